def matmul_kernel(
    a_ptr,
    b_ptr,
    c_ptr,
    M,
    N,
    K,
    stride_am,
    stride_ak,
    stride_bk,
    stride_bn,
    stride_cm,
    stride_cn,
    BLOCK_M: tl.constexpr,
    BLOCK_N: tl.constexpr,
    BLOCK_K: tl.constexpr,
    GROUP_M: tl.constexpr,
):
    pid = tl.program_id(axis=0)
    num_pid_m = tl.cdiv(M, BLOCK_M)
    num_pid_n = tl.cdiv(N, BLOCK_N)
    num_pid_in_group = GROUP_M * num_pid_n
    group_id = pid // num_pid_in_group
    first_pid_m = group_id * GROUP_M
    group_size_m = min(num_pid_m - first_pid_m, GROUP_M)
    pid_m = first_pid_m + ((pid % num_pid_in_group) % group_size_m)
    pid_n = (pid % num_pid_in_group) // group_size_m

    offs_am = (pid_m * BLOCK_M + tl.arange(0, BLOCK_M)) % M
    offs_bn = (pid_n * BLOCK_N + tl.arange(0, BLOCK_N)) % N
    offs_k = tl.arange(0, BLOCK_K)
    a_ptrs = a_ptr + offs_am[:, None] * stride_am + offs_k[None, :] * stride_ak
    b_ptrs = b_ptr + offs_k[:, None] * stride_bk + offs_bn[None, :] * stride_bn

    acc = tl.zeros((BLOCK_M, BLOCK_N), dtype=tl.float32)
    for kk in range(0, tl.cdiv(K, BLOCK_K)):
        a = tl.load(a_ptrs, mask=offs_k[None, :] < K - kk * BLOCK_K, other=0.0)
        b = tl.load(b_ptrs, mask=offs_k[:, None] < K - kk * BLOCK_K, other=0.0)
        acc = tl.dot(a, b, acc)
        a_ptrs += BLOCK_K * stride_ak
        b_ptrs += BLOCK_K * stride_bk

    c = acc.to(c_ptr.dtype.element_ty)
    offs_cm = pid_m * BLOCK_M + tl.arange(0, BLOCK_M)
    offs_cn = pid_n * BLOCK_N + tl.arange(0, BLOCK_N)
    c_ptrs = c_ptr + offs_cm[:, None] * stride_cm + offs_cn[None, :] * stride_cn
    mask = (offs_cm[:, None] < M) & (offs_cn[None, :] < N)
    tl.store(c_ptrs, c, mask=mask)

# config = {"BLOCK_K": 64, "BLOCK_M": 512, "BLOCK_N": 128, "GROUP_M": 8, "arch": "sm_100", "dtype": "fp8e5m2", "num_ctas": 1, "num_stages": 3, "num_warps": 1}
# arch = sm_100


// ===== COMPILED SASS (sm_100a) =====

	.target	sm_100a

	.elftype	@"ET_EXEC"


//--------------------- .note.nv.tkinfo           --------------------------
	.section	.note.nv.tkinfo,"",@"SHT_NOTE"
	.sectionflags	@"SHF_NOTE_NV_TKINFO"
	.tkinfo
        /*0018*/ 	.word	0x00000081
        /*0030*/ 	.string	""
        /*0030*/ 	.string	"ptxas-blackwell"
        /*0030*/ 	.string	"Cuda compilation tools, release 12.9, V12.9.86"
        /*0030*/ 	.string	"Build cuda_12.9.r12.9/compiler.36037853_0"
        /*0030*/ 	.string	"-v  -suppress-debug-info  -lineinfo  -arch sm_100a "



//--------------------- .note.nv.cuver            --------------------------
	.section	.note.nv.cuver,"",@"SHT_NOTE"
	.sectionflags	@"SHF_NOTE_NV_CUVER"
        /*0018*/ 	.short	0x0001
        /*001a*/ 	.short	0x0064
        /*001c*/ 	.short	0x0001
        /*001e*/ 	.short	0x0000
        /*0020*/ 	.short	0x0001
        /*0022*/ 	.short	0x0000


//--------------------- .nv.info                  --------------------------
	.section	.nv.info,"",@"SHT_CUDA_INFO"
	.align	4


	//----- nvinfo : EIATTR_REGCOUNT
	.align		4
        /*0000*/ 	.byte	0x04, 0x2f
        /*0002*/ 	.short	(.L_1 - .L_0)
	.align		4
.L_0:
        /*0004*/ 	.word	index@(matmul_kernel)
        /*0008*/ 	.word	0x00000040


	//----- nvinfo : EIATTR_FRAME_SIZE
	.align		4
.L_1:
        /*000c*/ 	.byte	0x04, 0x11
        /*000e*/ 	.short	(.L_3 - .L_2)
	.align		4
.L_2:
        /*0010*/ 	.word	index@(matmul_kernel)
        /*0014*/ 	.word	0x00009548


	//----- nvinfo : EIATTR_MIN_STACK_SIZE
	.align		4
.L_3:
        /*0018*/ 	.byte	0x04, 0x12
        /*001a*/ 	.short	(.L_5 - .L_4)
	.align		4
.L_4:
        /*001c*/ 	.word	index@(matmul_kernel)
        /*0020*/ 	.word	0x00009548
.L_5:


//--------------------- .nv.info.matmul_kernel    --------------------------
	.section	.nv.info.matmul_kernel,"",@"SHT_CUDA_INFO"
	.sectionflags	@""
	.align	4


	//----- nvinfo : EIATTR_CUDA_API_VERSION
	.align		4
        /*0000*/ 	.byte	0x04, 0x37
        /*0002*/ 	.short	(.L_7 - .L_6)
.L_6:
        /*0004*/ 	.word	0x00000081


	//----- nvinfo : EIATTR_KPARAM_INFO
	.align		4
.L_7:
        /*0008*/ 	.byte	0x04, 0x17
        /*000a*/ 	.short	(.L_9 - .L_8)
.L_8:
        /*000c*/ 	.word	0x00000000
        /*0010*/ 	.short	0x000d
        /*0012*/ 	.short	0x0048
        /*0014*/ 	.byte	0x00, 0xf4, 0x21, 0x00


	//----- nvinfo : EIATTR_KPARAM_INFO
	.align		4
.L_9:
        /*0018*/ 	.byte	0x04, 0x17
        /*001a*/ 	.short	(.L_11 - .L_10)
.L_10:
        /*001c*/ 	.word	0x00000000
        /*0020*/ 	.short	0x000c
        /*0022*/ 	.short	0x0040
        /*0024*/ 	.byte	0x00, 0xf4, 0x21, 0x00


	//----- nvinfo : EIATTR_KPARAM_INFO
	.align		4
.L_11:
        /*0028*/ 	.byte	0x04, 0x17
        /*002a*/ 	.short	(.L_13 - .L_12)
.L_12:
        /*002c*/ 	.word	0x00000000
        /*0030*/ 	.short	0x000b
        /*0032*/ 	.short	0x0038
        /*0034*/ 	.byte	0x00, 0xf0, 0x11, 0x00


	//----- nvinfo : EIATTR_KPARAM_INFO
	.align		4
.L_13:
        /*0038*/ 	.byte	0x04, 0x17
        /*003a*/ 	.short	(.L_15 - .L_14)
.L_14:
        /*003c*/ 	.word	0x00000000
        /*0040*/ 	.short	0x000a
        /*0042*/ 	.short	0x0034
        /*0044*/ 	.byte	0x00, 0xf0, 0x11, 0x00


	//----- nvinfo : EIATTR_KPARAM_INFO
	.align		4
.L_15:
        /*0048*/ 	.byte	0x04, 0x17
        /*004a*/ 	.short	(.L_17 - .L_16)
.L_16:
        /*004c*/ 	.word	0x00000000
        /*0050*/ 	.short	0x0009
        /*0052*/ 	.short	0x0030
        /*0054*/ 	.byte	0x00, 0xf0, 0x11, 0x00


	//----- nvinfo : EIATTR_KPARAM_INFO
	.align		4
.L_17:
        /*0058*/ 	.byte	0x04, 0x17
        /*005a*/ 	.short	(.L_19 - .L_18)
.L_18:
        /*005c*/ 	.word	0x00000000
        /*0060*/ 	.short	0x0008
        /*0062*/ 	.short	0x002c
        /*0064*/ 	.byte	0x00, 0xf0, 0x11, 0x00


	//----- nvinfo : EIATTR_KPARAM_INFO
	.align		4
.L_19:
        /*0068*/ 	.byte	0x04, 0x17
        /*006a*/ 	.short	(.L_21 - .L_20)
.L_20:
        /*006c*/ 	.word	0x00000000
        /*0070*/ 	.short	0x0007
        /*0072*/ 	.short	0x0028
        /*0074*/ 	.byte	0x00, 0xf0, 0x11, 0x00


	//----- nvinfo : EIATTR_KPARAM_INFO
	.align		4
.L_21:
        /*0078*/ 	.byte	0x04, 0x17
        /*007a*/ 	.short	(.L_23 - .L_22)
.L_22:
        /*007c*/ 	.word	0x00000000
        /*0080*/ 	.short	0x0006
        /*0082*/ 	.short	0x0024
        /*0084*/ 	.byte	0x00, 0xf0, 0x11, 0x00


	//----- nvinfo : EIATTR_KPARAM_INFO
	.align		4
.L_23:
        /*0088*/ 	.byte	0x04, 0x17
        /*008a*/ 	.short	(.L_25 - .L_24)
.L_24:
        /*008c*/ 	.word	0x00000000
        /*0090*/ 	.short	0x0005
        /*0092*/ 	.short	0x0020
        /*0094*/ 	.byte	0x00, 0xf0, 0x11, 0x00


	//----- nvinfo : EIATTR_KPARAM_INFO
	.align		4
.L_25:
        /*0098*/ 	.byte	0x04, 0x17
        /*009a*/ 	.short	(.L_27 - .L_26)
.L_26:
        /*009c*/ 	.word	0x00000000
        /*00a0*/ 	.short	0x0004
        /*00a2*/ 	.short	0x001c
        /*00a4*/ 	.byte	0x00, 0xf0, 0x11, 0x00


	//----- nvinfo : EIATTR_KPARAM_INFO
	.align		4
.L_27:
        /*00a8*/ 	.byte	0x04, 0x17
        /*00aa*/ 	.short	(.L_29 - .L_28)
.L_28:
        /*00ac*/ 	.word	0x00000000
        /*00b0*/ 	.short	0x0003
        /*00b2*/ 	.short	0x0018
        /*00b4*/ 	.byte	0x00, 0xf0, 0x11, 0x00


	//----- nvinfo : EIATTR_KPARAM_INFO
	.align		4
.L_29:
        /*00b8*/ 	.byte	0x04, 0x17
        /*00ba*/ 	.short	(.L_31 - .L_30)
.L_30:
        /*00bc*/ 	.word	0x00000000
        /*00c0*/ 	.short	0x0002
        /*00c2*/ 	.short	0x0010
        /*00c4*/ 	.byte	0x00, 0xf4, 0x21, 0x00


	//----- nvinfo : EIATTR_KPARAM_INFO
	.align		4
.L_31:
        /*00c8*/ 	.byte	0x04, 0x17
        /*00ca*/ 	.short	(.L_33 - .L_32)
.L_32:
        /*00cc*/ 	.word	0x00000000
        /*00d0*/ 	.short	0x0001
        /*00d2*/ 	.short	0x0008
        /*00d4*/ 	.byte	0x00, 0xf4, 0x21, 0x00


	//----- nvinfo : EIATTR_KPARAM_INFO
	.align		4
.L_33:
        /*00d8*/ 	.byte	0x04, 0x17
        /*00da*/ 	.short	(.L_35 - .L_34)
.L_34:
        /*00dc*/ 	.word	0x00000000
        /*00e0*/ 	.short	0x0000
        /*00e2*/ 	.short	0x0000
        /*00e4*/ 	.byte	0x00, 0xf4, 0x21, 0x00


	//----- nvinfo : EIATTR_SPARSE_MMA_MASK
	.align		4
.L_35:
        /*00e8*/ 	.byte	0x03, 0x50
        /*00ea*/ 	.short	0x0000


	//----- nvinfo : EIATTR_MAXREG_COUNT
	.align		4
        /*00ec*/ 	.byte	0x03, 0x1b
        /*00ee*/ 	.short	0x00ff


	//----- nvinfo : EIATTR_NUM_BARRIERS
	.align		4
        /*00f0*/ 	.byte	0x02, 0x4c
        /*00f2*/ 	.byte	0x01
	.zero		1


	//----- nvinfo : EIATTR_ANNOTATIONS
	.align		4
        /*00f4*/ 	.byte	0x04, 0x55
        /*00f6*/ 	.short	(.L_37 - .L_36)


	//   ....[0]....
.L_36:
        /*00f8*/ 	.word	0x00000001
        /*00fc*/ 	.byte	0xc0, 0x00, 0x00, 0x00, 0x01, 0x00, 0x00, 0x00, 0x00, 0x01, 0x00, 0x00, 0x01, 0x00, 0x00, 0x00
        /* <DEDUP_REMOVED lines=1175> */
        /*4a7c*/ 	.byte	0xc0, 0xe6, 0x00, 0x00


	//----- nvinfo : EIATTR_COOP_GROUP_MASK_REGIDS
	.align		4
.L_37:
        /*4a80*/ 	.byte	0x04, 0x29
        /*4a82*/ 	.short	(.L_39 - .L_38)


	//   ....[0]....
.L_38:
        /*4a84*/ 	.word	0xffffffff


	//   ....[1]....
        /*4a88*/ 	.word	0xffffffff


	//   ....[2]....
        /*4a8c*/ 	.word	0xffffffff


	//   ....[3]....
        /*4a90*/ 	.word	0xffffffff


	//   ....[4]....
        /*4a94*/ 	.word	0xffffffff


	//   ....[5]....
        /*4a98*/ 	.word	0xffffffff


	//   ....[6]....
        /*4a9c*/ 	.word	0xffffffff


	//   ....[7]....
        /*4aa0*/ 	.word	0xffffffff


	//   ....[8]....
        /*4aa4*/ 	.word	0xffffffff


	//   ....[9]....
        /*4aa8*/ 	.word	0xffffffff


	//   ....[10]....
        /*4aac*/ 	.word	0xffffffff


	//   ....[11]....
        /*4ab0*/ 	.word	0xffffffff


	//   ....[12]....
        /*4ab4*/ 	.word	0xffffffff


	//   ....[13]....
        /*4ab8*/ 	.word	0xffffffff


	//   ....[14]....
        /*4abc*/ 	.word	0xffffffff


	//   ....[15]....
        /*4ac0*/ 	.word	0xffffffff


	//   ....[16]....
        /*4ac4*/ 	.word	0xffffffff


	//   ....[17]....
        /*4ac8*/ 	.word	0xffffffff


	//   ....[18]....
        /*4acc*/ 	.word	0xffffffff


	//   ....[19]....
        /*4ad0*/ 	.word	0xffffffff


	//   ....[20]....
        /*4ad4*/ 	.word	0xffffffff


	//   ....[21]....
        /*4ad8*/ 	.word	0xffffffff


	//   ....[22]....
        /*4adc*/ 	.word	0xffffffff


	//   ....[23]....
        /*4ae0*/ 	.word	0xffffffff


	//   ....[24]....
        /*4ae4*/ 	.word	0xffffffff


	//   ....[25]....
        /*4ae8*/ 	.word	0xffffffff


	//   ....[26]....
        /*4aec*/ 	.word	0xffffffff


	//   ....[27]....
        /*4af0*/ 	.word	0xffffffff


	//   ....[28]....
        /*4af4*/ 	.word	0xffffffff


	//   ....[29]....
        /*4af8*/ 	.word	0xffffffff


	//   ....[30]....
        /*4afc*/ 	.word	0xffffffff


	//   ....[31]....
        /*4b00*/ 	.word	0xffffffff


	//   ....[32]....
        /*4b04*/ 	.word	0xffffffff


	//   ....[33]....
        /*4b08*/ 	.word	0xffffffff


	//   ....[34]....
        /*4b0c*/ 	.word	0xffffffff


	//   ....[35]....
        /*4b10*/ 	.word	0xffffffff


	//   ....[36]....
        /*4b14*/ 	.word	0xffffffff


	//   ....[37]....
        /*4b18*/ 	.word	0xffffffff


	//   ....[38]....
        /*4b1c*/ 	.word	0xffffffff


	//   ....[39]....
        /*4b20*/ 	.word	0xffffffff


	//   ....[40]....
        /*4b24*/ 	.word	0xffffffff


	//   ....[41]....
        /*4b28*/ 	.word	0xffffffff


	//   ....[42]....
        /*4b2c*/ 	.word	0xffffffff


	//   ....[43]....
        /*4b30*/ 	.word	0xffffffff


	//   ....[44]....
        /*4b34*/ 	.word	0xffffffff


	//   ....[45]....
        /*4b38*/ 	.word	0xffffffff


	//   ....[46]....
        /*4b3c*/ 	.word	0xffffffff


	//   ....[47]....
        /*4b40*/ 	.word	0xffffffff


	//   ....[48]....
        /*4b44*/ 	.word	0xffffffff


	//   ....[49]....
        /*4b48*/ 	.word	0xffffffff


	//   ....[50]....
        /*4b4c*/ 	.word	0xffffffff


	//   ....[51]....
        /*4b50*/ 	.word	0xffffffff


	//   ....[52]....
        /*4b54*/ 	.word	0xffffffff


	//   ....[53]....
        /*4b58*/ 	.word	0xffffffff


	//   ....[54]....
        /*4b5c*/ 	.word	0xffffffff


	//   ....[55]....
        /*4b60*/ 	.word	0xffffffff


	//   ....[56]....
        /*4b64*/ 	.word	0xffffffff


	//   ....[57]....
        /*4b68*/ 	.word	0xffffffff


	//   ....[58]....
        /*4b6c*/ 	.word	0xffffffff


	//   ....[59]....
        /*4b70*/ 	.word	0xffffffff


	//   ....[60]....
        /*4b74*/ 	.word	0xffffffff


	//   ....[61]....
        /*4b78*/ 	.word	0xffffffff


	//   ....[62]....
        /*4b7c*/ 	.word	0xffffffff


	//   ....[63]....
        /*4b80*/ 	.word	0xffffffff


	//   ....[64]....
        /*4b84*/ 	.word	0xffffffff


	//   ....[65]....
        /*4b88*/ 	.word	0xffffffff


	//   ....[66]....
        /*4b8c*/ 	.word	0xffffffff


	//   ....[67]....
        /*4b90*/ 	.word	0xffffffff


	//   ....[68]....
        /*4b94*/ 	.word	0xffffffff


	//   ....[69]....
        /*4b98*/ 	.word	0xffffffff


	//   ....[70]....
        /*4b9c*/ 	.word	0xffffffff


	//   ....[71]....
        /*4ba0*/ 	.word	0xffffffff


	//   ....[72]....
        /*4ba4*/ 	.word	0xffffffff


	//   ....[73]....
        /*4ba8*/ 	.word	0xffffffff


	//   ....[74]....
        /*4bac*/ 	.word	0xffffffff


	//   ....[75]....
        /*4bb0*/ 	.word	0xffffffff


	//   ....[76]....
        /*4bb4*/ 	.word	0xffffffff


	//   ....[77]....
        /*4bb8*/ 	.word	0xffffffff


	//   ....[78]....
        /*4bbc*/ 	.word	0xffffffff


	//   ....[79]....
        /*4bc0*/ 	.word	0xffffffff


	//   ....[80]....
        /*4bc4*/ 	.word	0xffffffff


	//   ....[81]....
        /*4bc8*/ 	.word	0xffffffff


	//   ....[82]....
        /*4bcc*/ 	.word	0xffffffff


	//   ....[83]....
        /*4bd0*/ 	.word	0xffffffff


	//   ....[84]....
        /*4bd4*/ 	.word	0xffffffff


	//   ....[85]....
        /*4bd8*/ 	.word	0xffffffff


	//   ....[86]....
        /*4bdc*/ 	.word	0xffffffff


	//   ....[87]....
        /*4be0*/ 	.word	0xffffffff


	//   ....[88]....
        /*4be4*/ 	.word	0xffffffff


	//   ....[89]....
        /*4be8*/ 	.word	0xffffffff


	//   ....[90]....
        /*4bec*/ 	.word	0xffffffff


	//   ....[91]....
        /*4bf0*/ 	.word	0xffffffff


	//   ....[92]....
        /*4bf4*/ 	.word	0xffffffff


	//   ....[93]....
        /*4bf8*/ 	.word	0xffffffff


	//   ....[94]....
        /*4bfc*/ 	.word	0xffffffff


	//   ....[95]....
        /*4c00*/ 	.word	0xffffffff


	//   ....[96]....
        /*4c04*/ 	.word	0xffffffff


	//   ....[97]....
        /*4c08*/ 	.word	0xffffffff


	//   ....[98]....
        /*4c0c*/ 	.word	0xffffffff


	//   ....[99]....
        /*4c10*/ 	.word	0xffffffff


	//   ....[100]....
        /*4c14*/ 	.word	0xffffffff


	//   ....[101]....
        /*4c18*/ 	.word	0xffffffff


	//   ....[102]....
        /*4c1c*/ 	.word	0xffffffff


	//   ....[103]....
        /*4c20*/ 	.word	0xffffffff


	//   ....[104]....
        /*4c24*/ 	.word	0xffffffff


	//   ....[105]....
        /*4c28*/ 	.word	0xffffffff


	//   ....[106]....
        /*4c2c*/ 	.word	0xffffffff


	//   ....[107]....
        /*4c30*/ 	.word	0xffffffff


	//   ....[108]....
        /*4c34*/ 	.word	0xffffffff


	//   ....[109]....
        /*4c38*/ 	.word	0xffffffff


	//   ....[110]....
        /*4c3c*/ 	.word	0xffffffff


	//   ....[111]....
        /*4c40*/ 	.word	0xffffffff


	//   ....[112]....
        /*4c44*/ 	.word	0xffffffff


	//   ....[113]....
        /*4c48*/ 	.word	0xffffffff


	//   ....[114]....
        /*4c4c*/ 	.word	0xffffffff


	//   ....[115]....
        /*4c50*/ 	.word	0xffffffff


	//   ....[116]....
        /*4c54*/ 	.word	0xffffffff


	//   ....[117]....
        /*4c58*/ 	.word	0xffffffff


	//   ....[118]....
        /*4c5c*/ 	.word	0xffffffff


	//   ....[119]....
        /*4c60*/ 	.word	0xffffffff


	//   ....[120]....
        /*4c64*/ 	.word	0xffffffff


	//   ....[121]....
        /*4c68*/ 	.word	0xffffffff


	//   ....[122]....
        /*4c6c*/ 	.word	0xffffffff


	//   ....[123]....
        /*4c70*/ 	.word	0xffffffff


	//   ....[124]....
        /*4c74*/ 	.word	0xffffffff


	//   ....[125]....
        /*4c78*/ 	.word	0xffffffff


	//   ....[126]....
        /*4c7c*/ 	.word	0xffffffff


	//   ....[127]....
        /*4c80*/ 	.word	0xffffffff


	//   ....[128]....
        /*4c84*/ 	.word	0xffffffff


	//   ....[129]....
        /*4c88*/ 	.word	0xffffffff


	//   ....[130]....
        /*4c8c*/ 	.word	0xffffffff


	//   ....[131]....
        /*4c90*/ 	.word	0xffffffff


	//   ....[132]....
        /*4c94*/ 	.word	0xffffffff


	//   ....[133]....
        /*4c98*/ 	.word	0xffffffff


	//   ....[134]....
        /*4c9c*/ 	.word	0xffffffff


	//   ....[135]....
        /*4ca0*/ 	.word	0xffffffff


	//   ....[136]....
        /*4ca4*/ 	.word	0xffffffff


	//   ....[137]....
        /*4ca8*/ 	.word	0xffffffff


	//   ....[138]....
        /*4cac*/ 	.word	0xffffffff


	//   ....[139]....
        /*4cb0*/ 	.word	0xffffffff


	//   ....[140]....
        /*4cb4*/ 	.word	0xffffffff


	//   ....[141]....
        /*4cb8*/ 	.word	0xffffffff


	//   ....[142]....
        /*4cbc*/ 	.word	0xffffffff


	//   ....[143]....
        /*4cc0*/ 	.word	0xffffffff


	//   ....[144]....
        /*4cc4*/ 	.word	0xffffffff


	//   ....[145]....
        /*4cc8*/ 	.word	0xffffffff


	//   ....[146]....
        /*4ccc*/ 	.word	0xffffffff


	//   ....[147]....
        /*4cd0*/ 	.word	0xffffffff


	//   ....[148]....
        /*4cd4*/ 	.word	0xffffffff


	//   ....[149]....
        /*4cd8*/ 	.word	0xffffffff


	//   ....[150]....
        /*4cdc*/ 	.word	0xffffffff


	//   ....[151]....
        /*4ce0*/ 	.word	0xffffffff


	//   ....[152]....
        /*4ce4*/ 	.word	0xffffffff


	//   ....[153]....
        /*4ce8*/ 	.word	0xffffffff


	//   ....[154]....
        /*4cec*/ 	.word	0xffffffff


	//   ....[155]....
        /*4cf0*/ 	.word	0xffffffff


	//   ....[156]....
        /*4cf4*/ 	.word	0xffffffff


	//   ....[157]....
        /*4cf8*/ 	.word	0xffffffff


	//   ....[158]....
        /*4cfc*/ 	.word	0xffffffff


	//   ....[159]....
        /*4d00*/ 	.word	0xffffffff


	//   ....[160]....
        /*4d04*/ 	.word	0xffffffff


	//   ....[161]....
        /*4d08*/ 	.word	0xffffffff


	//   ....[162]....
        /*4d0c*/ 	.word	0xffffffff


	//   ....[163]....
        /*4d10*/ 	.word	0xffffffff


	//   ....[164]....
        /*4d14*/ 	.word	0xffffffff


	//   ....[165]....
        /*4d18*/ 	.word	0xffffffff


	//   ....[166]....
        /*4d1c*/ 	.word	0xffffffff


	//   ....[167]....
        /*4d20*/ 	.word	0xffffffff


	//   ....[168]....
        /*4d24*/ 	.word	0xffffffff


	//   ....[169]....
        /*4d28*/ 	.word	0xffffffff


	//   ....[170]....
        /*4d2c*/ 	.word	0xffffffff


	//   ....[171]....
        /*4d30*/ 	.word	0xffffffff


	//   ....[172]....
        /*4d34*/ 	.word	0xffffffff


	//   ....[173]....
        /*4d38*/ 	.word	0xffffffff


	//   ....[174]....
        /*4d3c*/ 	.word	0xffffffff


	//   ....[175]....
        /*4d40*/ 	.word	0xffffffff


	//   ....[176]....
        /*4d44*/ 	.word	0xffffffff


	//   ....[177]....
        /*4d48*/ 	.word	0xffffffff


	//   ....[178]....
        /*4d4c*/ 	.word	0xffffffff


	//   ....[179]....
        /*4d50*/ 	.word	0xffffffff


	//   ....[180]....
        /*4d54*/ 	.word	0xffffffff


	//   ....[181]....
        /*4d58*/ 	.word	0xffffffff


	//   ....[182]....
        /*4d5c*/ 	.word	0xffffffff


	//   ....[183]....
        /*4d60*/ 	.word	0xffffffff


	//   ....[184]....
        /*4d64*/ 	.word	0xffffffff


	//   ....[185]....
        /*4d68*/ 	.word	0xffffffff


	//   ....[186]....
        /*4d6c*/ 	.word	0xffffffff


	//   ....[187]....
        /*4d70*/ 	.word	0xffffffff


	//   ....[188]....
        /*4d74*/ 	.word	0xffffffff


	//   ....[189]....
        /*4d78*/ 	.word	0xffffffff


	//   ....[190]....
        /*4d7c*/ 	.word	0xffffffff


	//   ....[191]....
        /*4d80*/ 	.word	0xffffffff


	//   ....[192]....
        /*4d84*/ 	.word	0xffffffff


	//   ....[193]....
        /*4d88*/ 	.word	0xffffffff


	//   ....[194]....
        /*4d8c*/ 	.word	0xffffffff


	//   ....[195]....
        /*4d90*/ 	.word	0xffffffff


	//   ....[196]....
        /*4d94*/ 	.word	0xffffffff


	//   ....[197]....
        /*4d98*/ 	.word	0xffffffff


	//   ....[198]....
        /*4d9c*/ 	.word	0xffffffff


	//   ....[199]....
        /*4da0*/ 	.word	0xffffffff


	//   ....[200]....
        /*4da4*/ 	.word	0xffffffff


	//   ....[201]....
        /*4da8*/ 	.word	0xffffffff


	//   ....[202]....
        /*4dac*/ 	.word	0xffffffff


	//   ....[203]....
        /*4db0*/ 	.word	0xffffffff


	//   ....[204]....
        /*4db4*/ 	.word	0xffffffff


	//   ....[205]....
        /*4db8*/ 	.word	0xffffffff


	//   ....[206]....
        /*4dbc*/ 	.word	0xffffffff


	//   ....[207]....
        /*4dc0*/ 	.word	0xffffffff


	//   ....[208]....
        /*4dc4*/ 	.word	0xffffffff


	//   ....[209]....
        /*4dc8*/ 	.word	0xffffffff


	//   ....[210]....
        /*4dcc*/ 	.word	0xffffffff


	//   ....[211]....
        /*4dd0*/ 	.word	0xffffffff


	//   ....[212]....
        /*4dd4*/ 	.word	0xffffffff


	//   ....[213]....
        /*4dd8*/ 	.word	0xffffffff


	//   ....[214]....
        /*4ddc*/ 	.word	0xffffffff


	//   ....[215]....
        /*4de0*/ 	.word	0xffffffff


	//   ....[216]....
        /*4de4*/ 	.word	0xffffffff


	//   ....[217]....
        /*4de8*/ 	.word	0xffffffff


	//   ....[218]....
        /*4dec*/ 	.word	0xffffffff


	//   ....[219]....
        /*4df0*/ 	.word	0xffffffff


	//   ....[220]....
        /*4df4*/ 	.word	0xffffffff


	//   ....[221]....
        /*4df8*/ 	.word	0xffffffff


	//   ....[222]....
        /*4dfc*/ 	.word	0xffffffff


	//   ....[223]....
        /*4e00*/ 	.word	0xffffffff


	//   ....[224]....
        /*4e04*/ 	.word	0xffffffff


	//   ....[225]....
        /*4e08*/ 	.word	0xffffffff


	//   ....[226]....
        /*4e0c*/ 	.word	0xffffffff


	//   ....[227]....
        /*4e10*/ 	.word	0xffffffff


	//   ....[228]....
        /*4e14*/ 	.word	0xffffffff


	//   ....[229]....
        /*4e18*/ 	.word	0xffffffff


	//   ....[230]....
        /*4e1c*/ 	.word	0xffffffff


	//   ....[231]....
        /*4e20*/ 	.word	0xffffffff


	//   ....[232]....
        /*4e24*/ 	.word	0xffffffff


	//   ....[233]....
        /*4e28*/ 	.word	0xffffffff


	//   ....[234]....
        /*4e2c*/ 	.word	0xffffffff


	//   ....[235]....
        /*4e30*/ 	.word	0xffffffff


	//   ....[236]....
        /*4e34*/ 	.word	0xffffffff


	//   ....[237]....
        /*4e38*/ 	.word	0xffffffff


	//   ....[238]....
        /*4e3c*/ 	.word	0xffffffff


	//   ....[239]....
        /*4e40*/ 	.word	0xffffffff


	//   ....[240]....
        /*4e44*/ 	.word	0xffffffff


	//   ....[241]....
        /*4e48*/ 	.word	0xffffffff


	//   ....[242]....
        /*4e4c*/ 	.word	0xffffffff


	//   ....[243]....
        /*4e50*/ 	.word	0xffffffff


	//   ....[244]....
        /*4e54*/ 	.word	0xffffffff


	//   ....[245]....
        /*4e58*/ 	.word	0xffffffff


	//   ....[246]....
        /*4e5c*/ 	.word	0xffffffff


	//   ....[247]....
        /*4e60*/ 	.word	0xffffffff


	//   ....[248]....
        /*4e64*/ 	.word	0xffffffff


	//   ....[249]....
        /*4e68*/ 	.word	0xffffffff


	//   ....[250]....
        /*4e6c*/ 	.word	0xffffffff


	//   ....[251]....
        /*4e70*/ 	.word	0xffffffff


	//   ....[252]....
        /*4e74*/ 	.word	0xffffffff


	//   ....[253]....
        /*4e78*/ 	.word	0xffffffff


	//   ....[254]....
        /*4e7c*/ 	.word	0xffffffff


	//----- nvinfo : EIATTR_COOP_GROUP_INSTR_OFFSETS
	.align		4
.L_39:
        /*4e80*/ 	.byte	0x04, 0x28
        /*4e82*/ 	.short	(.L_41 - .L_40)


	//   ....[0]....
.L_40:
        /*4e84*/ 	.word	0x0014f780


	//   ....[1]....
        /*4e88*/ 	.word	0x0014f8c0


	//   ....[2]....
        /*4e8c*/ 	.word	0x0014f950


	//   ....[3]....
        /*4e90*/ 	.word	0x0014fac0


	//   ....[4]....
        /*4e94*/ 	.word	0x0014fb60


	//   ....[5]....
        /*4e98*/ 	.word	0x0014fc10


	//   ....[6]....
        /*4e9c*/ 	.word	0x0014fc70


	//   ....[7]....
        /*4ea0*/ 	.word	0x0014fcc0


	//   ....[8]....
        /*4ea4*/ 	.word	0x0014fce0


	//   ....[9]....
        /*4ea8*/ 	.word	0x0014fda0


	//   ....[10]....
        /*4eac*/ 	.word	0x0014fe20


	//   ....[11]....
        /*4eb0*/ 	.word	0x0014ff10


	//   ....[12]....
        /*4eb4*/ 	.word	0x0014ff30


	//   ....[13]....
        /*4eb8*/ 	.word	0x00150010


	//   ....[14]....
        /*4ebc*/ 	.word	0x00150070


	//   ....[15]....
        /*4ec0*/ 	.word	0x00150260


	//   ....[16]....
        /*4ec4*/ 	.word	0x00150280


	//   ....[17]....
        /*4ec8*/ 	.word	0x001502f0


	//   ....[18]....
        /*4ecc*/ 	.word	0x001503c0


	//   ....[19]....
        /*4ed0*/ 	.word	0x00150480


	//   ....[20]....
        /*4ed4*/ 	.word	0x00150500


	//   ....[21]....
        /*4ed8*/ 	.word	0x00150580


	//   ....[22]....
        /*4edc*/ 	.word	0x001505a0


	//   ....[23]....
        /*4ee0*/ 	.word	0x00150680


	//   ....[24]....
        /*4ee4*/ 	.word	0x001506c0


	//   ....[25]....
        /*4ee8*/ 	.word	0x001507b0


	//   ....[26]....
        /*4eec*/ 	.word	0x001507f0


	//   ....[27]....
        /*4ef0*/ 	.word	0x00150850


	//   ....[28]....
        /*4ef4*/ 	.word	0x00150880


	//   ....[29]....
        /*4ef8*/ 	.word	0x001509a0


	//   ....[30]....
        /*4efc*/ 	.word	0x001509d0


	//   ....[31]....
        /*4f00*/ 	.word	0x00150be0


	//   ....[32]....
        /*4f04*/ 	.word	0x00150c20


	//   ....[33]....
        /*4f08*/ 	.word	0x00150d40


	//   ....[34]....
        /*4f0c*/ 	.word	0x00150d90


	//   ....[35]....
        /*4f10*/ 	.word	0x00150e90


	//   ....[36]....
        /*4f14*/ 	.word	0x00150ee0


	//   ....[37]....
        /*4f18*/ 	.word	0x00150fa0


	//   ....[38]....
        /*4f1c*/ 	.word	0x00151020


	//   ....[39]....
        /*4f20*/ 	.word	0x00151070


	//   ....[40]....
        /*4f24*/ 	.word	0x001510b0


	//   ....[41]....
        /*4f28*/ 	.word	0x00151150


	//   ....[42]....
        /*4f2c*/ 	.word	0x001511e0


	//   ....[43]....
        /*4f30*/ 	.word	0x001512d0


	//   ....[44]....
        /*4f34*/ 	.word	0x00151310


	//   ....[45]....
        /*4f38*/ 	.word	0x001513b0


	//   ....[46]....
        /*4f3c*/ 	.word	0x00151430


	//   ....[47]....
        /*4f40*/ 	.word	0x00151510


	//   ....[48]....
        /*4f44*/ 	.word	0x00151630


	//   ....[49]....
        /*4f48*/ 	.word	0x001516c0


	//   ....[50]....
        /*4f4c*/ 	.word	0x00151770


	//   ....[51]....
        /*4f50*/ 	.word	0x00151850


	//   ....[52]....
        /*4f54*/ 	.word	0x001518e0


	//   ....[53]....
        /*4f58*/ 	.word	0x001519b0


	//   ....[54]....
        /*4f5c*/ 	.word	0x00151a10


	//   ....[55]....
        /*4f60*/ 	.word	0x00151a60


	//   ....[56]....
        /*4f64*/ 	.word	0x00151a80


	//   ....[57]....
        /*4f68*/ 	.word	0x00151b50


	//   ....[58]....
        /*4f6c*/ 	.word	0x00151ba0


	//   ....[59]....
        /*4f70*/ 	.word	0x00151c30


	//   ....[60]....
        /*4f74*/ 	.word	0x00151c50


	//   ....[61]....
        /*4f78*/ 	.word	0x00151d70


	//   ....[62]....
        /*4f7c*/ 	.word	0x00151df0


	//   ....[63]....
        /*4f80*/ 	.word	0x00151f10


	//   ....[64]....
        /*4f84*/ 	.word	0x00152040


	//   ....[65]....
        /*4f88*/ 	.word	0x001520c0


	//   ....[66]....
        /*4f8c*/ 	.word	0x001521a0


	//   ....[67]....
        /*4f90*/ 	.word	0x00152250


	//   ....[68]....
        /*4f94*/ 	.word	0x00152300


	//   ....[69]....
        /*4f98*/ 	.word	0x001523a0


	//   ....[70]....
        /*4f9c*/ 	.word	0x00152400


	//   ....[71]....
        /*4fa0*/ 	.word	0x00152450


	//   ....[72]....
        /*4fa4*/ 	.word	0x00152470


	//   ....[73]....
        /*4fa8*/ 	.word	0x00152560


	//   ....[74]....
        /*4fac*/ 	.word	0x00152580


	//   ....[75]....
        /*4fb0*/ 	.word	0x001525f0


	//   ....[76]....
        /*4fb4*/ 	.word	0x00152610


	//   ....[77]....
        /*4fb8*/ 	.word	0x00152780


	//   ....[78]....
        /*4fbc*/ 	.word	0x00152820


	//   ....[79]....
        /*4fc0*/ 	.word	0x00152950


	//   ....[80]....
        /*4fc4*/ 	.word	0x00152990


	//   ....[81]....
        /*4fc8*/ 	.word	0x00152ad0


	//   ....[82]....
        /*4fcc*/ 	.word	0x00152b10


	//   ....[83]....
        /*4fd0*/ 	.word	0x00152c10


	//   ....[84]....
        /*4fd4*/ 	.word	0x00152c70


	//   ....[85]....
        /*4fd8*/ 	.word	0x00152d60


	//   ....[86]....
        /*4fdc*/ 	.word	0x00152dc0


	//   ....[87]....
        /*4fe0*/ 	.word	0x00152e50


	//   ....[88]....
        /*4fe4*/ 	.word	0x00152e80


	//   ....[89]....
        /*4fe8*/ 	.word	0x00152f30


	//   ....[90]....
        /*4fec*/ 	.word	0x00152f50


	//   ....[91]....
        /*4ff0*/ 	.word	0x00153060


	//   ....[92]....
        /*4ff4*/ 	.word	0x00153110


	//   ....[93]....
        /*4ff8*/ 	.word	0x00153170


	//   ....[94]....
        /*4ffc*/ 	.word	0x001531e0


	//   ....[95]....
        /*5000*/ 	.word	0x00153200


	//   ....[96]....
        /*5004*/ 	.word	0x00153300


	//   ....[97]....
        /*5008*/ 	.word	0x00153330


	//   ....[98]....
        /*500c*/ 	.word	0x00153380


	//   ....[99]....
        /*5010*/ 	.word	0x00153440


	//   ....[100]....
        /*5014*/ 	.word	0x001534a0


	//   ....[101]....
        /*5018*/ 	.word	0x00153520


	//   ....[102]....
        /*501c*/ 	.word	0x001535b0


	//   ....[103]....
        /*5020*/ 	.word	0x001535d0


	//   ....[104]....
        /*5024*/ 	.word	0x00153680


	//   ....[105]....
        /*5028*/ 	.word	0x001536b0


	//   ....[106]....
        /*502c*/ 	.word	0x00153710


	//   ....[107]....
        /*5030*/ 	.word	0x00153740


	//   ....[108]....
        /*5034*/ 	.word	0x00153790


	//   ....[109]....
        /*5038*/ 	.word	0x001537d0


	//   ....[110]....
        /*503c*/ 	.word	0x00153880


	//   ....[111]....
        /*5040*/ 	.word	0x001539a0


	//   ....[112]....
        /*5044*/ 	.word	0x00153a30


	//   ....[113]....
        /*5048*/ 	.word	0x00153a80


	//   ....[114]....
        /*504c*/ 	.word	0x00153b20


	//   ....[115]....
        /*5050*/ 	.word	0x00153b80


	//   ....[116]....
        /*5054*/ 	.word	0x00153bb0


	//   ....[117]....
        /*5058*/ 	.word	0x00153be0


	//   ....[118]....
        /*505c*/ 	.word	0x00153c40


	//   ....[119]....
        /*5060*/ 	.word	0x00153c70


	//   ....[120]....
        /*5064*/ 	.word	0x00153cc0


	//   ....[121]....
        /*5068*/ 	.word	0x00153cf0


	//   ....[122]....
        /*506c*/ 	.word	0x00153d70


	//   ....[123]....
        /*5070*/ 	.word	0x00153e50


	//   ....[124]....
        /*5074*/ 	.word	0x00153f00


	//   ....[125]....
        /*5078*/ 	.word	0x00153f70


	//   ....[126]....
        /*507c*/ 	.word	0x00153f90


	//   ....[127]....
        /*5080*/ 	.word	0x00153fb0


	//   ....[128]....
        /*5084*/ 	.word	0x00154090


	//   ....[129]....
        /*5088*/ 	.word	0x001540c0


	//   ....[130]....
        /*508c*/ 	.word	0x001540e0


	//   ....[131]....
        /*5090*/ 	.word	0x001541a0


	//   ....[132]....
        /*5094*/ 	.word	0x00154250


	//   ....[133]....
        /*5098*/ 	.word	0x001542a0


	//   ....[134]....
        /*509c*/ 	.word	0x00154330


	//   ....[135]....
        /*50a0*/ 	.word	0x00154360


	//   ....[136]....
        /*50a4*/ 	.word	0x00154460


	//   ....[137]....
        /*50a8*/ 	.word	0x00154480


	//   ....[138]....
        /*50ac*/ 	.word	0x001544a0


	//   ....[139]....
        /*50b0*/ 	.word	0x00154500


	//   ....[140]....
        /*50b4*/ 	.word	0x00154520


	//   ....[141]....
        /*50b8*/ 	.word	0x00154550


	//   ....[142]....
        /*50bc*/ 	.word	0x00154590


	//   ....[143]....
        /*50c0*/ 	.word	0x00154610


	//   ....[144]....
        /*50c4*/ 	.word	0x001546c0


	//   ....[145]....
        /*50c8*/ 	.word	0x00154720


	//   ....[146]....
        /*50cc*/ 	.word	0x001548f0


	//   ....[147]....
        /*50d0*/ 	.word	0x00154960


	//   ....[148]....
        /*50d4*/ 	.word	0x00154980


	//   ....[149]....
        /*50d8*/ 	.word	0x001549b0


	//   ....[150]....
        /*50dc*/ 	.word	0x001549d0


	//   ....[151]....
        /*50e0*/ 	.word	0x00154a60


	//   ....[152]....
        /*50e4*/ 	.word	0x00154ac0


	//   ....[153]....
        /*50e8*/ 	.word	0x00154ae0


	//   ....[154]....
        /*50ec*/ 	.word	0x00154b40


	//   ....[155]....
        /*50f0*/ 	.word	0x00154b70


	//   ....[156]....
        /*50f4*/ 	.word	0x00154c10


	//   ....[157]....
        /*50f8*/ 	.word	0x00154cd0


	//   ....[158]....
        /*50fc*/ 	.word	0x00154d50


	//   ....[159]....
        /*5100*/ 	.word	0x00154d70


	//   ....[160]....
        /*5104*/ 	.word	0x00154e70


	//   ....[161]....
        /*5108*/ 	.word	0x00154f30


	//   ....[162]....
        /*510c*/ 	.word	0x00154f60


	//   ....[163]....
        /*5110*/ 	.word	0x00155030


	//   ....[164]....
        /*5114*/ 	.word	0x00155080


	//   ....[165]....
        /*5118*/ 	.word	0x00155100


	//   ....[166]....
        /*511c*/ 	.word	0x00155130


	//   ....[167]....
        /*5120*/ 	.word	0x00155150


	//   ....[168]....
        /*5124*/ 	.word	0x00155190


	//   ....[169]....
        /*5128*/ 	.word	0x001551c0


	//   ....[170]....
        /*512c*/ 	.word	0x001551e0


	//   ....[171]....
        /*5130*/ 	.word	0x00155210


	//   ....[172]....
        /*5134*/ 	.word	0x00155260


	//   ....[173]....
        /*5138*/ 	.word	0x00155290


	//   ....[174]....
        /*513c*/ 	.word	0x001552b0


	//   ....[175]....
        /*5140*/ 	.word	0x001554c0


	//   ....[176]....
        /*5144*/ 	.word	0x00155530


	//   ....[177]....
        /*5148*/ 	.word	0x00155560


	//   ....[178]....
        /*514c*/ 	.word	0x00155650


	//   ....[179]....
        /*5150*/ 	.word	0x00155670


	//   ....[180]....
        /*5154*/ 	.word	0x00155690


	//   ....[181]....
        /*5158*/ 	.word	0x00155750


	//   ....[182]....
        /*515c*/ 	.word	0x00155770


	//   ....[183]....
        /*5160*/ 	.word	0x001557a0


	//   ....[184]....
        /*5164*/ 	.word	0x001557e0


	//   ....[185]....
        /*5168*/ 	.word	0x00155800


	//   ....[186]....
        /*516c*/ 	.word	0x00155860


	//   ....[187]....
        /*5170*/ 	.word	0x00155910


	//   ....[188]....
        /*5174*/ 	.word	0x00155980


	//   ....[189]....
        /*5178*/ 	.word	0x00155a10


	//   ....[190]....
        /*517c*/ 	.word	0x00155aa0


	//   ....[191]....
        /*5180*/ 	.word	0x00155ac0


	//   ....[192]....
        /*5184*/ 	.word	0x00155b80


	//   ....[193]....
        /*5188*/ 	.word	0x00155c10


	//   ....[194]....
        /*518c*/ 	.word	0x00155cb0


	//   ....[195]....
        /*5190*/ 	.word	0x00155cd0


	//   ....[196]....
        /*5194*/ 	.word	0x00155d00


	//   ....[197]....
        /*5198*/ 	.word	0x00155d20


	//   ....[198]....
        /*519c*/ 	.word	0x00155d40


	//   ....[199]....
        /*51a0*/ 	.word	0x00155d60


	//   ....[200]....
        /*51a4*/ 	.word	0x00155e40


	//   ....[201]....
        /*51a8*/ 	.word	0x00155ec0


	//   ....[202]....
        /*51ac*/ 	.word	0x00155ee0


	//   ....[203]....
        /*51b0*/ 	.word	0x00155f70


	//   ....[204]....
        /*51b4*/ 	.word	0x00156010


	//   ....[205]....
        /*51b8*/ 	.word	0x001560c0


	//   ....[206]....
        /*51bc*/ 	.word	0x00156100


	//   ....[207]....
        /*51c0*/ 	.word	0x00156160


	//   ....[208]....
        /*51c4*/ 	.word	0x00156220


	//   ....[209]....
        /*51c8*/ 	.word	0x00156250


	//   ....[210]....
        /*51cc*/ 	.word	0x00156300


	//   ....[211]....
        /*51d0*/ 	.word	0x00156350


	//   ....[212]....
        /*51d4*/ 	.word	0x00156460


	//   ....[213]....
        /*51d8*/ 	.word	0x00156480


	//   ....[214]....
        /*51dc*/ 	.word	0x001564a0


	//   ....[215]....
        /*51e0*/ 	.word	0x001564c0


	//   ....[216]....
        /*51e4*/ 	.word	0x00156520


	//   ....[217]....
        /*51e8*/ 	.word	0x00156550


	//   ....[218]....
        /*51ec*/ 	.word	0x001565f0


	//   ....[219]....
        /*51f0*/ 	.word	0x00156640


	//   ....[220]....
        /*51f4*/ 	.word	0x00156660


	//   ....[221]....
        /*51f8*/ 	.word	0x00156700


	//   ....[222]....
        /*51fc*/ 	.word	0x00156790


	//   ....[223]....
        /*5200*/ 	.word	0x001568a0


	//   ....[224]....
        /*5204*/ 	.word	0x001568c0


	//   ....[225]....
        /*5208*/ 	.word	0x001569d0


	//   ....[226]....
        /*520c*/ 	.word	0x00156a50


	//   ....[227]....
        /*5210*/ 	.word	0x00156b20


	//   ....[228]....
        /*5214*/ 	.word	0x00156be0


	//   ....[229]....
        /*5218*/ 	.word	0x00156c90


	//   ....[230]....
        /*521c*/ 	.word	0x00156cb0


	//   ....[231]....
        /*5220*/ 	.word	0x00156d50


	//   ....[232]....
        /*5224*/ 	.word	0x00156db0


	//   ....[233]....
        /*5228*/ 	.word	0x00156e20


	//   ....[234]....
        /*522c*/ 	.word	0x00156ee0


	//   ....[235]....
        /*5230*/ 	.word	0x00156f30


	//   ....[236]....
        /*5234*/ 	.word	0x00156f50


	//   ....[237]....
        /*5238*/ 	.word	0x00157020


	//   ....[238]....
        /*523c*/ 	.word	0x001570c0


	//   ....[239]....
        /*5240*/ 	.word	0x00157190


	//   ....[240]....
        /*5244*/ 	.word	0x001571f0


	//   ....[241]....
        /*5248*/ 	.word	0x001572c0


	//   ....[242]....
        /*524c*/ 	.word	0x00157370


	//   ....[243]....
        /*5250*/ 	.word	0x00157410


	//   ....[244]....
        /*5254*/ 	.word	0x00157480


	//   ....[245]....
        /*5258*/ 	.word	0x001575a0


	//   ....[246]....
        /*525c*/ 	.word	0x00157670


	//   ....[247]....
        /*5260*/ 	.word	0x00157690


	//   ....[248]....
        /*5264*/ 	.word	0x001576c0


	//   ....[249]....
        /*5268*/ 	.word	0x00157770


	//   ....[250]....
        /*526c*/ 	.word	0x001577a0


	//   ....[251]....
        /*5270*/ 	.word	0x00157820


	//   ....[252]....
        /*5274*/ 	.word	0x00157860


	//   ....[253]....
        /*5278*/ 	.word	0x001578e0


	//   ....[254]....
        /*527c*/ 	.word	0x00157980


	//----- nvinfo : EIATTR_VRC_CTA_INIT_COUNT
	.align		4
.L_41:
        /*5280*/ 	.byte	0x02, 0x4a
	.zero		1
	.zero		1


	//----- nvinfo : EIATTR_EXIT_INSTR_OFFSETS
	.align		4
        /*5284*/ 	.byte	0x04, 0x1c
        /*5286*/ 	.short	(.L_43 - .L_42)


	//   ....[0]....
.L_42:
        /*5288*/ 	.word	0x001845f0


	//   ....[1]....
        /*528c*/ 	.word	0x00184620


	//----- nvinfo : EIATTR_REQNTID
	.align		4
.L_43:
        /*5290*/ 	.byte	0x04, 0x10
        /*5292*/ 	.short	(.L_45 - .L_44)
.L_44:
        /*5294*/ 	.word	0x00000020
        /*5298*/ 	.word	0x00000001
        /*529c*/ 	.word	0x00000001


	//----- nvinfo : EIATTR_CBANK_PARAM_SIZE
	.align		4
.L_45:
        /*52a0*/ 	.byte	0x03, 0x19
        /*52a2*/ 	.short	0x0050


	//----- nvinfo : EIATTR_PARAM_CBANK
	.align		4
        /*52a4*/ 	.byte	0x04, 0x0a
        /*52a6*/ 	.short	(.L_47 - .L_46)
	.align		4
.L_46:
        /*52a8*/ 	.word	index@(.nv.constant0.matmul_kernel)
        /*52ac*/ 	.short	0x0380
        /*52ae*/ 	.short	0x0050


	//----- nvinfo : EIATTR_SW_WAR
	.align		4
.L_47:
        /*52b0*/ 	.byte	0x04, 0x36
        /*52b2*/ 	.short	(.L_49 - .L_48)
.L_48:
        /*52b4*/ 	.word	0x00000008
.L_49:


//--------------------- .nv.compat                --------------------------
	.section	.nv.compat,"",@"SHT_CUDA_COMPAT_INFO"
	.align	4
        /*0000*/ 	.byte	0x02, 0x02, 0x02, 0x00, 0x02, 0x05, 0x05, 0x00, 0x02, 0x03, 0x00, 0x00, 0x02, 0x06, 0x01, 0x00


//--------------------- .nv.callgraph             --------------------------
	.section	.nv.callgraph,"",@"SHT_CUDA_CALLGRAPH"
	.align	4
	.sectionentsize	8
	.align		4
        /*0000*/ 	.word	0x00000000
	.align		4
        /*0004*/ 	.word	0xffffffff
	.align		4
        /*0008*/ 	.word	0x00000000
	.align		4
        /*000c*/ 	.word	0xfffffffe
	.align		4
        /*0010*/ 	.word	0x00000000
	.align		4
        /*0014*/ 	.word	0xfffffffd
	.align		4
        /*0018*/ 	.word	0x00000000
	.align		4
        /*001c*/ 	.word	0xfffffffc


//--------------------- .text.matmul_kernel       --------------------------
	.section	.text.matmul_kernel,"ax",@progbits
	.align	128
        .global         matmul_kernel
        .type           matmul_kernel,@function
        .size           matmul_kernel,(.L_x_3 - matmul_kernel)
        .other          matmul_kernel,@"STO_CUDA_ENTRY STV_DEFAULT"
matmul_kernel:
.text.matmul_kernel:
[----:B------:R-:W0:Y:S08]  /*0000*/  LDC R1, c[0x0][0x37c] ;  /* 0x0000df00ff017b82 */ /* 0x000e300000000800 */
[----:B------:R-:W1:Y:S01]  /*0010*/  LDC.64 R2, c[0x0][0x398] ;  /* 0x0000e600ff027b82 */ /* 0x000e620000000a00 */
[----:B0-----:R-:W-:Y:S01]  /*0020*/  VIADD R1, R1, 0xffff6ab8 ;  /* 0xffff6ab801017836 */ /* 0x001fe20000000000 */
[----:B------:R-:W0:Y:S01]  /*0030*/  S2R R5, SR_CTAID.X ;  /* 0x0000000000057919 */ /* 0x000e220000002500 */
[----:B------:R-:W2:Y:S01]  /*0040*/  LDCU UR5, c[0x0][0x3a0] ;  /* 0x00007400ff0577ac */ /* 0x000ea20008000800 */
[----:B------:R-:W-:-:S02]  /*0050*/  CS2R R12, SRZ ;  /* 0x00000000000c7805 */ /* 0x000fc4000001ff00 */
[----:B------:R-:W-:Y:S01]  /*0060*/  CS2R R14, SRZ ;  /* 0x00000000000e7805 */ /* 0x000fe2000001ff00 */
[----:B------:R-:W3:Y:S01]  /*0070*/  S2R R16, SR_TID.X ;  /* 0x0000000000107919 */ /* 0x000ee20000002100 */
[----:B------:R-:W-:Y:S01]  /*0080*/  UMOV UR4, 0x400 ;  /* 0x0000040000047882 */ /* 0x000fe20000000000 */
[----:B------:R-:W4:Y:S01]  /*0090*/  S2UR UR6, SR_CgaCtaId ;  /* 0x00000000000679c3 */ /* 0x000f220000008800 */
[----:B------:R-:W0:Y:S01]  /*00a0*/  LDCU.64 UR8, c[0x0][0x358] ;  /* 0x00006b00ff0877ac */ /* 0x000e220008000a00 */
[----:B--2---:R-:W-:Y:S01]  /*00b0*/  UIADD3 UR5, UPT, UPT, UR5, 0x3f, URZ ;  /* 0x0000003f05057890 */ /* 0x004fe2000fffe0ff */
[----:B-1----:R1:W-:Y:S01]  /*00c0*/  STL.64 [R1+0x90], R2 ;  /* 0x0000900201007387 */ /* 0x0023e20000100a00 */
[----:B------:R-:W-:Y:S02]  /*00d0*/  IMAD.MOV.U32 R24, RZ, RZ, R3 ;  /* 0x000000ffff187224 */ /* 0x000fe400078e0003 */
[----:B------:R-:W-:Y:S01]  /*00e0*/  UISETP.GE.AND UP0, UPT, UR5, 0x40, UPT ;  /* 0x000000400500788c */ /* 0x000fe2000bf06270 */
[----:B------:R-:W-:Y:S01]  /*00f0*/  IMAD.MOV.U32 R25, RZ, RZ, R2 ;  /* 0x000000ffff197224 */ /* 0x000fe200078e0002 */
[----:B------:R-:W-:Y:S01]  /*0100*/  STL [R1+0x20], RZ ;  /* 0x000020ff01007387 */ /* 0x000fe20000100800 */
[----:B------:R-:W-:-:S03]  /*0110*/  VIADD R0, R24, 0x7f ;  /* 0x0000007f18007836 */ /* 0x000fc60000000000 */
[----:B------:R-:W-:Y:S01]  /*0120*/  STL [R1+0x24], RZ ;  /* 0x000024ff01007387 */ /* 0x000fe20000100800 */
[----:B----4-:R-:W-:Y:S01]  /*0130*/  ULEA UR4, UR6, UR4, 0x18 ;  /* 0x0000000406047291 */ /* 0x010fe2000f8ec0ff */
[----:B0-----:R-:W-:Y:S02]  /*0140*/  IABS R8, R5 ;  /* 0x0000000500087213 */ /* 0x001fe40000000000 */
[----:B------:R-:W-:Y:S01]  /*0150*/  STL [R1+0x28], RZ ;  /* 0x000028ff01007387 */ /* 0x000fe20000100800 */
[----:B-1----:R-:W-:-:S03]  /*0160*/  SHF.R.S32.HI R3, RZ, 0x1f, R0 ;  /* 0x0000001fff037819 */ /* 0x002fc60000011400 */
[----:B------:R-:W-:Y:S01]  /*0170*/  STL [R1+0x2c], RZ ;  /* 0x00002cff01007387 */ /* 0x000fe20000100800 */
[----:B------:R-:W-:-:S03]  /*0180*/  LEA.HI R3, R3, R0, RZ, 0x7 ;  /* 0x0000000003037211 */ /* 0x000fc600078f38ff */
[----:B------:R-:W-:Y:S01]  /*0190*/  STL [R1+0x50], RZ ;  /* 0x000050ff01007387 */ /* 0x000fe20000100800 */
[----:B------:R-:W-:-:S03]  /*01a0*/  SHF.R.S32.HI R3, RZ, 0x7, R3 ;  /* 0x00000007ff037819 */ /* 0x000fc60000011403 */
[----:B------:R-:W-:Y:S02]  /*01b0*/  STL [R1+0x54], RZ ;  /* 0x000054ff01007387 */ /* 0x000fe40000100800 */
[----:B------:R-:W-:Y:S02]  /*01c0*/  IMAD.SHL.U32 R4, R3, 0x8, RZ ;  /* 0x0000000803047824 */ /* 0x000fe400078e00ff */
[----:B------:R-:W-:Y:S03]  /*01d0*/  STL [R1+0x58], RZ ;  /* 0x000058ff01007387 */ /* 0x000fe60000100800 */
[-C--:B------:R-:W-:Y:S01]  /*01e0*/  IABS R7, R4.reuse ;  /* 0x0000000400077213 */ /* 0x080fe20000000000 */
[----:B------:R-:W-:Y:S01]  /*01f0*/  STL [R1+0x5c], RZ ;  /* 0x00005cff01007387 */ /* 0x000fe20000100800 */
[----:B------:R-:W-:Y:S02]  /*0200*/  IABS R10, R4 ;  /* 0x00000004000a7213 */ /* 0x000fe40000000000 */
[----:B------:R-:W0:Y:S01]  /*0210*/  I2F.RP R0, R7 ;  /* 0x0000000700007306 */ /* 0x000e220000209400 */
[----:B------:R-:W-:Y:S04]  /*0220*/  STL [R1+0x80], RZ ;  /* 0x000080ff01007387 */ /* 0x000fe80000100800 */
[----:B------:R-:W-:Y:S04]  /*0230*/  STL [R1+0x84], RZ ;  /* 0x000084ff01007387 */ /* 0x000fe80000100800 */
[----:B------:R-:W-:Y:S04]  /*0240*/  STL [R1+0x88], RZ ;  /* 0x000088ff01007387 */ /* 0x000fe80000100800 */
[----:B------:R-:W-:Y:S01]  /*0250*/  STL [R1+0x8c], RZ ;  /* 0x00008cff01007387 */ /* 0x000fe20000100800 */
[----:B0-----:R-:W0:Y:S03]  /*0260*/  MUFU.RCP R0, R0 ;  /* 0x0000000000007308 */ /* 0x001e260000001000 */
[----:B------:R-:W-:Y:S04]  /*0270*/  STL [R1+0xe0], RZ ;  /* 0x0000e0ff01007387 */ /* 0x000fe80000100800 */
[----:B------:R-:W-:Y:S04]  /*0280*/  STL [R1+0xe4], RZ ;  /* 0x0000e4ff01007387 */ /* 0x000fe80000100800 */
[----:B------:R-:W-:Y:S04]  /*0290*/  STL [R1+0xe8], RZ ;  /* 0x0000e8ff01007387 */ /* 0x000fe80000100800 */
[----:B------:R-:W-:Y:S01]  /*02a0*/  STL [R1+0xec], RZ ;  /* 0x0000ecff01007387 */ /* 0x000fe20000100800 */
[----:B0-----:R-:W-:-:S03]  /*02b0*/  VIADD R2, R0, 0xffffffe ;  /* 0x0ffffffe00027836 */ /* 0x001fc60000000000 */
[----:B------:R-:W-:Y:S01]  /*02c0*/  STL [R1+0x120], RZ ;  /* 0x000120ff01007387 */ /* 0x000fe20000100800 */
[----:B------:R-:W-:Y:S01]  /*02d0*/  IMAD.MOV R0, RZ, RZ, -R10 ;  /* 0x000000ffff007224 */ /* 0x000fe200078e0a0a */
[----:B------:R0:W1:Y:S02]  /*02e0*/  F2I.FTZ.U32.TRUNC.NTZ R3, R2 ;  /* 0x0000000200037305 */ /* 0x000064000021f000 */
[----:B------:R-:W-:Y:S04]  /*02f0*/  STL [R1+0x124], RZ ;  /* 0x000124ff01007387 */ /* 0x000fe80000100800 */
[----:B------:R-:W-:Y:S04]  /*0300*/  STL [R1+0x128], RZ ;  /* 0x000128ff01007387 */ /* 0x000fe80000100800 */
[----:B------:R-:W-:Y:S01]  /*0310*/  STL [R1+0x12c], RZ ;  /* 0x00012cff01007387 */ /* 0x000fe20000100800 */
[----:B0-----:R-:W-:-:S03]  /*0320*/  IMAD.MOV.U32 R2, RZ, RZ, RZ ;  /* 0x000000ffff027224 */ /* 0x001fc600078e00ff */
[----:B------:R-:W-:Y:S01]  /*0330*/  STL [R1+0x270], RZ ;  /* 0x000270ff01007387 */ /* 0x000fe20000100800 */
[----:B-1----:R-:W-:-:S03]  /*0340*/  IMAD.MOV R6, RZ, RZ, -R3 ;  /* 0x000000ffff067224 */ /* 0x002fc600078e0a03 */
[----:B------:R-:W-:Y:S01]  /*0350*/  STL [R1+0x274], RZ ;  /* 0x000274ff01007387 */ /* 0x000fe20000100800 */
[----:B------:R-:W-:-:S03]  /*0360*/  IMAD R9, R6, R7, RZ ;  /* 0x0000000706097224 */ /* 0x000fc600078e02ff */
[----:B------:R-:W-:Y:S01]  /*0370*/  STL [R1+0x278], RZ ;  /* 0x000278ff01007387 */ /* 0x000fe20000100800 */
[----:B------:R-:W-:Y:S02]  /*0380*/  IMAD.MOV.U32 R6, RZ, RZ, R8 ;  /* 0x000000ffff067224 */ /* 0x000fe400078e0008 */
[----:B------:R-:W-:Y:S01]  /*0390*/  IMAD.HI.U32 R3, R3, R9, R2 ;  /* 0x0000000903037227 */ /* 0x000fe200078e0002 */
[----:B------:R-:W-:Y:S04]  /*03a0*/  STL [R1+0x27c], RZ ;  /* 0x00027cff01007387 */ /* 0x000fe80000100800 */
[----:B------:R-:W-:Y:S01]  /*03b0*/  STL [R1+0x300], RZ ;  /* 0x000300ff01007387 */ /* 0x000fe20000100800 */
[----:B------:R-:W-:-:S03]  /*03c0*/  IMAD.HI.U32 R3, R3, R6, RZ ;  /* 0x0000000603037227 */ /* 0x000fc600078e00ff */
[----:B------:R-:W-:Y:S01]  /*03d0*/  STL [R1+0x304], RZ ;  /* 0x000304ff01007387 */ /* 0x000fe20000100800 */
[----:B------:R-:W-:-:S03]  /*03e0*/  IMAD R0, R3, R0, R6 ;  /* 0x0000000003007224 */ /* 0x000fc600078e0206 */
[----:B------:R-:W-:Y:S02]  /*03f0*/  STL [R1+0x308], RZ ;  /* 0x000308ff01007387 */ /* 0x000fe40000100800 */
[----:B------:R-:W-:Y:S02]  /*0400*/  ISETP.GT.U32.AND P1, PT, R7, R0, PT ;  /* 0x000000000700720c */ /* 0x000fe40003f24070 */
[----:B------:R-:W-:Y:S04]  /*0410*/  STL [R1+0x30c], RZ ;  /* 0x00030cff01007387 */ /* 0x000fe80000100800 */
[----:B------:R-:W-:Y:S04]  /*0420*/  STL [R1+0x490], RZ ;  /* 0x000490ff01007387 */ /* 0x000fe80000100800 */
[----:B------:R-:W-:Y:S03]  /*0430*/  STL [R1+0x494], RZ ;  /* 0x000494ff01007387 */ /* 0x000fe60000100800 */
[----:B------:R-:W-:Y:S01]  /*0440*/  @!P1 IMAD.IADD R0, R0, 0x1, -R7 ;  /* 0x0000000100009824 */ /* 0x000fe200078e0a07 */
[----:B------:R-:W-:Y:S01]  /*0450*/  STL [R1+0x498], RZ ;  /* 0x000498ff01007387 */ /* 0x000fe20000100800 */
[----:B------:R-:W-:Y:S01]  /*0460*/  @!P1 VIADD R3, R3, 0x1 ;  /* 0x0000000103039836 */ /* 0x000fe20000000000 */
[----:B------:R-:W-:-:S02]  /*0470*/  ISETP.NE.AND P1, PT, R4, RZ, PT ;  /* 0x000000ff0400720c */ /* 0x000fc40003f25270 */
[----:B------:R-:W-:Y:S01]  /*0480*/  STL [R1+0x49c], RZ ;  /* 0x00049cff01007387 */ /* 0x000fe20000100800 */
[----:B------:R-:W-:Y:S02]  /*0490*/  ISETP.GE.U32.AND P0, PT, R0, R7, PT ;  /* 0x000000070000720c */ /* 0x000fe40003f06070 */
[----:B------:R-:W-:Y:S01]  /*04a0*/  LOP3.LUT R0, R5, R4, RZ, 0x3c, !PT ;  /* 0x0000000405007212 */ /* 0x000fe200078e3cff */
[----:B------:R-:W-:Y:S03]  /*04b0*/  STL [R1+0x4c0], RZ ;  /* 0x0004c0ff01007387 */ /* 0x000fe60000100800 */
[----:B------:R-:W-:Y:S01]  /*04c0*/  ISETP.GE.AND P2, PT, R0, RZ, PT ;  /* 0x000000ff0000720c */ /* 0x000fe20003f46270 */
[----:B------:R-:W-:Y:S01]  /*04d0*/  STL [R1+0x4c4], RZ ;  /* 0x0004c4ff01007387 */ /* 0x000fe20000100800 */
[----:B------:R-:W-:-:S03]  /*04e0*/  VIADD R0, R25, 0x1ff ;  /* 0x000001ff19007836 */ /* 0x000fc60000000000 */
[----:B------:R-:W-:Y:S02]  /*04f0*/  STL [R1+0x4c8], RZ ;  /* 0x0004c8ff01007387 */ /* 0x000fe40000100800 */
[----:B------:R-:W-:Y:S02]  /*0500*/  @P0 VIADD R3, R3, 0x1 ;  /* 0x0000000103030836 */ /* 0x000fe40000000000 */
[----:B------:R-:W-:Y:S02]  /*0510*/  STL [R1+0x4cc], RZ ;  /* 0x0004ccff01007387 */ /* 0x000fe40000100800 */
[----:B------:R-:W-:Y:S01]  /*0520*/  IMAD.MOV.U32 R2, RZ, RZ, R3 ;  /* 0x000000ffff027224 */ /* 0x000fe200078e0003 */
[----:B------:R-:W-:Y:S01]  /*0530*/  SHF.R.S32.HI R3, RZ, 0x1f, R0 ;  /* 0x0000001fff037819 */ /* 0x000fe20000011400 */
[----:B------:R-:W-:Y:S02]  /*0540*/  STL [R1+0x4f0], RZ ;  /* 0x0004f0ff01007387 */ /* 0x000fe40000100800 */
[----:B------:R-:W-:Y:S01]  /*0550*/  @!P2 IMAD.MOV R2, RZ, RZ, -R2 ;  /* 0x000000ffff02a224 */ /* 0x000fe200078e0a02 */
[----:B------:R-:W-:Y:S01]  /*0560*/  @!P1 LOP3.LUT R2, RZ, R4, RZ, 0x33, !PT ;  /* 0x00000004ff029212 */ /* 0x000fe200078e33ff */
[----:B------:R-:W-:Y:S01]  /*0570*/  STL [R1+0x4f4], RZ ;  /* 0x0004f4ff01007387 */ /* 0x000fe20000100800 */
[----:B------:R-:W-:-:S03]  /*0580*/  LEA.HI R3, R3, R0, RZ, 0x9 ;  /* 0x0000000003037211 */ /* 0x000fc600078f48ff */
[----:B------:R-:W-:Y:S01]  /*0590*/  STL [R1+0x4f8], RZ ;  /* 0x0004f8ff01007387 */ /* 0x000fe20000100800 */
[----:B------:R-:W-:Y:S02]  /*05a0*/  IMAD.SHL.U32 R6, R2, 0x8, RZ ;  /* 0x0000000802067824 */ /* 0x000fe400078e00ff */
[----:B------:R-:W-:Y:S01]  /*05b0*/  IMAD.MOV R2, RZ, RZ, -R2 ;  /* 0x000000ffff027224 */ /* 0x000fe200078e0a02 */
[----:B------:R-:W-:Y:S02]  /*05c0*/  STL [R1+0x4fc], RZ ;  /* 0x0004fcff01007387 */ /* 0x000fe40000100800 */
[----:B------:R-:W-:Y:S01]  /*05d0*/  LEA.HI.SX32 R3, R3, -R6, 0x17 ;  /* 0x8000000603037211 */ /* 0x000fe200078fbaff */
[----:B------:R-:W-:Y:S01]  /*05e0*/  IMAD R4, R4, R2, R5 ;  /* 0x0000000204047224 */ /* 0x000fe200078e0205 */
[----:B------:R-:W-:Y:S02]  /*05f0*/  STL [R1+0x520], RZ ;  /* 0x000520ff01007387 */ /* 0x000fe40000100800 */
[----:B------:R-:W-:-:S02]  /*0600*/  VIMNMX R11, PT, PT, R3, 0x8, PT ;  /* 0x00000008030b7848 */ /* 0x000fc40003fe0100 */
[----:B------:R-:W-:Y:S01]  /*0610*/  STL [R1+0x524], RZ ;  /* 0x000524ff01007387 */ /* 0x000fe20000100800 */
[----:B------:R-:W-:Y:S02]  /*0620*/  IABS R9, R4 ;  /* 0x0000000400097213 */ /* 0x000fe40000000000 */
[----:B------:R-:W-:Y:S01]  /*0630*/  IABS R7, R11 ;  /* 0x0000000b00077213 */ /* 0x000fe20000000000 */
[----:B------:R-:W-:Y:S03]  /*0640*/  STL [R1+0x528], RZ ;  /* 0x000528ff01007387 */ /* 0x000fe60000100800 */
        /* <DEDUP_REMOVED lines=11> */
[----:B------:R-:W-:Y:S04]  /*0700*/  STL [R1+0x58c], RZ ;  /* 0x00058cff01007387 */ /* 0x000fe80000100800 */
[----:B------:R-:W-:Y:S01]  /*0710*/  STL [R1+0x460], RZ ;  /* 0x000460ff01007387 */ /* 0x000fe20000100800 */
[----:B------:R-:W0:Y:S03]  /*0720*/  F2I.FTZ.U32.TRUNC.NTZ R3, R3 ;  /* 0x0000000300037305 */ /* 0x000e26000021f000 */
[----:B------:R-:W-:Y:S04]  /*0730*/  STL [R1+0x464], RZ ;  /* 0x000464ff01007387 */ /* 0x000fe80000100800 */
[----:B------:R-:W-:Y:S04]  /*0740*/  STL [R1+0x468], RZ ;  /* 0x000468ff01007387 */ /* 0x000fe80000100800 */
[----:B------:R-:W-:Y:S04]  /*0750*/  STL [R1+0x46c], RZ ;  /* 0x00046cff01007387 */ /* 0x000fe80000100800 */
[----:B------:R-:W-:Y:S01]  /*0760*/  STL [R1+0x1390], RZ ;  /* 0x001390ff01007387 */ /* 0x000fe20000100800 */
[----:B0-----:R-:W-:-:S03]  /*0770*/  IMAD.MOV R8, RZ, RZ, -R3 ;  /* 0x000000ffff087224 */ /* 0x001fc600078e0a03 */
[----:B------:R-:W-:Y:S01]  /*0780*/  STL [R1+0x1394], RZ ;  /* 0x001394ff01007387 */ /* 0x000fe20000100800 */
[----:B------:R-:W-:Y:S01]  /*0790*/  IMAD.MOV.U32 R2, RZ, RZ, R8 ;  /* 0x000000ffff027224 */ /* 0x000fe200078e0008 */
[----:B------:R-:W-:Y:S02]  /*07a0*/  IABS R8, R11 ;  /* 0x0000000b00087213 */ /* 0x000fe40000000000 */
[----:B------:R-:W-:Y:S01]  /*07b0*/  STL [R1+0x1398], RZ ;  /* 0x001398ff01007387 */ /* 0x000fe20000100800 */
[----:B------:R-:W-:Y:S02]  /*07c0*/  IMAD R5, R2, R7, RZ ;  /* 0x0000000702057224 */ /* 0x000fe400078e02ff */
[----:B------:R-:W-:Y:S01]  /*07d0*/  IMAD.MOV.U32 R2, RZ, RZ, RZ ;  /* 0x000000ffff027224 */ /* 0x000fe200078e00ff */
[----:B------:R-:W-:Y:S03]  /*07e0*/  STL [R1+0x139c], RZ ;  /* 0x00139cff01007387 */ /* 0x000fe60000100800 */
[----:B------:R-:W-:Y:S01]  /*07f0*/  IMAD.HI.U32 R2, R3, R5, R2 ;  /* 0x0000000503027227 */ /* 0x000fe200078e0002 */
[----:B------:R-:W-:Y:S03]  /*0800*/  STL [R1+0x1370], RZ ;  /* 0x001370ff01007387 */ /* 0x000fe60000100800 */
[----:B------:R-:W-:Y:S01]  /*0810*/  IMAD.MOV R3, RZ, RZ, -R8 ;  /* 0x000000ffff037224 */ /* 0x000fe200078e0a08 */
[----:B------:R-:W-:Y:S01]  /*0820*/  STL [R1+0x1374], RZ ;  /* 0x001374ff01007387 */ /* 0x000fe20000100800 */
[----:B------:R-:W-:-:S03]  /*0830*/  IMAD.HI.U32 R0, R2, R9, RZ ;  /* 0x0000000902007227 */ /* 0x000fc600078e00ff */
[----:B------:R-:W-:Y:S01]  /*0840*/  STL [R1+0x1378], RZ ;  /* 0x001378ff01007387 */ /* 0x000fe20000100800 */
[----:B------:R-:W-:Y:S01]  /*0850*/  IMAD R2, R0, R3, R9 ;  /* 0x0000000300027224 */ /* 0x000fe200078e0209 */
[----:B---3--:R-:W-:Y:S02]  /*0860*/  LOP3.LUT R3, R16, 0x1f, RZ, 0xc0, !PT ;  /* 0x0000001f10037812 */ /* 0x008fe400078ec0ff */
        /* <DEDUP_REMOVED lines=14> */
[----:B------:R-:W-:Y:S04]  /*0950*/  STL [R1+0x1338], RZ ;  /* 0x001338ff01007387 */ /* 0x000fe80000100800 */
[----:B------:R-:W-:Y:S02]  /*0960*/  STL [R1+0x133c], RZ ;  /* 0x00133cff01007387 */ /* 0x000fe40000100800 */
[----:B------:R-:W-:-:S02]  /*0970*/  @P0 VIADD R0, R0, 0x1 ;  /* 0x0000000100000836 */ /* 0x000fc40000000000 */
[----:B------:R-:W-:Y:S04]  /*0980*/  STL [R1+0x1310], RZ ;  /* 0x001310ff01007387 */ /* 0x000fe80000100800 */
[----:B------:R-:W-:Y:S01]  /*0990*/  STL [R1+0x1314], RZ ;  /* 0x001314ff01007387 */ /* 0x000fe20000100800 */
[----:B------:R-:W-:Y:S01]  /*09a0*/  @!P2 IMAD.MOV R0, RZ, RZ, -R0 ;  /* 0x000000ffff00a224 */ /* 0x000fe200078e0a00 */
[----:B------:R-:W-:Y:S02]  /*09b0*/  @!P1 LOP3.LUT R0, RZ, R11, RZ, 0x33, !PT ;  /* 0x0000000bff009212 */ /* 0x000fe400078e33ff */
[----:B------:R-:W-:Y:S03]  /*09c0*/  STL [R1+0x1318], RZ ;  /* 0x001318ff01007387 */ /* 0x000fe60000100800 */
[----:B------:R-:W-:Y:S01]  /*09d0*/  IMAD.SHL.U32 R27, R0, 0x80, RZ ;  /* 0x00000080001b7824 */ /* 0x000fe200078e00ff */
[----:B------:R-:W-:Y:S01]  /*09e0*/  STL [R1+0x131c], RZ ;  /* 0x00131cff01007387 */ /* 0x000fe20000100800 */
[----:B------:R-:W-:-:S02]  /*09f0*/  IMAD.MOV R2, RZ, RZ, -R0 ;  /* 0x000000ffff027224 */ /* 0x000fc400078e0a00 */
[C---:B------:R-:W-:Y:S01]  /*0a00*/  VIADD R8, R27.reuse, 0x1 ;  /* 0x000000011b087836 */ /* 0x040fe20000000000 */
[----:B------:R-:W-:Y:S01]  /*0a10*/  STL [R1+0x12f0], RZ ;  /* 0x0012f0ff01007387 */ /* 0x000fe20000100800 */
[C---:B------:R-:W-:Y:S02]  /*0a20*/  VIADD R0, R27.reuse, 0x2 ;  /* 0x000000021b007836 */ /* 0x040fe40000000000 */
[----:B------:R-:W-:Y:S01]  /*0a30*/  VIADD R9, R27, 0x3 ;  /* 0x000000031b097836 */ /* 0x000fe20000000000 */
[----:B------:R-:W-:Y:S01]  /*0a40*/  STL [R1+0x12f4], RZ ;  /* 0x0012f4ff01007387 */ /* 0x000fe20000100800 */
[----:B------:R-:W-:Y:S01]  /*0a50*/  IMAD R2, R11, R2, R4 ;  /* 0x000000020b027224 */ /* 0x000fe200078e0204 */
[----:B------:R-:W-:Y:S01]  /*0a60*/  CS2R R4, SRZ ;  /* 0x0000000000047805 */ /* 0x000fe2000001ff00 */
[C---:B------:R-:W-:Y:S01]  /*0a70*/  VIADD R59, R27.reuse, 0x19 ;  /* 0x000000191b3b7836 */ /* 0x040fe20000000000 */
[----:B------:R-:W-:Y:S01]  /*0a80*/  STL [R1+0x12f8], RZ ;  /* 0x0012f8ff01007387 */ /* 0x000fe20000100800 */
[----:B------:R-:W-:Y:S01]  /*0a90*/  IMAD.IADD R2, R6, 0x1, R2 ;  /* 0x0000000106027824 */ /* 0x000fe200078e0202 */
[----:B------:R-:W-:Y:S01]  /*0aa0*/  CS2R R6, SRZ ;  /* 0x0000000000067805 */ /* 0x000fe2000001ff00 */
[C---:B------:R-:W-:Y:S01]  /*0ab0*/  VIADD R58, R27.reuse, 0x1a ;  /* 0x0000001a1b3a7836 */ /* 0x040fe20000000000 */
[----:B------:R-:W-:Y:S01]  /*0ac0*/  STL [R1+0x12fc], RZ ;  /* 0x0012fcff01007387 */ /* 0x000fe20000100800 */
[----:B------:R-:W-:-:S02]  /*0ad0*/  VIADD R57, R27, 0x1b ;  /* 0x0000001b1b397836 */ /* 0x000fc40000000000 */
[C---:B------:R-:W-:Y:S01]  /*0ae0*/  VIADD R56, R27.reuse, 0x1c ;  /* 0x0000001c1b387836 */ /* 0x040fe20000000000 */
[----:B------:R-:W-:Y:S01]  /*0af0*/  STL [R1+0x12d0], RZ ;  /* 0x0012d0ff01007387 */ /* 0x000fe20000100800 */
[C---:B------:R-:W-:Y:S02]  /*0b00*/  VIADD R55, R27.reuse, 0x1d ;  /* 0x0000001d1b377836 */ /* 0x040fe40000000000 */
[C---:B------:R-:W-:Y:S01]  /*0b10*/  VIADD R54, R27.reuse, 0x1e ;  /* 0x0000001e1b367836 */ /* 0x040fe20000000000 */
[----:B------:R-:W-:Y:S01]  /*0b20*/  STL [R1+0x12d4], RZ ;  /* 0x0012d4ff01007387 */ /* 0x000fe20000100800 */
[C---:B------:R-:W-:Y:S02]  /*0b30*/  VIADD R53, R27.reuse, 0x1f ;  /* 0x0000001f1b357836 */ /* 0x040fe40000000000 */
        /* <DEDUP_REMOVED lines=35> */
[----:B------:R-:W-:-:S03]  /*0d70*/  VIADD R10, R27, 0x7a ;  /* 0x0000007a1b0a7836 */ /* 0x000fc60000000000 */
[----:B------:R-:W-:Y:S04]  /*0d80*/  STL [R1+0x1288], RZ ;  /* 0x001288ff01007387 */ /* 0x000fe80000100800 */
        /* <DEDUP_REMOVED lines=1945> */
[----:B------:R-:W-:Y:S04]  /*8720*/  STL [R1+0x2e40], R27 ;  /* 0x002e401b01007387 */ /* 0x000fe80000100800 */
[----:B------:R0:W-:Y:S04]  /*8730*/  STL [R1+0x158], R8 ;  /* 0x0001580801007387 */ /* 0x0001e80000100800 */
[----:B------:R1:W-:Y:S04]  /*8740*/  STL [R1+0x150], R0 ;  /* 0x0001500001007387 */ /* 0x0003e80000100800 */
[----:B------:R2:W-:Y:S01]  /*8750*/  STL [R1+0x14c], R9 ;  /* 0x00014c0901007387 */ /* 0x0005e20000100800 */
[----:B0-----:R-:W-:-:S02]  /*8760*/  VIADD R8, R27, 0x4 ;  /* 0x000000041b087836 */ /* 0x001fc40000000000 */
[----:B-1----:R-:W-:-:S03]  /*8770*/  VIADD R0, R27, 0x5 ;  /* 0x000000051b007836 */ /* 0x002fc60000000000 */
[----:B------:R0:W-:Y:S01]  /*8780*/  STL [R1+0x148], R8 ;  /* 0x0001480801007387 */ /* 0x0001e20000100800 */
[----:B--2---:R-:W-:-:S03]  /*8790*/  VIADD R9, R27, 0x6 ;  /* 0x000000061b097836 */ /* 0x004fc60000000000 */
[----:B------:R1:W-:Y:S04]  /*87a0*/  STL [R1+0x13c], R0 ;  /* 0x00013c0001007387 */ /* 0x0003e80000100800 */
[----:B------:R2:W-:Y:S01]  /*87b0*/  STL [R1+0x130], R9 ;  /* 0x0001300901007387 */ /* 0x0005e20000100800 */
[----:B0-----:R-:W-:Y:S02]  /*87c0*/  VIADD R8, R27, 0x7 ;  /* 0x000000071b087836 */ /* 0x001fe40000000000 */
[----:B-1----:R-:W-:-:S03]  /*87d0*/  IMAD.SHL.U32 R0, R2, 0x200, RZ ;  /* 0x0000020002007824 */ /* 0x002fc600078e00ff */
[----:B------:R0:W-:Y:S01]  /*87e0*/  STL [R1+0x11c], R8 ;  /* 0x00011c0801007387 */ /* 0x0001e20000100800 */
[C---:B------:R-:W-:Y:S02]  /*87f0*/  VIADD R2, R27.reuse, 0xa ;  /* 0x0000000a1b027836 */ /* 0x040fe40000000000 */
[C---:B--2---:R-:W-:Y:S01]  /*8800*/  VIADD R9, R27.reuse, 0x8 ;  /* 0x000000081b097836 */ /* 0x044fe20000000000 */
[C---:B------:R-:W-:Y:S02]  /*8810*/  LOP3.LUT R3, R0.reuse, 0x20, R3, 0xfe, !PT ;  /* 0x0000002000037812 */ /* 0x040fe400078efe03 */
[----:B------:R-:W-:Y:S01]  /*8820*/  LOP3.LUT R26, R0, 0x1f, R16, 0xf8, !PT ;  /* 0x0000001f001a7812 */ /* 0x000fe200078ef810 */
[C---:B------:R-:W-:Y:S01]  /*8830*/  VIADD R0, R27.reuse, 0xc ;  /* 0x0000000c1b007836 */ /* 0x040fe20000000000 */
[----:B------:R1:W-:Y:S01]  /*8840*/  STL [R1+0x118], R9 ;  /* 0x0001180901007387 */ /* 0x0003e20000100800 */
[C---:B------:R-:W-:Y:S01]  /*8850*/  VIADD R16, R27.reuse, 0x78 ;  /* 0x000000781b107836 */ /* 0x040fe20000000000 */
[C---:B------:R-:W-:Y:S01]  /*8860*/  LOP3.LUT R28, R26.reuse, 0x60, RZ, 0xfc, !PT ;  /* 0x000000601a1c7812 */ /* 0x040fe200078efcff */
[----:B0-----:R-:W-:Y:S01]  /*8870*/  VIADD R8, R27, 0x9 ;  /* 0x000000091b087836 */ /* 0x001fe20000000000 */
[----:B------:R-:W-:-:S02]  /*8880*/  LOP3.LUT R29, R26, 0x80, RZ, 0xfc, !PT ;  /* 0x000000801a1d7812 */ /* 0x000fc400078efcff */
[----:B------:R-:W-:Y:S02]  /*8890*/  LOP3.LUT R39, R26, 0x1a0, RZ, 0xfc, !PT ;  /* 0x000001a01a277812 */ /* 0x000fe400078efcff */
[----:B------:R0:W-:Y:S01]  /*88a0*/  STL [R1+0x114], R8 ;  /* 0x0001140801007387 */ /* 0x0001e20000100800 */
[----:B-1----:R-:W-:-:S03]  /*88b0*/  VIADD R9, R27, 0x7b ;  /* 0x0000007b1b097836 */ /* 0x002fc60000000000 */
[----:B------:R1:W-:Y:S04]  /*88c0*/  STL [R1+0x7c], R2 ;  /* 0x00007c0201007387 */ /* 0x0003e80000100800 */
[----:B------:R2:W-:Y:S01]  /*88d0*/  STL [R1+0x2fd0], R3 ;  /* 0x002fd00301007387 */ /* 0x0005e20000100800 */
[----:B0-----:R-:W-:-:S03]  /*88e0*/  VIADD R8, R27, 0x7c ;  /* 0x0000007c1b087836 */ /* 0x001fc60000000000 */
[----:B------:R-:W-:Y:S01]  /*88f0*/  STL [R1+0x2f4c], R26 ;  /* 0x002f4c1a01007387 */ /* 0x000fe20000100800 */
[C---:B-1----:R-:W-:Y:S02]  /*8900*/  VIADD R2, R27.reuse, 0xb ;  /* 0x0000000b1b027836 */ /* 0x042fe40000000000 */
[----:B--2---:R-:W-:-:S03]  /*8910*/  VIADD R3, R27, 0xd ;  /* 0x0000000d1b037836 */ /* 0x004fc60000000000 */
[----:B------:R0:W-:Y:S04]  /*8920*/  STL [R1+0x78], R2 ;  /* 0x0000780201007387 */ /* 0x0001e80000100800 */
[----:B------:R1:W-:Y:S04]  /*8930*/  STL [R1+0x74], R0 ;  /* 0x0000740001007387 */ /* 0x0003e80000100800 */
[----:B------:R2:W-:Y:S01]  /*8940*/  STL [R1+0x70], R3 ;  /* 0x0000700301007387 */ /* 0x0005e20000100800 */
[C---:B0-----:R-:W-:Y:S02]  /*8950*/  VIADD R2, R27.reuse, 0xe ;  /* 0x0000000e1b027836 */ /* 0x041fe40000000000 */
[----:B-1----:R-:W-:-:S03]  /*8960*/  VIADD R0, R27, 0xf ;  /* 0x0000000f1b007836 */ /* 0x002fc60000000000 */
[----:B------:R0:W-:Y:S01]  /*8970*/  STL [R1+0x6c], R2 ;  /* 0x00006c0201007387 */ /* 0x0001e20000100800 */
[----:B--2---:R-:W-:-:S03]  /*8980*/  VIADD R3, R27, 0x10 ;  /* 0x000000101b037836 */ /* 0x004fc60000000000 */
        /* <DEDUP_REMOVED lines=18> */
[----:B------:R1:W-:Y:S04]  /*8ab0*/  STL [R1], R0 ;  /* 0x0000000001007387 */ /* 0x0003e80000100800 */
        /* <DEDUP_REMOVED lines=131> */
[----:B------:R1:W-:Y:S01]  /*92f0*/  STL [R1+0x646c], R0 ;  /* 0x00646c0001007387 */ /* 0x0003e20000100800 */
[C---:B0-----:R-:W-:Y:S02]  /*9300*/  VIADD R2, R27.reuse, 0x7e ;  /* 0x0000007e1b027836 */ /* 0x041fe40000000000 */
[----:B-1----:R-:W-:Y:S01]  /*9310*/  VIADD R0, R27, 0x7f ;  /* 0x0000007f1b007836 */ /* 0x002fe20000000000 */
[----:B------:R-:W-:-:S05]  /*9320*/  LOP3.LUT R27, R26, 0x40, RZ, 0xfc, !PT ;  /* 0x000000401a1b7812 */ /* 0x000fca00078efcff */
[----:B------:R0:W-:Y:S04]  /*9330*/  STL [R1+0x3008], R27 ;  /* 0x0030081b01007387 */ /* 0x0001e80000100800 */
[----:B------:R1:W-:Y:S04]  /*9340*/  STL [R1+0x3004], R28 ;  /* 0x0030041c01007387 */ /* 0x0003e80000100800 */
[----:B------:R2:W-:Y:S01]  /*9350*/  STL [R1+0x3000], R29 ;  /* 0x0030001d01007387 */ /* 0x0005e20000100800 */
[C---:B0-----:R-:W-:Y:S02]  /*9360*/  LOP3.LUT R27, R26.reuse, 0xa0, RZ, 0xfc, !PT ;  /* 0x000000a01a1b7812 */ /* 0x041fe400078efcff */
[----:B-1----:R-:W-:-:S03]  /*9370*/  LOP3.LUT R28, R26, 0xc0, RZ, 0xfc, !PT ;  /* 0x000000c01a1c7812 */ /* 0x002fc600078efcff */
[----:B------:R0:W-:Y:S01]  /*9380*/  STL [R1+0x2ffc], R27 ;  /* 0x002ffc1b01007387 */ /* 0x0001e20000100800 */
[----:B--2---:R-:W-:-:S03]  /*9390*/  LOP3.LUT R29, R26, 0xe0, RZ, 0xfc, !PT ;  /* 0x000000e01a1d7812 */ /* 0x004fc600078efcff */
[----:B------:R1:W-:Y:S04]  /*93a0*/  STL [R1+0x2ff8], R28 ;  /* 0x002ff81c01007387 */ /* 0x0003e80000100800 */
[----:B------:R2:W-:Y:S01]  /*93b0*/  STL [R1+0x2ff4], R29 ;  /* 0x002ff41d01007387 */ /* 0x0005e20000100800 */
[C---:B0-----:R-:W-:Y:S02]  /*93c0*/  LOP3.LUT R27, R26.reuse, 0x100, RZ, 0xfc, !PT ;  /* 0x000001001a1b7812 */ /* 0x041fe400078efcff */
[----:B-1----:R-:W-:-:S03]  /*93d0*/  LOP3.LUT R28, R26, 0x120, RZ, 0xfc, !PT ;  /* 0x000001201a1c7812 */ /* 0x002fc600078efcff */
[----:B------:R0:W-:Y:S01]  /*93e0*/  STL [R1+0x2ff0], R27 ;  /* 0x002ff01b01007387 */ /* 0x0001e20000100800 */
[----:B--2---:R-:W-:-:S03]  /*93f0*/  LOP3.LUT R29, R26, 0x140, RZ, 0xfc, !PT ;  /* 0x000001401a1d7812 */ /* 0x004fc600078efcff */
[----:B------:R1:W-:Y:S04]  /*9400*/  STL [R1+0x2fec], R28 ;  /* 0x002fec1c01007387 */ /* 0x0003e80000100800 */
[----:B------:R-:W-:Y:S01]  /*9410*/  STL [R1+0x2fe8], R29 ;  /* 0x002fe81d01007387 */ /* 0x000fe20000100800 */
[C---:B0-----:R-:W-:Y:S02]  /*9420*/  LOP3.LUT R27, R26.reuse, 0x160, RZ, 0xfc, !PT ;  /* 0x000001601a1b7812 */ /* 0x041fe400078efcff */
[----:B-1----:R-:W-:-:S03]  /*9430*/  LOP3.LUT R28, R26, 0x180, RZ, 0xfc, !PT ;  /* 0x000001801a1c7812 */ /* 0x002fc600078efcff */
[----:B------:R0:W-:Y:S04]  /*9440*/  STL [R1+0x2fe4], R27 ;  /* 0x002fe41b01007387 */ /* 0x0001e80000100800 */
[----:B------:R1:W-:Y:S04]  /*9450*/  STL [R1+0x2fe0], R28 ;  /* 0x002fe01c01007387 */ /* 0x0003e80000100800 */
[----:B------:R1:W-:Y:S01]  /*9460*/  STL [R1+0x2fdc], R39 ;  /* 0x002fdc2701007387 */ /* 0x0003e20000100800 */
[C---:B0-----:R-:W-:Y:S02]  /*9470*/  LOP3.LUT R27, R26.reuse, 0x1c0, RZ, 0xfc, !PT ;  /* 0x000001c01a1b7812 */ /* 0x041fe400078efcff */
[----:B------:R-:W-:-:S03]  /*9480*/  LOP3.LUT R26, R26, 0x1e0, RZ, 0xfc, !PT ;  /* 0x000001e01a1a7812 */ /* 0x000fc600078efcff */
[----:B------:R1:W-:Y:S04]  /*9490*/  STL [R1+0x2fd8], R27 ;  /* 0x002fd81b01007387 */ /* 0x0003e80000100800 */
[----:B------:R1:W-:Y:S01]  /*94a0*/  STL [R1+0x2fd4], R26 ;  /* 0x002fd41a01007387 */ /* 0x0003e20000100800 */
[----:B------:R-:W-:Y:S05]  /*94b0*/  BRA.U !UP0, `(.L_x_0) ;  /* 0x00000e1108707547 */ /* 0x000fea000b800000 */
[----:B------:R0:W-:Y:S01]  /*94c0*/  STL [R1+0x6744], R44 ;  /* 0x0067442c01007387 */ /* 0x0001e20000100800 */
[----:B------:R-:W-:Y:S01]  /*94d0*/  IABS R12, R25 ;  /* 0x00000019000c7213 */ /* 0x000fe20000000000 */
[----:B------:R-:W2:Y:S01]  /*94e0*/  LDCU.128 UR24, c[0x0][0x380] ;  /* 0x00007000ff1877ac */ /* 0x000ea20008000c00 */
[----:B------:R-:W-:Y:S01]  /*94f0*/  IABS R61, R24 ;  /* 0x00000018003d7213 */ /* 0x000fe20000000000 */
[----:B------:R-:W3:Y:S01]  /*9500*/  LDCU UR77, c[0x0][0x3a4] ;  /* 0x00007480ff4d77ac */ /* 0x000ee20008000800 */
[----:B0-----:R-:W4:Y:S01]  /*9510*/  LDL R44, [R1+0x2f4c] ;  /* 0x002f4c00012c7983 */ /* 0x001f220000100800 */
[----:B------:R-:W0:Y:S03]  /*9520*/  LDCU UR76, c[0x0][0x3b0] ;  /* 0x00007600ff4c77ac */ /* 0x000e260008000800 */
[----:B------:R5:W-:Y:S01]  /*9530*/  STL [R1+0x6740], R45 ;  /* 0x0067402d01007387 */ /* 0x000be20000100800 */
[----:B------:R-:W1:Y:S01]  /*9540*/  LDCU UR6, c[0x0][0x3a8] ;  /* 0x00007500ff0677ac */ /* 0x000e620008000800 */
[----:B------:R-:W0:Y:S01]  /*9550*/  LDCU UR7, c[0x0][0x3a8] ;  /* 0x00007500ff0777ac */ /* 0x000e220008000800 */
[----:B------:R-:W0:Y:S01]  /*9560*/  LDCU UR10, c[0x0][0x3a8] ;  /* 0x00007500ff0a77ac */ /* 0x000e220008000800 */
[----:B-----5:R-:W5:Y:S01]  /*9570*/  LDL R45, [R1+0x2fd0] ;  /* 0x002fd000012d7983 */ /* 0x020f620000100800 */
[----:B------:R-:W0:Y:S03]  /*9580*/  LDCU UR11, c[0x0][0x3a8] ;  /* 0x00007500ff0b77ac */ /* 0x000e260008000800 */
[----:B------:R1:W-:Y:S01]  /*9590*/  STL [R1+0x673c], R46 ;  /* 0x00673c2e01007387 */ /* 0x0003e20000100800 */
[----:B------:R-:W0:Y:S01]  /*95a0*/  LDCU UR12, c[0x0][0x3a8] ;  /* 0x00007500ff0c77ac */ /* 0x000e220008000800 */
[----:B------:R-:W0:Y:S02]  /*95b0*/  LDCU UR13, c[0x0][0x3a8] ;  /* 0x00007500ff0d77ac */ /* 0x000e240008000800 */
[----:B-1----:R-:W2:Y:S01]  /*95c0*/  LDL R46, [R1+0x3008] ;  /* 0x00300800012e7983 */ /* 0x002ea20000100800 */
[----:B------:R-:W1:Y:S03]  /*95d0*/  LDCU UR14, c[0x0][0x3a8] ;  /* 0x00007500ff0e77ac */ /* 0x000e660008000800 */
[----:B------:R0:W-:Y:S01]  /*95e0*/  STL [R1+0x6738], R47 ;  /* 0x0067382f01007387 */ /* 0x0001e20000100800 */
[----:B------:R-:W0:Y:S03]  /*95f0*/  LDCU UR15, c[0x0][0x3a8] ;  /* 0x00007500ff0f77ac */ /* 0x000e260008000800 */
[----:B------:R-:W-:Y:S01]  /*9600*/  STL [R1+0x6734], R48 ;  /* 0x0067343001007387 */ /* 0x000fe20000100800 */
[----:B------:R-:W0:Y:S03]  /*9610*/  LDCU UR16, c[0x0][0x3a8] ;  /* 0x00007500ff1077ac */ /* 0x000e260008000800 */
[----:B------:R-:W-:Y:S01]  /*9620*/  STL [R1+0x6730], R49 ;  /* 0x0067303101007387 */ /* 0x000fe20000100800 */
[----:B------:R-:W0:Y:S03]  /*9630*/  LDCU UR17, c[0x0][0x3a8] ;  /* 0x00007500ff1177ac */ /* 0x000e260008000800 */
[----:B------:R-:W-:Y:S01]  /*9640*/  STL [R1+0x672c], R50 ;  /* 0x00672c3201007387 */ /* 0x000fe20000100800 */
[----:B------:R-:W0:Y:S03]  /*9650*/  LDCU UR18, c[0x0][0x3a8] ;  /* 0x00007500ff1277ac */ /* 0x000e260008000800 */
[----:B------:R0:W-:Y:S01]  /*9660*/  STL [R1+0x6728], R51 ;  /* 0x0067283301007387 */ /* 0x0001e20000100800 */
[----:B------:R-:W0:Y:S03]  /*9670*/  LDCU UR19, c[0x0][0x3a8] ;  /* 0x00007500ff1377ac */ /* 0x000e260008000800 */
        /* <DEDUP_REMOVED lines=8> */
[----:B------:R-:W-:Y:S01]  /*9700*/  STL [R1+0x6714], R56 ;  /* 0x0067143801007387 */ /* 0x000fe20000100800 */
[----:B------:R-:W1:Y:S03]  /*9710*/  LDCU UR28, c[0x0][0x3a8] ;  /* 0x00007500ff1c77ac */ /* 0x000e660008000800 */
[----:B------:R-:W-:Y:S01]  /*9720*/  STL [R1+0x6710], R57 ;  /* 0x0067103901007387 */ /* 0x000fe20000100800 */
[----:B------:R-:W1:Y:S03]  /*9730*/  LDCU UR29, c[0x0][0x3a8] ;  /* 0x00007500ff1d77ac */ /* 0x000e660008000800 */
[----:B------:R1:W-:Y:S01]  /*9740*/  STL [R1+0x670c], R58 ;  /* 0x00670c3a01007387 */ /* 0x0003e20000100800 */
[----:B------:R-:W1:Y:S03]  /*9750*/  LDCU UR30, c[0x0][0x3a8] ;  /* 0x00007500ff1e77ac */ /* 0x000e660008000800 */
[----:B------:R1:W-:Y:S01]  /*9760*/  STL [R1+0x6708], R59 ;  /* 0x0067083b01007387 */ /* 0x0003e20000100800 */
[----:B------:R-:W1:Y:S03]  /*9770*/  LDCU UR31, c[0x0][0x3a8] ;  /* 0x00007500ff1f77ac */ /* 0x000e660008000800 */
[----:B0-----:R-:W3:Y:S01]  /*9780*/  LDL R47, [R1+0x3004] ;  /* 0x00300400012f7983 */ /* 0x001ee20000100800 */
[----:B------:R-:W0:Y:S03]  /*9790*/  LDCU UR32, c[0x0][0x3a8] ;  /* 0x00007500ff2077ac */ /* 0x000e260008000800 */
[----:B------:R-:W4:Y:S01]  /*97a0*/  LDL R51, [R1+0x2ff4] ;  /* 0x002ff40001337983 */ /* 0x000f220000100800 */
[----:B------:R-:W0:Y:S03]  /*97b0*/  LDCU UR33, c[0x0][0x3a8] ;  /* 0x00007500ff2177ac */ /* 0x000e260008000800 */
[----:B------:R-:W4:Y:S01]  /*97c0*/  LDL R48, [R1+0x3000] ;  /* 0x0030000001307983 */ /* 0x000f220000100800 */
[----:B------:R-:W0:Y:S03]  /*97d0*/  LDCU UR34, c[0x0][0x3a8] ;  /* 0x00007500ff2277ac */ /* 0x000e260008000800 */
[----:B------:R-:W4:Y:S01]  /*97e0*/  LDL R52, [R1+0x2ff0] ;  /* 0x002ff00001347983 */ /* 0x000f220000100800 */
[----:B------:R-:W0:Y:S03]  /*97f0*/  LDCU UR35, c[0x0][0x3a8] ;  /* 0x00007500ff2377ac */ /* 0x000e260008000800 */
[----:B-1----:R-:W4:Y:S01]  /*9800*/  LDL R58, [R1+0x2fd4] ;  /* 0x002fd400013a7983 */ /* 0x002f220000100800 */
[----:B------:R-:W1:Y:S03]  /*9810*/  LDCU UR36, c[0x0][0x3a8] ;  /* 0x00007500ff2477ac */ /* 0x000e660008000800 */
[----:B------:R-:W4:Y:S01]  /*9820*/  LDL R50, [R1+0x2ff8] ;  /* 0x002ff80001327983 */ /* 0x000f220000100800 */
[----:B------:R-:W0:Y:S03]  /*9830*/  LDCU UR37, c[0x0][0x3a8] ;  /* 0x00007500ff2577ac */ /* 0x000e260008000800 */
        /* <DEDUP_REMOVED lines=13> */
[----:B------:R-:W0:Y:S01]  /*9910*/  I2F.RP R4, R12 ;  /* 0x0000000c00047306 */ /* 0x000e220000209400 */
[----:B------:R-:W1:Y:S01]  /*9920*/  LDCU UR44, c[0x0][0x3a8] ;  /* 0x00007500ff2c77ac */ /* 0x000e620008000800 */
[----:B------:R-:W1:Y:S06]  /*9930*/  LDCU UR45, c[0x0][0x3a8] ;  /* 0x00007500ff2d77ac */ /* 0x000e6c0008000800 */
[----:B------:R-:W1:Y:S01]  /*9940*/  I2F.RP R6, R61 ;  /* 0x0000003d00067306 */ /* 0x000e620000209400 */
[----:B------:R-:W2:Y:S01]  /*9950*/  LDCU UR46, c[0x0][0x3a8] ;  /* 0x00007500ff2e77ac */ /* 0x000ea20008000800 */
[----:B------:R-:W2:Y:S06]  /*9960*/  LDCU UR47, c[0x0][0x3a8] ;  /* 0x00007500ff2f77ac */ /* 0x000eac0008000800 */
[----:B0-----:R-:W0:Y:S01]  /*9970*/  MUFU.RCP R4, R4 ;  /* 0x0000000400047308 */ /* 0x001e220000001000 */
[----:B------:R-:W2:Y:S01]  /*9980*/  LDCU UR48, c[0x0][0x3a8] ;  /* 0x00007500ff3077ac */ /* 0x000ea20008000800 */
[----:B------:R-:W2:Y:S06]  /*9990*/  LDCU UR49, c[0x0][0x3a8] ;  /* 0x00007500ff3177ac */ /* 0x000eac0008000800 */
[----:B-1----:R-:W1:Y:S01]  /*99a0*/  MUFU.RCP R6, R6 ;  /* 0x0000000600067308 */ /* 0x002e620000001000 */
[----:B------:R-:W2:Y:S01]  /*99b0*/  LDCU UR50, c[0x0][0x3a8] ;  /* 0x00007500ff3277ac */ /* 0x000ea20008000800 */
[----:B------:R-:W2:Y:S01]  /*99c0*/  LDCU UR51, c[0x0][0x3a8] ;  /* 0x00007500ff3377ac */ /* 0x000ea20008000800 */
[----:B0-----:R-:W-:Y:S01]  /*99d0*/  VIADD R4, R4, 0xffffffe ;  /* 0x0ffffffe04047836 */ /* 0x001fe20000000000 */
[----:B------:R-:W0:Y:S04]  /*99e0*/  LDCU UR52, c[0x0][0x3a8] ;  /* 0x00007500ff3477ac */ /* 0x000e280008000800 */
[----:B------:R-:W0:Y:S01]  /*99f0*/  F2I.FTZ.U32.TRUNC.NTZ R5, R4 ;  /* 0x0000000400057305 */ /* 0x000e22000021f000 */
[----:B------:R-:W2:Y:S01]  /*9a00*/  LDCU UR53, c[0x0][0x3a8] ;  /* 0x00007500ff3577ac */ /* 0x000ea20008000800 */
[----:B-1----:R-:W-:Y:S01]  /*9a10*/  VIADD R6, R6, 0xffffffe ;  /* 0x0ffffffe06067836 */ /* 0x002fe20000000000 */
[----:B------:R-:W1:Y:S05]  /*9a20*/  LDCU UR54, c[0x0][0x3a8] ;  /* 0x00007500ff3677ac */ /* 0x000e6a0008000800 */
[----:B------:R0:W1:Y:S01]  /*9a30*/  F2I.FTZ.U32.TRUNC.NTZ R7, R6 ;  /* 0x0000000600077305 */ /* 0x000062000021f000 */
[----:B------:R-:W1:Y:S01]  /*9a40*/  LDCU UR55, c[0x0][0x3a8] ;  /* 0x00007500ff3777ac */ /* 0x000e620008000800 */
[----:B------:R-:W1:Y:S01]  /*9a50*/  LDCU UR56, c[0x0][0x3a8] ;  /* 0x00007500ff3877ac */ /* 0x000e620008000800 */
[----:B0-----:R-:W-:Y:S01]  /*9a60*/  IMAD.MOV R4, RZ, RZ, -R5 ;  /* 0x000000ffff047224 */ /* 0x001fe200078e0a05 */
[----:B------:R-:W0:Y:S03]  /*9a70*/  LDCU UR57, c[0x0][0x3a8] ;  /* 0x00007500ff3977ac */ /* 0x000e260008000800 */
[----:B------:R-:W-:-:S02]  /*9a80*/  IMAD R6, R4, R12, RZ ;  /* 0x0000000c04067224 */ /* 0x000fc400078e02ff */
[----:B------:R-:W-:Y:S01]  /*9a90*/  IMAD.MOV.U32 R4, RZ, RZ, RZ ;  /* 0x000000ffff047224 */ /* 0x000fe200078e00ff */
[----:B------:R-:W0:Y:S03]  /*9aa0*/  LDCU UR58, c[0x0][0x3a8] ;  /* 0x00007500ff3a77ac */ /* 0x000e260008000800 */
[----:B------:R-:W-:Y:S01]  /*9ab0*/  IMAD.HI.U32 R4, R5, R6, R4 ;  /* 0x0000000605047227 */ /* 0x000fe200078e0004 */
[----:B------:R-:W0:Y:S03]  /*9ac0*/  LDCU UR59, c[0x0][0x3a8] ;  /* 0x00007500ff3b77ac */ /* 0x000e260008000800 */
[----:B-1----:R-:W-:Y:S01]  /*9ad0*/  IMAD.MOV R60, RZ, RZ, -R7 ;  /* 0x000000ffff3c7224 */ /* 0x002fe200078e0a07 */
[----:B------:R-:W1:Y:S01]  /*9ae0*/  LDCU UR60, c[0x0][0x3a8] ;  /* 0x00007500ff3c77ac */ /* 0x000e620008000800 */
[----:B------:R-:W-:-:S02]  /*9af0*/  IMAD.MOV.U32 R6, RZ, RZ, RZ ;  /* 0x000000ffff067224 */ /* 0x000fc400078e00ff */
[----:B------:R-:W-:Y:S01]  /*9b00*/  IMAD R60, R60, R61, RZ ;  /* 0x0000003d3c3c7224 */ /* 0x000fe200078e02ff */
[----:B------:R-:W0:Y:S03]  /*9b10*/  LDCU UR61, c[0x0][0x3a8] ;  /* 0x00007500ff3d77ac */ /* 0x000e260008000800 */
[----:B------:R-:W-:Y:S01]  /*9b20*/  IMAD.HI.U32 R60, R7, R60, R6 ;  /* 0x0000003c073c7227 */ /* 0x000fe200078e0006 */
[----:B------:R-:W0:Y:S01]  /*9b30*/  LDCU UR62, c[0x0][0x3a8] ;  /* 0x00007500ff3e77ac */ /* 0x000e220008000800 */
        /* <DEDUP_REMOVED lines=13> */
[----:B-----5:R-:W-:-:S02]  /*9c10*/  IABS R35, R45 ;  /* 0x0000002d00237213 */ /* 0x020fc40000000000 */
[----:B--2---:R-:W-:-:S05]  /*9c20*/  IABS R34, R46 ;  /* 0x0000002e00227213 */ /* 0x004fca0000000000 */
[----:B------:R-:W-:-:S04]  /*9c30*/  IMAD.HI.U32 R5, R4, R34, RZ ;  /* 0x0000002204057227 */ /* 0x000fc800078e00ff */
[----:B------:R-:W-:-:S04]  /*9c40*/  IMAD.MOV R5, RZ, RZ, -R5 ;  /* 0x000000ffff057224 */ /* 0x000fc800078e0a05 */
[----:B------:R-:W-:Y:S02]  /*9c50*/  IMAD R34, R12, R5, R34 ;  /* 0x000000050c227224 */ /* 0x000fe400078e0222 */
[----:B------:R-:W-:-:S04]  /*9c60*/  IMAD.HI.U32 R13, R4, R35, RZ ;  /* 0x00000023040d7227 */ /* 0x000fc800078e00ff */
[----:B------:R-:W-:-:S04]  /*9c70*/  IMAD.MOV R13, RZ, RZ, -R13 ;  /* 0x000000ffff0d7224 */ /* 0x000fc800078e0a0d */
[----:B------:R-:W-:Y:S01]  /*9c80*/  IMAD R35, R12, R13, R35 ;  /* 0x0000000d0c237224 */ /* 0x000fe200078e0223 */
[----:B---3--:R-:W-:-:S05]  /*9c90*/  IABS R33, R47 ;  /* 0x0000002f00217213 */ /* 0x008fca0000000000 */
[----:B------:R-:W-:Y:S01]  /*9ca0*/  IMAD.HI.U32 R5, R4, R33, RZ ;  /* 0x0000002104057227 */ /* 0x000fe200078e00ff */
[----:B----4-:R-:W-:-:S03]  /*9cb0*/  IABS R29, R51 ;  /* 0x00000033001d7213 */ /* 0x010fc60000000000 */
[----:B------:R-:W-:Y:S01]  /*9cc0*/  IMAD.MOV R5, RZ, RZ, -R5 ;  /* 0x000000ffff057224 */ /* 0x000fe200078e0a05 */
[----:B------:R-:W-:-:S03]  /*9cd0*/  IABS R31, R48 ;  /* 0x00000030001f7213 */ /* 0x000fc60000000000 */
[----:B------:R-:W-:Y:S02]  /*9ce0*/  IMAD R33, R12, R5, R33 ;  /* 0x000000050c217224 */ /* 0x000fe400078e0221 */
[----:B------:R-:W-:Y:S01]  /*9cf0*/  IMAD.HI.U32 R5, R4, R29, RZ ;  /* 0x0000001d04057227 */ /* 0x000fe200078e00ff */
[----:B------:R-:W-:-:S03]  /*9d00*/  IABS R28, R52 ;  /* 0x00000034001c7213 */ /* 0x000fc60000000000 */
[----:B------:R-:W-:-:S04]  /*9d10*/  IMAD.HI.U32 R13, R4, R31, RZ ;  /* 0x0000001f040d7227 */ /* 0x000fc800078e00ff */
[----:B------:R-:W-:Y:S02]  /*9d20*/  IMAD.MOV R5, RZ, RZ, -R5 ;  /* 0x000000ffff057224 */ /* 0x000fe400078e0a05 */
[----:B------:R-:W-:Y:S02]  /*9d30*/  IMAD.MOV R13, RZ, RZ, -R13 ;  /* 0x000000ffff0d7224 */ /* 0x000fe400078e0a0d */
[----:B------:R-:W-:Y:S02]  /*9d40*/  IMAD R29, R12, R5, R29 ;  /* 0x000000050c1d7224 */ /* 0x000fe400078e021d */
[----:B------:R-:W-:-:S04]  /*9d50*/  IMAD.HI.U32 R5, R4, R28, RZ ;  /* 0x0000001c04057227 */ /* 0x000fc800078e00ff */
[----:B------:R-:W-:Y:S01]  /*9d60*/  IMAD R31, R12, R13, R31 ;  /* 0x0000000d0c1f7224 */ /* 0x000fe200078e021f */
[----:B------:R-:W-:Y:S01]  /*9d70*/  IABS R13, R58 ;  /* 0x0000003a000d7213 */ /* 0x000fe20000000000 */
[----:B------:R-:W-:-:S04]  /*9d80*/  IMAD.MOV R5, RZ, RZ, -R5 ;  /* 0x000000ffff057224 */ /* 0x000fc800078e0a05 */
[----:B------:R-:W-:Y:S02]  /*9d90*/  IMAD R28, R12, R5, R28 ;  /* 0x000000050c1c7224 */ /* 0x000fe400078e021c */
[----:B------:R-:W-:Y:S01]  /*9da0*/  IMAD.HI.U32 R5, R4, R13, RZ ;  /* 0x0000000d04057227 */ /* 0x000fe200078e00ff */
[----:B------:R-:W-:-:S03]  /*9db0*/  IABS R36, R44 ;  /* 0x0000002c00247213 */ /* 0x000fc60000000000 */
[----:B------:R-:W-:Y:S02]  /*9dc0*/  IMAD.MOV R5, RZ, RZ, -R5 ;  /* 0x000000ffff057224 */ /* 0x000fe400078e0a05 */
[----:B------:R-:W-:-:S04]  /*9dd0*/  IMAD.HI.U32 R14, R4, R36, RZ ;  /* 0x00000024040e7227 */ /* 0x000fc800078e00ff */
[----:B------:R-:W-:Y:S02]  /*9de0*/  IMAD R13, R12, R5, R13 ;  /* 0x000000050c0d7224 */ /* 0x000fe400078e020d */
[----:B------:R-:W-:-:S03]  /*9df0*/  IMAD.MOV R14, RZ, RZ, -R14 ;  /* 0x000000ffff0e7224 */ /* 0x000fc600078e0a0e */
[C---:B------:R-:W-:Y:S01]  /*9e00*/  ISETP.GT.U32.AND P3, PT, R12.reuse, R13, PT ;  /* 0x0000000d0c00720c */ /* 0x040fe20003f64070 */
[C---:B------:R-:W-:Y:S01]  /*9e10*/  IMAD R36, R12.reuse, R14, R36 ;  /* 0x0000000e0c247224 */ /* 0x040fe200078e0224 */
[C---:B------:R-:W-:Y:S02]  /*9e20*/  ISETP.GT.U32.AND P2, PT, R12.reuse, R35, PT ;  /* 0x000000230c00720c */ /* 0x040fe40003f44070 */
[C---:B------:R-:W-:Y:S02]  /*9e30*/  ISETP.GT.U32.AND P5, PT, R12.reuse, R34, PT ;  /* 0x000000220c00720c */ /* 0x040fe40003fa4070 */
[----:B------:R-:W-:Y:S02]  /*9e40*/  ISETP.GT.U32.AND P1, PT, R12, R36, PT ;  /* 0x000000240c00720c */ /* 0x000fe40003f24070 */
[----:B------:R-:W-:-:S05]  /*9e50*/  IABS R30, R50 ;  /* 0x00000032001e7213 */ /* 0x000fca0000000000 */
[--C-:B------:R-:W-:Y:S01]  /*9e60*/  @!P3 IMAD.IADD R13, R13, 0x1, -R12.reuse ;  /* 0x000000010d0db824 */ /* 0x100fe200078e0a0c */
[----:B------:R-:W-:Y:S01]  /*9e70*/  IABS R32, R49 ;  /* 0x0000003100207213 */ /* 0x000fe20000000000 */
[--C-:B------:R-:W-:Y:S01]  /*9e80*/  @!P2 IMAD.IADD R35, R35, 0x1, -R12.reuse ;  /* 0x000000012323a824 */ /* 0x100fe200078e0a0c */
[----:B------:R-:W-:Y:S01]  /*9e90*/  ISETP.GT.U32.AND P2, PT, R12, R31, PT ;  /* 0x0000001f0c00720c */ /* 0x000fe20003f44070 */
[--C-:B------:R-:W-:Y:S01]  /*9ea0*/  @!P5 IMAD.IADD R34, R34, 0x1, -R12.reuse ;  /* 0x000000012222d824 */ /* 0x100fe200078e0a0c */
[----:B------:R-:W-:Y:S01]  /*9eb0*/  ISETP.GT.U32.AND P4, PT, R12, R13, PT ;  /* 0x0000000d0c00720c */ /* 0x000fe20003f84070 */
[----:B------:R-:W-:Y:S01]  /*9ec0*/  IMAD.HI.U32 R6, R4, R30, RZ ;  /* 0x0000001e04067227 */ /* 0x000fe200078e00ff */
[----:B------:R-:W-:Y:S02]  /*9ed0*/  IABS R27, R53 ;  /* 0x00000035001b7213 */ /* 0x000fe40000000000 */
[----:B------:R-:W-:Y:S01]  /*9ee0*/  ISETP.GT.U32.AND P0, PT, R12, R33, PT ;  /* 0x000000210c00720c */ /* 0x000fe20003f04070 */
[----:B------:R-:W-:Y:S01]  /*9ef0*/  @!P1 IMAD.IADD R36, R36, 0x1, -R12 ;  /* 0x0000000124249824 */ /* 0x000fe200078e0a0c */
[----:B------:R-:W-:Y:S01]  /*9f00*/  ISETP.GT.U32.AND P1, PT, R12, R35, PT ;  /* 0x000000230c00720c */ /* 0x000fe20003f24070 */
[----:B------:R-:W-:Y:S01]  /*9f10*/  IMAD.HI.U32 R7, R4, R32, RZ ;  /* 0x0000002004077227 */ /* 0x000fe200078e00ff */
[----:B------:R-:W-:-:S03]  /*9f20*/  ISETP.GT.U32.AND P6, PT, R12, R34, PT ;  /* 0x000000220c00720c */ /* 0x000fc60003fc4070 */
[----:B------:R-:W-:Y:S02]  /*9f30*/  IMAD.MOV R6, RZ, RZ, -R6 ;  /* 0x000000ffff067224 */ /* 0x000fe400078e0a06 */
[----:B------:R-:W-:Y:S02]  /*9f40*/  IMAD.MOV R7, RZ, RZ, -R7 ;  /* 0x000000ffff077224 */ /* 0x000fe400078e0a07 */
[----:B------:R-:W-:Y:S02]  /*9f50*/  IMAD R30, R12, R6, R30 ;  /* 0x000000060c1e7224 */ /* 0x000fe400078e021e */
[----:B------:R-:W-:Y:S01]  /*9f60*/  IMAD.HI.U32 R15, R4, R27, RZ ;  /* 0x0000001b040f7227 */ /* 0x000fe200078e00ff */
[----:B------:R-:W-:-:S03]  /*9f70*/  ISETP.GT.U32.AND P3, PT, R12, R36, PT ;  /* 0x000000240c00720c */ /* 0x000fc60003f64070 */
[C---:B------:R-:W-:Y:S02]  /*9f80*/  IMAD R32, R12.reuse, R7, R32 ;  /* 0x000000070c207224 */ /* 0x040fe400078e0220 */
[----:B------:R-:W-:Y:S02]  /*9f90*/  IMAD.MOV R15, RZ, RZ, -R15 ;  /* 0x000000ffff0f7224 */ /* 0x000fe400078e0a0f */
[--C-:B------:R-:W-:Y:S01]  /*9fa0*/  @!P4 IMAD.IADD R13, R13, 0x1, -R12.reuse ;  /* 0x000000010d0dc824 */ /* 0x100fe200078e0a0c */
[C---:B------:R-:W-:Y:S01]  /*9fb0*/  ISETP.GT.U32.AND P4, PT, R12.reuse, R30, PT ;  /* 0x0000001e0c00720c */ /* 0x040fe20003f84070 */
[--C-:B------:R-:W-:Y:S02]  /*9fc0*/  @!P2 IMAD.IADD R31, R31, 0x1, -R12.reuse ;  /* 0x000000011f1fa824 */ /* 0x100fe400078e0a0c */
[C---:B------:R-:W-:Y:S02]  /*9fd0*/  IMAD R27, R12.reuse, R15, R27 ;  /* 0x0000000f0c1b7224 */ /* 0x040fe400078e021b */
[--C-:B------:R-:W-:Y:S01]  /*9fe0*/  @!P0 IMAD.IADD R33, R33, 0x1, -R12.reuse ;  /* 0x0000000121218824 */ /* 0x100fe200078e0a0c */
[C---:B------:R-:W-:Y:S01]  /*9ff0*/  ISETP.GT.U32.AND P0, PT, R12.reuse, R32, PT ;  /* 0x000000200c00720c */ /* 0x040fe20003f04070 */
[--C-:B------:R-:W-:Y:S01]  /*a000*/  @!P1 IMAD.IADD R35, R35, 0x1, -R12.reuse ;  /* 0x0000000123239824 */ /* 0x100fe200078e0a0c */
[----:B------:R-:W-:Y:S01]  /*a010*/  ISETP.GT.U32.AND P1, PT, R12, R28, PT ;  /* 0x0000001c0c00720c */ /* 0x000fe20003f24070 */
[----:B------:R-:W-:Y:S01]  /*a020*/  @!P6 IMAD.IADD R34, R34, 0x1, -R12 ;  /* 0x000000012222e824 */ /* 0x000fe200078e0a0c */
[----:B------:R-:W-:-:S02]  /*a030*/  ISETP.GT.U32.AND P6, PT, R12, R31, PT ;  /* 0x0000001f0c00720c */ /* 0x000fc40003fc4070 */
[----:B------:R-:W-:Y:S01]  /*a040*/  ISETP.GT.U32.AND P2, PT, R12, R27, PT ;  /* 0x0000001b0c00720c */ /* 0x000fe20003f44070 */
[--C-:B------:R-:W-:Y:S01]  /*a050*/  @!P3 IMAD.IADD R36, R36, 0x1, -R12.reuse ;  /* 0x000000012424b824 */ /* 0x100fe200078e0a0c */
[----:B------:R-:W-:Y:S01]  /*a060*/  IABS R25, R54 ;  /* 0x0000003600197213 */ /* 0x000fe20000000000 */
[--C-:B------:R-:W-:Y:S01]  /*a070*/  @!P4 IMAD.IADD R30, R30, 0x1, -R12.reuse ;  /* 0x000000011e1ec824 */ /* 0x100fe200078e0a0c */
[----:B------:R-:W-:Y:S02]  /*a080*/  ISETP.GT.U32.AND P3, PT, R12, R29, PT ;  /* 0x0000001d0c00720c */ /* 0x000fe40003f64070 */
[----:B------:R-:W-:Y:S01]  /*a090*/  IABS R14, R55 ;  /* 0x00000037000e7213 */ /* 0x000fe20000000000 */
[--C-:B------:R-:W-:Y:S01]  /*a0a0*/  @!P0 IMAD.IADD R32, R32, 0x1, -R12.reuse ;  /* 0x0000000120208824 */ /* 0x100fe200078e0a0c */
[----:B------:R-:W-:Y:S01]  /*a0b0*/  ISETP.GE.AND P0, PT, R45, RZ, PT ;  /* 0x000000ff2d00720c */ /* 0x000fe20003f06270 */
[--C-:B------:R-:W-:Y:S01]  /*a0c0*/  @!P1 IMAD.IADD R28, R28, 0x1, -R12.reuse ;  /* 0x000000011c1c9824 */ /* 0x100fe200078e0a0c */
[----:B------:R-:W-:Y:S01]  /*a0d0*/  ISETP.GE.AND P1, PT, R48, RZ, PT ;  /* 0x000000ff3000720c */ /* 0x000fe20003f26270 */
[----:B------:R-:W-:Y:S01]  /*a0e0*/  @!P6 IMAD.IADD R31, R31, 0x1, -R12 ;  /* 0x000000011f1fe824 */ /* 0x000fe200078e0a0c */
[----:B------:R-:W-:Y:S01]  /*a0f0*/  ISETP.GT.U32.AND P6, PT, R12, R30, PT ;  /* 0x0000001e0c00720c */ /* 0x000fe20003fc4070 */
[----:B------:R-:W-:Y:S01]  /*a100*/  IMAD.HI.U32 R7, R4, R25, RZ ;  /* 0x0000001904077227 */ /* 0x000fe200078e00ff */
[----:B------:R-:W-:-:S03]  /*a110*/  ISETP.GE.AND P4, PT, R46, RZ, PT ;  /* 0x000000ff2e00720c */ /* 0x000fc60003f86270 */
[----:B------:R-:W-:Y:S01]  /*a120*/  @!P2 IMAD.IADD R27, R27, 0x1, -R12 ;  /* 0x000000011b1ba824 */ /* 0x000fe200078e0a0c */
[----:B------:R-:W-:Y:S01]  /*a130*/  ISETP.GT.U32.AND P2, PT, R12, R32, PT ;  /* 0x000000200c00720c */ /* 0x000fe20003f44070 */
[----:B------:R-:W-:Y:S01]  /*a140*/  IMAD.HI.U32 R6, R4, R14, RZ ;  /* 0x0000000e04067227 */ /* 0x000fe200078e00ff */
[----:B------:R-:W-:-:S03]  /*a150*/  ISETP.GT.U32.AND P5, PT, R12, R33, PT ;  /* 0x000000210c00720c */ /* 0x000fc60003fa4070 */
[----:B------:R-:W-:Y:S02]  /*a160*/  IMAD.MOV R7, RZ, RZ, -R7 ;  /* 0x000000ffff077224 */ /* 0x000fe400078e0a07 */
[----:B------:R-:W-:Y:S02]  /*a170*/  IMAD.MOV R6, RZ, RZ, -R6 ;  /* 0x000000ffff067224 */ /* 0x000fe400078e0a06 */
[C---:B------:R-:W-:Y:S02]  /*a180*/  IMAD R25, R12.reuse, R7, R25 ;  /* 0x000000070c197224 */ /* 0x040fe400078e0219 */
[----:B------:R-:W-:Y:S01]  /*a190*/  @!P3 IMAD.IADD R29, R29, 0x1, -R12 ;  /* 0x000000011d1db824 */ /* 0x000fe200078e0a0c */
[----:B------:R-:W-:Y:S01]  /*a1a0*/  ISETP.GE.AND P3, PT, R47, RZ, PT ;  /* 0x000000ff2f00720c */ /* 0x000fe20003f66270 */
[C---:B------:R-:W-:Y:S01]  /*a1b0*/  IMAD R14, R12.reuse, R6, R14 ;  /* 0x000000060c0e7224 */ /* 0x040fe200078e020e */
[----:B------:R-:W-:Y:S01]  /*a1c0*/  IABS R26, R56 ;  /* 0x00000038001a7213 */ /* 0x000fe20000000000 */
[----:B------:R-:W-:Y:S01]  /*a1d0*/  @!P0 IMAD.MOV R35, RZ, RZ, -R35 ;  /* 0x000000ffff238224 */ /* 0x000fe200078e0a23 */
[C---:B------:R-:W-:Y:S01]  /*a1e0*/  ISETP.GT.U32.AND P0, PT, R12.reuse, R29, PT ;  /* 0x0000001d0c00720c */ /* 0x040fe20003f04070 */
[----:B------:R-:W-:Y:S01]  /*a1f0*/  @!P1 IMAD.MOV R31, RZ, RZ, -R31 ;  /* 0x000000ffff1f9224 */ /* 0x000fe200078e0a1f */
[----:B------:R-:W-:Y:S01]  /*a200*/  ISETP.GT.U32.AND P1, PT, R12, R25, PT ;  /* 0x000000190c00720c */ /* 0x000fe20003f24070 */
[----:B------:R-:W-:Y:S01]  /*a210*/  @!P6 IMAD.IADD R30, R30, 0x1, -R12 ;  /* 0x000000011e1ee824 */ /* 0x000fe200078e0a0c */
[----:B------:R-:W-:Y:S01]  /*a220*/  ISETP.GE.AND P6, PT, R49, RZ, PT ;  /* 0x000000ff3100720c */ /* 0x000fe20003fc6270 */
[----:B------:R-:W-:Y:S01]  /*a230*/  @!P4 IMAD.MOV R34, RZ, RZ, -R34 ;  /* 0x000000ffff22c224 */ /* 0x000fe200078e0a22 */
[----:B------:R-:W-:Y:S01]  /*a240*/  ISETP.GT.U32.AND P4, PT, R12, R28, PT ;  /* 0x0000001c0c00720c */ /* 0x000fe20003f84070 */
[----:B------:R-:W-:-:S04]  /*a250*/  IMAD.HI.U32 R6, R4, R26, RZ ;  /* 0x0000001a04067227 */ /* 0x000fc800078e00ff */
[--C-:B------:R-:W-:Y:S01]  /*a260*/  @!P2 IMAD.IADD R32, R32, 0x1, -R12.reuse ;  /* 0x000000012020a824 */ /* 0x100fe200078e0a0c */
[C---:B------:R-:W-:Y:S01]  /*a270*/  ISETP.GT.U32.AND P2, PT, R12.reuse, R14, PT ;  /* 0x0000000e0c00720c */ /* 0x040fe20003f44070 */
[----:B------:R-:W-:Y:S02]  /*a280*/  @!P5 IMAD.IADD R33, R33, 0x1, -R12 ;  /* 0x000000012121d824 */ /* 0x000fe400078e0a0c */
[----:B------:R-:W-:Y:S01]  /*a290*/  IMAD.MOV R6, RZ, RZ, -R6 ;  /* 0x000000ffff067224 */ /* 0x000fe200078e0a06 */
[----:B------:R-:W-:Y:S01]  /*a2a0*/  IABS R15, R39 ;  /* 0x00000027000f7213 */ /* 0x000fe20000000000 */
[----:B------:R-:W-:Y:S01]  /*a2b0*/  @!P3 IMAD.MOV R33, RZ, RZ, -R33 ;  /* 0x000000ffff21b224 */ /* 0x000fe200078e0a21 */
[----:B------:R-:W-:Y:S01]  /*a2c0*/  IABS R24, R57 ;  /* 0x0000003900187213 */ /* 0x000fe20000000000 */
[C---:B------:R-:W-:Y:S01]  /*a2d0*/  IMAD R26, R12.reuse, R6, R26 ;  /* 0x000000060c1a7224 */ /* 0x040fe200078e021a */
[----:B------:R-:W-:Y:S01]  /*a2e0*/  ISETP.GT.U32.AND P3, PT, R12, R27, PT ;  /* 0x0000001b0c00720c */ /* 0x000fe20003f64070 */
[--C-:B------:R-:W-:Y:S01]  /*a2f0*/  @!P0 IMAD.IADD R29, R29, 0x1, -R12.reuse ;  /* 0x000000011d1d8824 */ /* 0x100fe200078e0a0c */
[----:B------:R-:W-:Y:S01]  /*a300*/  ISETP.GE.AND P0, PT, R50, RZ, PT ;  /* 0x000000ff3200720c */ /* 0x000fe20003f06270 */
[----:B------:R-:W-:Y:S01]  /*a310*/  @!P1 IMAD.IADD R25, R25, 0x1, -R12 ;  /* 0x0000000119199824 */ /* 0x000fe200078e0a0c */
[----:B------:R-:W-:Y:S01]  /*a320*/  ISETP.GE.AND P1, PT, R52, RZ, PT ;  /* 0x000000ff3400720c */ /* 0x000fe20003f26270 */
[----:B------:R-:W-:Y:S01]  /*a330*/  @!P6 IMAD.MOV R32, RZ, RZ, -R32 ;  /* 0x000000ffff20e224 */ /* 0x000fe200078e0a20 */
[----:B------:R-:W-:Y:S01]  /*a340*/  ISETP.GE.AND P6, PT, R53, RZ, PT ;  /* 0x000000ff3500720c */ /* 0x000fe20003fc6270 */
[----:B------:R-:W-:-:S04]  /*a350*/  IMAD.HI.U32 R6, R4, R15, RZ ;  /* 0x0000000f04067227 */ /* 0x000fc800078e00ff */
[----:B------:R-:W-:-:S04]  /*a360*/  IMAD.HI.U32 R7, R4, R24, RZ ;  /* 0x0000001804077227 */ /* 0x000fc800078e00ff */
[--C-:B------:R-:W-:Y:S01]  /*a370*/  @!P4 IMAD.IADD R28, R28, 0x1, -R12.reuse ;  /* 0x000000011c1cc824 */ /* 0x100fe200078e0a0c */
[----:B------:R-:W-:Y:S01]  /*a380*/  ISETP.GT.U32.AND P4, PT, R12, R26, PT ;  /* 0x0000001a0c00720c */ /* 0x000fe20003f84070 */
[----:B------:R-:W-:Y:S01]  /*a390*/  @!P2 IMAD.IADD R14, R14, 0x1, -R12 ;  /* 0x000000010e0ea824 */ /* 0x000fe200078e0a0c */
[C---:B------:R-:W-:Y:S01]  /*a3a0*/  ISETP.GT.U32.AND P2, PT, R12.reuse, R25, PT ;  /* 0x000000190c00720c */ /* 0x040fe20003f44070 */
[----:B------:R-:W-:Y:S02]  /*a3b0*/  IMAD.MOV R6, RZ, RZ, -R6 ;  /* 0x000000ffff067224 */ /* 0x000fe400078e0a06 */
[----:B------:R-:W-:Y:S01]  /*a3c0*/  IMAD.MOV R7, RZ, RZ, -R7 ;  /* 0x000000ffff077224 */ /* 0x000fe200078e0a07 */
[----:B------:R-:W-:Y:S01]  /*a3d0*/  IABS R5, R59 ;  /* 0x0000003b00057213 */ /* 0x000fe20000000000 */
[C---:B------:R-:W-:Y:S02]  /*a3e0*/  IMAD R15, R12.reuse, R6, R15 ;  /* 0x000000060c0f7224 */ /* 0x040fe400078e020f */
[----:B------:R-:W-:-:S02]  /*a3f0*/  IMAD R24, R12, R7, R24 ;  /* 0x000000070c187224 */ /* 0x000fc400078e0218 */
[----:B------:R-:W-:Y:S01]  /*a400*/  @!P3 IMAD.IADD R27, R27, 0x1, -R12 ;  /* 0x000000011b1bb824 */ /* 0x000fe200078e0a0c */
[----:B------:R-:W-:Y:S01]  /*a410*/  ISETP.GE.AND P5, PT, R44, RZ, PT ;  /* 0x000000ff2c00720c */ /* 0x000fe20003fa6270 */
[----:B------:R-:W-:-:S04]  /*a420*/  IMAD.HI.U32 R4, R60, R5, RZ ;  /* 0x000000053c047227 */ /* 0x000fc800078e00ff */
[----:B------:R-:W-:Y:S01]  /*a430*/  @!P0 IMAD.MOV R30, RZ, RZ, -R30 ;  /* 0x000000ffff1e8224 */ /* 0x000fe200078e0a1e */
[C---:B------:R-:W-:Y:S01]  /*a440*/  ISETP.GT.U32.AND P0, PT, R12.reuse, R14, PT ;  /* 0x0000000e0c00720c */ /* 0x040fe20003f04070 */
[----:B------:R-:W-:Y:S01]  /*a450*/  @!P1 IMAD.MOV R28, RZ, RZ, -R28 ;  /* 0x000000ffff1c9224 */ /* 0x000fe200078e0a1c */
[C---:B------:R-:W-:Y:S01]  /*a460*/  ISETP.GT.U32.AND P1, PT, R12.reuse, R15, PT ;  /* 0x0000000f0c00720c */ /* 0x040fe20003f24070 */
[----:B------:R-:W-:Y:S01]  /*a470*/  @!P6 IMAD.MOV R27, RZ, RZ, -R27 ;  /* 0x000000ffff1be224 */ /* 0x000fe200078e0a1b */
[----:B------:R-:W-:Y:S01]  /*a480*/  ISETP.GT.U32.AND P6, PT, R12, R24, PT ;  /* 0x000000180c00720c */ /* 0x000fe20003fc4070 */
[----:B------:R-:W-:Y:S01]  /*a490*/  @!P4 IMAD.IADD R26, R26, 0x1, -R12 ;  /* 0x000000011a1ac824 */ /* 0x000fe200078e0a0c */
[----:B------:R-:W-:Y:S01]  /*a4a0*/  ISETP.GE.AND P4, PT, R54, RZ, PT ;  /* 0x000000ff3600720c */ /* 0x000fe20003f86270 */
[----:B------:R-:W-:Y:S01]  /*a4b0*/  IMAD.MOV R4, RZ, RZ, -R4 ;  /* 0x000000ffff047224 */ /* 0x000fe200078e0a04 */
[----:B------:R-:W-:Y:S01]  /*a4c0*/  ISETP.GE.AND P3, PT, R51, RZ, PT ;  /* 0x000000ff3300720c */ /* 0x000fe20003f66270 */
[----:B------:R-:W-:Y:S01]  /*a4d0*/  @!P2 IMAD.IADD R25, R25, 0x1, -R12 ;  /* 0x000000011919a824 */ /* 0x000fe200078e0a0c */
[----:B------:R-:W-:Y:S01]  /*a4e0*/  ISETP.GE.AND P2, PT, R55, RZ, PT ;  /* 0x000000ff3700720c */ /* 0x000fe20003f46270 */
[----:B------:R-:W-:Y:S01]  /*a4f0*/  IMAD R5, R61, R4, R5 ;  /* 0x000000043d057224 */ /* 0x000fe200078e0205 */
[----:B------:R-:W-:Y:S01]  /*a500*/  IABS R4, R0 ;  /* 0x0000000000047213 */ /* 0x000fe20000000000 */
[----:B------:R-:W-:Y:S01]  /*a510*/  @!P5 IMAD.MOV R36, RZ, RZ, -R36 ;  /* 0x000000ffff24d224 */ /* 0x000fe200078e0a24 */
[----:B------:R-:W-:Y:S01]  /*a520*/  ISETP.GE.AND P5, PT, R0, RZ, PT ;  /* 0x000000ff0000720c */ /* 0x000fe20003fa6270 */
[----:B------:R-:W-:Y:S01]  /*a530*/  @!P0 IMAD.IADD R14, R14, 0x1, -R12 ;  /* 0x000000010e0e8824 */ /* 0x000fe200078e0a0c */
[----:B------:R-:W2:Y:S01]  /*a540*/  LDL.LU R44, [R1+0x6744] ;  /* 0x00674400012c7983 */ /* 0x000ea20000300800 */
[----:B------:R-:W-:-:S03]  /*a550*/  IMAD.HI.U32 R0, R60, R4, RZ ;  /* 0x000000043c007227 */ /* 0x000fc600078e00ff */
[----:B------:R-:W3:Y:S01]  /*a560*/  LDL.LU R45, [R1+0x6740] ;  /* 0x00674000012d7983 */ /* 0x000ee20000300800 */
[--C-:B------:R-:W-:Y:S02]  /*a570*/  @!P1 IMAD.IADD R15, R15, 0x1, -R12.reuse ;  /* 0x000000010f0f9824 */ /* 0x100fe400078e0a0c */
[----:B------:R-:W-:Y:S01]  /*a580*/  @!P6 IMAD.IADD R24, R24, 0x1, -R12 ;  /* 0x000000011818e824 */ /* 0x000fe200078e0a0c */
[----:B------:R-:W4:Y:S01]  /*a590*/  LDL.LU R46, [R1+0x673c] ;  /* 0x00673c00012e7983 */ /* 0x000f220000300800 */
[----:B------:R-:W-:Y:S01]  /*a5a0*/  @!P4 IMAD.MOV R25, RZ, RZ, -R25 ;  /* 0x000000ffff19c224 */ /* 0x000fe200078e0a19 */
[----:B------:R-:W-:Y:S01]  /*a5b0*/  ISETP.GE.AND P4, PT, R39, RZ, PT ;  /* 0x000000ff2700720c */ /* 0x000fe20003f86270 */
[----:B------:R-:W-:Y:S01]  /*a5c0*/  IMAD.MOV R0, RZ, RZ, -R0 ;  /* 0x000000ffff007224 */ /* 0x000fe200078e0a00 */
[----:B------:R-:W-:Y:S01]  /*a5d0*/  IABS R39, R2 ;  /* 0x0000000200277213 */ /* 0x000fe20000000000 */
[----:B------:R-:W-:Y:S01]  /*a5e0*/  @!P3 IMAD.MOV R29, RZ, RZ, -R29 ;  /* 0x000000ffff1db224 */ /* 0x000fe200078e0a1d */
[C---:B------:R-:W-:Y:S01]  /*a5f0*/  ISETP.GT.U32.AND P3, PT, R12.reuse, R26, PT ;  /* 0x0000001a0c00720c */ /* 0x040fe20003f64070 */
[----:B------:R-:W-:Y:S01]  /*a600*/  @!P2 IMAD.MOV R14, RZ, RZ, -R14 ;  /* 0x000000ffff0ea224 */ /* 0x000fe200078e0a0e */
[----:B------:R-:W-:-:S02]  /*a610*/  ISETP.GT.U32.AND P2, PT, R12, R15, PT ;  /* 0x0000000f0c00720c */ /* 0x000fc40003f44070 */
[----:B------:R-:W-:Y:S01]  /*a620*/  ISETP.GT.U32.AND P6, PT, R12, R24, PT ;  /* 0x000000180c00720c */ /* 0x000fe20003fc4070 */
[----:B------:R-:W-:Y:S01]  /*a630*/  IMAD R4, R61, R0, R4 ;  /* 0x000000003d047224 */ /* 0x000fe200078e0204 */
[----:B------:R-:W5:Y:S01]  /*a640*/  LDL.LU R47, [R1+0x6738] ;  /* 0x00673800012f7983 */ /* 0x000f620000300800 */
[----:B------:R-:W-:Y:S02]  /*a650*/  ISETP.GE.AND P1, PT, R3, RZ, PT ;  /* 0x000000ff0300720c */ /* 0x000fe40003f26270 */
[----:B------:R-:W-:Y:S01]  /*a660*/  IABS R0, R3 ;  /* 0x0000000300007213 */ /* 0x000fe20000000000 */
[----:B------:R-:W2:Y:S01]  /*a670*/  LDL.LU R48, [R1+0x6734] ;  /* 0x0067340001307983 */ /* 0x000ea20000300800 */
[----:B------:R-:W-:-:S03]  /*a680*/  IMAD.HI.U32 R3, R60, R39, RZ ;  /* 0x000000273c037227 */ /* 0x000fc600078e00ff */
[----:B------:R-:W2:Y:S01]  /*a690*/  LDL.LU R49, [R1+0x6730] ;  /* 0x0067300001317983 */ /* 0x000ea20000300800 */
[----:B------:R-:W-:-:S03]  /*a6a0*/  IMAD.MOV R3, RZ, RZ, -R3 ;  /* 0x000000ffff037224 */ /* 0x000fc600078e0a03 */
[----:B------:R-:W2:Y:S04]  /*a6b0*/  LDL.LU R50, [R1+0x672c] ;  /* 0x00672c0001327983 */ /* 0x000ea80000300800 */
[----:B------:R-:W2:Y:S01]  /*a6c0*/  LDL.LU R51, [R1+0x6728] ;  /* 0x0067280001337983 */ /* 0x000ea20000300800 */
[----:B------:R-:W-:-:S03]  /*a6d0*/  ISETP.GE.AND P0, PT, R56, RZ, PT ;  /* 0x000000ff3800720c */ /* 0x000fc60003f06270 */
[----:B------:R-:W2:Y:S01]  /*a6e0*/  LDL.LU R52, [R1+0x6724] ;  /* 0x0067240001347983 */ /* 0x000ea20000300800 */
[----:B------:R-:W-:-:S03]  /*a6f0*/  IMAD R3, R61, R3, R39 ;  /* 0x000000033d037224 */ /* 0x000fc600078e0227 */
[----:B------:R-:W2:Y:S01]  /*a700*/  LDL.LU R53, [R1+0x6720] ;  /* 0x0067200001357983 */ /* 0x000ea20000300800 */
[----:B------:R-:W-:-:S03]  /*a710*/  @!P3 IMAD.IADD R26, R26, 0x1, -R12 ;  /* 0x000000011a1ab824 */ /* 0x000fc600078e0a0c */
[----:B------:R-:W2:Y:S01]  /*a720*/  LDL.LU R54, [R1+0x671c] ;  /* 0x00671c0001367983 */ /* 0x000ea20000300800 */
[----:B------:R-:W-:-:S03]  /*a730*/  @!P2 IMAD.IADD R15, R15, 0x1, -R12 ;  /* 0x000000010f0fa824 */ /* 0x000fc600078e0a0c */
[----:B------:R-:W2:Y:S01]  /*a740*/  LDL.LU R55, [R1+0x6718] ;  /* 0x0067180001377983 */ /* 0x000ea20000300800 */
[----:B------:R-:W-:-:S03]  /*a750*/  @!P6 IMAD.IADD R24, R24, 0x1, -R12 ;  /* 0x000000011818e824 */ /* 0x000fc600078e0a0c */
[----:B------:R-:W2:Y:S04]  /*a760*/  LDL.LU R56, [R1+0x6714] ;  /* 0x0067140001387983 */ /* 0x000ea80000300800 */
[----:B------:R-:W2:Y:S04]  /*a770*/  LDL R39, [R1+0x78] ;  /* 0x0000780001277983 */ /* 0x000ea80000100800 */
[----:B------:R-:W2:Y:S01]  /*a780*/  LDL.LU R12, [R1+0x90] ;  /* 0x00009000010c7983 */ /* 0x000ea20000300800 */
[C---:B------:R-:W-:Y:S01]  /*a790*/  ISETP.GT.U32.AND P2, PT, R61.reuse, R4, PT ;  /* 0x000000043d00720c */ /* 0x040fe20003f44070 */
[----:B------:R-:W-:Y:S01]  /*a7a0*/  @!P0 IMAD.MOV R26, RZ, RZ, -R26 ;  /* 0x000000ffff1a8224 */ /* 0x000fe200078e0a1a */
[----:B------:R-:W-:-:S02]  /*a7b0*/  ISETP.GT.U32.AND P0, PT, R61, R5, PT ;  /* 0x000000053d00720c */ /* 0x000fc40003f04070 */
[----:B------:R-:W-:Y:S02]  /*a7c0*/  ISETP.GE.AND P6, PT, R57, RZ, PT ;  /* 0x000000ff3900720c */ /* 0x000fe40003fc6270 */
[----:B------:R-:W3:Y:S07]  /*a7d0*/  LDL.LU R57, [R1+0x6710] ;  /* 0x0067100001397983 */ /* 0x000eee0000300800 */
[--C-:B------:R-:W-:Y:S02]  /*a7e0*/  @!P2 IMAD.IADD R4, R4, 0x1, -R61.reuse ;  /* 0x000000010404a824 */ /* 0x100fe400078e0a3d */
[----:B------:R-:W-:Y:S01]  /*a7f0*/  @!P0 IMAD.IADD R5, R5, 0x1, -R61 ;  /* 0x0000000105058824 */ /* 0x000fe200078e0a3d */
[----:B------:R-:W-:-:S02]  /*a800*/  ISETP.GE.AND P0, PT, R58, RZ, PT ;  /* 0x000000ff3a00720c */ /* 0x000fc40003f06270 */
[----:B------:R-:W3:Y:S01]  /*a810*/  LDL.LU R58, [R1+0x670c] ;  /* 0x00670c00013a7983 */ /* 0x000ee20000300800 */
[----:B------:R-:W-:Y:S01]  /*a820*/  ISETP.GE.AND P3, PT, R2, RZ, PT ;  /* 0x000000ff0200720c */ /* 0x000fe20003f66270 */
[----:B------:R-:W-:Y:S01]  /*a830*/  IMAD.HI.U32 R6, R60, R0, RZ ;  /* 0x000000003c067227 */ /* 0x000fe200078e00ff */
[----:B------:R-:W-:-:S03]  /*a840*/  IABS R2, R8 ;  /* 0x0000000800027213 */ /* 0x000fc60000000000 */
[----:B------:R-:W-:Y:S01]  /*a850*/  @!P4 IMAD.MOV R15, RZ, RZ, -R15 ;  /* 0x000000ffff0fc224 */ /* 0x000fe200078e0a0f */
[C---:B------:R-:W-:Y:S01]  /*a860*/  ISETP.GT.U32.AND P4, PT, R61.reuse, R3, PT ;  /* 0x000000033d00720c */ /* 0x040fe20003f84070 */
[----:B------:R-:W-:Y:S01]  /*a870*/  @!P6 IMAD.MOV R24, RZ, RZ, -R24 ;  /* 0x000000ffff18e224 */ /* 0x000fe200078e0a18 */
[----:B------:R-:W-:Y:S01]  /*a880*/  ISETP.GT.U32.AND P6, PT, R61, R4, PT ;  /* 0x000000043d00720c */ /* 0x000fe20003fc4070 */
[----:B------:R-:W-:Y:S02]  /*a890*/  IMAD.MOV R6, RZ, RZ, -R6 ;  /* 0x000000ffff067224 */ /* 0x000fe400078e0a06 */
[----:B------:R-:W-:-:S04]  /*a8a0*/  IMAD.HI.U32 R7, R60, R2, RZ ;  /* 0x000000023c077227 */ /* 0x000fc800078e00ff */
[----:B------:R-:W-:Y:S02]  /*a8b0*/  @!P0 IMAD.MOV R13, RZ, RZ, -R13 ;  /* 0x000000ffff0d8224 */ /* 0x000fe400078e0a0d */
[----:B------:R-:W-:Y:S01]  /*a8c0*/  IMAD R0, R61, R6, R0 ;  /* 0x000000063d007224 */ /* 0x000fe200078e0200 */
[----:B------:R-:W-:Y:S01]  /*a8d0*/  IABS R6, R9 ;  /* 0x0000000900067213 */ /* 0x000fe20000000000 */
[----:B------:R-:W-:-:S04]  /*a8e0*/  IMAD.MOV R7, RZ, RZ, -R7 ;  /* 0x000000ffff077224 */ /* 0x000fc800078e0a07 */
[----:B------:R-:W-:Y:S02]  /*a8f0*/  IMAD R2, R61, R7, R2 ;  /* 0x000000073d027224 */ /* 0x000fe400078e0202 */
[--C-:B------:R-:W-:Y:S01]  /*a900*/  @!P4 IMAD.IADD R3, R3, 0x1, -R61.reuse ;  /* 0x000000010303c824 */ /* 0x100fe200078e0a3d */
[C---:B------:R-:W-:Y:S01]  /*a910*/  ISETP.GT.U32.AND P4, PT, R61.reuse, R5, PT ;  /* 0x000000053d00720c */ /* 0x040fe20003f84070 */
[----:B------:R-:W-:Y:S01]  /*a920*/  @!P6 IMAD.IADD R4, R4, 0x1, -R61 ;  /* 0x000000010404e824 */ /* 0x000fe200078e0a3d */
[C---:B------:R-:W-:Y:S02]  /*a930*/  ISETP.GT.U32.AND P6, PT, R61.reuse, R2, PT ;  /* 0x000000023d00720c */ /* 0x040fe40003fc4070 */
[----:B------:R-:W-:Y:S02]  /*a940*/  ISETP.GT.U32.AND P0, PT, R61, R3, PT ;  /* 0x000000033d00720c */ /* 0x000fe40003f04070 */
[----:B------:R-:W-:-:S07]  /*a950*/  IABS R7, R10 ;  /* 0x0000000a00077213 */ /* 0x000fce0000000000 */
[--C-:B------:R-:W-:Y:S01]  /*a960*/  @!P4 IMAD.IADD R5, R5, 0x1, -R61.reuse ;  /* 0x000000010505c824 */ /* 0x100fe200078e0a3d */
[----:B------:R-:W-:Y:S01]  /*a970*/  ISETP.GE.AND P4, PT, R59, RZ, PT ;  /* 0x000000ff3b00720c */ /* 0x000fe20003f86270 */
[--C-:B------:R-:W-:Y:S02]  /*a980*/  @!P6 IMAD.IADD R2, R2, 0x1, -R61.reuse ;  /* 0x000000010202e824 */ /* 0x100fe400078e0a3d */
[----:B------:R-:W-:Y:S01]  /*a990*/  @!P0 IMAD.IADD R3, R3, 0x1, -R61 ;  /* 0x0000000103038824 */ /* 0x000fe200078e0a3d */
[----:B------:R-:W-:-:S09]  /*a9a0*/  ISETP.GE.AND P0, PT, R8, RZ, PT ;  /* 0x000000ff0800720c */ /* 0x000fd20003f06270 */
[----:B------:R-:W-:Y:S02]  /*a9b0*/  @!P4 IMAD.MOV R5, RZ, RZ, -R5 ;  /* 0x000000ffff05c224 */ /* 0x000fe400078e0a05 */
[----:B------:R-:W-:Y:S01]  /*a9c0*/  @!P3 IMAD.MOV R3, RZ, RZ, -R3 ;  /* 0x000000ffff03b224 */ /* 0x000fe200078e0a03 */
[----:B--2---:R-:W-:Y:S02]  /*a9d0*/  ISETP.NE.AND P2, PT, R12, RZ, PT ;  /* 0x000000ff0c00720c */ /* 0x004fe40003f45270 */
[----:B------:R-:W-:-:S04]  /*a9e0*/  LOP3.LUT R12, RZ, R12, RZ, 0x33, !PT ;  /* 0x0000000cff0c7212 */ /* 0x000fc800078e33ff */
[C---:B------:R-:W-:Y:S02]  /*a9f0*/  SEL R36, R12.reuse, R36, !P2 ;  /* 0x000000240c247207 */ /* 0x040fe40005000000 */
[C---:B------:R-:W-:Y:S02]  /*aa00*/  SEL R35, R12.reuse, R35, !P2 ;  /* 0x000000230c237207 */ /* 0x040fe40005000000 */
[C---:B------:R-:W-:Y:S01]  /*aa10*/  SEL R34, R12.reuse, R34, !P2 ;  /* 0x000000220c227207 */ /* 0x040fe20005000000 */
[----:B------:R2:W-:Y:S01]  /*aa20*/  STL [R1+0x198], R36 ;  /* 0x0001982401007387 */ /* 0x0005e20000100800 */
[C---:B------:R-:W-:Y:S02]  /*aa30*/  SEL R33, R12.reuse, R33, !P2 ;  /* 0x000000210c217207 */ /* 0x040fe40005000000 */
[C---:B------:R-:W-:Y:S02]  /*aa40*/  SEL R31, R12.reuse, R31, !P2 ;  /* 0x0000001f0c1f7207 */ /* 0x040fe40005000000 */
[C---:B------:R-:W-:Y:S01]  /*aa50*/  SEL R32, R12.reuse, R32, !P2 ;  /* 0x000000200c207207 */ /* 0x040fe20005000000 */
[----:B--2---:R-:W2:Y:S04]  /*aa60*/  LDL R36, [R1+0x118] ;  /* 0x0001180001247983 */ /* 0x004ea80000100800 */
[----:B------:R0:W-:Y:S04]  /*aa70*/  STL [R1+0x19c], R35 ;  /* 0x00019c2301007387 */ /* 0x0001e80000100800 */
[----:B0-----:R-:W2:Y:S04]  /*aa80*/  LDL R35, [R1+0x114] ;  /* 0x0001140001237983 */ /* 0x001ea80000100800 */
[----:B------:R0:W-:Y:S04]  /*aa90*/  STL [R1+0x1a0], R34 ;  /* 0x0001a02201007387 */ /* 0x0001e80000100800 */
[----:B0-----:R-:W2:Y:S04]  /*aaa0*/  LDL R34, [R1+0x7c] ;  /* 0x00007c0001227983 */ /* 0x001ea80000100800 */
[----:B------:R0:W-:Y:S01]  /*aab0*/  STL [R1+0x1a4], R33 ;  /* 0x0001a42101007387 */ /* 0x0001e20000100800 */
[----:B------:R-:W-:-:S03]  /*aac0*/  SEL R14, R12, R14, !P2 ;  /* 0x0000000e0c0e7207 */ /* 0x000fc60005000000 */
[----:B0-----:R-:W2:Y:S04]  /*aad0*/  LDL.LU R33, [R1] ;  /* 0x0000000001217983 */ /* 0x001ea80000300800 */
[----:B------:R0:W-:Y:S04]  /*aae0*/  STL [R1+0x1a8], R31 ;  /* 0x0001a81f01007387 */ /* 0x0001e80000100800 */
[----:B0-----:R-:W2:Y:S04]  /*aaf0*/  LDL.LU R31, [R1+0x4] ;  /* 0x00000400011f7983 */ /* 0x001ea80000300800 */
[----:B------:R0:W-:Y:S02]  /*ab00*/  STL [R1+0x1ac], R32 ;  /* 0x0001ac2001007387 */ /* 0x0001e40000100800 */
[----:B0-----:R-:W-:-:S02]  /*ab10*/  SEL R32, R12, R30, !P2 ;  /* 0x0000001e0c207207 */ /* 0x001fc40005000000 */
[C---:B------:R-:W-:Y:S02]  /*ab20*/  SEL R30, R12.reuse, R29, !P2 ;  /* 0x0000001d0c1e7207 */ /* 0x040fe40005000000 */
[C---:B------:R-:W-:Y:S02]  /*ab30*/  SEL R29, R12.reuse, R28, !P2 ;  /* 0x0000001c0c1d7207 */ /* 0x040fe40005000000 */
[C---:B------:R-:W-:Y:S01]  /*ab40*/  SEL R28, R12.reuse, R27, !P2 ;  /* 0x0000001b0c1c7207 */ /* 0x040fe20005000000 */
[----:B------:R-:W-:Y:S01]  /*ab50*/  STL [R1+0x1b0], R32 ;  /* 0x0001b02001007387 */ /* 0x000fe20000100800 */
[----:B------:R-:W-:-:S03]  /*ab60*/  SEL R27, R12, R25, !P2 ;  /* 0x000000190c1b7207 */ /* 0x000fc60005000000 */
[----:B------:R-:W-:Y:S01]  /*ab70*/  STL [R1+0x1b4], R30 ;  /* 0x0001b41e01007387 */ /* 0x000fe20000100800 */
[----:B------:R-:W-:-:S03]  /*ab80*/  SEL R25, R12, R26, !P2 ;  /* 0x0000001a0c197207 */ /* 0x000fc60005000000 */
[----:B------:R-:W-:Y:S01]  /*ab90*/  STL [R1+0x1b8], R29 ;  /* 0x0001b81d01007387 */ /* 0x000fe20000100800 */
[----:B------:R-:W-:-:S03]  /*aba0*/  SEL R15, R12, R15, !P2 ;  /* 0x0000000f0c0f7207 */ /* 0x000fc60005000000 */
[----:B------:R-:W-:Y:S04]  /*abb0*/  STL [R1+0x1bc], R28 ;  /* 0x0001bc1c01007387 */ /* 0x000fe80000100800 */
[----:B------:R-:W-:Y:S04]  /*abc0*/  STL [R1+0x1c0], R27 ;  /* 0x0001c01b01007387 */ /* 0x000fe80000100800 */
[----:B------:R0:W-:Y:S04]  /*abd0*/  STL [R1+0x1c4], R14 ;  /* 0x0001c40e01007387 */ /* 0x0001e80000100800 */
[----:B------:R-:W-:Y:S01]  /*abe0*/  STL [R1+0x1c8], R25 ;  /* 0x0001c81901007387 */ /* 0x000fe20000100800 */
[----:B0-----:R-:W-:-:S03]  /*abf0*/  SEL R14, R12, R24, !P2 ;  /* 0x000000180c0e7207 */ /* 0x001fc60005000000 */
[----:B------:R-:W-:Y:S01]  /*ac00*/  STL [R1+0x1cc], R15 ;  /* 0x0001cc0f01007387 */ /* 0x000fe20000100800 */
[----:B------:R-:W-:Y:S02]  /*ac10*/  SEL R12, R12, R13, !P2 ;  /* 0x0000000d0c0c7207 */ /* 0x000fe40005000000 */
[----:B------:R-:W-:Y:S01]  /*ac20*/  ISETP.GT.U32.AND P2, PT, R61, R0, PT ;  /* 0x000000003d00720c */ /* 0x000fe20003f44070 */
[----:B------:R0:W-:Y:S01]  /*ac30*/  STL [R1+0x1d0], R14 ;  /* 0x0001d00e01007387 */ /* 0x0001e20000100800 */
[----:B------:R-:W-:Y:S01]  /*ac40*/  IMAD.MOV.U32 R13, RZ, RZ, R6 ;  /* 0x000000ffff0d7224 */ /* 0x000fe200078e0006 */
[----:B0-----:R-:W-:-:S05]  /*ac50*/  IABS R14, R11 ;  /* 0x0000000b000e7213 */ /* 0x001fca0000000000 */
[----:B------:R-:W-:Y:S02]  /*ac60*/  IMAD.MOV.U32 R6, RZ, RZ, R14 ;  /* 0x000000ffff067224 */ /* 0x000fe400078e000e */
[----:B------:R-:W-:-:S04]  /*ac70*/  IMAD.HI.U32 R14, R60, R13, RZ ;  /* 0x0000000d3c0e7227 */ /* 0x000fc800078e00ff */
[----:B------:R-:W-:Y:S02]  /*ac80*/  IMAD.MOV R14, RZ, RZ, -R14 ;  /* 0x000000ffff0e7224 */ /* 0x000fe400078e0a0e */
[----:B------:R-:W-:Y:S01]  /*ac90*/  @!P2 IMAD.IADD R0, R0, 0x1, -R61 ;  /* 0x000000010000a824 */ /* 0x000fe200078e0a3d */
[----:B------:R-:W-:Y:S01]  /*aca0*/  ISETP.GE.AND P2, PT, R9, RZ, PT ;  /* 0x000000ff0900720c */ /* 0x000fe20003f46270 */
[----:B------:R0:W-:Y:S01]  /*acb0*/  STL [R1+0x1d4], R12 ;  /* 0x0001d40c01007387 */ /* 0x0001e20000100800 */
[C---:B------:R-:W-:Y:S02]  /*acc0*/  IMAD R9, R61.reuse, R14, R13 ;  /* 0x0000000e3d097224 */ /* 0x040fe400078e020d */
[----:B------:R-:W-:Y:S01]  /*acd0*/  IMAD.MOV.U32 R15, RZ, RZ, R4 ;  /* 0x000000ffff0f7224 */ /* 0x000fe200078e0004 */
[----:B------:R-:W2:Y:S02]  /*ace0*/  LDL.LU R59, [R1+0x6708] ;  /* 0x00670800013b7983 */ /* 0x000ea40000300800 */
[----:B------:R-:W-:Y:S01]  /*acf0*/  ISETP.GT.U32.AND P6, PT, R61, R9, PT ;  /* 0x000000093d00720c */ /* 0x000fe20003fc4070 */
[----:B0-----:R-:W-:-:S04]  /*ad00*/  IMAD.MOV.U32 R12, RZ, RZ, R7 ;  /* 0x000000ffff0c7224 */ /* 0x001fc800078e0007 */
[----:B------:R-:W-:-:S04]  /*ad10*/  IMAD.HI.U32 R7, R60, R12, RZ ;  /* 0x0000000c3c077227 */ /* 0x000fc800078e00ff */
[----:B------:R-:W-:Y:S02]  /*ad20*/  IMAD.MOV R8, RZ, RZ, -R7 ;  /* 0x000000ffff087224 */ /* 0x000fe400078e0a07 */
[----:B------:R-:W-:-:S04]  /*ad30*/  IMAD.HI.U32 R7, R60, R6, RZ ;  /* 0x000000063c077227 */ /* 0x000fc800078e00ff */
[----:B------:R-:W-:Y:S01]  /*ad40*/  @!P5 IMAD.MOV R15, RZ, RZ, -R15 ;  /* 0x000000ffff0fd224 */ /* 0x000fe200078e0a0f */
[----:B------:R-:W-:Y:S01]  /*ad50*/  ISETP.GT.U32.AND P5, PT, R61, R2, PT ;  /* 0x000000023d00720c */ /* 0x000fe20003fa4070 */
[----:B------:R-:W-:Y:S02]  /*ad60*/  IMAD.MOV R7, RZ, RZ, -R7 ;  /* 0x000000ffff077224 */ /* 0x000fe400078e0a07 */
[--C-:B------:R-:W-:Y:S02]  /*ad70*/  @!P6 IMAD.IADD R9, R9, 0x1, -R61.reuse ;  /* 0x000000010909e824 */ /* 0x100fe400078e0a3d */
[C---:B------:R-:W-:Y:S01]  /*ad80*/  IMAD R6, R61.reuse, R7, R6 ;  /* 0x000000073d067224 */ /* 0x040fe200078e0206 */
[----:B------:R-:W-:Y:S01]  /*ad90*/  IABS R7, R16 ;  /* 0x0000001000077213 */ /* 0x000fe20000000000 */
[----:B------:R0:W-:Y:S01]  /*ada0*/  STL [R1+0x8c], R5 ;  /* 0x00008c0501007387 */ /* 0x0001e20000100800 */
[C---:B------:R-:W-:Y:S02]  /*adb0*/  ISETP.GT.U32.AND P6, PT, R61.reuse, R9, PT ;  /* 0x000000093d00720c */ /* 0x040fe40003fc4070 */
[----:B------:R-:W-:Y:S01]  /*adc0*/  IABS R4, R17 ;  /* 0x0000001100047213 */ /* 0x000fe20000000000 */
[C---:B------:R-:W-:Y:S01]  /*add0*/  IMAD R8, R61.reuse, R8, R12 ;  /* 0x000000083d087224 */ /* 0x040fe200078e020c */
[----:B------:R-:W-:Y:S01]  /*ade0*/  ISETP.GT.U32.AND P4, PT, R61, R0, PT ;  /* 0x000000003d00720c */ /* 0x000fe20003f84070 */
[----:B------:R-:W-:-:S02]  /*adf0*/  @!P5 IMAD.IADD R2, R2, 0x1, -R61 ;  /* 0x000000010202d824 */ /* 0x000fc400078e0a3d */
[----:B0-----:R-:W-:Y:S01]  /*ae00*/  IMAD.HI.U32 R5, R60, R7, RZ ;  /* 0x000000073c057227 */ /* 0x001fe200078e00ff */
[----:B------:R-:W-:-:S03]  /*ae10*/  ISETP.GE.AND P5, PT, R10, RZ, PT ;  /* 0x000000ff0a00720c */ /* 0x000fc60003fa6270 */
[----:B------:R-:W-:Y:S02]  /*ae20*/  IMAD.MOV R5, RZ, RZ, -R5 ;  /* 0x000000ffff057224 */ /* 0x000fe400078e0a05 */
[----:B------:R-:W-:Y:S01]  /*ae30*/  IMAD.HI.U32 R10, R60, R4, RZ ;  /* 0x000000043c0a7227 */ /* 0x000fe200078e00ff */
[----:B------:R-:W-:Y:S01]  /*ae40*/  STL [R1+0x10c], R15 ;  /* 0x00010c0f01007387 */ /* 0x000fe20000100800 */
[C---:B------:R-:W-:Y:S02]  /*ae50*/  ISETP.GT.U32.AND P3, PT, R61.reuse, R8, PT ;  /* 0x000000083d00720c */ /* 0x040fe40003f64070 */
[----:B------:R-:W-:Y:S01]  /*ae60*/  IMAD R7, R61, R5, R7 ;  /* 0x000000053d077224 */ /* 0x000fe200078e0207 */
[----:B------:R0:W-:Y:S01]  /*ae70*/  STL [R1+0x108], R3 ;  /* 0x0001080301007387 */ /* 0x0001e20000100800 */
[----:B------:R-:W-:Y:S02]  /*ae80*/  IMAD.MOV R10, RZ, RZ, -R10 ;  /* 0x000000ffff0a7224 */ /* 0x000fe400078e0a0a */
[--C-:B------:R-:W-:Y:S01]  /*ae90*/  @!P6 IMAD.IADD R9, R9, 0x1, -R61.reuse ;  /* 0x000000010909e824 */ /* 0x100fe200078e0a3d */
[C---:B------:R-:W-:Y:S01]  /*aea0*/  ISETP.GT.U32.AND P6, PT, R61.reuse, R7, PT ;  /* 0x000000073d00720c */ /* 0x040fe20003fc4070 */
[----:B------:R-:W-:Y:S01]  /*aeb0*/  IMAD R4, R61, R10, R4 ;  /* 0x0000000a3d047224 */ /* 0x000fe200078e0204 */
[----:B0-----:R-:W-:Y:S01]  /*aec0*/  IABS R3, R18 ;  /* 0x0000001200037213 */ /* 0x001fe20000000000 */
[----:B------:R-:W-:-:S04]  /*aed0*/  @!P4 IMAD.IADD R0, R0, 0x1, -R61 ;  /* 0x000000010000c824 */ /* 0x000fc800078e0a3d */
[----:B------:R-:W-:Y:S01]  /*aee0*/  IMAD.HI.U32 R10, R60, R3, RZ ;  /* 0x000000033c0a7227 */ /* 0x000fe200078e00ff */
[----:B------:R-:W-:-:S03]  /*aef0*/  ISETP.GT.U32.AND P4, PT, R61, R6, PT ;  /* 0x000000063d00720c */ /* 0x000fc60003f84070 */
[----:B------:R-:W-:Y:S02]  /*af00*/  IMAD.MOV R10, RZ, RZ, -R10 ;  /* 0x000000ffff0a7224 */ /* 0x000fe400078e0a0a */
[----:B------:R-:W-:Y:S02]  /*af10*/  @!P3 IMAD.IADD R8, R8, 0x1, -R61 ;  /* 0x000000010808b824 */ /* 0x000fe400078e0a3d */
[----:B------:R-:W-:Y:S02]  /*af20*/  IMAD R3, R61, R10, R3 ;  /* 0x0000000a3d037224 */ /* 0x000fe400078e0203 */
[--C-:B------:R-:W-:Y:S01]  /*af30*/  @!P6 IMAD.IADD R7, R7, 0x1, -R61.reuse ;  /* 0x000000010707e824 */ /* 0x100fe200078e0a3d */
[C---:B------:R-:W-:Y:S01]  /*af40*/  ISETP.GT.U32.AND P3, PT, R61.reuse, R8, PT ;  /* 0x000000083d00720c */ /* 0x040fe20003f64070 */
[----:B------:R-:W-:Y:S01]  /*af50*/  IMAD.MOV.U32 R12, RZ, RZ, R0 ;  /* 0x000000ffff0c7224 */ /* 0x000fe200078e0000 */
[----:B------:R-:W-:Y:S01]  /*af60*/  ISETP.GT.U32.AND P6, PT, R61, R3, PT ;  /* 0x000000033d00720c */ /* 0x000fe20003fc4070 */
[----:B------:R-:W-:Y:S01]  /*af70*/  @!P4 IMAD.IADD R6, R6, 0x1, -R61 ;  /* 0x000000010606c824 */ /* 0x000fe200078e0a3d */
[----:B------:R-:W-:Y:S01]  /*af80*/  IABS R5, R19 ;  /* 0x0000001300057213 */ /* 0x000fe20000000000 */
[----:B------:R-:W-:-:S02]  /*af90*/  @!P1 IMAD.MOV R12, RZ, RZ, -R12 ;  /* 0x000000ffff0c9224 */ /* 0x000fc400078e0a0c */
[----:B------:R-:W-:Y:S01]  /*afa0*/  IMAD.MOV.U32 R14, RZ, RZ, R2 ;  /* 0x000000ffff0e7224 */ /* 0x000fe200078e0002 */
[----:B------:R-:W-:Y:S02]  /*afb0*/  ISETP.GT.U32.AND P1, PT, R61, R6, PT ;  /* 0x000000063d00720c */ /* 0x000fe40003f24070 */
[----:B------:R0:W-:Y:S01]  /*afc0*/  STL [R1+0x104], R12 ;  /* 0x0001040c01007387 */ /* 0x0001e20000100800 */
[----:B------:R-:W-:Y:S01]  /*afd0*/  ISETP.GE.AND P4, PT, R11, RZ, PT ;  /* 0x000000ff0b00720c */ /* 0x000fe20003f86270 */
[----:B------:R-:W-:Y:S01]  /*afe0*/  @!P0 IMAD.MOV R14, RZ, RZ, -R14 ;  /* 0x000000ffff0e8224 */ /* 0x000fe200078e0a0e */
[----:B------:R-:W-:Y:S01]  /*aff0*/  IABS R11, R21 ;  /* 0x00000015000b7213 */ /* 0x000fe20000000000 */
[--C-:B------:R-:W-:Y:S02]  /*b000*/  @!P3 IMAD.IADD R8, R8, 0x1, -R61.reuse ;  /* 0x000000010808b824 */ /* 0x100fe400078e0a3d */
[----:B------:R-:W-:Y:S02]  /*b010*/  @!P6 IMAD.IADD R3, R3, 0x1, -R61 ;  /* 0x000000010303e824 */ /* 0x000fe400078e0a3d */
[----:B0-----:R-:W-:Y:S01]  /*b020*/  IMAD.HI.U32 R12, R60, R5, RZ ;  /* 0x000000053c0c7227 */ /* 0x001fe200078e00ff */
[----:B------:R-:W-:-:S02]  /*b030*/  ISETP.GT.U32.AND P3, PT, R61, R4, PT ;  /* 0x000000043d00720c */ /* 0x000fc40003f64070 */
[C---:B------:R-:W-:Y:S01]  /*b040*/  ISETP.GT.U32.AND P0, PT, R61.reuse, R7, PT ;  /* 0x000000073d00720c */ /* 0x040fe20003f04070 */
[----:B------:R-:W-:Y:S01]  /*b050*/  IMAD.MOV R12, RZ, RZ, -R12 ;  /* 0x000000ffff0c7224 */ /* 0x000fe200078e0a0c */
[----:B------:R-:W-:Y:S01]  /*b060*/  ISETP.GT.U32.AND P6, PT, R61, R3, PT ;  /* 0x000000033d00720c */ /* 0x000fe20003fc4070 */
[----:B------:R-:W-:Y:S01]  /*b070*/  IMAD.HI.U32 R2, R60, R11, RZ ;  /* 0x0000000b3c027227 */ /* 0x000fe200078e00ff */
[----:B------:R-:W-:-:S03]  /*b080*/  IABS R0, R20 ;  /* 0x0000001400007213 */ /* 0x000fc60000000000 */
[C---:B------:R-:W-:Y:S02]  /*b090*/  IMAD R5, R61.reuse, R12, R5 ;  /* 0x0000000c3d057224 */ /* 0x040fe400078e0205 */
[----:B------:R-:W-:Y:S02]  /*b0a0*/  IMAD.MOV.U32 R13, RZ, RZ, R9 ;  /* 0x000000ffff0d7224 */ /* 0x000fe400078e0009 */
[----:B------:R-:W-:Y:S01]  /*b0b0*/  @!P1 IMAD.IADD R6, R6, 0x1, -R61 ;  /* 0x0000000106069824 */ /* 0x000fe200078e0a3d */
[----:B------:R-:W-:Y:S01]  /*b0c0*/  ISETP.GE.AND P1, PT, R16, RZ, PT ;  /* 0x000000ff1000720c */ /* 0x000fe20003f26270 */
[----:B------:R-:W-:Y:S01]  /*b0d0*/  @!P5 IMAD.MOV R8, RZ, RZ, -R8 ;  /* 0x000000ffff08d224 */ /* 0x000fe200078e0a08 */
[----:B------:R-:W-:Y:S01]  /*b0e0*/  ISETP.GT.U32.AND P5, PT, R61, R5, PT ;  /* 0x000000053d00720c */ /* 0x000fe20003fa4070 */
[----:B------:R-:W-:Y:S02]  /*b0f0*/  IMAD.MOV R2, RZ, RZ, -R2 ;  /* 0x000000ffff027224 */ /* 0x000fe400078e0a02 */
[----:B------:R-:W-:-:S04]  /*b100*/  IMAD.HI.U32 R10, R60, R0, RZ ;  /* 0x000000003c0a7227 */ /* 0x000fc800078e00ff */
[----:B------:R-:W-:Y:S02]  /*b110*/  @!P2 IMAD.MOV R13, RZ, RZ, -R13 ;  /* 0x000000ffff0da224 */ /* 0x000fe400078e0a0d */
[----:B------:R-:W-:Y:S01]  /*b120*/  IMAD R2, R61, R2, R11 ;  /* 0x000000023d027224 */ /* 0x000fe200078e020b */
[----:B------:R-:W-:Y:S01]  /*b130*/  STL [R1+0x100], R14 ;  /* 0x0001000e01007387 */ /* 0x000fe20000100800 */
[--C-:B------:R-:W-:Y:S02]  /*b140*/  @!P3 IMAD.IADD R4, R4, 0x1, -R61.reuse ;  /* 0x000000010404b824 */ /* 0x100fe400078e0a3d */
[--C-:B------:R-:W-:Y:S01]  /*b150*/  @!P0 IMAD.IADD R7, R7, 0x1, -R61.reuse ;  /* 0x0000000107078824 */ /* 0x100fe200078e0a3d */
[----:B------:R-:W-:Y:S01]  /*b160*/  STL [R1+0xfc], R13 ;  /* 0x0000fc0d01007387 */ /* 0x000fe20000100800 */
[----:B------:R-:W-:Y:S02]  /*b170*/  IMAD.MOV R10, RZ, RZ, -R10 ;  /* 0x000000ffff0a7224 */ /* 0x000fe400078e0a0a */
[--C-:B------:R-:W-:Y:S01]  /*b180*/  @!P6 IMAD.IADD R3, R3, 0x1, -R61.reuse ;  /* 0x000000010303e824 */ /* 0x100fe200078e0a3d */
[----:B------:R0:W-:Y:S01]  /*b190*/  STL [R1+0xf8], R8 ;  /* 0x0000f80801007387 */ /* 0x0001e20000100800 */
[C---:B------:R-:W-:Y:S01]  /*b1a0*/  ISETP.GT.U32.AND P6, PT, R61.reuse, R2, PT ;  /* 0x000000023d00720c */ /* 0x040fe20003fc4070 */
[C---:B------:R-:W-:Y:S01]  /*b1b0*/  IMAD R0, R61.reuse, R10, R0 ;  /* 0x0000000a3d007224 */ /* 0x040fe200078e0200 */
[----:B------:R-:W-:Y:S01]  /*b1c0*/  ISETP.GT.U32.AND P2, PT, R61, R4, PT ;  /* 0x000000043d00720c */ /* 0x000fe20003f44070 */
[----:B------:R-:W-:Y:S01]  /*b1d0*/  @!P4 IMAD.MOV R6, RZ, RZ, -R6 ;  /* 0x000000ffff06c224 */ /* 0x000fe200078e0a06 */
[----:B------:R-:W-:Y:S01]  /*b1e0*/  IABS R10, R22 ;  /* 0x00000016000a7213 */ /* 0x000fe20000000000 */
[----:B------:R-:W-:-:S02]  /*b1f0*/  @!P5 IMAD.IADD R5, R5, 0x1, -R61 ;  /* 0x000000010505d824 */ /* 0x000fc400078e0a3d */
[----:B0-----:R-:W-:Y:S01]  /*b200*/  IMAD.MOV.U32 R8, RZ, RZ, R7 ;  /* 0x000000ffff087224 */ /* 0x001fe200078e0007 */
[----:B------:R-:W-:-:S03]  /*b210*/  ISETP.GT.U32.AND P0, PT, R61, R0, PT ;  /* 0x000000003d00720c */ /* 0x000fc60003f04070 */
[----:B------:R-:W-:Y:S01]  /*b220*/  @!P1 IMAD.MOV R8, RZ, RZ, -R8 ;  /* 0x000000ffff089224 */ /* 0x000fe200078e0a08 */
[----:B------:R0:W-:Y:S01]  /*b230*/  STL [R1+0xf4], R6 ;  /* 0x0000f40601007387 */ /* 0x0001e20000100800 */
[----:B------:R-:W-:Y:S02]  /*b240*/  ISETP.GT.U32.AND P5, PT, R61, R5, PT ;  /* 0x000000053d00720c */ /* 0x000fe40003fa4070 */
[----:B------:R-:W-:Y:S01]  /*b250*/  ISETP.GE.AND P3, PT, R17, RZ, PT ;  /* 0x000000ff1100720c */ /* 0x000fe20003f66270 */
[----:B------:R1:W-:Y:S01]  /*b260*/  STL [R1+0xf0], R8 ;  /* 0x0000f00801007387 */ /* 0x0003e20000100800 */
[----:B------:R-:W-:Y:S02]  /*b270*/  @!P6 IMAD.IADD R2, R2, 0x1, -R61 ;  /* 0x000000010202e824 */ /* 0x000fe400078e0a3d */
[----:B0-----:R-:W-:Y:S01]  /*b280*/  IMAD.HI.U32 R6, R60, R10, RZ ;  /* 0x0000000a3c067227 */ /* 0x001fe200078e00ff */
[----:B-1----:R-:W-:-:S03]  /*b290*/  IABS R8, R23 ;  /* 0x0000001700087213 */ /* 0x002fc60000000000 */
[--C-:B------:R-:W-:Y:S02]  /*b2a0*/  @!P2 IMAD.IADD R4, R4, 0x1, -R61.reuse ;  /* 0x000000010404a824 */ /* 0x100fe400078e0a3d */
[----:B------:R-:W-:Y:S02]  /*b2b0*/  IMAD.MOV R9, RZ, RZ, -R6 ;  /* 0x000000ffff097224 */ /* 0x000fe400078e0a06 */
[----:B------:R-:W-:Y:S01]  /*b2c0*/  IMAD.MOV.U32 R6, RZ, RZ, R8 ;  /* 0x000000ffff067224 */ /* 0x000fe200078e0008 */
[----:B------:R-:W-:Y:S01]  /*b2d0*/  ISETP.GT.U32.AND P6, PT, R61, R2, PT ;  /* 0x000000023d00720c */ /* 0x000fe20003fc4070 */
[----:B------:R-:W-:Y:S02]  /*b2e0*/  IMAD.MOV.U32 R11, RZ, RZ, R4 ;  /* 0x000000ffff0b7224 */ /* 0x000fe400078e0004 */
[----:B------:R-:W-:Y:S02]  /*b2f0*/  @!P0 IMAD.IADD R0, R0, 0x1, -R61 ;  /* 0x0000000100008824 */ /* 0x000fe400078e0a3d */
[----:B------:R-:W-:-:S04]  /*b300*/  IMAD.HI.U32 R4, R60, R6, RZ ;  /* 0x000000063c047227 */ /* 0x000fc800078e00ff */
[----:B------:R-:W-:Y:S02]  /*b310*/  IMAD R10, R61, R9, R10 ;  /* 0x000000093d0a7224 */ /* 0x000fe400078e020a */
[----:B------:R-:W-:Y:S02]  /*b320*/  @!P5 IMAD.IADD R5, R5, 0x1, -R61 ;  /* 0x000000010505d824 */ /* 0x000fe400078e0a3d */
[----:B------:R-:W-:Y:S02]  /*b330*/  IMAD.MOV.U32 R9, RZ, RZ, R3 ;  /* 0x000000ffff097224 */ /* 0x000fe400078e0003 */
[----:B------:R-:W-:Y:S01]  /*b340*/  @!P3 IMAD.MOV R11, RZ, RZ, -R11 ;  /* 0x000000ffff0bb224 */ /* 0x000fe200078e0a0b */
[C---:B------:R-:W-:Y:S01]  /*b350*/  ISETP.GT.U32.AND P3, PT, R61.reuse, R0, PT ;  /* 0x000000003d00720c */ /* 0x040fe20003f64070 */
[----:B------:R-:W-:Y:S01]  /*b360*/  IMAD.MOV R3, RZ, RZ, -R4 ;  /* 0x000000ffff037224 */ /* 0x000fe200078e0a04 */
[----:B------:R-:W-:Y:S01]  /*b370*/  ISETP.GE.AND P4, PT, R18, RZ, PT ;  /* 0x000000ff1200720c */ /* 0x000fe20003f86270 */
[----:B------:R-:W-:Y:S01]  /*b380*/  IMAD.MOV.U32 R8, RZ, RZ, R5 ;  /* 0x000000ffff087224 */ /* 0x000fe200078e0005 */
[C---:B------:R-:W-:Y:S01]  /*b390*/  ISETP.GT.U32.AND P5, PT, R61.reuse, R10, PT ;  /* 0x0000000a3d00720c */ /* 0x040fe20003fa4070 */
[----:B------:R-:W-:Y:S01]  /*b3a0*/  IMAD R5, R61, R3, R6 ;  /* 0x000000033d057224 */ /* 0x000fe200078e0206 */
[----:B------:R-:W-:Y:S01]  /*b3b0*/  ISETP.GE.AND P2, PT, R19, RZ, PT ;  /* 0x000000ff1300720c */ /* 0x000fe20003f46270 */
[----:B------:R-:W-:Y:S01]  /*b3c0*/  @!P6 IMAD.IADD R2, R2, 0x1, -R61 ;  /* 0x000000010202e824 */ /* 0x000fe200078e0a3d */
[----:B------:R-:W-:-:S02]  /*b3d0*/  ISETP.GE.AND P1, PT, R20, RZ, PT ;  /* 0x000000ff1400720c */ /* 0x000fc40003f26270 */
[----:B------:R-:W-:Y:S02]  /*b3e0*/  IABS R7, R37 ;  /* 0x0000002500077213 */ /* 0x000fe40000000000 */
[----:B------:R-:W-:Y:S01]  /*b3f0*/  ISETP.GT.U32.AND P6, PT, R61, R5, PT ;  /* 0x000000053d00720c */ /* 0x000fe20003fc4070 */
[----:B------:R-:W-:Y:S02]  /*b400*/  @!P3 IMAD.IADD R0, R0, 0x1, -R61 ;  /* 0x000000010000b824 */ /* 0x000fe400078e0a3d */
[----:B------:R-:W-:Y:S01]  /*b410*/  IMAD.HI.U32 R4, R60, R7, RZ ;  /* 0x000000073c047227 */ /* 0x000fe200078e00ff */
[----:B------:R0:W-:Y:S03]  /*b420*/  STL [R1+0xec], R11 ;  /* 0x0000ec0b01007387 */ /* 0x0001e60000100800 */
[----:B------:R-:W-:Y:S01]  /*b430*/  @!P4 IMAD.MOV R9, RZ, RZ, -R9 ;  /* 0x000000ffff09c224 */ /* 0x000fe200078e0a09 */
[----:B------:R-:W-:Y:S01]  /*b440*/  ISETP.GE.AND P0, PT, R21, RZ, PT ;  /* 0x000000ff1500720c */ /* 0x000fe20003f06270 */
[----:B------:R-:W-:Y:S01]  /*b450*/  IMAD.MOV R4, RZ, RZ, -R4 ;  /* 0x000000ffff047224 */ /* 0x000fe200078e0a04 */
[----:B------:R-:W-:Y:S01]  /*b460*/  IABS R3, R38 ;  /* 0x0000002600037213 */ /* 0x000fe20000000000 */
[----:B------:R-:W-:-:S02]  /*b470*/  @!P5 IMAD.IADD R10, R10, 0x1, -R61 ;  /* 0x000000010a0ad824 */ /* 0x000fc400078e0a3d */
[----:B0-----:R-:W-:Y:S01]  /*b480*/  IMAD.MOV.U32 R11, RZ, RZ, R0 ;  /* 0x000000ffff0b7224 */ /* 0x001fe200078e0000 */
[----:B------:R0:W-:Y:S01]  /*b490*/  STL [R1+0xe8], R9 ;  /* 0x0000e80901007387 */ /* 0x0001e20000100800 */
[----:B------:R-:W-:Y:S02]  /*b4a0*/  @!P2 IMAD.MOV R8, RZ, RZ, -R8 ;  /* 0x000000ffff08a224 */ /* 0x000fe400078e0a08 */
[----:B------:R-:W-:Y:S02]  /*b4b0*/  @!P6 IMAD.IADD R5, R5, 0x1, -R61 ;  /* 0x000000010505e824 */ /* 0x000fe400078e0a3d */
[----:B------:R-:W-:Y:S01]  /*b4c0*/  @!P1 IMAD.MOV R11, RZ, RZ, -R11 ;  /* 0x000000ffff0b9224 */ /* 0x000fe200078e0a0b */
[----:B------:R-:W-:Y:S01]  /*b4d0*/  ISETP.GT.U32.AND P1, PT, R61, R10, PT ;  /* 0x0000000a3d00720c */ /* 0x000fe20003f24070 */
[----:B------:R-:W-:-:S04]  /*b4e0*/  IMAD.HI.U32 R0, R60, R3, RZ ;  /* 0x000000033c007227 */ /* 0x000fc800078e00ff */
[C---:B0-----:R-:W-:Y:S01]  /*b4f0*/  IMAD R9, R61.reuse, R4, R7 ;  /* 0x000000043d097224 */ /* 0x041fe200078e0207 */
[----:B------:R-:W-:Y:S01]  /*b500*/  IABS R4, R40 ;  /* 0x0000002800047213 */ /* 0x000fe20000000000 */
[----:B------:R-:W-:Y:S01]  /*b510*/  STL [R1+0xe4], R8 ;  /* 0x0000e40801007387 */ /* 0x000fe20000100800 */
[----:B------:R-:W-:Y:S01]  /*b520*/  ISETP.GT.U32.AND P6, PT, R61, R5, PT ;  /* 0x000000053d00720c */ /* 0x000fe20003fc4070 */
[----:B------:R-:W-:Y:S02]  /*b530*/  IMAD.MOV R0, RZ, RZ, -R0 ;  /* 0x000000ffff007224 */ /* 0x000fe400078e0a00 */
[----:B------:R0:W-:Y:S01]  /*b540*/  STL [R1+0xe0], R11 ;  /* 0x0000e00b01007387 */ /* 0x0001e20000100800 */
[----:B------:R-:W-:-:S04]  /*b550*/  IMAD.HI.U32 R7, R60, R4, RZ ;  /* 0x000000043c077227 */ /* 0x000fc800078e00ff */
[C---:B------:R-:W-:Y:S02]  /*b560*/  IMAD R3, R61.reuse, R0, R3 ;  /* 0x000000003d037224 */ /* 0x040fe400078e0203 */
[----:B0-----:R-:W-:Y:S02]  /*b570*/  IMAD.MOV.U32 R11, RZ, RZ, R2 ;  /* 0x000000ffff0b7224 */ /* 0x001fe400078e0002 */
[----:B------:R-:W-:Y:S02]  /*b580*/  IMAD.MOV R2, RZ, RZ, -R7 ;  /* 0x000000ffff027224 */ /* 0x000fe400078e0a07 */
[----:B------:R-:W-:Y:S01]  /*b590*/  @!P0 IMAD.MOV R11, RZ, RZ, -R11 ;  /* 0x000000ffff0b8224 */ /* 0x000fe200078e0a0b */
[C---:B------:R-:W-:Y:S01]  /*b5a0*/  ISETP.GT.U32.AND P0, PT, R61.reuse, R9, PT ;  /* 0x000000093d00720c */ /* 0x040fe20003f04070 */
[C---:B------:R-:W-:Y:S02]  /*b5b0*/  IMAD R2, R61.reuse, R2, R4 ;  /* 0x000000023d027224 */ /* 0x040fe400078e0204 */
[--C-:B------:R-:W-:Y:S01]  /*b5c0*/  @!P1 IMAD.IADD R10, R10, 0x1, -R61.reuse ;  /* 0x000000010a0a9824 */ /* 0x100fe200078e0a3d */
[----:B------:R-:W-:Y:S01]  /*b5d0*/  ISETP.GT.U32.AND P1, PT, R61, R3, PT ;  /* 0x000000033d00720c */ /* 0x000fe20003f24070 */
[----:B------:R-:W-:Y:S01]  /*b5e0*/  @!P6 IMAD.IADD R5, R5, 0x1, -R61 ;  /* 0x000000010505e824 */ /* 0x000fe200078e0a3d */
[----:B------:R-:W-:-:S02]  /*b5f0*/  ISETP.GT.U32.AND P6, PT, R61, R2, PT ;  /* 0x000000023d00720c */ /* 0x000fc40003fc4070 */
[----:B------:R-:W-:Y:S02]  /*b600*/  IABS R8, R42 ;  /* 0x0000002a00087213 */ /* 0x000fe40000000000 */
[----:B------:R-:W-:-:S03]  /*b610*/  IABS R6, R41 ;  /* 0x0000002900067213 */ /* 0x000fc60000000000 */
[----:B------:R-:W-:Y:S02]  /*b620*/  @!P0 IMAD.IADD R9, R9, 0x1, -R61 ;  /* 0x0000000109098824 */ /* 0x000fe400078e0a3d */
[----:B------:R-:W-:Y:S01]  /*b630*/  IMAD.HI.U32 R0, R60, R8, RZ ;  /* 0x000000083c007227 */ /* 0x000fe200078e00ff */
[----:B------:R-:W-:-:S03]  /*b640*/  IABS R7, R43 ;  /* 0x0000002b00077213 */ /* 0x000fc60000000000 */
[----:B------:R-:W-:Y:S01]  /*b650*/  @!P1 IMAD.IADD R3, R3, 0x1, -R61 ;  /* 0x0000000103039824 */ /* 0x000fe200078e0a3d */
[----:B------:R-:W-:Y:S01]  /*b660*/  ISETP.GT.U32.AND P1, PT, R61, R9, PT ;  /* 0x000000093d00720c */ /* 0x000fe20003f24070 */
[----:B------:R-:W-:Y:S01]  /*b670*/  IMAD.MOV R0, RZ, RZ, -R0 ;  /* 0x000000ffff007224 */ /* 0x000fe200078e0a00 */
[----:B------:R-:W-:Y:S01]  /*b680*/  ISETP.GE.AND P2, PT, R23, RZ, PT ;  /* 0x000000ff1700720c */ /* 0x000fe20003f46270 */
[----:B------:R-:W-:Y:S01]  /*b690*/  IMAD.HI.U32 R4, R60, R6, RZ ;  /* 0x000000063c047227 */ /* 0x000fe200078e00ff */
[----:B------:R-:W-:-:S03]  /*b6a0*/  ISETP.GE.AND P4, PT, R22, RZ, PT ;  /* 0x000000ff1600720c */ /* 0x000fc60003f86270 */
[----:B------:R-:W-:Y:S01]  /*b6b0*/  @!P6 IMAD.IADD R2, R2, 0x1, -R61 ;  /* 0x000000010202e824 */ /* 0x000fe200078e0a3d */
[C---:B------:R-:W-:Y:S01]  /*b6c0*/  ISETP.GT.U32.AND P6, PT, R61.reuse, R3, PT ;  /* 0x000000033d00720c */ /* 0x040fe20003fc4070 */
[----:B------:R-:W-:Y:S02]  /*b6d0*/  IMAD R8, R61, R0, R8 ;  /* 0x000000003d087224 */ /* 0x000fe400078e0208 */
[----:B------:R-:W-:-:S04]  /*b6e0*/  IMAD.HI.U32 R0, R60, R7, RZ ;  /* 0x000000073c007227 */ /* 0x000fc800078e00ff */
[----:B------:R-:W-:Y:S02]  /*b6f0*/  IMAD.MOV R4, RZ, RZ, -R4 ;  /* 0x000000ffff047224 */ /* 0x000fe400078e0a04 */
[----:B------:R-:W-:Y:S02]  /*b700*/  IMAD.MOV R0, RZ, RZ, -R0 ;  /* 0x000000ffff007224 */ /* 0x000fe400078e0a00 */
[C---:B------:R-:W-:Y:S01]  /*b710*/  IMAD R6, R61.reuse, R4, R6 ;  /* 0x000000043d067224 */ /* 0x040fe200078e0206 */
[----:B------:R0:W-:Y:S01]  /*b720*/  STL [R1+0xdc], R11 ;  /* 0x0000dc0b01007387 */ /* 0x0001e20000100800 */
[----:B------:R-:W-:Y:S02]  /*b730*/  IMAD R7, R61, R0, R7 ;  /* 0x000000003d077224 */ /* 0x000fe400078e0207 */
[----:B------:R-:W-:Y:S01]  /*b740*/  @!P1 IMAD.IADD R9, R9, 0x1, -R61 ;  /* 0x0000000109099824 */ /* 0x000fe200078e0a3d */
[C---:B------:R-:W-:Y:S01]  /*b750*/  ISETP.GT.U32.AND P1, PT, R61.reuse, R8, PT ;  /* 0x000000083d00720c */ /* 0x040fe20003f24070 */
[----:B------:R-:W-:Y:S01]  /*b760*/  @!P2 IMAD.MOV R5, RZ, RZ, -R5 ;  /* 0x000000ffff05a224 */ /* 0x000fe200078e0a05 */
[----:B------:R-:W-:Y:S01]  /*b770*/  ISETP.GT.U32.AND P2, PT, R61, R6, PT ;  /* 0x000000063d00720c */ /* 0x000fe20003f44070 */
[----:B------:R-:W-:-:S02]  /*b780*/  @!P6 IMAD.IADD R3, R3, 0x1, -R61 ;  /* 0x000000010303e824 */ /* 0x000fc400078e0a3d */
[----:B0-----:R-:W-:Y:S01]  /*b790*/  IMAD.MOV.U32 R11, RZ, RZ, R10 ;  /* 0x000000ffff0b7224 */ /* 0x001fe200078e000a */
[----:B------:R-:W-:-:S03]  /*b7a0*/  ISETP.GT.U32.AND P6, PT, R61, R7, PT ;  /* 0x000000073d00720c */ /* 0x000fc60003fc4070 */
[----:B------:R-:W-:Y:S01]  /*b7b0*/  @!P4 IMAD.MOV R11, RZ, RZ, -R11 ;  /* 0x000000ffff0bc224 */ /* 0x000fe200078e0a0b */
[----:B------:R-:W-:Y:S02]  /*b7c0*/  IABS R4, R44 ;  /* 0x0000002c00047213 */ /* 0x000fe40000000000 */
[----:B------:R-:W-:Y:S02]  /*b7d0*/  ISETP.GT.U32.AND P4, PT, R61, R2, PT ;  /* 0x000000023d00720c */ /* 0x000fe40003f84070 */
[----:B------:R3:W-:Y:S01]  /*b7e0*/  STL [R1+0xd8], R11 ;  /* 0x0000d80b01007387 */ /* 0x0007e20000100800 */
[----:B------:R-:W-:-:S03]  /*b7f0*/  ISETP.GE.AND P0, PT, R40, RZ, PT ;  /* 0x000000ff2800720c */ /* 0x000fc60003f06270 */
[----:B------:R0:W-:Y:S01]  /*b800*/  STL [R1+0xd4], R5 ;  /* 0x0000d40501007387 */ /* 0x0001e20000100800 */
[--C-:B------:R-:W-:Y:S02]  /*b810*/  @!P1 IMAD.IADD R8, R8, 0x1, -R61.reuse ;  /* 0x0000000108089824 */ /* 0x100fe400078e0a3d */
[----:B------:R-:W-:Y:S01]  /*b820*/  @!P2 IMAD.IADD R6, R6, 0x1, -R61 ;  /* 0x000000010606a824 */ /* 0x000fe200078e0a3d */
[----:B---3--:R-:W-:Y:S01]  /*b830*/  IABS R11, R45 ;  /* 0x0000002d000b7213 */ /* 0x008fe20000000000 */
[----:B0-----:R-:W-:Y:S01]  /*b840*/  IMAD.HI.U32 R5, R60, R4, RZ ;  /* 0x000000043c057227 */ /* 0x001fe200078e00ff */
[----:B------:R-:W-:-:S03]  /*b850*/  ISETP.GE.AND P3, PT, R37, RZ, PT ;  /* 0x000000ff2500720c */ /* 0x000fc60003f66270 */
[----:B------:R-:W-:Y:S02]  /*b860*/  IMAD.MOV R5, RZ, RZ, -R5 ;  /* 0x000000ffff057224 */ /* 0x000fe400078e0a05 */
[--C-:B------:R-:W-:Y:S01]  /*b870*/  @!P6 IMAD.IADD R7, R7, 0x1, -R61.reuse ;  /* 0x000000010707e824 */ /* 0x100fe200078e0a3d */
[C---:B------:R-:W-:Y:S01]  /*b880*/  ISETP.GT.U32.AND P6, PT, R61.reuse, R8, PT ;  /* 0x000000083d00720c */ /* 0x040fe20003fc4070 */
[----:B------:R-:W-:Y:S01]  /*b890*/  @!P4 IMAD.IADD R2, R2, 0x1, -R61 ;  /* 0x000000010202c824 */ /* 0x000fe200078e0a3d */
[----:B------:R-:W-:Y:S01]  /*b8a0*/  ISETP.GT.U32.AND P1, PT, R61, R6, PT ;  /* 0x000000063d00720c */ /* 0x000fe20003f24070 */
[----:B------:R-:W-:Y:S01]  /*b8b0*/  IMAD.HI.U32 R0, R60, R11, RZ ;  /* 0x0000000b3c007227 */ /* 0x000fe200078e00ff */
[----:B------:R-:W-:-:S03]  /*b8c0*/  ISETP.GE.AND P5, PT, R38, RZ, PT ;  /* 0x000000ff2600720c */ /* 0x000fc60003fa6270 */
[C---:B------:R-:W-:Y:S02]  /*b8d0*/  IMAD R4, R61.reuse, R5, R4 ;  /* 0x000000053d047224 */ /* 0x040fe400078e0204 */
[----:B------:R-:W-:Y:S02]  /*b8e0*/  IMAD.MOV R0, RZ, RZ, -R0 ;  /* 0x000000ffff007224 */ /* 0x000fe400078e0a00 */
[----:B------:R-:W-:Y:S01]  /*b8f0*/  @!P0 IMAD.MOV R2, RZ, RZ, -R2 ;  /* 0x000000ffff028224 */ /* 0x000fe200078e0a02 */
[----:B------:R-:W-:Y:S01]  /*b900*/  ISETP.GT.U32.AND P0, PT, R61, R4, PT ;  /* 0x000000043d00720c */ /* 0x000fe20003f04070 */
[----:B------:R-:W-:Y:S01]  /*b910*/  IMAD.MOV.U32 R12, RZ, RZ, R9 ;  /* 0x000000ffff0c7224 */ /* 0x000fe200078e0009 */
[----:B------:R-:W-:Y:S01]  /*b920*/  ISETP.GE.AND P4, PT, R41, RZ, PT ;  /* 0x000000ff2900720c */ /* 0x000fe20003f86270 */
[----:B------:R-:W-:Y:S01]  /*b930*/  IMAD R11, R61, R0, R11 ;  /* 0x000000003d0b7224 */ /* 0x000fe200078e020b */
[----:B----4-:R-:W-:Y:S01]  /*b940*/  IABS R5, R46 ;  /* 0x0000002e00057213 */ /* 0x010fe20000000000 */
[----:B------:R-:W-:-:S02]  /*b950*/  IMAD.MOV.U32 R10, RZ, RZ, R3 ;  /* 0x000000ffff0a7224 */ /* 0x000fc400078e0003 */
[----:B------:R-:W-:Y:S02]  /*b960*/  @!P3 IMAD.MOV R12, RZ, RZ, -R12 ;  /* 0x000000ffff0cb224 */ /* 0x000fe400078e0a0c */
[--C-:B------:R-:W-:Y:S01]  /*b970*/  @!P6 IMAD.IADD R8, R8, 0x1, -R61.reuse ;  /* 0x000000010808e824 */ /* 0x100fe200078e0a3d */
[----:B------:R-:W-:Y:S01]  /*b980*/  ISETP.GT.U32.AND P6, PT, R61, R11, PT ;  /* 0x0000000b3d00720c */ /* 0x000fe20003fc4070 */
[----:B------:R-:W-:Y:S02]  /*b990*/  @!P1 IMAD.IADD R6, R6, 0x1, -R61 ;  /* 0x0000000106069824 */ /* 0x000fe400078e0a3d */
[----:B------:R-:W-:Y:S01]  /*b9a0*/  IMAD.HI.U32 R0, R60, R5, RZ ;  /* 0x000000053c007227 */ /* 0x000fe200078e00ff */
[----:B------:R0:W-:Y:S03]  /*b9b0*/  STL [R1+0xd0], R12 ;  /* 0x0000d00c01007387 */ /* 0x0001e60000100800 */
[----:B------:R-:W-:Y:S01]  /*b9c0*/  @!P5 IMAD.MOV R10, RZ, RZ, -R10 ;  /* 0x000000ffff0ad224 */ /* 0x000fe200078e0a0a */
[----:B-----5:R-:W-:Y:S01]  /*b9d0*/  IABS R9, R47 ;  /* 0x0000002f00097213 */ /* 0x020fe20000000000 */
[----:B------:R-:W-:-:S02]  /*b9e0*/  IMAD.MOV R0, RZ, RZ, -R0 ;  /* 0x000000ffff007224 */ /* 0x000fc400078e0a00 */
[----:B------:R-:W-:Y:S02]  /*b9f0*/  @!P0 IMAD.IADD R4, R4, 0x1, -R61 ;  /* 0x0000000104048824 */ /* 0x000fe400078e0a3d */
[----:B0-----:R-:W-:Y:S01]  /*ba00*/  IMAD.MOV.U32 R12, RZ, RZ, R6 ;  /* 0x000000ffff0c7224 */ /* 0x001fe200078e0006 */
[----:B------:R-:W-:Y:S01]  /*ba10*/  STL [R1+0xcc], R10 ;  /* 0x0000cc0a01007387 */ /* 0x000fe20000100800 */
[C---:B------:R-:W-:Y:S02]  /*ba20*/  IMAD R5, R61.reuse, R0, R5 ;  /* 0x000000003d057224 */ /* 0x040fe400078e0205 */
[----:B------:R-:W-:Y:S01]  /*ba30*/  @!P4 IMAD.MOV R12, RZ, RZ, -R12 ;  /* 0x000000ffff0cc224 */ /* 0x000fe200078e0a0c */
[----:B------:R0:W-:Y:S01]  /*ba40*/  STL [R1+0xc8], R2 ;  /* 0x0000c80201007387 */ /* 0x0001e20000100800 */
[----:B------:R-:W-:Y:S01]  /*ba50*/  ISETP.GT.U32.AND P4, PT, R61, R4, PT ;  /* 0x000000043d00720c */ /* 0x000fe20003f84070 */
[----:B------:R-:W-:Y:S01]  /*ba60*/  IMAD.HI.U32 R3, R60, R9, RZ ;  /* 0x000000093c037227 */ /* 0x000fe200078e00ff */
[----:B------:R-:W-:-:S03]  /*ba70*/  ISETP.GE.AND P2, PT, R42, RZ, PT ;  /* 0x000000ff2a00720c */ /* 0x000fc60003f46270 */
[----:B------:R-:W-:Y:S01]  /*ba80*/  @!P6 IMAD.IADD R11, R11, 0x1, -R61 ;  /* 0x000000010b0be824 */ /* 0x000fe200078e0a3d */
[----:B0-----:R-:W-:Y:S01]  /*ba90*/  IABS R2, R48 ;  /* 0x0000003000027213 */ /* 0x001fe20000000000 */
[----:B------:R-:W-:Y:S01]  /*baa0*/  IMAD.MOV R3, RZ, RZ, -R3 ;  /* 0x000000ffff037224 */ /* 0x000fe200078e0a03 */
[C---:B------:R-:W-:Y:S02]  /*bab0*/  ISETP.GT.U32.AND P6, PT, R61.reuse, R5, PT ;  /* 0x000000053d00720c */ /* 0x040fe40003fc4070 */
[----:B------:R-:W-:Y:S01]  /*bac0*/  ISETP.GT.U32.AND P3, PT, R61, R7, PT ;  /* 0x000000073d00720c */ /* 0x000fe20003f64070 */
[----:B------:R-:W-:-:S04]  /*bad0*/  IMAD.HI.U32 R6, R60, R2, RZ ;  /* 0x000000023c067227 */ /* 0x000fc800078e00ff */
[----:B------:R-:W-:Y:S02]  /*bae0*/  IMAD.MOV R6, RZ, RZ, -R6 ;  /* 0x000000ffff067224 */ /* 0x000fe400078e0a06 */
[----:B------:R-:W-:Y:S02]  /*baf0*/  IMAD R9, R61, R3, R9 ;  /* 0x000000033d097224 */ /* 0x000fe400078e0209 */
[----:B------:R-:W-:Y:S01]  /*bb00*/  IMAD.MOV.U32 R10, RZ, RZ, R8 ;  /* 0x000000ffff0a7224 */ /* 0x000fe200078e0008 */
[----:B------:R-:W-:Y:S01]  /*bb10*/  ISETP.GE.AND P5, PT, R43, RZ, PT ;  /* 0x000000ff2b00720c */ /* 0x000fe20003fa6270 */
[C---:B------:R-:W-:Y:S02]  /*bb20*/  IMAD R2, R61.reuse, R6, R2 ;  /* 0x000000063d027224 */ /* 0x040fe400078e0202 */
[--C-:B------:R-:W-:Y:S01]  /*bb30*/  @!P4 IMAD.IADD R4, R4, 0x1, -R61.reuse ;  /* 0x000000010404c824 */ /* 0x100fe200078e0a3d */
[----:B------:R-:W-:Y:S01]  /*bb40*/  ISETP.GT.U32.AND P4, PT, R61, R9, PT ;  /* 0x000000093d00720c */ /* 0x000fe20003f84070 */
[----:B------:R-:W-:Y:S01]  /*bb50*/  @!P2 IMAD.MOV R10, RZ, RZ, -R10 ;  /* 0x000000ffff0aa224 */ /* 0x000fe200078e0a0a */
[----:B------:R-:W-:Y:S01]  /*bb60*/  IABS R0, R49 ;  /* 0x0000003100007213 */ /* 0x000fe20000000000 */
[--C-:B------:R-:W-:Y:S01]  /*bb70*/  @!P6 IMAD.IADD R5, R5, 0x1, -R61.reuse ;  /* 0x000000010505e824 */ /* 0x100fe200078e0a3d */
[----:B------:R-:W-:Y:S01]  /*bb80*/  ISETP.GT.U32.AND P2, PT, R61, R11, PT ;  /* 0x0000000b3d00720c */ /* 0x000fe20003f44070 */
[----:B------:R-:W-:Y:S01]  /*bb90*/  @!P3 IMAD.IADD R7, R7, 0x1, -R61 ;  /* 0x000000010707b824 */ /* 0x000fe200078e0a3d */
[----:B------:R-:W-:-:S02]  /*bba0*/  ISETP.GE.AND P1, PT, R44, RZ, PT ;  /* 0x000000ff2c00720c */ /* 0x000fc40003f26270 */
[----:B------:R-:W-:Y:S01]  /*bbb0*/  ISETP.GT.U32.AND P6, PT, R61, R2, PT ;  /* 0x000000023d00720c */ /* 0x000fe20003fc4070 */
[----:B------:R-:W-:Y:S01]  /*bbc0*/  IMAD.HI.U32 R3, R60, R0, RZ ;  /* 0x000000003c037227 */ /* 0x000fe200078e00ff */
[----:B------:R-:W-:Y:S01]  /*bbd0*/  ISETP.GE.AND P3, PT, R45, RZ, PT ;  /* 0x000000ff2d00720c */ /* 0x000fe20003f66270 */
[----:B------:R0:W-:Y:S02]  /*bbe0*/  STL [R1+0xc4], R12 ;  /* 0x0000c40c01007387 */ /* 0x0001e40000100800 */
[----:B------:R-:W-:Y:S02]  /*bbf0*/  IMAD.MOV R3, RZ, RZ, -R3 ;  /* 0x000000ffff037224 */ /* 0x000fe400078e0a03 */
[----:B------:R-:W-:Y:S01]  /*bc00*/  @!P5 IMAD.MOV R7, RZ, RZ, -R7 ;  /* 0x000000ffff07d224 */ /* 0x000fe200078e0a07 */
[----:B------:R-:W-:Y:S01]  /*bc10*/  IABS R8, R50 ;  /* 0x0000003200087213 */ /* 0x000fe20000000000 */
[--C-:B------:R-:W-:Y:S01]  /*bc20*/  @!P4 IMAD.IADD R9, R9, 0x1, -R61.reuse ;  /* 0x000000010909c824 */ /* 0x100fe200078e0a3d */
[----:B------:R1:W-:Y:S01]  /*bc30*/  STL [R1+0xc0], R10 ;  /* 0x0000c00a01007387 */ /* 0x0003e20000100800 */
[----:B------:R-:W-:-:S02]  /*bc40*/  @!P2 IMAD.IADD R11, R11, 0x1, -R61 ;  /* 0x000000010b0ba824 */ /* 0x000fc400078e0a3d */
[----:B0-----:R-:W-:Y:S02]  /*bc50*/  IMAD.MOV.U32 R12, RZ, RZ, R4 ;  /* 0x000000ffff0c7224 */ /* 0x001fe400078e0004 */
[C---:B------:R-:W-:Y:S01]  /*bc60*/  IMAD R0, R61.reuse, R3, R0 ;  /* 0x000000033d007224 */ /* 0x040fe200078e0200 */
[----:B------:R0:W-:Y:S01]  /*bc70*/  STL [R1+0xbc], R7 ;  /* 0x0000bc0701007387 */ /* 0x0001e20000100800 */
[----:B------:R-:W-:Y:S02]  /*bc80*/  @!P6 IMAD.IADD R2, R2, 0x1, -R61 ;  /* 0x000000010202e824 */ /* 0x000fe400078e0a3d */
[----:B------:R-:W-:Y:S01]  /*bc90*/  @!P1 IMAD.MOV R12, RZ, RZ, -R12 ;  /* 0x000000ffff0c9224 */ /* 0x000fe200078e0a0c */
[C---:B------:R-:W-:Y:S01]  /*bca0*/  ISETP.GT.U32.AND P1, PT, R61.reuse, R9, PT ;  /* 0x000000093d00720c */ /* 0x040fe20003f24070 */
[----:B-1----:R-:W-:Y:S01]  /*bcb0*/  IMAD.HI.U32 R10, R60, R8, RZ ;  /* 0x000000083c0a7227 */ /* 0x002fe200078e00ff */
[----:B------:R-:W-:-:S03]  /*bcc0*/  ISETP.GT.U32.AND P6, PT, R61, R2, PT ;  /* 0x000000023d00720c */ /* 0x000fc60003fc4070 */
[----:B------:R-:W-:Y:S01]  /*bcd0*/  @!P3 IMAD.MOV R11, RZ, RZ, -R11 ;  /* 0x000000ffff0bb224 */ /* 0x000fe200078e0a0b */
[----:B0-----:R-:W-:Y:S02]  /*bce0*/  IABS R7, R51 ;  /* 0x0000003300077213 */ /* 0x001fe40000000000 */
[C---:B------:R-:W-:Y:S01]  /*bcf0*/  ISETP.GT.U32.AND P3, PT, R61.reuse, R0, PT ;  /* 0x000000003d00720c */ /* 0x040fe20003f64070 */
[----:B------:R-:W-:Y:S02]  /*bd00*/  IMAD.MOV R10, RZ, RZ, -R10 ;  /* 0x000000ffff0a7224 */ /* 0x000fe400078e0a0a */
[----:B------:R-:W-:Y:S01]  /*bd10*/  IMAD.HI.U32 R4, R60, R7, RZ ;  /* 0x000000073c047227 */ /* 0x000fe200078e00ff */
[----:B------:R-:W-:-:S03]  /*bd20*/  ISETP.GT.U32.AND P4, PT, R61, R5, PT ;  /* 0x000000053d00720c */ /* 0x000fc60003f84070 */
[----:B------:R-:W-:Y:S02]  /*bd30*/  IMAD.MOV R4, RZ, RZ, -R4 ;  /* 0x000000ffff047224 */ /* 0x000fe400078e0a04 */
[C---:B------:R-:W-:Y:S02]  /*bd40*/  IMAD R8, R61.reuse, R10, R8 ;  /* 0x0000000a3d087224 */ /* 0x040fe400078e0208 */
[----:B------:R-:W-:Y:S02]  /*bd50*/  IMAD R7, R61, R4, R7 ;  /* 0x000000043d077224 */ /* 0x000fe400078e0207 */
[--C-:B------:R-:W-:Y:S01]  /*bd60*/  @!P1 IMAD.IADD R9, R9, 0x1, -R61.reuse ;  /* 0x0000000109099824 */ /* 0x100fe200078e0a3d */
[----:B------:R-:W-:Y:S01]  /*bd70*/  ISETP.GT.U32.AND P1, PT, R61, R8, PT ;  /* 0x000000083d00720c */ /* 0x000fe20003f24070 */
[--C-:B------:R-:W-:Y:S01]  /*bd80*/  @!P3 IMAD.IADD R0, R0, 0x1, -R61.reuse ;  /* 0x000000010000b824 */ /* 0x100fe200078e0a3d */
[----:B------:R-:W-:Y:S01]  /*bd90*/  ISETP.GE.AND P0, PT, R46, RZ, PT ;  /* 0x000000ff2e00720c */ /* 0x000fe20003f06270 */
[----:B------:R-:W-:Y:S01]  /*bda0*/  @!P6 IMAD.IADD R2, R2, 0x1, -R61 ;  /* 0x000000010202e824 */ /* 0x000fe200078e0a3d */
[----:B------:R-:W-:-:S02]  /*bdb0*/  ISETP.GE.AND P5, PT, R47, RZ, PT ;  /* 0x000000ff2f00720c */ /* 0x000fc40003fa6270 */
[C---:B------:R-:W-:Y:S02]  /*bdc0*/  ISETP.GT.U32.AND P6, PT, R61.reuse, R7, PT ;  /* 0x000000073d00720c */ /* 0x040fe40003fc4070 */
[----:B------:R-:W-:Y:S02]  /*bdd0*/  IABS R6, R53 ;  /* 0x0000003500067213 */ /* 0x000fe40000000000 */
[----:B------:R-:W-:Y:S01]  /*bde0*/  ISETP.GT.U32.AND P3, PT, R61, R0, PT ;  /* 0x000000003d00720c */ /* 0x000fe20003f64070 */
[----:B------:R-:W-:Y:S01]  /*bdf0*/  @!P4 IMAD.IADD R5, R5, 0x1, -R61 ;  /* 0x000000010505c824 */ /* 0x000fe200078e0a3d */
[----:B------:R-:W-:Y:S01]  /*be00*/  IABS R3, R52 ;  /* 0x0000003400037213 */ /* 0x000fe20000000000 */
[----:B------:R-:W-:Y:S01]  /*be10*/  STL [R1+0x110], R12 ;  /* 0x0001100c01007387 */ /* 0x000fe20000100800 */
[----:B------:R-:W-:-:S03]  /*be20*/  IMAD.HI.U32 R4, R60, R6, RZ ;  /* 0x000000063c047227 */ /* 0x000fc600078e00ff */
[----:B------:R0:W-:Y:S01]  /*be30*/  STL [R1+0x128], R11 ;  /* 0x0001280b01007387 */ /* 0x0001e20000100800 */
[----:B------:R-:W-:Y:S01]  /*be40*/  @!P1 IMAD.IADD R8, R8, 0x1, -R61 ;  /* 0x0000000108089824 */ /* 0x000fe200078e0a3d */
[----:B------:R-:W-:Y:S01]  /*be50*/  ISETP.GE.AND P4, PT, R49, RZ, PT ;  /* 0x000000ff3100720c */ /* 0x000fe20003f86270 */
[----:B------:R-:W-:Y:S02]  /*be60*/  IMAD.MOV R4, RZ, RZ, -R4 ;  /* 0x000000ffff047224 */ /* 0x000fe400078e0a04 */
[----:B------:R-:W-:-:S04]  /*be70*/  IMAD.HI.U32 R10, R60, R3, RZ ;  /* 0x000000033c0a7227 */ /* 0x000fc800078e00ff */
[----:B0-----:R-:W-:Y:S01]  /*be80*/  IMAD.MOV.U32 R11, RZ, RZ, R5 ;  /* 0x000000ffff0b7224 */ /* 0x001fe200078e0005 */
[----:B------:R-:W-:Y:S01]  /*be90*/  IABS R5, R54 ;  /* 0x0000003600057213 */ /* 0x000fe20000000000 */
[----:B------:R-:W-:Y:S02]  /*bea0*/  @!P6 IMAD.IADD R7, R7, 0x1, -R61 ;  /* 0x000000010707e824 */ /* 0x000fe400078e0a3d */
[----:B------:R-:W-:Y:S01]  /*beb0*/  @!P0 IMAD.MOV R11, RZ, RZ, -R11 ;  /* 0x000000ffff0b8224 */ /* 0x000fe200078e0a0b */
[C---:B------:R-:W-:Y:S01]  /*bec0*/  ISETP.GT.U32.AND P6, PT, R61.reuse, R8, PT ;  /* 0x000000083d00720c */ /* 0x040fe20003fc4070 */
[----:B------:R-:W-:Y:S02]  /*bed0*/  @!P5 IMAD.MOV R9, RZ, RZ, -R9 ;  /* 0x000000ffff09d224 */ /* 0x000fe400078e0a09 */
[----:B------:R-:W-:Y:S02]  /*bee0*/  IMAD R6, R61, R4, R6 ;  /* 0x000000043d067224 */ /* 0x000fe400078e0206 */
[----:B------:R-:W-:-:S02]  /*bef0*/  IMAD.MOV R10, RZ, RZ, -R10 ;  /* 0x000000ffff0a7224 */ /* 0x000fc400078e0a0a */
[----:B------:R-:W-:Y:S01]  /*bf00*/  IMAD.HI.U32 R4, R60, R5, RZ ;  /* 0x000000053c047227 */ /* 0x000fe200078e00ff */
[----:B------:R-:W-:Y:S03]  /*bf10*/  STL [R1+0x12c], R11 ;  /* 0x00012c0b01007387 */ /* 0x000fe60000100800 */
[----:B------:R-:W-:Y:S01]  /*bf20*/  @!P3 IMAD.IADD R0, R0, 0x1, -R61 ;  /* 0x000000010000b824 */ /* 0x000fe200078e0a3d */
[----:B------:R0:W-:Y:S01]  /*bf30*/  STL [R1+0x134], R9 ;  /* 0x0001340901007387 */ /* 0x0001e20000100800 */
[----:B------:R-:W-:Y:S01]  /*bf40*/  ISETP.GE.AND P2, PT, R48, RZ, PT ;  /* 0x000000ff3000720c */ /* 0x000fe20003f46270 */
[C---:B------:R-:W-:Y:S02]  /*bf50*/  IMAD R3, R61.reuse, R10, R3 ;  /* 0x0000000a3d037224 */ /* 0x040fe400078e0203 */
[----:B------:R-:W-:Y:S02]  /*bf60*/  IMAD.MOV R4, RZ, RZ, -R4 ;  /* 0x000000ffff047224 */ /* 0x000fe400078e0a04 */
[----:B0-----:R-:W-:Y:S01]  /*bf70*/  IMAD.MOV.U32 R9, RZ, RZ, R0 ;  /* 0x000000ffff097224 */ /* 0x001fe200078e0000 */
[C---:B------:R-:W-:Y:S01]  /*bf80*/  ISETP.GT.U32.AND P3, PT, R61.reuse, R3, PT ;  /* 0x000000033d00720c */ /* 0x040fe20003f64070 */
[----:B------:R-:W-:-:S02]  /*bf90*/  IMAD R5, R61, R4, R5 ;  /* 0x000000043d057224 */ /* 0x000fc400078e0205 */
[----:B------:R-:W-:Y:S01]  /*bfa0*/  @!P4 IMAD.MOV R9, RZ, RZ, -R9 ;  /* 0x000000ffff09c224 */ /* 0x000fe200078e0a09 */
[C---:B------:R-:W-:Y:S01]  /*bfb0*/  ISETP.GT.U32.AND P4, PT, R61.reuse, R6, PT ;  /* 0x000000063d00720c */ /* 0x040fe20003f84070 */
[----:B------:R-:W-:Y:S01]  /*bfc0*/  @!P6 IMAD.IADD R8, R8, 0x1, -R61 ;  /* 0x000000010808e824 */ /* 0x000fe200078e0a3d */
[----:B------:R-:W-:Y:S01]  /*bfd0*/  ISETP.GT.U32.AND P6, PT, R61, R5, PT ;  /* 0x000000053d00720c */ /* 0x000fe20003fc4070 */
[----:B------:R-:W-:Y:S01]  /*bfe0*/  @!P2 IMAD.MOV R2, RZ, RZ, -R2 ;  /* 0x000000ffff02a224 */ /* 0x000fe200078e0a02 */
[----:B------:R-:W-:-:S04]  /*bff0*/  ISETP.GE.AND P0, PT, R50, RZ, PT ;  /* 0x000000ff3200720c */ /* 0x000fc80003f06270 */
[----:B------:R0:W-:Y:S01]  /*c000*/  STL [R1+0x138], R2 ;  /* 0x0001380201007387 */ /* 0x0001e20000100800 */
[----:B------:R-:W-:-:S04]  /*c010*/  @!P3 IMAD.IADD R3, R3, 0x1, -R61 ;  /* 0x000000010303b824 */ /* 0x000fc800078e0a3d */
[--C-:B------:R-:W-:Y:S01]  /*c020*/  @!P4 IMAD.IADD R6, R6, 0x1, -R61.reuse ;  /* 0x000000010606c824 */ /* 0x100fe200078e0a3d */
[----:B------:R1:W-:Y:S01]  /*c030*/  STL [R1+0x140], R9 ;  /* 0x0001400901007387 */ /* 0x0003e20000100800 */
[----:B------:R-:W-:Y:S01]  /*c040*/  @!P6 IMAD.IADD R5, R5, 0x1, -R61 ;  /* 0x000000010505e824 */ /* 0x000fe200078e0a3d */
[----:B0-----:R-:W-:Y:S02]  /*c050*/  IABS R2, R55 ;  /* 0x0000003700027213 */ /* 0x001fe40000000000 */
[C---:B------:R-:W-:Y:S02]  /*c060*/  ISETP.GT.U32.AND P4, PT, R61.reuse, R3, PT ;  /* 0x000000033d00720c */ /* 0x040fe40003f84070 */
[C---:B------:R-:W-:Y:S01]  /*c070*/  ISETP.GT.U32.AND P6, PT, R61.reuse, R6, PT ;  /* 0x000000063d00720c */ /* 0x040fe20003fc4070 */
[----:B-1----:R-:W-:Y:S01]  /*c080*/  IMAD.HI.U32 R9, R60, R2, RZ ;  /* 0x000000023c097227 */ /* 0x002fe200078e00ff */
[----:B------:R-:W-:-:S03]  /*c090*/  ISETP.GT.U32.AND P5, PT, R61, R7, PT ;  /* 0x000000073d00720c */ /* 0x000fc60003fa4070 */
[----:B------:R-:W-:Y:S01]  /*c0a0*/  IMAD.MOV R9, RZ, RZ, -R9 ;  /* 0x000000ffff097224 */ /* 0x000fe200078e0a09 */
[----:B------:R-:W-:Y:S01]  /*c0b0*/  ISETP.GE.AND P1, PT, R51, RZ, PT ;  /* 0x000000ff3300720c */ /* 0x000fe20003f26270 */
[----:B------:R-:W-:Y:S01]  /*c0c0*/  IMAD.MOV.U32 R10, RZ, RZ, R8 ;  /* 0x000000ffff0a7224 */ /* 0x000fe200078e0008 */
[----:B------:R-:W-:Y:S01]  /*c0d0*/  ISETP.GE.AND P2, PT, R52, RZ, PT ;  /* 0x000000ff3400720c */ /* 0x000fe20003f46270 */
[----:B------:R-:W-:Y:S02]  /*c0e0*/  IMAD R2, R61, R9, R2 ;  /* 0x000000093d027224 */ /* 0x000fe400078e0202 */
[----:B------:R-:W-:Y:S02]  /*c0f0*/  @!P0 IMAD.MOV R10, RZ, RZ, -R10 ;  /* 0x000000ffff0a8224 */ /* 0x000fe400078e0a0a */
[--C-:B------:R-:W-:Y:S02]  /*c100*/  @!P4 IMAD.IADD R3, R3, 0x1, -R61.reuse ;  /* 0x000000010303c824 */ /* 0x100fe400078e0a3d */
[--C-:B------:R-:W-:Y:S01]  /*c110*/  @!P6 IMAD.IADD R6, R6, 0x1, -R61.reuse ;  /* 0x000000010606e824 */ /* 0x100fe200078e0a3d */
[----:B------:R-:W-:Y:S01]  /*c120*/  ISETP.GT.U32.AND P6, PT, R61, R2, PT ;  /* 0x000000023d00720c */ /* 0x000fe20003fc4070 */
[----:B------:R-:W-:Y:S01]  /*c130*/  @!P5 IMAD.IADD R7, R7, 0x1, -R61 ;  /* 0x000000010707d824 */ /* 0x000fe200078e0a3d */
[----:B------:R0:W-:Y:S03]  /*c140*/  STL [R1+0x154], R10 ;  /* 0x0001540a01007387 */ /* 0x0001e60000100800 */
[----:B------:R-:W-:-:S02]  /*c150*/  @!P1 IMAD.MOV R7, RZ, RZ, -R7 ;  /* 0x000000ffff079224 */ /* 0x000fc400078e0a07 */
[----:B0-----:R-:W-:-:S04]  /*c160*/  IMAD.MOV.U32 R10, RZ, RZ, R3 ;  /* 0x000000ffff0a7224 */ /* 0x001fc800078e0003 */
[----:B------:R-:W-:Y:S01]  /*c170*/  @!P2 IMAD.MOV R10, RZ, RZ, -R10 ;  /* 0x000000ffff0aa224 */ /* 0x000fe200078e0a0a */
[----:B------:R0:W-:Y:S01]  /*c180*/  STL [R1+0x16c], R7 ;  /* 0x00016c0701007387 */ /* 0x0001e20000100800 */
[----:B------:R-:W-:-:S03]  /*c190*/  @!P6 IMAD.IADD R2, R2, 0x1, -R61 ;  /* 0x000000010202e824 */ /* 0x000fc600078e0a3d */
[----:B------:R-:W-:Y:S04]  /*c1a0*/  STL [R1+0x180], R10 ;  /* 0x0001800a01007387 */ /* 0x000fe80000100800 */
[----:B------:R-:W3:Y:S01]  /*c1b0*/  LDL.LU R43, [R1+0x8] ;  /* 0x00000800012b7983 */ /* 0x000ee20000300800 */
[----:B------:R-:W-:-:S03]  /*c1c0*/  ISETP.GT.U32.AND P2, PT, R61, R2, PT ;  /* 0x000000023d00720c */ /* 0x000fc60003f44070 */
[----:B------:R-:W4:Y:S01]  /*c1d0*/  LDL.LU R42, [R1+0xc] ;  /* 0x00000c00012a7983 */ /* 0x000f220000300800 */
[----:B------:R-:W-:Y:S02]  /*c1e0*/  IABS R0, R57 ;  /* 0x0000003900007213 */ /* 0x000fe40000000000 */
[----:B------:R-:W-:Y:S01]  /*c1f0*/  ISETP.GT.U32.AND P0, PT, R61, R5, PT ;  /* 0x000000053d00720c */ /* 0x000fe20003f04070 */
[----:B------:R-:W5:Y:S01]  /*c200*/  LDL.LU R40, [R1+0x10] ;  /* 0x0000100001287983 */ /* 0x000f620000300800 */
[----:B------:R-:W-:Y:S01]  /*c210*/  ISETP.GE.AND P5, PT, R53, RZ, PT ;  /* 0x000000ff3500720c */ /* 0x000fe20003fa6270 */
[----:B------:R-:W-:Y:S01]  /*c220*/  IMAD.HI.U32 R8, R60, R0, RZ ;  /* 0x000000003c087227 */ /* 0x000fe200078e00ff */
[----:B------:R-:W-:Y:S02]  /*c230*/  ISETP.GE.AND P3, PT, R54, RZ, PT ;  /* 0x000000ff3600720c */ /* 0x000fe40003f66270 */
[----:B------:R-:W-:Y:S01]  /*c240*/  ISETP.GE.AND P1, PT, R55, RZ, PT ;  /* 0x000000ff3700720c */ /* 0x000fe20003f26270 */
[----:B------:R-:W-:-:S02]  /*c250*/  IMAD.MOV R8, RZ, RZ, -R8 ;  /* 0x000000ffff087224 */ /* 0x000fc400078e0a08 */
[--C-:B------:R-:W-:Y:S02]  /*c260*/  @!P2 IMAD.IADD R2, R2, 0x1, -R61.reuse ;  /* 0x000000010202a824 */ /* 0x100fe400078e0a3d */
[----:B------:R-:W-:Y:S02]  /*c270*/  IMAD R0, R61, R8, R0 ;  /* 0x000000083d007224 */ /* 0x000fe400078e0200 */
[----:B------:R-:W-:Y:S02]  /*c280*/  @!P0 IMAD.IADD R5, R5, 0x1, -R61 ;  /* 0x0000000105058824 */ /* 0x000fe400078e0a3d */
[----:B------:R-:W-:Y:S02]  /*c290*/  IMAD.MOV.U32 R8, RZ, RZ, R2 ;  /* 0x000000ffff087224 */ /* 0x000fe400078e0002 */
[----:B------:R-:W-:Y:S02]  /*c2a0*/  @!P5 IMAD.MOV R6, RZ, RZ, -R6 ;  /* 0x000000ffff06d224 */ /* 0x000fe400078e0a06 */
[----:B------:R-:W-:-:S02]  /*c2b0*/  @!P3 IMAD.MOV R5, RZ, RZ, -R5 ;  /* 0x000000ffff05b224 */ /* 0x000fc400078e0a05 */
[----:B------:R-:W-:Y:S01]  /*c2c0*/  @!P1 IMAD.MOV R8, RZ, RZ, -R8 ;  /* 0x000000ffff089224 */ /* 0x000fe200078e0a08 */
[----:B------:R-:W-:Y:S04]  /*c2d0*/  STL [R1+0x17c], R6 ;  /* 0x00017c0601007387 */ /* 0x000fe80000100800 */
[----:B------:R-:W-:Y:S04]  /*c2e0*/  STL [R1+0x178], R5 ;  /* 0x0001780501007387 */ /* 0x000fe80000100800 */
[----:B------:R1:W-:Y:S04]  /*c2f0*/  STL [R1+0x15c], R8 ;  /* 0x00015c0801007387 */ /* 0x0003e80000100800 */
[----:B------:R-:W5:Y:S01]  /*c300*/  LDL.LU R41, [R1+0x14] ;  /* 0x0000140001297983 */ /* 0x000f620000300800 */
[----:B--2---:R-:W-:-:S03]  /*c310*/  IMAD.MOV.U32 R13, RZ, RZ, R33 ;  /* 0x000000ffff0d7224 */ /* 0x004fc600078e0021 */
[----:B------:R-:W2:Y:S04]  /*c320*/  LDL.LU R29, [R1+0x4c] ;  /* 0x00004c00011d7983 */ /* 0x000ea80000300800 */
[----:B------:R-:W2:Y:S04]  /*c330*/  LDL.LU R33, [R1+0x60] ;  /* 0x0000600001217983 */ /* 0x000ea80000300800 */
[----:B------:R-:W2:Y:S01]  /*c340*/  LDL.LU R37, [R1+0x64] ;  /* 0x0000640001257983 */ /* 0x000ea20000300800 */
[----:B------:R-:W-:Y:S01]  /*c350*/  IABS R4, R56 ;  /* 0x0000003800047213 */ /* 0x000fe20000000000 */
[----:B------:R-:W-:-:S02]  /*c360*/  IMAD.MOV.U32 R25, RZ, RZ, R39 ;  /* 0x000000ffff197224 */ /* 0x000fc400078e0027 */
[----:B------:R-:W2:Y:S02]  /*c370*/  LDL.LU R39, [R1+0x68] ;  /* 0x0000680001277983 */ /* 0x000ea40000300800 */
[----:B0-----:R-:W-:Y:S02]  /*c380*/  IMAD.HI.U32 R7, R60, R4, RZ ;  /* 0x000000043c077227 */ /* 0x001fe400078e00ff */
[----:B------:R-:W2:Y:S02]  /*c390*/  LDL.LU R32, [R1+0x6c] ;  /* 0x00006c0001207983 */ /* 0x000ea40000300800 */
[----:B------:R-:W-:Y:S02]  /*c3a0*/  IMAD.MOV R7, RZ, RZ, -R7 ;  /* 0x000000ffff077224 */ /* 0x000fe400078e0a07 */
[----:B------:R-:W-:Y:S02]  /*c3b0*/  IMAD.MOV.U32 R28, RZ, RZ, R34 ;  /* 0x000000ffff1c7224 */ /* 0x000fe400078e0022 */
[----:B------:R-:W2:Y:S01]  /*c3c0*/  LDL.LU R34, [R1+0x70] ;  /* 0x0000700001227983 */ /* 0x000ea20000300800 */
[C---:B------:R-:W-:Y:S01]  /*c3d0*/  IMAD R4, R61.reuse, R7, R4 ;  /* 0x000000073d047224 */ /* 0x040fe200078e0204 */
[----:B------:R-:W-:-:S02]  /*c3e0*/  ISETP.GT.U32.AND P5, PT, R61, R0, PT ;  /* 0x000000003d00720c */ /* 0x000fc40003fa4070 */
[----:B------:R-:W-:Y:S01]  /*c3f0*/  IABS R23, R58 ;  /* 0x0000003a00177213 */ /* 0x000fe20000000000 */
[----:B------:R-:W2:Y:S01]  /*c400*/  LDL R12, [R1+0x74] ;  /* 0x00007400010c7983 */ /* 0x000ea20000100800 */
[----:B------:R-:W-:-:S13]  /*c410*/  ISETP.GT.U32.AND P6, PT, R61, R4, PT ;  /* 0x000000043d00720c */ /* 0x000fda0003fc4070 */
[--C-:B------:R-:W-:Y:S02]  /*c420*/  @!P6 IMAD.IADD R4, R4, 0x1, -R61.reuse ;  /* 0x000000010404e824 */ /* 0x100fe400078e0a3d */
[----:B------:R-:W-:-:S03]  /*c430*/  @!P5 IMAD.IADD R0, R0, 0x1, -R61 ;  /* 0x000000010000d824 */ /* 0x000fc600078e0a3d */
[C---:B------:R-:W-:Y:S02]  /*c440*/  ISETP.GT.U32.AND P6, PT, R61.reuse, R4, PT ;  /* 0x000000043d00720c */ /* 0x040fe40003fc4070 */
[----:B------:R-:W-:Y:S01]  /*c450*/  ISETP.GT.U32.AND P5, PT, R61, R0, PT ;  /* 0x000000003d00720c */ /* 0x000fe20003fa4070 */
[----:B------:R-:W-:Y:S01]  /*c460*/  IMAD.HI.U32 R7, R60, R23, RZ ;  /* 0x000000173c077227 */ /* 0x000fe200078e00ff */
[----:B------:R-:W-:Y:S02]  /*c470*/  ISETP.GE.AND P4, PT, R56, RZ, PT ;  /* 0x000000ff3800720c */ /* 0x000fe40003f86270 */
[----:B------:R-:W-:Y:S01]  /*c480*/  ISETP.GE.AND P0, PT, R57, RZ, PT ;  /* 0x000000ff3900720c */ /* 0x000fe20003f06270 */
[----:B------:R-:W-:-:S06]  /*c490*/  IMAD.MOV R7, RZ, RZ, -R7 ;  /* 0x000000ffff077224 */ /* 0x000fcc00078e0a07 */
[----:B------:R-:W-:Y:S02]  /*c4a0*/  @!P6 IMAD.IADD R4, R4, 0x1, -R61 ;  /* 0x000000010404e824 */ /* 0x000fe400078e0a3d */
[----:B------:R-:W-:Y:S02]  /*c4b0*/  IMAD R23, R61, R7, R23 ;  /* 0x000000073d177224 */ /* 0x000fe400078e0217 */
[----:B------:R-:W-:Y:S02]  /*c4c0*/  IMAD.MOV.U32 R7, RZ, RZ, R4 ;  /* 0x000000ffff077224 */ /* 0x000fe400078e0004 */
[----:B------:R-:W-:Y:S02]  /*c4d0*/  @!P5 IMAD.IADD R0, R0, 0x1, -R61 ;  /* 0x000000010000d824 */ /* 0x000fe400078e0a3d */
[----:B------:R-:W-:Y:S02]  /*c4e0*/  @!P4 IMAD.MOV R7, RZ, RZ, -R7 ;  /* 0x000000ffff07c224 */ /* 0x000fe400078e0a07 */
[----:B------:R-:W-:Y:S01]  /*c4f0*/  @!P0 IMAD.MOV R0, RZ, RZ, -R0 ;  /* 0x000000ffff008224 */ /* 0x000fe200078e0a00 */
[----:B------:R-:W-:-:S02]  /*c500*/  IABS R11, R25 ;  /* 0x00000019000b7213 */ /* 0x000fc40000000000 */
[----:B------:R-:W-:Y:S01]  /*c510*/  STL [R1+0x144], R7 ;  /* 0x0001440701007387 */ /* 0x000fe20000100800 */
[----:B-1----:R-:W-:-:S03]  /*c520*/  IABS R8, R36 ;  /* 0x0000002400087213 */ /* 0x002fc60000000000 */
[----:B------:R0:W-:Y:S04]  /*c530*/  STL [R1+0x120], R0 ;  /* 0x0001200001007387 */ /* 0x0001e80000100800 */
[----:B------:R-:W2:Y:S04]  /*c540*/  LDL R25, [R1+0x11c] ;  /* 0x00011c0001197983 */ /* 0x000ea80000100800 */
[----:B------:R-:W2:Y:S01]  /*c550*/  LDL R36, [R1+0x148] ;  /* 0x0001480001247983 */ /* 0x000ea20000100800 */
[----:B------:R-:W-:Y:S02]  /*c560*/  IABS R16, R59 ;  /* 0x0000003b00107213 */ /* 0x000fe40000000000 */
[----:B------:R-:W-:Y:S01]  /*c570*/  IABS R18, R13 ;  /* 0x0000000d00127213 */ /* 0x000fe20000000000 */
[----:B------:R-:W-:-:S02]  /*c580*/  IMAD.MOV.U32 R15, RZ, RZ, R31 ;  /* 0x000000ffff0f7224 */ /* 0x000fc400078e001f */
[----:B------:R-:W-:-:S04]  /*c590*/  IMAD.HI.U32 R3, R60, R16, RZ ;  /* 0x000000103c037227 */ /* 0x000fc800078e00ff */
[----:B------:R-:W-:Y:S01]  /*c5a0*/  IMAD.HI.U32 R5, R60, R18, RZ ;  /* 0x000000123c057227 */ /* 0x000fe200078e00ff */
[----:B------:R-:W-:-:S03]  /*c5b0*/  IABS R24, R15 ;  /* 0x0000000f00187213 */ /* 0x000fc60000000000 */
[----:B------:R-:W-:Y:S02]  /*c5c0*/  IMAD.MOV R6, RZ, RZ, -R3 ;  /* 0x000000ffff067224 */ /* 0x000fe400078e0a03 */
[----:B------:R-:W-:Y:S02]  /*c5d0*/  IMAD.MOV R5, RZ, RZ, -R5 ;  /* 0x000000ffff057224 */ /* 0x000fe400078e0a05 */
[----:B------:R-:W-:Y:S02]  /*c5e0*/  IMAD R16, R61, R6, R16 ;  /* 0x000000063d107224 */ /* 0x000fe400078e0210 */
[----:B------:R-:W-:-:S03]  /*c5f0*/  IMAD.HI.U32 R3, R60, R24, RZ ;  /* 0x000000183c037227 */ /* 0x000fc600078e00ff */
[C---:B------:R-:W-:Y:S01]  /*c600*/  ISETP.GT.U32.AND P1, PT, R61.reuse, R16, PT ;  /* 0x000000103d00720c */ /* 0x040fe20003f24070 */
[----:B------:R-:W-:Y:S02]  /*c610*/  IMAD R18, R61, R5, R18 ;  /* 0x000000053d127224 */ /* 0x000fe400078e0212 */
[----:B------:R-:W-:-:S03]  /*c620*/  IMAD.MOV R3, RZ, RZ, -R3 ;  /* 0x000000ffff037224 */ /* 0x000fc600078e0a03 */
[C---:B------:R-:W-:Y:S01]  /*c630*/  ISETP.GT.U32.AND P6, PT, R61.reuse, R18, PT ;  /* 0x000000123d00720c */ /* 0x040fe20003fc4070 */
[----:B------:R-:W-:-:S05]  /*c640*/  IMAD R24, R61, R3, R24 ;  /* 0x000000033d187224 */ /* 0x000fca00078e0218 */
[----:B------:R-:W-:Y:S01]  /*c650*/  ISETP.GT.U32.AND P5, PT, R61, R24, PT ;  /* 0x000000183d00720c */ /* 0x000fe20003fa4070 */
[----:B------:R-:W-:-:S05]  /*c660*/  @!P1 IMAD.IADD R16, R16, 0x1, -R61 ;  /* 0x0000000110109824 */ /* 0x000fca00078e0a3d */
[----:B------:R-:W-:Y:S01]  /*c670*/  ISETP.GT.U32.AND P1, PT, R61, R16, PT ;  /* 0x000000103d00720c */ /* 0x000fe20003f24070 */
[----:B------:R-:W-:-:S05]  /*c680*/  @!P6 IMAD.IADD R18, R18, 0x1, -R61 ;  /* 0x000000011212e824 */ /* 0x000fca00078e0a3d */
[----:B------:R-:W-:Y:S01]  /*c690*/  ISETP.GT.U32.AND P6, PT, R61, R18, PT ;  /* 0x000000123d00720c */ /* 0x000fe20003fc4070 */
[----:B------:R-:W-:-:S05]  /*c6a0*/  @!P5 IMAD.IADD R24, R24, 0x1, -R61 ;  /* 0x000000011818d824 */ /* 0x000fca00078e0a3d */
[----:B------:R-:W-:Y:S01]  /*c6b0*/  ISETP.GT.U32.AND P5, PT, R61, R24, PT ;  /* 0x000000183d00720c */ /* 0x000fe20003fa4070 */
[----:B------:R-:W-:-:S06]  /*c6c0*/  @!P1 IMAD.IADD R16, R16, 0x1, -R61 ;  /* 0x0000000110109824 */ /* 0x000fcc00078e0a3d */
[----:B------:R-:W-:-:S06]  /*c6d0*/  @!P6 IMAD.IADD R18, R18, 0x1, -R61 ;  /* 0x000000011212e824 */ /* 0x000fcc00078e0a3d */
[----:B------:R-:W-:Y:S01]  /*c6e0*/  @!P5 IMAD.IADD R24, R24, 0x1, -R61 ;  /* 0x000000011818d824 */ /* 0x000fe200078e0a3d */
[----:B---3--:R-:W-:Y:S02]  /*c6f0*/  IABS R17, R43 ;  /* 0x0000002b00117213 */ /* 0x008fe40000000000 */
[----:B----4-:R-:W-:-:S03]  /*c700*/  IABS R21, R42 ;  /* 0x0000002a00157213 */ /* 0x010fc60000000000 */
[----:B------:R-:W-:-:S04]  /*c710*/  IMAD.HI.U32 R5, R60, R17, RZ ;  /* 0x000000113c057227 */ /* 0x000fc800078e00ff */
[----:B------:R-:W-:Y:S01]  /*c720*/  IMAD.HI.U32 R3, R60, R21, RZ ;  /* 0x000000153c037227 */ /* 0x000fe200078e00ff */
[----:B-----5:R-:W-:-:S03]  /*c730*/  IABS R26, R40 ;  /* 0x00000028001a7213 */ /* 0x020fc60000000000 */
        /* <DEDUP_REMOVED lines=10> */
[----:B------:R-:W-:Y:S01]  /*c7e0*/  @!P1 IMAD.IADD R17, R17, 0x1, -R61 ;  /* 0x0000000111119824 */ /* 0x000fe200078e0a3d */
[----:B------:R-:W-:-:S05]  /*c7f0*/  IABS R31, R41 ;  /* 0x00000029001f7213 */ /* 0x000fca0000000000 */
[----:B------:R-:W-:Y:S01]  /*c800*/  @!P6 IMAD.IADD R21, R21, 0x1, -R61 ;  /* 0x000000011515e824 */ /* 0x000fe200078e0a3d */
[----:B------:R-:W-:Y:S01]  /*c810*/  ISETP.GT.U32.AND P6, PT, R61, R17, PT ;  /* 0x000000113d00720c */ /* 0x000fe20003fc4070 */
[----:B------:R-:W-:-:S04]  /*c820*/  IMAD.HI.U32 R5, R60, R31, RZ ;  /* 0x0000001f3c057227 */ /* 0x000fc800078e00ff */
[----:B------:R-:W-:Y:S01]  /*c830*/  IMAD.MOV R5, RZ, RZ, -R5 ;  /* 0x000000ffff057224 */ /* 0x000fe200078e0a05 */
[----:B--2---:R-:W-:Y:S01]  /*c840*/  IABS R27, R33 ;  /* 0x00000021001b7213 */ /* 0x004fe20000000000 */
[----:B------:R-:W-:Y:S01]  /*c850*/  @!P5 IMAD.IADD R26, R26, 0x1, -R61 ;  /* 0x000000011a1ad824 */ /* 0x000fe200078e0a3d */
[----:B------:R-:W-:Y:S01]  /*c860*/  IABS R51, R37 ;  /* 0x0000002500337213 */ /* 0x000fe20000000000 */
[C---:B------:R-:W-:Y:S02]  /*c870*/  IMAD R31, R61.reuse, R5, R31 ;  /* 0x000000053d1f7224 */ /* 0x040fe400078e021f */
[----:B------:R-:W-:Y:S01]  /*c880*/  IMAD.HI.U32 R3, R60, R27, RZ ;  /* 0x0000001b3c037227 */ /* 0x000fe200078e00ff */
[----:B------:R-:W-:-:S03]  /*c890*/  ISETP.GT.U32.AND P5, PT, R61, R26, PT ;  /* 0x0000001a3d00720c */ /* 0x000fc60003fa4070 */
[----:B------:R-:W-:Y:S01]  /*c8a0*/  @!P6 IMAD.IADD R17, R17, 0x1, -R61 ;  /* 0x000000011111e824 */ /* 0x000fe200078e0a3d */
[----:B------:R-:W-:Y:S01]  /*c8b0*/  ISETP.GT.U32.AND P6, PT, R61, R31, PT ;  /* 0x0000001f3d00720c */ /* 0x000fe20003fc4070 */
[----:B------:R-:W-:-:S04]  /*c8c0*/  IMAD.HI.U32 R2, R60, R51, RZ ;  /* 0x000000333c027227 */ /* 0x000fc800078e00ff */
[----:B------:R-:W-:Y:S02]  /*c8d0*/  IMAD.MOV R3, RZ, RZ, -R3 ;  /* 0x000000ffff037224 */ /* 0x000fe400078e0a03 */
[----:B------:R-:W-:Y:S02]  /*c8e0*/  IMAD.MOV R2, RZ, RZ, -R2 ;  /* 0x000000ffff027224 */ /* 0x000fe400078e0a02 */
[C---:B------:R-:W-:Y:S02]  /*c8f0*/  IMAD R27, R61.reuse, R3, R27 ;  /* 0x000000033d1b7224 */ /* 0x040fe400078e021b */
[C---:B------:R-:W-:Y:S02]  /*c900*/  IMAD R51, R61.reuse, R2, R51 ;  /* 0x000000023d337224 */ /* 0x040fe400078e0233 */
[--C-:B------:R-:W-:Y:S01]  /*c910*/  @!P5 IMAD.IADD R26, R26, 0x1, -R61.reuse ;  /* 0x000000011a1ad824 */ /* 0x100fe200078e0a3d */
[----:B------:R-:W-:Y:S01]  /*c920*/  ISETP.GT.U32.AND P5, PT, R61, R27, PT ;  /* 0x0000001b3d00720c */ /* 0x000fe20003fa4070 */
[----:B------:R-:W-:Y:S01]  /*c930*/  @!P6 IMAD.IADD R31, R31, 0x1, -R61 ;  /* 0x000000011f1fe824 */ /* 0x000fe200078e0a3d */
[----:B------:R-:W-:-:S02]  /*c940*/  ISETP.GT.U32.AND P6, PT, R61, R51, PT ;  /* 0x000000333d00720c */ /* 0x000fc40003fc4070 */
[----:B------:R-:W-:Y:S02]  /*c950*/  IABS R14, R32 ;  /* 0x00000020000e7213 */ /* 0x000fe40000000000 */
[----:B------:R-:W-:Y:S02]  /*c960*/  ISETP.GE.AND P1, PT, R13, RZ, PT ;  /* 0x000000ff0d00720c */ /* 0x000fe40003f26270 */
[----:B------:R-:W-:-:S05]  /*c970*/  IABS R13, R34 ;  /* 0x00000022000d7213 */ /* 0x000fca0000000000 */
[--C-:B------:R-:W-:Y:S02]  /*c980*/  @!P5 IMAD.IADD R27, R27, 0x1, -R61.reuse ;  /* 0x000000011b1bd824 */ /* 0x100fe400078e0a3d */
[----:B------:R-:W-:Y:S02]  /*c990*/  @!P6 IMAD.IADD R51, R51, 0x1, -R61 ;  /* 0x000000013333e824 */ /* 0x000fe400078e0a3d */
[C---:B------:R-:W-:Y:S01]  /*c9a0*/  IMAD.HI.U32 R2, R60.reuse, R14, RZ ;  /* 0x0000000e3c027227 */ /* 0x040fe200078e00ff */
[C---:B------:R-:W-:Y:S02]  /*c9b0*/  ISETP.GT.U32.AND P5, PT, R61.reuse, R27, PT ;  /* 0x0000001b3d00720c */ /* 0x040fe40003fa4070 */
[----:B------:R-:W-:Y:S01]  /*c9c0*/  ISETP.GT.U32.AND P6, PT, R61, R51, PT ;  /* 0x000000333d00720c */ /* 0x000fe20003fc4070 */
[----:B0-----:R-:W-:-:S04]  /*c9d0*/  IMAD.HI.U32 R0, R60, R13, RZ ;  /* 0x0000000d3c007227 */ /* 0x001fc800078e00ff */
[----:B------:R-:W-:Y:S02]  /*c9e0*/  IMAD.MOV R2, RZ, RZ, -R2 ;  /* 0x000000ffff027224 */ /* 0x000fe400078e0a02 */
[----:B------:R-:W-:Y:S02]  /*c9f0*/  IMAD.MOV R0, RZ, RZ, -R0 ;  /* 0x000000ffff007224 */ /* 0x000fe400078e0a00 */
[C---:B------:R-:W-:Y:S02]  /*ca00*/  IMAD R14, R61.reuse, R2, R14 ;  /* 0x000000023d0e7224 */ /* 0x040fe400078e020e */
[----:B------:R-:W-:Y:S02]  /*ca10*/  IMAD R13, R61, R0, R13 ;  /* 0x000000003d0d7224 */ /* 0x000fe400078e020d */
[--C-:B------:R-:W-:Y:S01]  /*ca20*/  @!P5 IMAD.IADD R27, R27, 0x1, -R61.reuse ;  /* 0x000000011b1bd824 */ /* 0x100fe200078e0a3d */
[----:B------:R-:W-:Y:S01]  /*ca30*/  ISETP.GT.U32.AND P5, PT, R61, R14, PT ;  /* 0x0000000e3d00720c */ /* 0x000fe20003fa4070 */
[----:B------:R-:W-:Y:S01]  /*ca40*/  @!P6 IMAD.IADD R51, R51, 0x1, -R61 ;  /* 0x000000013333e824 */ /* 0x000fe200078e0a3d */
[----:B------:R-:W-:-:S02]  /*ca50*/  ISETP.GT.U32.AND P6, PT, R61, R13, PT ;  /* 0x0000000d3d00720c */ /* 0x000fc40003fc4070 */
[----:B------:R-:W-:-:S09]  /*ca60*/  IABS R30, R29 ;  /* 0x0000001d001e7213 */ /* 0x000fd20000000000 */
[--C-:B------:R-:W-:Y:S02]  /*ca70*/  @!P5 IMAD.IADD R14, R14, 0x1, -R61.reuse ;  /* 0x000000010e0ed824 */ /* 0x100fe400078e0a3d */
[----:B------:R-:W-:-:S03]  /*ca80*/  @!P6 IMAD.IADD R13, R13, 0x1, -R61 ;  /* 0x000000010d0de824 */ /* 0x000fc600078e0a3d */
[C---:B------:R-:W-:Y:S01]  /*ca90*/  ISETP.GT.U32.AND P5, PT, R61.reuse, R14, PT ;  /* 0x0000000e3d00720c */ /* 0x040fe20003fa4070 */
[C---:B------:R-:W-:Y:S01]  /*caa0*/  IMAD.HI.U32 R6, R60.reuse, R30, RZ ;  /* 0x0000001e3c067227 */ /* 0x040fe200078e00ff */
[C---:B------:R-:W-:Y:S02]  /*cab0*/  ISETP.GT.U32.AND P6, PT, R61.reuse, R13, PT ;  /* 0x0000000d3d00720c */ /* 0x040fe40003fc4070 */
[----:B------:R-:W-:Y:S01]  /*cac0*/  IABS R9, R35 ;  /* 0x0000002300097213 */ /* 0x000fe20000000000 */
[----:B------:R-:W-:Y:S01]  /*cad0*/  IMAD.MOV R4, RZ, RZ, -R6 ;  /* 0x000000ffff047224 */ /* 0x000fe200078e0a06 */
[----:B------:R-:W2:Y:S03]  /*cae0*/  LDL R35, [R1+0x13c] ;  /* 0x00013c0001237983 */ /* 0x000ea60000100800 */
[----:B------:R-:W-:Y:S02]  /*caf0*/  IMAD R30, R61, R4, R30 ;  /* 0x000000043d1e7224 */ /* 0x000fe400078e021e */
[----:B------:R-:W-:Y:S01]  /*cb00*/  IMAD.HI.U32 R4, R60, R11, RZ ;  /* 0x0000000b3c047227 */ /* 0x000fe200078e00ff */
[----:B------:R-:W-:-:S02]  /*cb10*/  IABS R10, R28 ;  /* 0x0000001c000a7213 */ /* 0x000fc40000000000 */
[----:B------:R-:W3:Y:S01]  /*cb20*/  LDL R28, [R1+0x130] ;  /* 0x00013000011c7983 */ /* 0x000ee20000100800 */
[--C-:B------:R-:W-:Y:S02]  /*cb30*/  @!P5 IMAD.IADD R14, R14, 0x1, -R61.reuse ;  /* 0x000000010e0ed824 */ /* 0x100fe400078e0a3d */
[----:B------:R-:W-:Y:S02]  /*cb40*/  IMAD.MOV R4, RZ, RZ, -R4 ;  /* 0x000000ffff047224 */ /* 0x000fe400078e0a04 */
[----:B------:R-:W-:Y:S01]  /*cb50*/  @!P6 IMAD.IADD R13, R13, 0x1, -R61 ;  /* 0x000000010d0de824 */ /* 0x000fe200078e0a3d */
[----:B------:R-:W-:Y:S01]  /*cb60*/  STL [R1+0x6700], R14 ;  /* 0x0067000e01007387 */ /* 0x000fe20000100800 */
[----:B------:R-:W-:Y:S01]  /*cb70*/  IABS R7, R25 ;  /* 0x0000001900077213 */ /* 0x000fe20000000000 */
[----:B------:R-:W-:Y:S01]  /*cb80*/  IMAD R11, R61, R4, R11 ;  /* 0x000000043d0b7224 */ /* 0x000fe200078e020b */
[----:B------:R-:W-:Y:S01]  /*cb90*/  IABS R4, R36 ;  /* 0x0000002400047213 */ /* 0x000fe20000000000 */
[----:B------:R-:W4:Y:S04]  /*cba0*/  LDL R25, [R1+0x14c] ;  /* 0x00014c0001197983 */ /* 0x000f280000100800 */
[----:B------:R-:W-:Y:S04]  /*cbb0*/  STL [R1+0x6704], R13 ;  /* 0x0067040d01007387 */ /* 0x000fe80000100800 */
[----:B------:R-:W5:Y:S01]  /*cbc0*/  LDL R36, [R1+0x646c] ;  /* 0x00646c0001247983 */ /* 0x000f620000100800 */
[----:B------:R-:W-:-:S02]  /*cbd0*/  IABS R55, R39 ;  /* 0x0000002700377213 */ /* 0x000fc40000000000 */
[----:B------:R-:W-:-:S03]  /*cbe0*/  ISETP.GT.U32.AND P4, PT, R61, R21, PT ;  /* 0x000000153d00720c */ /* 0x000fc60003f84070 */
[----:B------:R-:W-:-:S04]  /*cbf0*/  IMAD.HI.U32 R3, R60, R55, RZ ;  /* 0x000000373c037227 */ /* 0x000fc800078e00ff */
[----:B------:R-:W-:-:S04]  /*cc00*/  IMAD.MOV R3, RZ, RZ, -R3 ;  /* 0x000000ffff037224 */ /* 0x000fc800078e0a03 */
[----:B------:R-:W-:Y:S02]  /*cc10*/  IMAD R55, R61, R3, R55 ;  /* 0x000000033d377224 */ /* 0x000fe400078e0237 */
[----:B------:R-:W-:-:S04]  /*cc20*/  IMAD.HI.U32 R3, R60, R10, RZ ;  /* 0x0000000a3c037227 */ /* 0x000fc800078e00ff */
[----:B------:R-:W-:Y:S02]  /*cc30*/  IMAD.MOV R3, RZ, RZ, -R3 ;  /* 0x000000ffff037224 */ /* 0x000fe400078e0a03 */
[----:B------:R-:W-:Y:S01]  /*cc40*/  @!P4 IMAD.IADD R21, R21, 0x1, -R61 ;  /* 0x000000011515c824 */ /* 0x000fe200078e0a3d */
[C---:B------:R-:W-:Y:S01]  /*cc50*/  ISETP.GT.U32.AND P4, PT, R61.reuse, R30, PT ;  /* 0x0000001e3d00720c */ /* 0x040fe20003f84070 */
[----:B------:R-:W-:-:S05]  /*cc60*/  IMAD R10, R61, R3, R10 ;  /* 0x000000033d0a7224 */ /* 0x000fca00078e020a */
[----:B------:R-:W-:-:S07]  /*cc70*/  ISETP.GT.U32.AND P6, PT, R61, R10, PT ;  /* 0x0000000a3d00720c */ /* 0x000fce0003fc4070 */
[----:B------:R-:W-:-:S05]  /*cc80*/  @!P4 IMAD.IADD R30, R30, 0x1, -R61 ;  /* 0x000000011e1ec824 */ /* 0x000fca00078e0a3d */
[----:B------:R-:W-:Y:S01]  /*cc90*/  ISETP.GT.U32.AND P0, PT, R61, R30, PT ;  /* 0x0000001e3d00720c */ /* 0x000fe20003f04070 */
[----:B------:R-:W-:-:S05]  /*cca0*/  @!P6 IMAD.IADD R10, R10, 0x1, -R61 ;  /* 0x000000010a0ae824 */ /* 0x000fca00078e0a3d */
[----:B------:R-:W-:-:S07]  /*ccb0*/  ISETP.GT.U32.AND P6, PT, R61, R10, PT ;  /* 0x0000000a3d00720c */ /* 0x000fce0003fc4070 */
[----:B------:R-:W-:Y:S01]  /*ccc0*/  @!P0 IMAD.IADD R30, R30, 0x1, -R61 ;  /* 0x000000011e1e8824 */ /* 0x000fe200078e0a3d */
[----:B------:R-:W-:Y:S01]  /*ccd0*/  ISETP.GE.AND P0, PT, R15, RZ, PT ;  /* 0x000000ff0f00720c */ /* 0x000fe20003f06270 */
[----:B------:R-:W-:-:S04]  /*cce0*/  IMAD.HI.U32 R15, R60, R7, RZ ;  /* 0x000000073c0f7227 */ /* 0x000fc800078e00ff */
[----:B------:R-:W-:Y:S02]  /*ccf0*/  IMAD.MOV R15, RZ, RZ, -R15 ;  /* 0x000000ffff0f7224 */ /* 0x000fe400078e0a0f */
[----:B------:R-:W-:Y:S02]  /*cd00*/  @!P6 IMAD.IADD R10, R10, 0x1, -R61 ;  /* 0x000000010a0ae824 */ /* 0x000fe400078e0a3d */
[C---:B------:R-:W-:Y:S01]  /*cd10*/  IMAD R7, R61.reuse, R15, R7 ;  /* 0x0000000f3d077224 */ /* 0x040fe200078e0207 */
[----:B------:R-:W-:Y:S02]  /*cd20*/  ISETP.GT.U32.AND P4, PT, R61, R31, PT ;  /* 0x0000001f3d00720c */ /* 0x000fe40003f84070 */
[----:B--2---:R-:W-:Y:S02]  /*cd30*/  IABS R5, R35 ;  /* 0x0000002300057213 */ /* 0x004fe40000000000 */
[----:B------:R-:W2:Y:S01]  /*cd40*/  LDL R35, [R1+0x158] ;  /* 0x0001580001237983 */ /* 0x000ea20000100800 */
[----:B---3--:R-:W-:-:S03]  /*cd50*/  IABS R6, R28 ;  /* 0x0000001c00067213 */ /* 0x008fc60000000000 */
[----:B------:R-:W3:Y:S04]  /*cd60*/  LDL R28, [R1+0x150] ;  /* 0x00015000011c7983 */ /* 0x000ee80000100800 */
[----:B------:R-:W-:Y:S01]  /*cd70*/  STL [R1+0x66fc], R10 ;  /* 0x0066fc0a01007387 */ /* 0x000fe20000100800 */
[----:B-----5:R-:W-:-:S03]  /*cd80*/  IABS R15, R36 ;  /* 0x00000024000f7213 */ /* 0x020fc60000000000 */
[----:B------:R-:W5:Y:S01]  /*cd90*/  LDL R36, [R1+0x647c] ;  /* 0x00647c0001247983 */ /* 0x000f620000100800 */
[----:B------:R-:W-:Y:S01]  /*cda0*/  @!P4 IMAD.IADD R31, R31, 0x1, -R61 ;  /* 0x000000011f1fc824 */ /* 0x000fe200078e0a3d */
[----:B------:R-:W-:Y:S02]  /*cdb0*/  ISETP.GT.U32.AND P4, PT, R61, R55, PT ;  /* 0x000000373d00720c */ /* 0x000fe40003f84070 */
[----:B------:R-:W-:-:S05]  /*cdc0*/  IABS R12, R12 ;  /* 0x0000000c000c7213 */ /* 0x000fca0000000000 */
[----:B------:R-:W-:-:S06]  /*cdd0*/  IMAD.HI.U32 R2, R60, R12, RZ ;  /* 0x0000000c3c027227 */ /* 0x000fcc00078e00ff */
[----:B------:R-:W-:-:S05]  /*cde0*/  @!P4 IMAD.IADD R55, R55, 0x1, -R61 ;  /* 0x000000013737c824 */ /* 0x000fca00078e0a3d */
[----:B------:R-:W-:Y:S01]  /*cdf0*/  ISETP.GT.U32.AND P4, PT, R61, R55, PT ;  /* 0x000000373d00720c */ /* 0x000fe20003f84070 */
[----:B------:R-:W-:-:S04]  /*ce00*/  IMAD.MOV R2, RZ, RZ, -R2 ;  /* 0x000000ffff027224 */ /* 0x000fc800078e0a02 */
[C---:B------:R-:W-:Y:S01]  /*ce10*/  IMAD R12, R61.reuse, R2, R12 ;  /* 0x000000023d0c7224 */ /* 0x040fe200078e020c */
[----:B------:R-:W-:-:S07]  /*ce20*/  ISETP.GT.U32.AND P5, PT, R61, R11, PT ;  /* 0x0000000b3d00720c */ /* 0x000fce0003fa4070 */
[----:B------:R-:W-:Y:S01]  /*ce30*/  @!P4 IMAD.IADD R55, R55, 0x1, -R61 ;  /* 0x000000013737c824 */ /* 0x000fe200078e0a3d */
[----:B------:R-:W-:-:S05]  /*ce40*/  ISETP.GT.U32.AND P4, PT, R61, R12, PT ;  /* 0x0000000c3d00720c */ /* 0x000fca0003f84070 */
[----:B------:R-:W-:Y:S02]  /*ce50*/  @!P5 IMAD.IADD R11, R11, 0x1, -R61 ;  /* 0x000000010b0bd824 */ /* 0x000fe400078e0a3d */
[----:B------:R-:W-:-:S06]  /*ce60*/  IMAD.HI.U32 R2, R60, R9, RZ ;  /* 0x000000093c027227 */ /* 0x000fcc00078e00ff */
[----:B------:R-:W-:Y:S01]  /*ce70*/  @!P4 IMAD.IADD R12, R12, 0x1, -R61 ;  /* 0x000000010c0cc824 */ /* 0x000fe200078e0a3d */
[----:B------:R-:W-:Y:S01]  /*ce80*/  ISETP.GT.U32.AND P5, PT, R61, R11, PT ;  /* 0x0000000b3d00720c */ /* 0x000fe20003fa4070 */
[----:B------:R-:W-:-:S03]  /*ce90*/  IMAD.HI.U32 R0, R60, R8, RZ ;  /* 0x000000083c007227 */ /* 0x000fc600078e00ff */
[C---:B------:R-:W-:Y:S01]  /*cea0*/  ISETP.GT.U32.AND P4, PT, R61.reuse, R12, PT ;  /* 0x0000000c3d00720c */ /* 0x040fe20003f84070 */
[----:B------:R-:W-:Y:S02]  /*ceb0*/  IMAD.MOV R2, RZ, RZ, -R2 ;  /* 0x000000ffff027224 */ /* 0x000fe400078e0a02 */
[----:B------:R-:W-:Y:S02]  /*cec0*/  IMAD.MOV R0, RZ, RZ, -R0 ;  /* 0x000000ffff007224 */ /* 0x000fe400078e0a00 */
[C---:B------:R-:W-:Y:S02]  /*ced0*/  IMAD R9, R61.reuse, R2, R9 ;  /* 0x000000023d097224 */ /* 0x040fe400078e0209 */
[----:B------:R-:W-:Y:S02]  /*cee0*/  IMAD R8, R61, R0, R8 ;  /* 0x000000003d087224 */ /* 0x000fe400078e0208 */
[----:B------:R-:W-:-:S04]  /*cef0*/  @!P5 IMAD.IADD R11, R11, 0x1, -R61 ;  /* 0x000000010b0bd824 */ /* 0x000fc800078e0a3d */
[----:B------:R-:W-:Y:S01]  /*cf00*/  @!P4 IMAD.IADD R12, R12, 0x1, -R61 ;  /* 0x000000010c0cc824 */ /* 0x000fe200078e0a3d */
[C---:B------:R-:W-:Y:S02]  /*cf10*/  ISETP.GT.U32.AND P4, PT, R61.reuse, R9, PT ;  /* 0x000000093d00720c */ /* 0x040fe40003f84070 */
[C---:B------:R-:W-:Y:S02]  /*cf20*/  ISETP.GT.U32.AND P5, PT, R61.reuse, R8, PT ;  /* 0x000000083d00720c */ /* 0x040fe40003fa4070 */
[----:B------:R-:W-:Y:S01]  /*cf30*/  ISETP.GT.U32.AND P6, PT, R61, R7, PT ;  /* 0x000000073d00720c */ /* 0x000fe20003fc4070 */
[----:B------:R-:W-:-:S04]  /*cf40*/  IMAD.HI.U32 R3, R60, R6, RZ ;  /* 0x000000063c037227 */ /* 0x000fc800078e00ff */
[----:B------:R-:W-:-:S04]  /*cf50*/  IMAD.MOV R3, RZ, RZ, -R3 ;  /* 0x000000ffff037224 */ /* 0x000fc800078e0a03 */
[--C-:B------:R-:W-:Y:S02]  /*cf60*/  @!P4 IMAD.IADD R9, R9, 0x1, -R61.reuse ;  /* 0x000000010909c824 */ /* 0x100fe400078e0a3d */
[--C-:B------:R-:W-:Y:S02]  /*cf70*/  @!P5 IMAD.IADD R8, R8, 0x1, -R61.reuse ;  /* 0x000000010808d824 */ /* 0x100fe400078e0a3d */
[C---:B------:R-:W-:Y:S01]  /*cf80*/  IMAD R6, R61.reuse, R3, R6 ;  /* 0x000000033d067224 */ /* 0x040fe200078e0206 */
[----:B----4-:R-:W-:Y:S01]  /*cf90*/  IABS R3, R25 ;  /* 0x0000001900037213 */ /* 0x010fe20000000000 */
[----:B------:R-:W-:Y:S01]  /*cfa0*/  IMAD.HI.U32 R0, R60, R4, RZ ;  /* 0x000000043c007227 */ /* 0x000fe200078e00ff */
[----:B------:R-:W4:Y:S01]  /*cfb0*/  LDL R25, [R1+0x6470] ;  /* 0x0064700001197983 */ /* 0x000f220000100800 */
[----:B------:R-:W-:Y:S02]  /*cfc0*/  ISETP.GT.U32.AND P4, PT, R61, R9, PT ;  /* 0x000000093d00720c */ /* 0x000fe40003f84070 */
[----:B------:R-:W-:Y:S01]  /*cfd0*/  @!P6 IMAD.IADD R7, R7, 0x1, -R61 ;  /* 0x000000010707e824 */ /* 0x000fe200078e0a3d */
[----:B------:R-:W-:Y:S01]  /*cfe0*/  ISETP.GT.U32.AND P5, PT, R61, R8, PT ;  /* 0x000000083d00720c */ /* 0x000fe20003fa4070 */
[----:B------:R-:W-:-:S02]  /*cff0*/  IMAD.MOV R0, RZ, RZ, -R0 ;  /* 0x000000ffff007224 */ /* 0x000fc400078e0a00 */
[----:B------:R-:W-:Y:S01]  /*d000*/  IMAD.HI.U32 R19, R60, R3, RZ ;  /* 0x000000033c137227 */ /* 0x000fe200078e00ff */
[----:B------:R-:W-:-:S03]  /*d010*/  ISETP.GT.U32.AND P6, PT, R61, R7, PT ;  /* 0x000000073d00720c */ /* 0x000fc60003fc4070 */
[----:B------:R-:W-:Y:S02]  /*d020*/  IMAD R4, R61, R0, R4 ;  /* 0x000000003d047224 */ /* 0x000fe400078e0204 */
[----:B------:R-:W-:-:S04]  /*d030*/  IMAD.HI.U32 R2, R60, R5, RZ ;  /* 0x000000053c027227 */ /* 0x000fc800078e00ff */
[----:B------:R-:W-:Y:S02]  /*d040*/  IMAD.MOV R19, RZ, RZ, -R19 ;  /* 0x000000ffff137224 */ /* 0x000fe400078e0a13 */
[----:B------:R-:W-:Y:S02]  /*d050*/  IMAD.MOV R2, RZ, RZ, -R2 ;  /* 0x000000ffff027224 */ /* 0x000fe400078e0a02 */
[----:B------:R-:W-:Y:S02]  /*d060*/  IMAD R3, R61, R19, R3 ;  /* 0x000000133d037224 */ /* 0x000fe400078e0203 */
[----:B------:R-:W-:-:S04]  /*d070*/  IMAD.HI.U32 R19, R60, R15, RZ ;  /* 0x0000000f3c137227 */ /* 0x000fc800078e00ff */
[--C-:B------:R-:W-:Y:S02]  /*d080*/  @!P4 IMAD.IADD R9, R9, 0x1, -R61.reuse ;  /* 0x000000010909c824 */ /* 0x100fe400078e0a3d */
[----:B------:R-:W-:Y:S02]  /*d090*/  @!P5 IMAD.IADD R8, R8, 0x1, -R61 ;  /* 0x000000010808d824 */ /* 0x000fe400078e0a3d */
[----:B------:R-:W-:Y:S02]  /*d0a0*/  IMAD R5, R61, R2, R5 ;  /* 0x000000023d057224 */ /* 0x000fe400078e0205 */
[----:B------:R-:W-:Y:S02]  /*d0b0*/  IMAD.MOV R19, RZ, RZ, -R19 ;  /* 0x000000ffff137224 */ /* 0x000fe400078e0a13 */
[----:B------:R-:W-:Y:S01]  /*d0c0*/  @!P6 IMAD.IADD R7, R7, 0x1, -R61 ;  /* 0x000000010707e824 */ /* 0x000fe200078e0a3d */
[----:B--2---:R-:W-:Y:S02]  /*d0d0*/  IABS R0, R35 ;  /* 0x0000002300007213 */ /* 0x004fe40000000000 */
[----:B------:R-:W2:Y:S01]  /*d0e0*/  LDL R35, [R1+0x6478] ;  /* 0x0064780001237983 */ /* 0x000ea20000100800 */
[----:B---3--:R-:W-:-:S03]  /*d0f0*/  IABS R2, R28 ;  /* 0x0000001c00027213 */ /* 0x008fc60000000000 */
[----:B------:R-:W3:Y:S04]  /*d100*/  LDL R28, [R1+0x6474] ;  /* 0x00647400011c7983 */ /* 0x000ee80000100800 */
[----:B------:R0:W-:Y:S04]  /*d110*/  STL [R1+0x66f0], R9 ;  /* 0x0066f00901007387 */ /* 0x0001e80000100800 */
[----:B------:R-:W-:Y:S04]  /*d120*/  STL [R1+0x66f4], R8 ;  /* 0x0066f40801007387 */ /* 0x000fe80000100800 */
[----:B------:R-:W3:Y:S01]  /*d130*/  LDL R44, [R1+0x6480] ;  /* 0x00648000012c7983 */ /* 0x000ee20000100800 */
[----:B0-----:R-:W-:-:S03]  /*d140*/  IMAD R9, R61, R19, R15 ;  /* 0x000000133d097224 */ /* 0x001fc600078e020f */
[----:B------:R-:W-:Y:S01]  /*d150*/  STL [R1+0x66f8], R7 ;  /* 0x0066f80701007387 */ /* 0x000fe20000100800 */
[----:B-----5:R-:W-:-:S03]  /*d160*/  IABS R15, R36 ;  /* 0x00000024000f7213 */ /* 0x020fc60000000000 */
[----:B------:R-:W5:Y:S01]  /*d170*/  LDL R36, [R1+0x6484] ;  /* 0x0064840001247983 */ /* 0x000f620000100800 */
[----:B------:R-:W-:Y:S01]  /*d180*/  ISETP.GT.U32.AND P4, PT, R61, R6, PT ;  /* 0x000000063d00720c */ /* 0x000fe20003f84070 */
[C---:B------:R-:W-:Y:S02]  /*d190*/  IMAD.HI.U32 R20, R60.reuse, R0, RZ ;  /* 0x000000003c147227 */ /* 0x040fe400078e00ff */
[----:B------:R-:W3:Y:S02]  /*d1a0*/  LDL R38, [R1+0x6488] ;  /* 0x0064880001267983 */ /* 0x000ee40000100800 */
[----:B------:R-:W-:Y:S02]  /*d1b0*/  IMAD.MOV R20, RZ, RZ, -R20 ;  /* 0x000000ffff147224 */ /* 0x000fe400078e0a14 */
[----:B------:R-:W-:-:S04]  /*d1c0*/  IMAD.HI.U32 R22, R60, R2, RZ ;  /* 0x000000023c167227 */ /* 0x000fc800078e00ff */
[----:B------:R-:W-:Y:S02]  /*d1d0*/  IMAD R0, R61, R20, R0 ;  /* 0x000000143d007224 */ /* 0x000fe400078e0200 */
[----:B------:R-:W-:Y:S02]  /*d1e0*/  @!P4 IMAD.IADD R6, R6, 0x1, -R61 ;  /* 0x000000010606c824 */ /* 0x000fe400078e0a3d */
[----:B------:R-:W-:-:S03]  /*d1f0*/  IMAD.MOV R22, RZ, RZ, -R22 ;  /* 0x000000ffff167224 */ /* 0x000fc600078e0a16 */
[C---:B------:R-:W-:Y:S01]  /*d200*/  ISETP.GT.U32.AND P4, PT, R61.reuse, R6, PT ;  /* 0x000000063d00720c */ /* 0x040fe20003f84070 */
[----:B------:R-:W-:-:S12]  /*d210*/  IMAD R2, R61, R22, R2 ;  /* 0x000000163d027224 */ /* 0x000fd800078e0202 */
[----:B------:R-:W-:Y:S01]  /*d220*/  @!P4 IMAD.IADD R6, R6, 0x1, -R61 ;  /* 0x000000010606c824 */ /* 0x000fe200078e0a3d */
[----:B----4-:R-:W-:-:S05]  /*d230*/  IABS R20, R25 ;  /* 0x0000001900147213 */ /* 0x010fca0000000000 */
[----:B------:R-:W-:-:S04]  /*d240*/  IMAD.HI.U32 R25, R60, R20, RZ ;  /* 0x000000143c197227 */ /* 0x000fc800078e00ff */
[----:B------:R-:W-:-:S04]  /*d250*/  IMAD.MOV R25, RZ, RZ, -R25 ;  /* 0x000000ffff197224 */ /* 0x000fc800078e0a19 */
[----:B------:R-:W-:Y:S01]  /*d260*/  IMAD R14, R61, R25, R20 ;  /* 0x000000193d0e7224 */ /* 0x000fe200078e0214 */
[----:B--2---:R-:W-:Y:S02]  /*d270*/  IABS R22, R35 ;  /* 0x0000002300167213 */ /* 0x004fe40000000000 */
[----:B------:R-:W2:Y:S03]  /*d280*/  LDL R35, [R1+0x648c] ;  /* 0x00648c0001237983 */ /* 0x000ea60000100800 */
[----:B------:R-:W-:Y:S01]  /*d290*/  IMAD.HI.U32 R25, R60, R22, RZ ;  /* 0x000000163c197227 */ /* 0x000fe200078e00ff */
[----:B------:R0:W-:Y:S03]  /*d2a0*/  STL [R1+0x66ec], R6 ;  /* 0x0066ec0601007387 */ /* 0x0001e60000100800 */
[----:B------:R-:W-:-:S04]  /*d2b0*/  IMAD.MOV R25, RZ, RZ, -R25 ;  /* 0x000000ffff197224 */ /* 0x000fc800078e0a19 */
[C---:B0-----:R-:W-:Y:S01]  /*d2c0*/  IMAD R6, R61.reuse, R25, R22 ;  /* 0x000000193d067224 */ /* 0x041fe200078e0216 */
[----:B-----5:R-:W-:Y:S02]  /*d2d0*/  IABS R22, R36 ;  /* 0x0000002400167213 */ /* 0x020fe40000000000 */
[----:B------:R-:W4:Y:S01]  /*d2e0*/  LDL R36, [R1+0x6490] ;  /* 0x0064900001247983 */ /* 0x000f220000100800 */
[C---:B------:R-:W-:Y:S02]  /*d2f0*/  ISETP.GT.U32.AND P2, PT, R61.reuse, R23, PT ;  /* 0x000000173d00720c */ /* 0x040fe40003f44070 */
[----:B------:R-:W-:-:S11]  /*d300*/  ISETP.GT.U32.AND P4, PT, R61, R3, PT ;  /* 0x000000033d00720c */ /* 0x000fd60003f84070 */
[--C-:B------:R-:W-:Y:S02]  /*d310*/  @!P2 IMAD.IADD R23, R23, 0x1, -R61.reuse ;  /* 0x000000011717a824 */ /* 0x100fe400078e0a3d */
[----:B------:R-:W-:-:S03]  /*d320*/  @!P4 IMAD.IADD R3, R3, 0x1, -R61 ;  /* 0x000000010303c824 */ /* 0x000fc600078e0a3d */
[C---:B------:R-:W-:Y:S02]  /*d330*/  ISETP.GT.U32.AND P2, PT, R61.reuse, R23, PT ;  /* 0x000000173d00720c */ /* 0x040fe40003f44070 */
[----:B------:R-:W-:Y:S02]  /*d340*/  ISETP.GT.U32.AND P4, PT, R61, R9, PT ;  /* 0x000000093d00720c */ /* 0x000fe40003f84070 */
[----:B------:R-:W-:Y:S02]  /*d350*/  ISETP.GE.AND P3, PT, R58, RZ, PT ;  /* 0x000000ff3a00720c */ /* 0x000fe40003f66270 */
[----:B---3--:R-:W-:-:S07]  /*d360*/  IABS R19, R28 ;  /* 0x0000001c00137213 */ /* 0x008fce0000000000 */
[--C-:B------:R-:W-:Y:S02]  /*d370*/  @!P2 IMAD.IADD R23, R23, 0x1, -R61.reuse ;  /* 0x000000011717a824 */ /* 0x100fe400078e0a3d */
[----:B------:R-:W-:Y:S02]  /*d380*/  @!P4 IMAD.IADD R9, R9, 0x1, -R61 ;  /* 0x000000010909c824 */ /* 0x000fe400078e0a3d */
[----:B------:R-:W-:Y:S02]  /*d390*/  IMAD.MOV.U32 R7, RZ, RZ, R23 ;  /* 0x000000ffff077224 */ /* 0x000fe400078e0017 */
[----:B------:R-:W-:-:S04]  /*d3a0*/  IMAD.HI.U32 R28, R60, R19, RZ ;  /* 0x000000133c1c7227 */ /* 0x000fc800078e00ff */
[----:B------:R-:W-:Y:S01]  /*d3b0*/  @!P3 IMAD.MOV R7, RZ, RZ, -R7 ;  /* 0x000000ffff07b224 */ /* 0x000fe200078e0a07 */
[----:B------:R-:W-:Y:S01]  /*d3c0*/  ISETP.GT.U32.AND P3, PT, R61, R9, PT ;  /* 0x000000093d00720c */ /* 0x000fe20003f64070 */
[----:B------:R-:W-:Y:S02]  /*d3d0*/  IMAD.MOV R28, RZ, RZ, -R28 ;  /* 0x000000ffff1c7224 */ /* 0x000fe400078e0a1c */
[----:B------:R-:W-:-:S04]  /*d3e0*/  IMAD.HI.U32 R20, R60, R15, RZ ;  /* 0x0000000f3c147227 */ /* 0x000fc800078e00ff */
[----:B------:R-:W-:Y:S01]  /*d3f0*/  IMAD R13, R61, R28, R19 ;  /* 0x0000001c3d0d7224 */ /* 0x000fe200078e0213 */
[----:B------:R-:W-:Y:S01]  /*d400*/  IABS R19, R44 ;  /* 0x0000002c00137213 */ /* 0x000fe20000000000 */
[----:B------:R-:W-:-:S04]  /*d410*/  IMAD.MOV R20, RZ, RZ, -R20 ;  /* 0x000000ffff147224 */ /* 0x000fc800078e0a14 */
[----:B------:R-:W-:Y:S02]  /*d420*/  IMAD R8, R61, R20, R15 ;  /* 0x000000143d087224 */ /* 0x000fe400078e020f */
[----:B------:R-:W-:-:S04]  /*d430*/  IMAD.HI.U32 R20, R60, R19, RZ ;  /* 0x000000133c147227 */ /* 0x000fc800078e00ff */
[----:B------:R-:W-:Y:S02]  /*d440*/  @!P3 IMAD.IADD R9, R9, 0x1, -R61 ;  /* 0x000000010909b824 */ /* 0x000fe400078e0a3d */
[----:B------:R-:W-:Y:S01]  /*d450*/  IMAD.MOV R20, RZ, RZ, -R20 ;  /* 0x000000ffff147224 */ /* 0x000fe200078e0a14 */
[----:B------:R0:W-:Y:S01]  /*d460*/  STL [R1+0xb8], R7 ;  /* 0x0000b80701007387 */ /* 0x0001e20000100800 */
[----:B------:R-:W-:Y:S02]  /*d470*/  IABS R15, R38 ;  /* 0x00000026000f7213 */ /* 0x000fe40000000000 */
[----:B------:R-:W-:Y:S01]  /*d480*/  IMAD R10, R61, R20, R19 ;  /* 0x000000143d0a7224 */ /* 0x000fe200078e0213 */
[----:B------:R-:W-:Y:S04]  /*d490*/  STL [R1+0x48], R9 ;  /* 0x0000480901007387 */ /* 0x000fe80000100800 */
[----:B------:R-:W3:Y:S01]  /*d4a0*/  LDL R38, [R1+0x6494] ;  /* 0x0064940001267983 */ /* 0x000ee20000100800 */
[----:B------:R-:W-:-:S04]  /*d4b0*/  IMAD.HI.U32 R20, R60, R15, RZ ;  /* 0x0000000f3c147227 */ /* 0x000fc800078e00ff */
[----:B------:R-:W-:-:S04]  /*d4c0*/  IMAD.MOV R20, RZ, RZ, -R20 ;  /* 0x000000ffff147224 */ /* 0x000fc800078e0a14 */
[C---:B0-----:R-:W-:Y:S01]  /*d4d0*/  IMAD R7, R61.reuse, R20, R15 ;  /* 0x000000143d077224 */ /* 0x041fe200078e020f */
[----:B------:R-:W-:Y:S02]  /*d4e0*/  ISETP.GT.U32.AND P5, PT, R61, R5, PT ;  /* 0x000000053d00720c */ /* 0x000fe40003fa4070 */
[----:B--2---:R-:W-:Y:S02]  /*d4f0*/  IABS R19, R35 ;  /* 0x0000002300137213 */ /* 0x004fe40000000000 */
[----:B------:R-:W2:Y:S01]  /*d500*/  LDL R35, [R1+0x6498] ;  /* 0x0064980001237983 */ /* 0x000ea20000100800 */
[----:B----4-:R-:W-:-:S03]  /*d510*/  IABS R15, R36 ;  /* 0x00000024000f7213 */ /* 0x010fc60000000000 */
[----:B------:R-:W4:Y:S01]  /*d520*/  LDL R36, [R1+0x649c] ;  /* 0x00649c0001247983 */ /* 0x000f220000100800 */
[----:B------:R-:W-:-:S04]  /*d530*/  ISETP.GT.U32.AND P6, PT, R61, R4, PT ;  /* 0x000000043d00720c */ /* 0x000fc80003fc4070 */
[----:B------:R-:W-:-:S05]  /*d540*/  @!P5 IMAD.IADD R5, R5, 0x1, -R61 ;  /* 0x000000010505d824 */ /* 0x000fca00078e0a3d */
[----:B------:R-:W-:-:S04]  /*d550*/  ISETP.GT.U32.AND P5, PT, R61, R5, PT ;  /* 0x000000053d00720c */ /* 0x000fc80003fa4070 */
[----:B------:R-:W-:-:S05]  /*d560*/  @!P6 IMAD.IADD R4, R4, 0x1, -R61 ;  /* 0x000000010404e824 */ /* 0x000fca00078e0a3d */
[----:B------:R-:W-:-:S04]  /*d570*/  ISETP.GT.U32.AND P6, PT, R61, R4, PT ;  /* 0x000000043d00720c */ /* 0x000fc80003fc4070 */
[----:B------:R-:W-:Y:S01]  /*d580*/  @!P5 IMAD.IADD R5, R5, 0x1, -R61 ;  /* 0x000000010505d824 */ /* 0x000fe200078e0a3d */
[----:B------:R-:W-:-:S08]  /*d590*/  ISETP.GT.U32.AND P5, PT, R61, R2, PT ;  /* 0x000000023d00720c */ /* 0x000fd00003fa4070 */
[----:B------:R-:W-:Y:S01]  /*d5a0*/  @!P6 IMAD.IADD R4, R4, 0x1, -R61 ;  /* 0x000000010404e824 */ /* 0x000fe200078e0a3d */
[----:B------:R-:W-:-:S04]  /*d5b0*/  ISETP.GT.U32.AND P6, PT, R61, R0, PT ;  /* 0x000000003d00720c */ /* 0x000fc80003fc4070 */
[----:B------:R-:W-:Y:S01]  /*d5c0*/  @!P5 IMAD.IADD R2, R2, 0x1, -R61 ;  /* 0x000000010202d824 */ /* 0x000fe200078e0a3d */
[----:B------:R-:W-:-:S08]  /*d5d0*/  ISETP.GT.U32.AND P5, PT, R61, R3, PT ;  /* 0x000000033d00720c */ /* 0x000fd00003fa4070 */
[----:B------:R-:W-:Y:S01]  /*d5e0*/  @!P6 IMAD.IADD R0, R0, 0x1, -R61 ;  /* 0x000000010000e824 */ /* 0x000fe200078e0a3d */
[----:B------:R-:W-:-:S04]  /*d5f0*/  ISETP.GT.U32.AND P6, PT, R61, R2, PT ;  /* 0x000000023d00720c */ /* 0x000fc80003fc4070 */
[----:B------:R-:W-:Y:S01]  /*d600*/  @!P5 IMAD.IADD R3, R3, 0x1, -R61 ;  /* 0x000000010303d824 */ /* 0x000fe200078e0a3d */
[C---:B------:R-:W-:Y:S02]  /*d610*/  ISETP.GT.U32.AND P4, PT, R61.reuse, R0, PT ;  /* 0x000000003d00720c */ /* 0x040fe40003f84070 */
[C---:B------:R-:W-:Y:S02]  /*d620*/  ISETP.GT.U32.AND P5, PT, R61.reuse, R14, PT ;  /* 0x0000000e3d00720c */ /* 0x040fe40003fa4070 */
[----:B------:R-:W-:-:S04]  /*d630*/  ISETP.GT.U32.AND P3, PT, R61, R8, PT ;  /* 0x000000083d00720c */ /* 0x000fc80003f64070 */
[----:B------:R-:W-:Y:S01]  /*d640*/  @!P6 IMAD.IADD R2, R2, 0x1, -R61 ;  /* 0x000000010202e824 */ /* 0x000fe200078e0a3d */
[----:B------:R-:W-:-:S04]  /*d650*/  ISETP.GT.U32.AND P6, PT, R61, R13, PT ;  /* 0x0000000d3d00720c */ /* 0x000fc80003fc4070 */
[--C-:B------:R-:W-:Y:S01]  /*d660*/  @!P4 IMAD.IADD R0, R0, 0x1, -R61.reuse ;  /* 0x000000010000c824 */ /* 0x100fe200078e0a3d */
[C---:B------:R-:W-:Y:S01]  /*d670*/  ISETP.GT.U32.AND P4, PT, R61.reuse, R6, PT ;  /* 0x000000063d00720c */ /* 0x040fe20003f84070 */
[--C-:B------:R-:W-:Y:S01]  /*d680*/  @!P5 IMAD.IADD R14, R14, 0x1, -R61.reuse ;  /* 0x000000010e0ed824 */ /* 0x100fe200078e0a3d */
[----:B------:R-:W-:Y:S02]  /*d690*/  ISETP.GT.U32.AND P5, PT, R61, R10, PT ;  /* 0x0000000a3d00720c */ /* 0x000fe40003fa4070 */
[----:B------:R-:W-:Y:S01]  /*d6a0*/  ISETP.GE.AND P2, PT, R59, RZ, PT ;  /* 0x000000ff3b00720c */ /* 0x000fe20003f46270 */
[----:B------:R-:W-:-:S03]  /*d6b0*/  @!P3 IMAD.IADD R8, R8, 0x1, -R61 ;  /* 0x000000010808b824 */ /* 0x000fc600078e0a3d */
[----:B------:R-:W-:Y:S01]  /*d6c0*/  @!P6 IMAD.IADD R13, R13, 0x1, -R61 ;  /* 0x000000010d0de824 */ /* 0x000fe200078e0a3d */
[----:B------:R-:W-:-:S04]  /*d6d0*/  ISETP.GT.U32.AND P6, PT, R61, R14, PT ;  /* 0x0000000e3d00720c */ /* 0x000fc80003fc4070 */
[--C-:B------:R-:W-:Y:S01]  /*d6e0*/  @!P4 IMAD.IADD R6, R6, 0x1, -R61.reuse ;  /* 0x000000010606c824 */ /* 0x100fe200078e0a3d */
[C---:B------:R-:W-:Y:S01]  /*d6f0*/  ISETP.GT.U32.AND P4, PT, R61.reuse, R13, PT ;  /* 0x0000000d3d00720c */ /* 0x040fe20003f84070 */
[--C-:B------:R-:W-:Y:S01]  /*d700*/  @!P5 IMAD.IADD R10, R10, 0x1, -R61.reuse ;  /* 0x000000010a0ad824 */ /* 0x100fe200078e0a3d */
[C---:B------:R-:W-:Y:S02]  /*d710*/  ISETP.GT.U32.AND P5, PT, R61.reuse, R8, PT ;  /* 0x000000083d00720c */ /* 0x040fe40003fa4070 */
[C---:B------:R-:W-:Y:S01]  /*d720*/  ISETP.GT.U32.AND P3, PT, R61.reuse, R6, PT ;  /* 0x000000063d00720c */ /* 0x040fe20003f64070 */
[----:B------:R-:W-:Y:S01]  /*d730*/  @!P2 IMAD.MOV R16, RZ, RZ, -R16 ;  /* 0x000000ffff10a224 */ /* 0x000fe200078e0a10 */
[----:B------:R-:W-:Y:S02]  /*d740*/  ISETP.GT.U32.AND P2, PT, R61, R10, PT ;  /* 0x0000000a3d00720c */ /* 0x000fe40003f44070 */
[--C-:B------:R-:W-:Y:S02]  /*d750*/  @!P6 IMAD.IADD R14, R14, 0x1, -R61.reuse ;  /* 0x000000010e0ee824 */ /* 0x100fe400078e0a3d */
[----:B------:R0:W-:Y:S03]  /*d760*/  STL [R1+0xb4], R16 ;  /* 0x0000b41001007387 */ /* 0x0001e60000100800 */
[----:B------:R-:W-:Y:S01]  /*d770*/  @!P4 IMAD.IADD R13, R13, 0x1, -R61 ;  /* 0x000000010d0dc824 */ /* 0x000fe200078e0a3d */
[----:B------:R-:W-:Y:S01]  /*d780*/  STL [R1+0x44], R14 ;  /* 0x0000440e01007387 */ /* 0x000fe20000100800 */
[----:B------:R-:W-:-:S04]  /*d790*/  IMAD.HI.U32 R20, R60, R19, RZ ;  /* 0x000000133c147227 */ /* 0x000fc800078e00ff */
[--C-:B------:R-:W-:Y:S02]  /*d7a0*/  @!P3 IMAD.IADD R6, R6, 0x1, -R61.reuse ;  /* 0x000000010606b824 */ /* 0x100fe400078e0a3d */
[----:B0-----:R-:W-:Y:S01]  /*d7b0*/  IMAD.HI.U32 R16, R60, R15, RZ ;  /* 0x0000000f3c107227 */ /* 0x001fe200078e00ff */
[----:B------:R-:W-:Y:S03]  /*d7c0*/  STL [R1+0x40], R13 ;  /* 0x0000400d01007387 */ /* 0x000fe60000100800 */
[--C-:B------:R-:W-:Y:S01]  /*d7d0*/  @!P5 IMAD.IADD R8, R8, 0x1, -R61.reuse ;  /* 0x000000010808d824 */ /* 0x100fe200078e0a3d */
[----:B------:R0:W-:Y:S01]  /*d7e0*/  STL [R1+0x3c], R6 ;  /* 0x00003c0601007387 */ /* 0x0001e20000100800 */
[----:B------:R-:W-:Y:S01]  /*d7f0*/  IMAD.MOV R16, RZ, RZ, -R16 ;  /* 0x000000ffff107224 */ /* 0x000fe200078e0a10 */
[----:B------:R-:W-:Y:S01]  /*d800*/  ISETP.GE.AND P5, PT, R42, RZ, PT ;  /* 0x000000ff2a00720c */ /* 0x000fe20003fa6270 */
[----:B------:R-:W-:Y:S01]  /*d810*/  @!P2 IMAD.IADD R10, R10, 0x1, -R61 ;  /* 0x000000010a0aa824 */ /* 0x000fe200078e0a3d */
[----:B------:R-:W5:Y:S01]  /*d820*/  LDL R42, [R1+0x64a0] ;  /* 0x0064a000012a7983 */ /* 0x000f620000100800 */
[----:B------:R-:W-:-:S03]  /*d830*/  IMAD.MOV R20, RZ, RZ, -R20 ;  /* 0x000000ffff147224 */ /* 0x000fc600078e0a14 */
[----:B------:R1:W-:Y:S01]  /*d840*/  STL [R1+0x38], R8 ;  /* 0x0000380801007387 */ /* 0x0003e20000100800 */
[----:B0-----:R-:W-:-:S03]  /*d850*/  IMAD R6, R61, R20, R19 ;  /* 0x000000143d067224 */ /* 0x001fc600078e0213 */
[----:B------:R0:W-:Y:S01]  /*d860*/  STL [R1+0x34], R10 ;  /* 0x0000340a01007387 */ /* 0x0001e20000100800 */
[----:B-1----:R-:W-:Y:S01]  /*d870*/  IMAD R8, R61, R16, R15 ;  /* 0x000000103d087224 */ /* 0x002fe200078e020f */
[----:B---3--:R-:W-:Y:S02]  /*d880*/  IABS R16, R38 ;  /* 0x0000002600107213 */ /* 0x008fe40000000000 */
[----:B------:R-:W3:Y:S01]  /*d890*/  LDL R38, [R1+0x64a4] ;  /* 0x0064a40001267983 */ /* 0x000ee20000100800 */
[----:B--2---:R-:W-:-:S03]  /*d8a0*/  IABS R19, R35 ;  /* 0x0000002300137213 */ /* 0x004fc60000000000 */
[----:B------:R-:W2:Y:S01]  /*d8b0*/  LDL R35, [R1+0x64a8] ;  /* 0x0064a80001237983 */ /* 0x000ea20000100800 */
[----:B----4-:R-:W-:-:S03]  /*d8c0*/  IABS R15, R36 ;  /* 0x00000024000f7213 */ /* 0x010fc60000000000 */
[----:B------:R-:W4:Y:S01]  /*d8d0*/  LDL R36, [R1+0x64ac] ;  /* 0x0064ac0001247983 */ /* 0x000f220000100800 */
[----:B------:R-:W-:Y:S01]  /*d8e0*/  IMAD.HI.U32 R23, R60, R22, RZ ;  /* 0x000000163c177227 */ /* 0x000fe200078e00ff */
[----:B------:R-:W-:-:S03]  /*d8f0*/  ISETP.GT.U32.AND P3, PT, R61, R7, PT ;  /* 0x000000073d00720c */ /* 0x000fc60003f64070 */
[----:B------:R-:W-:-:S04]  /*d900*/  IMAD.MOV R23, RZ, RZ, -R23 ;  /* 0x000000ffff177224 */ /* 0x000fc800078e0a17 */
[C---:B------:R-:W-:Y:S01]  /*d910*/  IMAD R9, R61.reuse, R23, R22 ;  /* 0x000000173d097224 */ /* 0x040fe200078e0216 */
[----:B------:R-:W-:-:S04]  /*d920*/  ISETP.GT.U32.AND P2, PT, R61, R6, PT ;  /* 0x000000063d00720c */ /* 0x000fc80003f44070 */
[----:B------:R-:W-:Y:S01]  /*d930*/  ISETP.GT.U32.AND P6, PT, R61, R9, PT ;  /* 0x000000093d00720c */ /* 0x000fe20003fc4070 */
[----:B------:R-:W-:Y:S01]  /*d940*/  @!P3 IMAD.IADD R7, R7, 0x1, -R61 ;  /* 0x000000010707b824 */ /* 0x000fe200078e0a3d */
[----:B------:R-:W-:Y:S01]  /*d950*/  ISETP.GT.U32.AND P3, PT, R61, R8, PT ;  /* 0x000000083d00720c */ /* 0x000fe20003f64070 */
[----:B0-----:R-:W-:-:S06]  /*d960*/  IMAD.MOV.U32 R10, RZ, RZ, R18 ;  /* 0x000000ffff0a7224 */ /* 0x001fcc00078e0012 */
[----:B------:R-:W-:-:S04]  /*d970*/  @!P2 IMAD.IADD R6, R6, 0x1, -R61 ;  /* 0x000000010606a824 */ /* 0x000fc800078e0a3d */
[--C-:B------:R-:W-:Y:S02]  /*d980*/  @!P6 IMAD.IADD R9, R9, 0x1, -R61.reuse ;  /* 0x000000010909e824 */ /* 0x100fe400078e0a3d */
[----:B------:R-:W-:Y:S02]  /*d990*/  @!P3 IMAD.IADD R8, R8, 0x1, -R61 ;  /* 0x000000010808b824 */ /* 0x000fe400078e0a3d */
[----:B------:R-:W-:Y:S01]  /*d9a0*/  @!P1 IMAD.MOV R10, RZ, RZ, -R10 ;  /* 0x000000ffff0a9224 */ /* 0x000fe200078e0a0a */
[C---:B------:R-:W-:Y:S02]  /*d9b0*/  ISETP.GT.U32.AND P6, PT, R61.reuse, R9, PT ;  /* 0x000000093d00720c */ /* 0x040fe40003fc4070 */
[C---:B------:R-:W-:Y:S02]  /*d9c0*/  ISETP.GT.U32.AND P1, PT, R61.reuse, R7, PT ;  /* 0x000000073d00720c */ /* 0x040fe40003f24070 */
[C---:B------:R-:W-:Y:S02]  /*d9d0*/  ISETP.GT.U32.AND P2, PT, R61.reuse, R6, PT ;  /* 0x000000063d00720c */ /* 0x040fe40003f44070 */
[----:B------:R-:W-:Y:S01]  /*d9e0*/  ISETP.GT.U32.AND P3, PT, R61, R8, PT ;  /* 0x000000083d00720c */ /* 0x000fe20003f64070 */
[C---:B------:R-:W-:Y:S01]  /*d9f0*/  IMAD.HI.U32 R22, R60.reuse, R16, RZ ;  /* 0x000000103c167227 */ /* 0x040fe200078e00ff */
[----:B------:R-:W-:Y:S03]  /*da00*/  STL [R1+0xb0], R10 ;  /* 0x0000b00a01007387 */ /* 0x000fe60000100800 */
[----:B------:R-:W-:-:S04]  /*da10*/  IMAD.HI.U32 R20, R60, R19, RZ ;  /* 0x000000133c147227 */ /* 0x000fc800078e00ff */
[--C-:B------:R-:W-:Y:S02]  /*da20*/  @!P6 IMAD.IADD R9, R9, 0x1, -R61.reuse ;  /* 0x000000010909e824 */ /* 0x100fe400078e0a3d */
[--C-:B------:R-:W-:Y:S01]  /*da30*/  @!P1 IMAD.IADD R7, R7, 0x1, -R61.reuse ;  /* 0x0000000107079824 */ /* 0x100fe200078e0a3d */
[----:B------:R-:W-:Y:S01]  /*da40*/  ISETP.GE.AND P6, PT, R40, RZ, PT ;  /* 0x000000ff2800720c */ /* 0x000fe20003fc6270 */
[----:B------:R-:W-:Y:S01]  /*da50*/  IMAD.MOV R22, RZ, RZ, -R22 ;  /* 0x000000ffff167224 */ /* 0x000fe200078e0a16 */
[----:B------:R-:W5:Y:S01]  /*da60*/  LDL R40, [R1+0x64b0] ;  /* 0x0064b00001287983 */ /* 0x000f620000100800 */
[--C-:B------:R-:W-:Y:S02]  /*da70*/  @!P2 IMAD.IADD R6, R6, 0x1, -R61.reuse ;  /* 0x000000010606a824 */ /* 0x100fe400078e0a3d */
[----:B------:R-:W-:Y:S01]  /*da80*/  IMAD.MOV R20, RZ, RZ, -R20 ;  /* 0x000000ffff147224 */ /* 0x000fe200078e0a14 */
[----:B------:R-:W-:Y:S01]  /*da90*/  STL [R1+0x30], R9 ;  /* 0x0000300901007387 */ /* 0x000fe20000100800 */
[----:B------:R-:W-:-:S02]  /*daa0*/  @!P3 IMAD.IADD R8, R8, 0x1, -R61 ;  /* 0x000000010808b824 */ /* 0x000fc400078e0a3d */
[C---:B------:R-:W-:Y:S01]  /*dab0*/  IMAD R14, R61.reuse, R22, R16 ;  /* 0x000000163d0e7224 */ /* 0x040fe200078e0210 */
[----:B------:R0:W-:Y:S04]  /*dac0*/  STL [R1+0x2c], R7 ;  /* 0x00002c0701007387 */ /* 0x0001e80000100800 */
[----:B------:R1:W-:Y:S01]  /*dad0*/  STL [R1+0x28], R6 ;  /* 0x0000280601007387 */ /* 0x0003e20000100800 */
[----:B0-----:R-:W-:Y:S02]  /*dae0*/  IMAD R7, R61, R20, R19 ;  /* 0x000000143d077224 */ /* 0x001fe400078e0213 */
[----:B------:R-:W-:-:S04]  /*daf0*/  IMAD.HI.U32 R18, R60, R15, RZ ;  /* 0x0000000f3c127227 */ /* 0x000fc800078e00ff */
[----:B------:R-:W-:-:S04]  /*db00*/  IMAD.MOV R18, RZ, RZ, -R18 ;  /* 0x000000ffff127224 */ /* 0x000fc800078e0a12 */
[----:B-1----:R-:W-:Y:S01]  /*db10*/  IMAD R6, R61, R18, R15 ;  /* 0x000000123d067224 */ /* 0x002fe200078e020f */
[----:B---3--:R-:W-:Y:S02]  /*db20*/  IABS R22, R38 ;  /* 0x0000002600167213 */ /* 0x008fe40000000000 */
[----:B------:R-:W3:Y:S04]  /*db30*/  LDL R38, [R1+0x64b4] ;  /* 0x0064b40001267983 */ /* 0x000ee80000100800 */
[----:B------:R0:W-:Y:S01]  /*db40*/  STL [R1+0x24], R8 ;  /* 0x0000240801007387 */ /* 0x0001e20000100800 */
[----:B--2---:R-:W-:-:S03]  /*db50*/  IABS R19, R35 ;  /* 0x0000002300137213 */ /* 0x004fc60000000000 */
[----:B------:R-:W2:Y:S01]  /*db60*/  LDL R35, [R1+0x64b8] ;  /* 0x0064b80001237983 */ /* 0x000ea20000100800 */
[----:B----4-:R-:W-:-:S03]  /*db70*/  IABS R15, R36 ;  /* 0x00000024000f7213 */ /* 0x010fc60000000000 */
[----:B------:R-:W4:Y:S01]  /*db80*/  LDL R36, [R1+0x64bc] ;  /* 0x0064bc0001247983 */ /* 0x000f220000100800 */
[C---:B------:R-:W-:Y:S02]  /*db90*/  ISETP.GT.U32.AND P1, PT, R61.reuse, R14, PT ;  /* 0x0000000e3d00720c */ /* 0x040fe40003f24070 */
[----:B------:R-:W-:-:S11]  /*dba0*/  ISETP.GT.U32.AND P3, PT, R61, R7, PT ;  /* 0x000000073d00720c */ /* 0x000fd60003f64070 */
[--C-:B------:R-:W-:Y:S01]  /*dbb0*/  @!P1 IMAD.IADD R14, R14, 0x1, -R61.reuse ;  /* 0x000000010e0e9824 */ /* 0x100fe200078e0a3d */
[----:B------:R-:W-:Y:S01]  /*dbc0*/  ISETP.GT.U32.AND P1, PT, R61, R6, PT ;  /* 0x000000063d00720c */ /* 0x000fe20003f24070 */
[----:B------:R-:W-:Y:S01]  /*dbd0*/  @!P3 IMAD.IADD R7, R7, 0x1, -R61 ;  /* 0x000000010707b824 */ /* 0x000fe200078e0a3d */
[----:B-----5:R-:W-:Y:S02]  /*dbe0*/  IABS R16, R42 ;  /* 0x0000002a00107213 */ /* 0x020fe40000000000 */
[----:B------:R-:W-:-:S03]  /*dbf0*/  ISETP.GT.U32.AND P3, PT, R61, R14, PT ;  /* 0x0000000e3d00720c */ /* 0x000fc60003f64070 */
[----:B------:R-:W-:-:S06]  /*dc00*/  IMAD.HI.U32 R18, R60, R16, RZ ;  /* 0x000000103c127227 */ /* 0x000fcc00078e00ff */
[----:B------:R-:W-:Y:S01]  /*dc10*/  @!P1 IMAD.IADD R6, R6, 0x1, -R61 ;  /* 0x0000000106069824 */ /* 0x000fe200078e0a3d */
[C---:B------:R-:W-:Y:S01]  /*dc20*/  ISETP.GT.U32.AND P1, PT, R61.reuse, R7, PT ;  /* 0x000000073d00720c */ /* 0x040fe20003f24070 */
[----:B------:R-:W-:Y:S02]  /*dc30*/  IMAD.MOV R18, RZ, RZ, -R18 ;  /* 0x000000ffff127224 */ /* 0x000fe400078e0a12 */
[----:B0-----:R-:W-:Y:S02]  /*dc40*/  IMAD.MOV.U32 R8, RZ, RZ, R24 ;  /* 0x000000ffff087224 */ /* 0x001fe400078e0018 */
[----:B------:R-:W-:Y:S02]  /*dc50*/  IMAD R13, R61, R18, R16 ;  /* 0x000000123d0d7224 */ /* 0x000fe400078e0210 */
[----:B------:R-:W-:-:S04]  /*dc60*/  IMAD.HI.U32 R16, R60, R15, RZ ;  /* 0x0000000f3c107227 */ /* 0x000fc800078e00ff */
[----:B------:R-:W-:Y:S02]  /*dc70*/  @!P0 IMAD.MOV R8, RZ, RZ, -R8 ;  /* 0x000000ffff088224 */ /* 0x000fe400078e0a08 */
[--C-:B------:R-:W-:Y:S02]  /*dc80*/  @!P3 IMAD.IADD R14, R14, 0x1, -R61.reuse ;  /* 0x000000010e0eb824 */ /* 0x100fe400078e0a3d */
[----:B------:R-:W-:Y:S02]  /*dc90*/  IMAD.MOV R16, RZ, RZ, -R16 ;  /* 0x000000ffff107224 */ /* 0x000fe400078e0a10 */
[----:B------:R-:W-:Y:S01]  /*dca0*/  @!P1 IMAD.IADD R7, R7, 0x1, -R61 ;  /* 0x0000000107079824 */ /* 0x000fe200078e0a3d */
[----:B------:R0:W-:Y:S04]  /*dcb0*/  STL [R1+0xac], R8 ;  /* 0x0000ac0801007387 */ /* 0x0001e80000100800 */
[----:B------:R-:W-:Y:S04]  /*dcc0*/  STL [R1+0x20], R14 ;  /* 0x0000200e01007387 */ /* 0x000fe80000100800 */
[----:B------:R1:W-:Y:S01]  /*dcd0*/  STL [R1+0x1c], R7 ;  /* 0x00001c0701007387 */ /* 0x0003e20000100800 */
[----:B0-----:R-:W-:Y:S01]  /*dce0*/  IMAD R8, R61, R16, R15 ;  /* 0x000000103d087224 */ /* 0x001fe200078e020f */
[----:B--2---:R-:W-:-:S02]  /*dcf0*/  IABS R15, R35 ;  /* 0x00000023000f7213 */ /* 0x004fc40000000000 */
[----:B------:R-:W2:Y:S01]  /*dd00*/  LDL R35, [R1+0x6464] ;  /* 0x0064640001237983 */ /* 0x000ea20000100800 */
[----:B----4-:R-:W-:-:S03]  /*dd10*/  IABS R16, R36 ;  /* 0x0000002400107213 */ /* 0x010fc60000000000 */
[----:B------:R-:W4:Y:S01]  /*dd20*/  LDL R36, [R1+0x6468] ;  /* 0x0064680001247983 */ /* 0x000f220000100800 */
[----:B------:R-:W-:Y:S01]  /*dd30*/  IMAD.HI.U32 R23, R60, R22, RZ ;  /* 0x000000163c177227 */ /* 0x000fe200078e00ff */
[----:B------:R-:W-:-:S03]  /*dd40*/  ISETP.GT.U32.AND P0, PT, R61, R6, PT ;  /* 0x000000063d00720c */ /* 0x000fc60003f04070 */
[----:B------:R-:W-:-:S04]  /*dd50*/  IMAD.HI.U32 R20, R60, R19, RZ ;  /* 0x000000133c147227 */ /* 0x000fc800078e00ff */
[----:B------:R-:W-:Y:S02]  /*dd60*/  IMAD.MOV R23, RZ, RZ, -R23 ;  /* 0x000000ffff177224 */ /* 0x000fe400078e0a17 */
[----:B------:R-:W-:Y:S02]  /*dd70*/  IMAD.MOV R20, RZ, RZ, -R20 ;  /* 0x000000ffff147224 */ /* 0x000fe400078e0a14 */
[C---:B------:R-:W-:Y:S01]  /*dd80*/  IMAD R10, R61.reuse, R23, R22 ;  /* 0x000000173d0a7224 */ /* 0x040fe200078e0216 */
[C---:B------:R-:W-:Y:S01]  /*dd90*/  ISETP.GT.U32.AND P3, PT, R61.reuse, R13, PT ;  /* 0x0000000d3d00720c */ /* 0x040fe20003f64070 */
[----:B------:R-:W-:-:S03]  /*dda0*/  IMAD R9, R61, R20, R19 ;  /* 0x000000143d097224 */ /* 0x000fc600078e0213 */
[C---:B------:R-:W-:Y:S01]  /*ddb0*/  ISETP.GT.U32.AND P1, PT, R61.reuse, R10, PT ;  /* 0x0000000a3d00720c */ /* 0x040fe20003f24070 */
[----:B------:R-:W-:Y:S01]  /*ddc0*/  @!P0 IMAD.IADD R6, R6, 0x1, -R61 ;  /* 0x0000000106068824 */ /* 0x000fe200078e0a3d */
[----:B---3--:R-:W-:Y:S02]  /*ddd0*/  IABS R19, R38 ;  /* 0x0000002600137213 */ /* 0x008fe40000000000 */
[----:B------:R-:W-:Y:S01]  /*dde0*/  ISETP.GT.U32.AND P0, PT, R61, R9, PT ;  /* 0x000000093d00720c */ /* 0x000fe20003f04070 */
[----:B------:R-:W3:Y:S01]  /*ddf0*/  LDL R38, [R1+0x64c0] ;  /* 0x0064c00001267983 */ /* 0x000ee20000100800 */
[----:B------:R-:W-:-:S03]  /*de00*/  IABS R18, R40 ;  /* 0x0000002800127213 */ /* 0x000fc60000000000 */
[----:B------:R-:W-:Y:S01]  /*de10*/  @!P3 IMAD.IADD R13, R13, 0x1, -R61 ;  /* 0x000000010d0db824 */ /* 0x000fe200078e0a3d */
[----:B------:R-:W-:-:S03]  /*de20*/  ISETP.GE.AND P4, PT, R43, RZ, PT ;  /* 0x000000ff2b00720c */ /* 0x000fc60003f86270 */
[----:B------:R-:W-:Y:S01]  /*de30*/  @!P1 IMAD.IADD R10, R10, 0x1, -R61 ;  /* 0x000000010a0a9824 */ /* 0x000fe200078e0a3d */
[----:B------:R-:W-:Y:S01]  /*de40*/  ISETP.GT.U32.AND P1, PT, R61, R13, PT ;  /* 0x0000000d3d00720c */ /* 0x000fe20003f24070 */
[----:B------:R-:W-:-:S04]  /*de50*/  IMAD.HI.U32 R20, R60, R18, RZ ;  /* 0x000000123c147227 */ /* 0x000fc800078e00ff */
[----:B------:R-:W-:Y:S01]  /*de60*/  @!P0 IMAD.IADD R9, R9, 0x1, -R61 ;  /* 0x0000000109098824 */ /* 0x000fe200078e0a3d */
[C---:B------:R-:W-:Y:S01]  /*de70*/  ISETP.GT.U32.AND P0, PT, R61.reuse, R10, PT ;  /* 0x0000000a3d00720c */ /* 0x040fe20003f04070 */
[----:B------:R-:W-:Y:S01]  /*de80*/  IMAD.MOV R20, RZ, RZ, -R20 ;  /* 0x000000ffff147224 */ /* 0x000fe200078e0a14 */
[----:B------:R0:W-:Y:S03]  /*de90*/  STL [R1+0x18], R6 ;  /* 0x0000180601007387 */ /* 0x0001e60000100800 */
[----:B-1----:R-:W-:Y:S02]  /*dea0*/  IMAD R7, R61, R20, R18 ;  /* 0x000000143d077224 */ /* 0x002fe400078e0212 */
[----:B------:R-:W-:-:S04]  /*deb0*/  IMAD.HI.U32 R20, R60, R19, RZ ;  /* 0x000000133c147227 */ /* 0x000fc800078e00ff */
[----:B0-----:R-:W-:Y:S02]  /*dec0*/  IMAD.MOV.U32 R6, RZ, RZ, R17 ;  /* 0x000000ffff067224 */ /* 0x001fe400078e0011 */
[--C-:B------:R-:W-:Y:S02]  /*ded0*/  @!P1 IMAD.IADD R13, R13, 0x1, -R61.reuse ;  /* 0x000000010d0d9824 */ /* 0x100fe400078e0a3d */
[----:B------:R-:W-:Y:S01]  /*dee0*/  @!P4 IMAD.MOV R6, RZ, RZ, -R6 ;  /* 0x000000ffff06c224 */ /* 0x000fe200078e0a06 */
[C---:B------:R-:W-:Y:S01]  /*def0*/  ISETP.GT.U32.AND P4, PT, R61.reuse, R9, PT ;  /* 0x000000093d00720c */ /* 0x040fe20003f84070 */
[----:B------:R-:W-:Y:S02]  /*df00*/  IMAD.MOV R20, RZ, RZ, -R20 ;  /* 0x000000ffff147224 */ /* 0x000fe400078e0a14 */
[----:B------:R-:W-:Y:S01]  /*df10*/  @!P0 IMAD.IADD R10, R10, 0x1, -R61 ;  /* 0x000000010a0a8824 */ /* 0x000fe200078e0a3d */
[----:B------:R0:W-:Y:S04]  /*df20*/  STL [R1+0xa8], R6 ;  /* 0x0000a80601007387 */ /* 0x0001e80000100800 */
[----:B------:R-:W-:Y:S04]  /*df30*/  STL [R1+0x14], R13 ;  /* 0x0000140d01007387 */ /* 0x000fe80000100800 */
[----:B------:R-:W-:Y:S01]  /*df40*/  STL [R1+0x10], R10 ;  /* 0x0000100a01007387 */ /* 0x000fe20000100800 */
[----:B0-----:R-:W-:-:S02]  /*df50*/  IMAD R6, R61, R20, R19 ;  /* 0x000000143d067224 */ /* 0x001fc400078e0213 */
[----:B------:R-:W-:Y:S01]  /*df60*/  @!P4 IMAD.IADD R9, R9, 0x1, -R61 ;  /* 0x000000010909c824 */ /* 0x000fe200078e0a3d */
[----:B--2---:R-:W-:Y:S02]  /*df70*/  IABS R20, R35 ;  /* 0x0000002300147213 */ /* 0x004fe40000000000 */
[----:B------:R-:W2:Y:S04]  /*df80*/  LDL R35, [R1+0x64c4] ;  /* 0x0064c40001237983 */ /* 0x000ea80000100800 */
[----:B------:R-:W-:Y:S01]  /*df90*/  STL [R1+0xc], R9 ;  /* 0x00000c0901007387 */ /* 0x000fe20000100800 */
[----:B----4-:R-:W-:-:S03]  /*dfa0*/  IABS R19, R36 ;  /* 0x0000002400137213 */ /* 0x010fc60000000000 */
[----:B------:R-:W4:Y:S01]  /*dfb0*/  LDL R36, [R1+0x64c8] ;  /* 0x0064c80001247983 */ /* 0x000f220000100800 */
[----:B------:R-:W-:Y:S01]  /*dfc0*/  ISETP.GT.U32.AND P3, PT, R61, R8, PT ;  /* 0x000000083d00720c */ /* 0x000fe20003f64070 */
[----:B------:R-:W-:-:S04]  /*dfd0*/  IMAD.HI.U32 R18, R60, R15, RZ ;  /* 0x0000000f3c127227 */ /* 0x000fc800078e00ff */
[----:B------:R-:W-:Y:S01]  /*dfe0*/  IMAD.MOV R18, RZ, RZ, -R18 ;  /* 0x000000ffff127224 */ /* 0x000fe200078e0a12 */
[----:B------:R-:W-:-:S07]  /*dff0*/  ISETP.GT.U32.AND P0, PT, R61, R6, PT ;  /* 0x000000063d00720c */ /* 0x000fce0003f04070 */
[----:B------:R-:W-:Y:S02]  /*e000*/  @!P3 IMAD.IADD R8, R8, 0x1, -R61 ;  /* 0x000000010808b824 */ /* 0x000fe400078e0a3d */
[----:B------:R-:W-:-:S03]  /*e010*/  IMAD R15, R61, R18, R15 ;  /* 0x000000123d0f7224 */ /* 0x000fc600078e020f */
[C---:B------:R-:W-:Y:S01]  /*e020*/  ISETP.GT.U32.AND P3, PT, R61.reuse, R8, PT ;  /* 0x000000083d00720c */ /* 0x040fe20003f64070 */
[----:B------:R-:W-:Y:S01]  /*e030*/  IMAD.HI.U32 R17, R60, R16, RZ ;  /* 0x000000103c117227 */ /* 0x000fe200078e00ff */
[----:B------:R-:W-:-:S03]  /*e040*/  ISETP.GT.U32.AND P4, PT, R61, R15, PT ;  /* 0x0000000f3d00720c */ /* 0x000fc60003f84070 */
[----:B------:R-:W-:Y:S02]  /*e050*/  IMAD.MOV R17, RZ, RZ, -R17 ;  /* 0x000000ffff117224 */ /* 0x000fe400078e0a11 */
[----:B------:R-:W-:Y:S02]  /*e060*/  @!P0 IMAD.IADD R6, R6, 0x1, -R61 ;  /* 0x0000000106068824 */ /* 0x000fe400078e0a3d */
[----:B------:R-:W-:Y:S01]  /*e070*/  IMAD R16, R61, R17, R16 ;  /* 0x000000113d107224 */ /* 0x000fe200078e0210 */
[----:B---3--:R-:W-:-:S03]  /*e080*/  IABS R17, R38 ;  /* 0x0000002600117213 */ /* 0x008fc60000000000 */
[--C-:B------:R-:W-:Y:S02]  /*e090*/  @!P3 IMAD.IADD R8, R8, 0x1, -R61.reuse ;  /* 0x000000010808b824 */ /* 0x100fe400078e0a3d */
[----:B------:R-:W-:Y:S01]  /*e0a0*/  @!P4 IMAD.IADD R15, R15, 0x1, -R61 ;  /* 0x000000010f0fc824 */ /* 0x000fe200078e0a3d */
[C---:B------:R-:W-:Y:S02]  /*e0b0*/  ISETP.GT.U32.AND P4, PT, R61.reuse, R6, PT ;  /* 0x000000063d00720c */ /* 0x040fe40003f84070 */
[----:B------:R0:W-:Y:S01]  /*e0c0*/  STL [R1+0x8], R8 ;  /* 0x0000080801007387 */ /* 0x0001e20000100800 */
[----:B------:R-:W-:Y:S01]  /*e0d0*/  IMAD.HI.U32 R22, R60, R17, RZ ;  /* 0x000000113c167227 */ /* 0x000fe200078e00ff */
[----:B------:R-:W-:Y:S02]  /*e0e0*/  ISETP.GT.U32.AND P1, PT, R61, R7, PT ;  /* 0x000000073d00720c */ /* 0x000fe40003f24070 */
[----:B------:R-:W3:Y:S01]  /*e0f0*/  LDL R38, [R1+0x64cc] ;  /* 0x0064cc0001267983 */ /* 0x000ee20000100800 */
[----:B0-----:R-:W-:-:S02]  /*e100*/  IMAD.MOV.U32 R8, RZ, RZ, R21 ;  /* 0x000000ffff087224 */ /* 0x001fc400078e0015 */
[----:B------:R-:W-:-:S04]  /*e110*/  IMAD.HI.U32 R18, R60, R20, RZ ;  /* 0x000000143c127227 */ /* 0x000fc800078e00ff */
[----:B------:R-:W-:Y:S01]  /*e120*/  @!P5 IMAD.MOV R8, RZ, RZ, -R8 ;  /* 0x000000ffff08d224 */ /* 0x000fe200078e0a08 */
[C---:B------:R-:W-:Y:S01]  /*e130*/  ISETP.GT.U32.AND P5, PT, R61.reuse, R15, PT ;  /* 0x0000000f3d00720c */ /* 0x040fe20003fa4070 */
[----:B------:R-:W-:Y:S02]  /*e140*/  IMAD.MOV R22, RZ, RZ, -R22 ;  /* 0x000000ffff167224 */ /* 0x000fe400078e0a16 */
[----:B------:R-:W-:Y:S02]  /*e150*/  IMAD.MOV R18, RZ, RZ, -R18 ;  /* 0x000000ffff127224 */ /* 0x000fe400078e0a12 */
[C---:B------:R-:W-:Y:S02]  /*e160*/  IMAD R17, R61.reuse, R22, R17 ;  /* 0x000000163d117224 */ /* 0x040fe400078e0211 */
[C---:B------:R-:W-:Y:S02]  /*e170*/  IMAD R18, R61.reuse, R18, R20 ;  /* 0x000000123d127224 */ /* 0x040fe400078e0214 */
[--C-:B------:R-:W-:Y:S01]  /*e180*/  @!P4 IMAD.IADD R6, R6, 0x1, -R61.reuse ;  /* 0x000000010606c824 */ /* 0x100fe200078e0a3d */
[----:B------:R-:W-:Y:S01]  /*e190*/  ISETP.GT.U32.AND P4, PT, R61, R17, PT ;  /* 0x000000113d00720c */ /* 0x000fe20003f84070 */
[----:B------:R-:W-:-:S02]  /*e1a0*/  @!P1 IMAD.IADD R7, R7, 0x1, -R61 ;  /* 0x0000000107079824 */ /* 0x000fc400078e0a3d */
[----:B------:R-:W-:Y:S01]  /*e1b0*/  @!P5 IMAD.IADD R15, R15, 0x1, -R61 ;  /* 0x000000010f0fd824 */ /* 0x000fe200078e0a3d */
[C---:B------:R-:W-:Y:S02]  /*e1c0*/  ISETP.GT.U32.AND P5, PT, R61.reuse, R18, PT ;  /* 0x000000123d00720c */ /* 0x040fe40003fa4070 */
[----:B------:R-:W-:Y:S01]  /*e1d0*/  ISETP.GT.U32.AND P0, PT, R61, R7, PT ;  /* 0x000000073d00720c */ /* 0x000fe20003f04070 */
[----:B------:R-:W-:-:S06]  /*e1e0*/  IMAD.HI.U32 R21, R60, R19, RZ ;  /* 0x000000133c157227 */ /* 0x000fcc00078e00ff */
[----:B------:R-:W-:-:S04]  /*e1f0*/  @!P4 IMAD.IADD R17, R17, 0x1, -R61 ;  /* 0x000000011111c824 */ /* 0x000fc800078e0a3d */
[--C-:B------:R-:W-:Y:S01]  /*e200*/  @!P5 IMAD.IADD R18, R18, 0x1, -R61.reuse ;  /* 0x000000011212d824 */ /* 0x100fe200078e0a3d */
[----:B------:R-:W-:Y:S01]  /*e210*/  ISETP.GT.U32.AND P5, PT, R61, R17, PT ;  /* 0x000000113d00720c */ /* 0x000fe20003fa4070 */
[----:B------:R-:W-:Y:S01]  /*e220*/  @!P0 IMAD.IADD R7, R7, 0x1, -R61 ;  /* 0x0000000107078824 */ /* 0x000fe200078e0a3d */
[----:B------:R-:W-:Y:S01]  /*e230*/  STL [R1+0xa4], R8 ;  /* 0x0000a40801007387 */ /* 0x000fe20000100800 */
[----:B------:R-:W-:Y:S01]  /*e240*/  IMAD.MOV R21, RZ, RZ, -R21 ;  /* 0x000000ffff157224 */ /* 0x000fe200078e0a15 */
[----:B------:R-:W-:Y:S02]  /*e250*/  ISETP.GE.AND P1, PT, R29, RZ, PT ;  /* 0x000000ff1d00720c */ /* 0x000fe40003f26270 */
[----:B------:R-:W-:Y:S01]  /*e260*/  STL [R1+0x4], R7 ;  /* 0x0000040701007387 */ /* 0x000fe20000100800 */
[----:B------:R-:W-:Y:S01]  /*e270*/  ISETP.GE.AND P0, PT, R33, RZ, PT ;  /* 0x000000ff2100720c */ /* 0x000fe20003f06270 */
[----:B------:R-:W-:Y:S02]  /*e280*/  IMAD R19, R61, R21, R19 ;  /* 0x000000153d137224 */ /* 0x000fe400078e0213 */
[----:B------:R-:W5:Y:S04]  /*e290*/  LDL R29, [R1+0x64d0] ;  /* 0x0064d000011d7983 */ /* 0x000f680000100800 */
[----:B------:R0:W-:Y:S04]  /*e2a0*/  STL [R1], R6 ;  /* 0x0000000601007387 */ /* 0x0001e80000100800 */
[----:B------:R-:W5:Y:S01]  /*e2b0*/  LDL R33, [R1+0x64d4] ;  /* 0x0064d40001217983 */ /* 0x000f620000100800 */
[----:B------:R-:W-:-:S02]  /*e2c0*/  @!P5 IMAD.IADD R17, R17, 0x1, -R61 ;  /* 0x000000011111d824 */ /* 0x000fc400078e0a3d */
[----:B0-----:R-:W-:-:S04]  /*e2d0*/  IMAD.MOV.U32 R6, RZ, RZ, R26 ;  /* 0x000000ffff067224 */ /* 0x001fc800078e001a */
[----:B------:R-:W-:Y:S01]  /*e2e0*/  @!P6 IMAD.MOV R6, RZ, RZ, -R6 ;  /* 0x000000ffff06e224 */ /* 0x000fe200078e0a06 */
[----:B--2---:R-:W-:Y:S02]  /*e2f0*/  IABS R20, R35 ;  /* 0x0000002300147213 */ /* 0x004fe40000000000 */
[----:B------:R-:W2:Y:S03]  /*e300*/  LDL R35, [R1+0x64d8] ;  /* 0x0064d80001237983 */ /* 0x000ea60000100800 */
[----:B------:R-:W-:-:S04]  /*e310*/  IMAD.HI.U32 R23, R60, R20, RZ ;  /* 0x000000143c177227 */ /* 0x000fc800078e00ff */
[----:B------:R-:W-:-:S04]  /*e320*/  IMAD.MOV R23, RZ, RZ, -R23 ;  /* 0x000000ffff177224 */ /* 0x000fc800078e0a17 */
[----:B------:R-:W-:-:S05]  /*e330*/  IMAD R20, R61, R23, R20 ;  /* 0x000000173d147224 */ /* 0x000fca00078e0214 */
[----:B------:R-:W-:Y:S02]  /*e340*/  ISETP.GT.U32.AND P5, PT, R61, R20, PT ;  /* 0x000000143d00720c */ /* 0x000fe40003fa4070 */
[----:B----4-:R-:W-:Y:S02]  /*e350*/  IABS R21, R36 ;  /* 0x0000002400157213 */ /* 0x010fe40000000000 */
[----:B------:R-:W4:Y:S09]  /*e360*/  LDL R36, [R1+0x64dc] ;  /* 0x0064dc0001247983 */ /* 0x000f320000100800 */
[----:B------:R-:W-:Y:S01]  /*e370*/  @!P5 IMAD.IADD R20, R20, 0x1, -R61 ;  /* 0x000000011414d824 */ /* 0x000fe200078e0a3d */
[----:B------:R-:W-:Y:S01]  /*e380*/  ISETP.GE.AND P5, PT, R39, RZ, PT ;  /* 0x000000ff2700720c */ /* 0x000fe20003fa6270 */
[----:B------:R0:W-:Y:S04]  /*e390*/  STL [R1+0xa0], R6 ;  /* 0x0000a00601007387 */ /* 0x0001e80000100800 */
[----:B------:R-:W4:Y:S01]  /*e3a0*/  LDL R39, [R1+0x64ec] ;  /* 0x0064ec0001277983 */ /* 0x000f220000100800 */
[----:B------:R-:W-:Y:S01]  /*e3b0*/  IMAD.HI.U32 R25, R60, R21, RZ ;  /* 0x000000153c197227 */ /* 0x000fe200078e00ff */
[----:B------:R-:W-:-:S03]  /*e3c0*/  ISETP.GE.AND P2, PT, R41, RZ, PT ;  /* 0x000000ff2900720c */ /* 0x000fc60003f46270 */
[----:B------:R-:W-:-:S04]  /*e3d0*/  IMAD.MOV R25, RZ, RZ, -R25 ;  /* 0x000000ffff197224 */ /* 0x000fc800078e0a19 */
[----:B------:R-:W-:Y:S01]  /*e3e0*/  IMAD R21, R61, R25, R21 ;  /* 0x000000193d157224 */ /* 0x000fe200078e0215 */
[----:B---3--:R-:W-:-:S05]  /*e3f0*/  IABS R22, R38 ;  /* 0x0000002600167213 */ /* 0x008fca0000000000 */
[----:B------:R-:W-:-:S04]  /*e400*/  IMAD.HI.U32 R24, R60, R22, RZ ;  /* 0x000000163c187227 */ /* 0x000fc800078e00ff */
[----:B------:R-:W-:-:S04]  /*e410*/  IMAD.MOV R24, RZ, RZ, -R24 ;  /* 0x000000ffff187224 */ /* 0x000fc800078e0a18 */
[----:B------:R-:W-:Y:S02]  /*e420*/  IMAD R22, R61, R24, R22 ;  /* 0x000000183d167224 */ /* 0x000fe400078e0216 */
[----:B------:R-:W-:Y:S02]  /*e430*/  IMAD.MOV.U32 R8, RZ, RZ, R31 ;  /* 0x000000ffff087224 */ /* 0x000fe400078e001f */
[----:B------:R-:W-:Y:S02]  /*e440*/  IMAD.MOV.U32 R7, RZ, RZ, R30 ;  /* 0x000000ffff077224 */ /* 0x000fe400078e001e */
[----:B0-----:R-:W-:Y:S02]  /*e450*/  IMAD.MOV.U32 R6, RZ, RZ, R27 ;  /* 0x000000ffff067224 */ /* 0x001fe400078e001b */
[----:B------:R-:W-:Y:S02]  /*e460*/  @!P2 IMAD.MOV R8, RZ, RZ, -R8 ;  /* 0x000000ffff08a224 */ /* 0x000fe400078e0a08 */
[----:B------:R-:W-:-:S02]  /*e470*/  @!P1 IMAD.MOV R7, RZ, RZ, -R7 ;  /* 0x000000ffff079224 */ /* 0x000fc400078e0a07 */
[----:B------:R-:W-:Y:S01]  /*e480*/  @!P0 IMAD.MOV R6, RZ, RZ, -R6 ;  /* 0x000000ffff068224 */ /* 0x000fe200078e0a06 */
[----:B-----5:R-:W-:Y:S02]  /*e490*/  IABS R24, R33 ;  /* 0x0000002100187213 */ /* 0x020fe40000000000 */
[----:B------:R-:W3:Y:S01]  /*e4a0*/  LDL R33, [R1+0x64e0] ;  /* 0x0064e00001217983 */ /* 0x000ee20000100800 */
[----:B--2---:R-:W-:-:S03]  /*e4b0*/  IABS R25, R35 ;  /* 0x0000002300197213 */ /* 0x004fc60000000000 */
[----:B------:R-:W2:Y:S01]  /*e4c0*/  LDL R35, [R1+0x64e4] ;  /* 0x0064e40001237983 */ /* 0x000ea20000100800 */
[----:B----4-:R-:W-:-:S03]  /*e4d0*/  IABS R26, R36 ;  /* 0x00000024001a7213 */ /* 0x010fc60000000000 */
[----:B------:R-:W4:Y:S04]  /*e4e0*/  LDL R36, [R1+0x64e8] ;  /* 0x0064e80001247983 */ /* 0x000f280000100800 */
[----:B------:R-:W-:Y:S01]  /*e4f0*/  STL [R1+0x9c], R8 ;  /* 0x00009c0801007387 */ /* 0x000fe20000100800 */
[----:B------:R-:W-:-:S03]  /*e500*/  IABS R30, R39 ;  /* 0x00000027001e7213 */ /* 0x000fc60000000000 */
[----:B------:R-:W-:Y:S04]  /*e510*/  STL [R1+0x98], R7 ;  /* 0x0000980701007387 */ /* 0x000fe80000100800 */
[----:B------:R0:W-:Y:S04]  /*e520*/  STL [R1+0x90], R6 ;  /* 0x0000900601007387 */ /* 0x0001e80000100800 */
[----:B------:R-:W5:Y:S01]  /*e530*/  LDL R39, [R1+0x64fc] ;  /* 0x0064fc0001277983 */ /* 0x000f620000100800 */
[C---:B------:R-:W-:Y:S02]  /*e540*/  ISETP.GT.U32.AND P6, PT, R61.reuse, R18, PT ;  /* 0x000000123d00720c */ /* 0x040fe40003fc4070 */
[----:B------:R-:W-:Y:S01]  /*e550*/  IABS R23, R29 ;  /* 0x0000001d00177213 */ /* 0x000fe20000000000 */
[C---:B------:R-:W-:Y:S01]  /*e560*/  IMAD.HI.U32 R27, R60.reuse, R26, RZ ;  /* 0x0000001a3c1b7227 */ /* 0x040fe200078e00ff */
[----:B------:R-:W5:Y:S03]  /*e570*/  LDL R42, [R1+0x6500] ;  /* 0x00650000012a7983 */ /* 0x000f660000100800 */
[----:B------:R-:W-:Y:S01]  /*e580*/  IMAD.HI.U32 R28, R60, R23, RZ ;  /* 0x000000173c1c7227 */ /* 0x000fe200078e00ff */
[----:B------:R-:W5:Y:S04]  /*e590*/  LDL R41, [R1+0x6504] ;  /* 0x0065040001297983 */ /* 0x000f680000100800 */
[----:B------:R-:W5:Y:S01]  /*e5a0*/  LDL R46, [R1+0x6510] ;  /* 0x00651000012e7983 */ /* 0x000f620000100800 */
[----:B------:R-:W-:Y:S01]  /*e5b0*/  @!P6 IMAD.IADD R18, R18, 0x1, -R61 ;  /* 0x000000011212e824 */ /* 0x000fe200078e0a3d */
[C---:B------:R-:W-:Y:S01]  /*e5c0*/  ISETP.GT.U32.AND P6, PT, R61.reuse, R21, PT ;  /* 0x000000153d00720c */ /* 0x040fe20003fc4070 */
[----:B------:R-:W-:Y:S01]  /*e5d0*/  IMAD.MOV R28, RZ, RZ, -R28 ;  /* 0x000000ffff1c7224 */ /* 0x000fe200078e0a1c */
[----:B------:R-:W5:Y:S03]  /*e5e0*/  LDL R43, [R1+0x651c] ;  /* 0x00651c00012b7983 */ /* 0x000f660000100800 */
[----:B------:R-:W-:Y:S01]  /*e5f0*/  IMAD R23, R61, R28, R23 ;  /* 0x0000001c3d177224 */ /* 0x000fe200078e0217 */
[----:B------:R-:W5:Y:S01]  /*e600*/  LDL R44, [R1+0x6518] ;  /* 0x00651800012c7983 */ /* 0x000f620000100800 */
[----:B------:R-:W-:-:S03]  /*e610*/  IMAD.HI.U32 R28, R60, R25, RZ ;  /* 0x000000193c1c7227 */ /* 0x000fc600078e00ff */
[----:B------:R-:W5:Y:S01]  /*e620*/  LDL R52, [R1+0x6520] ;  /* 0x0065200001347983 */ /* 0x000f620000100800 */
[----:B------:R-:W-:Y:S01]  /*e630*/  IMAD.HI.U32 R29, R60, R24, RZ ;  /* 0x000000183c1d7227 */ /* 0x000fe200078e00ff */
[----:B------:R-:W-:Y:S02]  /*e640*/  ISETP.GT.U32.AND P3, PT, R61, R16, PT ;  /* 0x000000103d00720c */ /* 0x000fe40003f64070 */
[----:B------:R-:W-:Y:S01]  /*e650*/  ISETP.GE.AND P4, PT, R37, RZ, PT ;  /* 0x000000ff2500720c */ /* 0x000fe20003f86270 */
[----:B------:R-:W-:Y:S01]  /*e660*/  @!P6 IMAD.IADD R21, R21, 0x1, -R61 ;  /* 0x000000011515e824 */ /* 0x000fe200078e0a3d */
[----:B------:R-:W5:Y:S01]  /*e670*/  LDL R37, [R1+0x64f0] ;  /* 0x0064f00001257983 */ /* 0x000f620000100800 */
[----:B------:R-:W-:Y:S02]  /*e680*/  IMAD.MOV R28, RZ, RZ, -R28 ;  /* 0x000000ffff1c7224 */ /* 0x000fe400078e0a1c */
[----:B------:R-:W-:Y:S01]  /*e690*/  IMAD.MOV R29, RZ, RZ, -R29 ;  /* 0x000000ffff1d7224 */ /* 0x000fe200078e0a1d */
[C---:B------:R-:W-:Y:S01]  /*e6a0*/  ISETP.GT.U32.AND P1, PT, R61.reuse, R21, PT ;  /* 0x000000153d00720c */ /* 0x040fe20003f24070 */
[----:B------:R-:W-:Y:S01]  /*e6b0*/  IMAD R25, R61, R28, R25 ;  /* 0x0000001c3d197224 */ /* 0x000fe200078e0219 */
[----:B------:R-:W5:Y:S01]  /*e6c0*/  LDL R40, [R1+0x6508] ;  /* 0x0065080001287983 */ /* 0x000f620000100800 */
[----:B------:R-:W-:-:S02]  /*e6d0*/  IMAD.MOV R27, RZ, RZ, -R27 ;  /* 0x000000ffff1b7224 */ /* 0x000fc400078e0a1b */
[C---:B------:R-:W-:Y:S01]  /*e6e0*/  IMAD R24, R61.reuse, R29, R24 ;  /* 0x0000001d3d187224 */ /* 0x040fe200078e0218 */
[----:B------:R-:W5:Y:S01]  /*e6f0*/  LDL R45, [R1+0x6514] ;  /* 0x00651400012d7983 */ /* 0x000f620000100800 */
[----:B------:R-:W-:-:S03]  /*e700*/  IMAD R26, R61, R27, R26 ;  /* 0x0000001b3d1a7224 */ /* 0x000fc600078e021a */
[----:B------:R-:W5:Y:S03]  /*e710*/  LDL R50, [R1+0x6524] ;  /* 0x0065240001327983 */ /* 0x000f660000100800 */
[----:B------:R-:W-:Y:S01]  /*e720*/  @!P1 IMAD.IADD R21, R21, 0x1, -R61 ;  /* 0x0000000115159824 */ /* 0x000fe200078e0a3d */
[----:B------:R-:W-:Y:S01]  /*e730*/  ISETP.GE.AND P1, PT, R34, RZ, PT ;  /* 0x000000ff2200720c */ /* 0x000fe20003f26270 */
[----:B------:R-:W5:Y:S04]  /*e740*/  LDL R48, [R1+0x652c] ;  /* 0x00652c0001307983 */ /* 0x000f680000100800 */
[----:B------:R-:W5:Y:S04]  /*e750*/  LDL R49, [R1+0x6528] ;  /* 0x0065280001317983 */ /* 0x000f680000100800 */
[----:B------:R-:W5:Y:S04]  /*e760*/  LDL R56, [R1+0x6530] ;  /* 0x0065300001387983 */ /* 0x000f680000100800 */
[----:B------:R-:W5:Y:S01]  /*e770*/  LDL R14, [R1+0x6540] ;  /* 0x00654000010e7983 */ /* 0x000f620000100800 */
[----:B------:R-:W-:-:S03]  /*e780*/  IMAD.HI.U32 R31, R60, R30, RZ ;  /* 0x0000001e3c1f7227 */ /* 0x000fc600078e00ff */
[----:B------:R-:W5:Y:S04]  /*e790*/  LDL R54, [R1+0x6534] ;  /* 0x0065340001367983 */ /* 0x000f680000100800 */
[----:B------:R-:W5:Y:S04]  /*e7a0*/  LDL R53, [R1+0x6538] ;  /* 0x0065380001357983 */ /* 0x000f680000100800 */
[----:B------:R-:W5:Y:S04]  /*e7b0*/  LDL R59, [R1+0x6544] ;  /* 0x00654400013b7983 */ /* 0x000f680000100800 */
[----:B------:R-:W5:Y:S01]  /*e7c0*/  LDL R58, [R1+0x6548] ;  /* 0x00654800013a7983 */ /* 0x000f620000100800 */
[----:B---3--:R-:W-:-:S03]  /*e7d0*/  IABS R28, R33 ;  /* 0x00000021001c7213 */ /* 0x008fc60000000000 */
[----:B------:R-:W3:Y:S02]  /*e7e0*/  LDL R57, [R1+0x654c] ;  /* 0x00654c0001397983 */ /* 0x000ee40000100800 */
[----:B------:R-:W-:Y:S02]  /*e7f0*/  IMAD.MOV.U32 R27, RZ, RZ, R28 ;  /* 0x000000ffff1b7224 */ /* 0x000fe400078e001c */
[----:B------:R-:W3:Y:S02]  /*e800*/  LDL R10, [R1+0x6554] ;  /* 0x00655400010a7983 */ /* 0x000ee40000100800 */
[----:B------:R-:W-:Y:S02]  /*e810*/  IMAD.HI.U32 R34, R60, R27, RZ ;  /* 0x0000001b3c227227 */ /* 0x000fe400078e00ff */
[----:B------:R-:W3:Y:S02]  /*e820*/  LDL R9, [R1+0x6550] ;  /* 0x0065500001097983 */ /* 0x000ee40000100800 */
[----:B------:R-:W-:-:S04]  /*e830*/  IMAD.MOV R34, RZ, RZ, -R34 ;  /* 0x000000ffff227224 */ /* 0x000fc800078e0a22 */
[----:B------:R-:W-:Y:S01]  /*e840*/  IMAD R27, R61, R34, R27 ;  /* 0x000000223d1b7224 */ /* 0x000fe200078e021b */
[----:B--2---:R-:W-:Y:S02]  /*e850*/  IABS R28, R35 ;  /* 0x00000023001c7213 */ /* 0x004fe40000000000 */
[----:B------:R-:W2:Y:S01]  /*e860*/  LDL R35, [R1+0x64f4] ;  /* 0x0064f40001237983 */ /* 0x000ea20000100800 */
[----:B----4-:R-:W-:-:S03]  /*e870*/  IABS R29, R36 ;  /* 0x00000024001d7213 */ /* 0x010fc60000000000 */
[----:B------:R-:W4:Y:S01]  /*e880*/  LDL R36, [R1+0x64f8] ;  /* 0x0064f80001247983 */ /* 0x000f220000100800 */
[----:B-----5:R-:W-:-:S03]  /*e890*/  IABS R34, R39 ;  /* 0x0000002700227213 */ /* 0x020fc60000000000 */
[----:B------:R-:W5:Y:S01]  /*e8a0*/  LDL R39, [R1+0x650c] ;  /* 0x00650c0001277983 */ /* 0x000f620000100800 */
[----:B------:R-:W-:-:S05]  /*e8b0*/  @!P3 IMAD.IADD R16, R16, 0x1, -R61 ;  /* 0x000000011010b824 */ /* 0x000fca00078e0a3d */
[----:B------:R-:W-:-:S13]  /*e8c0*/  ISETP.GT.U32.AND P3, PT, R61, R16, PT ;  /* 0x000000103d00720c */ /* 0x000fda0003f64070 */
[----:B------:R-:W-:Y:S01]  /*e8d0*/  @!P3 IMAD.IADD R16, R16, 0x1, -R61 ;  /* 0x000000011010b824 */ /* 0x000fe200078e0a3d */
[----:B------:R-:W-:-:S13]  /*e8e0*/  ISETP.GT.U32.AND P3, PT, R61, R19, PT ;  /* 0x000000133d00720c */ /* 0x000fda0003f64070 */
[----:B------:R-:W-:-:S05]  /*e8f0*/  @!P3 IMAD.IADD R19, R19, 0x1, -R61 ;  /* 0x000000011313b824 */ /* 0x000fca00078e0a3d */
[----:B------:R-:W-:Y:S01]  /*e900*/  ISETP.GT.U32.AND P3, PT, R61, R19, PT ;  /* 0x000000133d00720c */ /* 0x000fe20003f64070 */
[----:B------:R-:W-:-:S12]  /*e910*/  IMAD.HI.U32 R33, R60, R28, RZ ;  /* 0x0000001c3c217227 */ /* 0x000fd800078e00ff */
[----:B------:R-:W-:Y:S01]  /*e920*/  @!P3 IMAD.IADD R19, R19, 0x1, -R61 ;  /* 0x000000011313b824 */ /* 0x000fe200078e0a3d */
[----:B------:R-:W-:Y:S01]  /*e930*/  ISETP.GT.U32.AND P3, PT, R61, R22, PT ;  /* 0x000000163d00720c */ /* 0x000fe20003f64070 */
[----:B------:R-:W-:-:S04]  /*e940*/  IMAD.MOV R33, RZ, RZ, -R33 ;  /* 0x000000ffff217224 */ /* 0x000fc800078e0a21 */
[----:B------:R-:W-:-:S08]  /*e950*/  IMAD R28, R61, R33, R28 ;  /* 0x000000213d1c7224 */ /* 0x000fd000078e021c */
[----:B------:R-:W-:Y:S01]  /*e960*/  @!P3 IMAD.IADD R22, R22, 0x1, -R61 ;  /* 0x000000011616b824 */ /* 0x000fe200078e0a3d */
[----:B------:R-:W-:Y:S01]  /*e970*/  ISETP.GE.AND P3, PT, R32, RZ, PT ;  /* 0x000000ff2000720c */ /* 0x000fe20003f66270 */
[----:B------:R-:W-:-:S04]  /*e980*/  IMAD.HI.U32 R32, R60, R29, RZ ;  /* 0x0000001d3c207227 */ /* 0x000fc800078e00ff */
[----:B------:R-:W-:-:S04]  /*e990*/  IMAD.MOV R32, RZ, RZ, -R32 ;  /* 0x000000ffff207224 */ /* 0x000fc800078e0a20 */
[----:B------:R-:W-:Y:S02]  /*e9a0*/  IMAD R29, R61, R32, R29 ;  /* 0x000000203d1d7224 */ /* 0x000fe400078e021d */
[----:B------:R-:W-:-:S04]  /*e9b0*/  IMAD.HI.U32 R38, R60, R34, RZ ;  /* 0x000000223c267227 */ /* 0x000fc800078e00ff */
[----:B------:R-:W-:-:S04]  /*e9c0*/  IMAD.MOV R38, RZ, RZ, -R38 ;  /* 0x000000ffff267224 */ /* 0x000fc800078e0a26 */
[----:B------:R-:W-:Y:S01]  /*e9d0*/  IMAD R34, R61, R38, R34 ;  /* 0x000000263d227224 */ /* 0x000fe200078e0222 */
[----:B--2---:R-:W-:Y:S02]  /*e9e0*/  IABS R32, R35 ;  /* 0x0000002300207213 */ /* 0x004fe40000000000 */
[----:B----4-:R-:W-:-:S05]  /*e9f0*/  IABS R33, R36 ;  /* 0x0000002400217213 */ /* 0x010fca0000000000 */
[----:B------:R-:W-:-:S04]  /*ea00*/  IMAD.HI.U32 R35, R60, R33, RZ ;  /* 0x000000213c237227 */ /* 0x000fc800078e00ff */
[----:B------:R-:W-:Y:S02]  /*ea10*/  IMAD.MOV R35, RZ, RZ, -R35 ;  /* 0x000000ffff237224 */ /* 0x000fe400078e0a23 */
[----:B------:R-:W-:-:S04]  /*ea20*/  IMAD.HI.U32 R36, R60, R32, RZ ;  /* 0x000000203c247227 */ /* 0x000fc800078e00ff */
[----:B------:R-:W-:Y:S01]  /*ea30*/  IMAD R33, R61, R35, R33 ;  /* 0x000000233d217224 */ /* 0x000fe200078e0221 */
[----:B------:R-:W-:Y:S01]  /*ea40*/  IABS R35, R42 ;  /* 0x0000002a00237213 */ /* 0x000fe20000000000 */
[----:B------:R-:W-:Y:S01]  /*ea50*/  IMAD.MOV R36, RZ, RZ, -R36 ;  /* 0x000000ffff247224 */ /* 0x000fe200078e0a24 */
[----:B-----5:R-:W-:-:S03]  /*ea60*/  IABS R38, R39 ;  /* 0x0000002700267213 */ /* 0x020fc60000000000 */
[----:B------:R-:W-:-:S04]  /*ea70*/  IMAD.HI.U32 R39, R60, R35, RZ ;  /* 0x000000233c277227 */ /* 0x000fc800078e00ff */
[----:B------:R-:W-:Y:S01]  /*ea80*/  IMAD R32, R61, R36, R32 ;  /* 0x000000243d207224 */ /* 0x000fe200078e0220 */
[----:B------:R-:W-:Y:S01]  /*ea90*/  IABS R36, R41 ;  /* 0x0000002900247213 */ /* 0x000fe20000000000 */
[----:B------:R-:W-:Y:S02]  /*eaa0*/  IMAD.MOV R39, RZ, RZ, -R39 ;  /* 0x000000ffff277224 */ /* 0x000fe400078e0a27 */
[----:B------:R-:W-:-:S04]  /*eab0*/  IMAD.HI.U32 R42, R60, R38, RZ ;  /* 0x000000263c2a7227 */ /* 0x000fc800078e00ff */
[----:B------:R-:W-:Y:S02]  /*eac0*/  IMAD R35, R61, R39, R35 ;  /* 0x000000273d237224 */ /* 0x000fe400078e0223 */
[----:B------:R-:W-:Y:S02]  /*ead0*/  IMAD.MOV R39, RZ, RZ, -R42 ;  /* 0x000000ffff277224 */ /* 0x000fe400078e0a2a */
[----:B------:R-:W-:-:S04]  /*eae0*/  IMAD.HI.U32 R41, R60, R36, RZ ;  /* 0x000000243c297227 */ /* 0x000fc800078e00ff */
[----:B------:R-:W-:Y:S01]  /*eaf0*/  IMAD R38, R61, R39, R38 ;  /* 0x000000273d267224 */ /* 0x000fe200078e0226 */
[----:B------:R-:W-:Y:S01]  /*eb00*/  IABS R39, R46 ;  /* 0x0000002e00277213 */ /* 0x000fe20000000000 */
[----:B------:R-:W-:Y:S01]  /*eb10*/  IMAD.MOV R41, RZ, RZ, -R41 ;  /* 0x000000ffff297224 */ /* 0x000fe200078e0a29 */
[----:B------:R-:W-:-:S03]  /*eb20*/  IABS R42, R43 ;  /* 0x0000002b002a7213 */ /* 0x000fc60000000000 */
[----:B------:R-:W-:Y:S01]  /*eb30*/  IMAD R36, R61, R41, R36 ;  /* 0x000000293d247224 */ /* 0x000fe200078e0224 */
[----:B------:R-:W-:Y:S01]  /*eb40*/  IABS R41, R44 ;  /* 0x0000002c00297213 */ /* 0x000fe20000000000 */
[----:B------:R-:W-:-:S04]  /*eb50*/  IMAD.HI.U32 R43, R60, R39, RZ ;  /* 0x000000273c2b7227 */ /* 0x000fc800078e00ff */
[----:B------:R-:W-:Y:S02]  /*eb60*/  IMAD.MOV R43, RZ, RZ, -R43 ;  /* 0x000000ffff2b7224 */ /* 0x000fe400078e0a2b */
[----:B------:R-:W-:-:S04]  /*eb70*/  IMAD.HI.U32 R46, R60, R41, RZ ;  /* 0x000000293c2e7227 */ /* 0x000fc800078e00ff */
[----:B------:R-:W-:Y:S02]  /*eb80*/  IMAD R39, R61, R43, R39 ;  /* 0x0000002b3d277224 */ /* 0x000fe400078e0227 */
[----:B------:R-:W-:-:S04]  /*eb90*/  IMAD.MOV R43, RZ, RZ, -R46 ;  /* 0x000000ffff2b7224 */ /* 0x000fc800078e0a2e */
[----:B------:R-:W-:Y:S01]  /*eba0*/  IMAD R41, R61, R43, R41 ;  /* 0x0000002b3d297224 */ /* 0x000fe200078e0229 */
[----:B------:R-:W-:Y:S02]  /*ebb0*/  IABS R43, R52 ;  /* 0x00000034002b7213 */ /* 0x000fe40000000000 */
[----:B------:R-:W2:Y:S01]  /*ebc0*/  LDL R52, [R1+0x653c] ;  /* 0x00653c0001347983 */ /* 0x000ea20000100800 */
[----:B------:R-:W-:Y:S01]  /*ebd0*/  IMAD.MOV R31, RZ, RZ, -R31 ;  /* 0x000000ffff1f7224 */ /* 0x000fe200078e0a1f */
[----:B------:R-:W-:-:S03]  /*ebe0*/  IABS R37, R37 ;  /* 0x0000002500257213 */ /* 0x000fc60000000000 */
[----:B------:R-:W-:Y:S02]  /*ebf0*/  IMAD R30, R61, R31, R30 ;  /* 0x0000001f3d1e7224 */ /* 0x000fe400078e021e */
[----:B------:R-:W-:-:S04]  /*ec00*/  IMAD.HI.U32 R31, R60, R37, RZ ;  /* 0x000000253c1f7227 */ /* 0x000fc800078e00ff */
[----:B------:R-:W-:-:S04]  /*ec10*/  IMAD.MOV R31, RZ, RZ, -R31 ;  /* 0x000000ffff1f7224 */ /* 0x000fc800078e0a1f */
[----:B------:R-:W-:Y:S01]  /*ec20*/  IMAD R31, R61, R31, R37 ;  /* 0x0000001f3d1f7224 */ /* 0x000fe200078e0225 */
[----:B------:R-:W-:-:S05]  /*ec30*/  IABS R37, R40 ;  /* 0x0000002800257213 */ /* 0x000fca0000000000 */
[----:B------:R-:W-:-:S04]  /*ec40*/  IMAD.HI.U32 R40, R60, R37, RZ ;  /* 0x000000253c287227 */ /* 0x000fc800078e00ff */
[----:B------:R-:W-:-:S04]  /*ec50*/  IMAD.MOV R40, RZ, RZ, -R40 ;  /* 0x000000ffff287224 */ /* 0x000fc800078e0a28 */
[----:B------:R-:W-:Y:S01]  /*ec60*/  IMAD R37, R61, R40, R37 ;  /* 0x000000283d257224 */ /* 0x000fe200078e0225 */
[----:B------:R-:W-:Y:S01]  /*ec70*/  IABS R40, R45 ;  /* 0x0000002d00287213 */ /* 0x000fe20000000000 */
[----:B------:R-:W-:-:S04]  /*ec80*/  IMAD.HI.U32 R47, R60, R42, RZ ;  /* 0x0000002a3c2f7227 */ /* 0x000fc800078e00ff */
[----:B------:R-:W-:-:S04]  /*ec90*/  IMAD.HI.U32 R44, R60, R40, RZ ;  /* 0x000000283c2c7227 */ /* 0x000fc800078e00ff */
[----:B------:R-:W-:Y:S02]  /*eca0*/  IMAD.MOV R45, RZ, RZ, -R44 ;  /* 0x000000ffff2d7224 */ /* 0x000fe400078e0a2c */
[----:B------:R-:W-:Y:S02]  /*ecb0*/  IMAD.MOV R44, RZ, RZ, -R47 ;  /* 0x000000ffff2c7224 */ /* 0x000fe400078e0a2f */
[----:B------:R-:W-:-:S04]  /*ecc0*/  IMAD.HI.U32 R47, R60, R43, RZ ;  /* 0x0000002b3c2f7227 */ /* 0x000fc800078e00ff */
[C---:B------:R-:W-:Y:S01]  /*ecd0*/  IMAD R42, R61.reuse, R44, R42 ;  /* 0x0000002c3d2a7224 */ /* 0x040fe200078e022a */
[----:B------:R-:W-:Y:S01]  /*ece0*/  IABS R44, R50 ;  /* 0x00000032002c7213 */ /* 0x000fe20000000000 */
[----:B------:R-:W-:Y:S01]  /*ecf0*/  IMAD.MOV R47, RZ, RZ, -R47 ;  /* 0x000000ffff2f7224 */ /* 0x000fe200078e0a2f */
[----:B------:R-:W-:Y:S01]  /*ed00*/  IABS R46, R48 ;  /* 0x00000030002e7213 */ /* 0x000fe20000000000 */
[----:B------:R-:W-:Y:S02]  /*ed10*/  IMAD R40, R61, R45, R40 ;  /* 0x0000002d3d287224 */ /* 0x000fe400078e0228 */
[----:B------:R-:W-:Y:S01]  /*ed20*/  IMAD.HI.U32 R48, R60, R44, RZ ;  /* 0x0000002c3c307227 */ /* 0x000fe200078e00ff */
[----:B------:R-:W-:-:S03]  /*ed30*/  IABS R45, R49 ;  /* 0x00000031002d7213 */ /* 0x000fc60000000000 */
[----:B------:R-:W-:Y:S02]  /*ed40*/  IMAD R43, R61, R47, R43 ;  /* 0x0000002f3d2b7224 */ /* 0x000fe400078e022b */
[----:B------:R-:W-:Y:S02]  /*ed50*/  IMAD.MOV R47, RZ, RZ, -R48 ;  /* 0x000000ffff2f7224 */ /* 0x000fe400078e0a30 */
[----:B------:R-:W-:-:S04]  /*ed60*/  IMAD.HI.U32 R50, R60, R45, RZ ;  /* 0x0000002d3c327227 */ /* 0x000fc800078e00ff */
[----:B------:R-:W-:Y:S01]  /*ed70*/  IMAD R44, R61, R47, R44 ;  /* 0x0000002f3d2c7224 */ /* 0x000fe200078e022c */
[----:B------:R-:W-:Y:S01]  /*ed80*/  IABS R47, R56 ;  /* 0x00000038002f7213 */ /* 0x000fe20000000000 */
[----:B------:R-:W-:Y:S02]  /*ed90*/  IMAD.MOV R48, RZ, RZ, -R50 ;  /* 0x000000ffff307224 */ /* 0x000fe400078e0a32 */
[----:B0-----:R-:W-:-:S04]  /*eda0*/  IMAD.MOV.U32 R6, RZ, RZ, R51 ;  /* 0x000000ffff067224 */ /* 0x001fc800078e0033 */
[----:B------:R-:W-:Y:S01]  /*edb0*/  @!P4 IMAD.MOV R6, RZ, RZ, -R6 ;  /* 0x000000ffff06c224 */ /* 0x000fe200078e0a06 */
[----:B------:R-:W-:-:S04]  /*edc0*/  ISETP.GT.U32.AND P6, PT, R61, R23, PT ;  /* 0x000000173d00720c */ /* 0x000fc80003fc4070 */
[----:B------:R0:W-:Y:S04]  /*edd0*/  STL [R1+0x88], R6 ;  /* 0x0000880601007387 */ /* 0x0001e80000100800 */
[----:B------:R-:W4:Y:S01]  /*ede0*/  LDL.LU R13, [R1+0x74] ;  /* 0x00007400010d7983 */ /* 0x000f220000300800 */
[C---:B------:R-:W-:Y:S02]  /*edf0*/  ISETP.GT.U32.AND P2, PT, R61.reuse, R20, PT ;  /* 0x000000143d00720c */ /* 0x040fe40003f44070 */
[----:B------:R-:W-:Y:S02]  /*ee00*/  ISETP.GT.U32.AND P0, PT, R61, R22, PT ;  /* 0x000000163d00720c */ /* 0x000fe40003f04070 */
[----:B------:R-:W-:-:S05]  /*ee10*/  @!P6 IMAD.IADD R23, R23, 0x1, -R61 ;  /* 0x000000011717e824 */ /* 0x000fca00078e0a3d */
[----:B------:R-:W-:-:S04]  /*ee20*/  ISETP.GT.U32.AND P6, PT, R61, R23, PT ;  /* 0x000000173d00720c */ /* 0x000fc80003fc4070 */
[--C-:B------:R-:W-:Y:S01]  /*ee30*/  @!P2 IMAD.IADD R20, R20, 0x1, -R61.reuse ;  /* 0x000000011414a824 */ /* 0x100fe200078e0a3d */
[C---:B------:R-:W-:Y:S01]  /*ee40*/  ISETP.GT.U32.AND P2, PT, R61.reuse, R24, PT ;  /* 0x000000183d00720c */ /* 0x040fe20003f44070 */
[----:B------:R-:W-:Y:S01]  /*ee50*/  @!P0 IMAD.IADD R22, R22, 0x1, -R61 ;  /* 0x0000000116168824 */ /* 0x000fe200078e0a3d */
[----:B------:R-:W-:-:S06]  /*ee60*/  ISETP.GT.U32.AND P0, PT, R61, R25, PT ;  /* 0x000000193d00720c */ /* 0x000fcc0003f04070 */
[----:B------:R-:W-:Y:S01]  /*ee70*/  @!P6 IMAD.IADD R23, R23, 0x1, -R61 ;  /* 0x000000011717e824 */ /* 0x000fe200078e0a3d */
[----:B------:R-:W-:-:S04]  /*ee80*/  ISETP.GT.U32.AND P6, PT, R61, R26, PT ;  /* 0x0000001a3d00720c */ /* 0x000fc80003fc4070 */
[--C-:B------:R-:W-:Y:S02]  /*ee90*/  @!P2 IMAD.IADD R24, R24, 0x1, -R61.reuse ;  /* 0x000000011818a824 */ /* 0x100fe400078e0a3d */
[----:B------:R-:W-:-:S03]  /*eea0*/  @!P0 IMAD.IADD R25, R25, 0x1, -R61 ;  /* 0x0000000119198824 */ /* 0x000fc600078e0a3d */
[C---:B------:R-:W-:Y:S02]  /*eeb0*/  ISETP.GT.U32.AND P2, PT, R61.reuse, R24, PT ;  /* 0x000000183d00720c */ /* 0x040fe40003f44070 */
[----:B------:R-:W-:Y:S02]  /*eec0*/  ISETP.GT.U32.AND P0, PT, R61, R25, PT ;  /* 0x000000193d00720c */ /* 0x000fe40003f04070 */
[----:B------:R-:W-:-:S05]  /*eed0*/  @!P6 IMAD.IADD R26, R26, 0x1, -R61 ;  /* 0x000000011a1ae824 */ /* 0x000fca00078e0a3d */
[----:B------:R-:W-:-:S04]  /*eee0*/  ISETP.GT.U32.AND P6, PT, R61, R26, PT ;  /* 0x0000001a3d00720c */ /* 0x000fc80003fc4070 */
[--C-:B------:R-:W-:Y:S01]  /*eef0*/  @!P2 IMAD.IADD R24, R24, 0x1, -R61.reuse ;  /* 0x000000011818a824 */ /* 0x100fe200078e0a3d */
[----:B------:R-:W-:Y:S01]  /*ef00*/  ISETP.GT.U32.AND P2, PT, R61, R27, PT ;  /* 0x0000001b3d00720c */ /* 0x000fe20003f44070 */
        /* <DEDUP_REMOVED lines=17> */
[----:B------:R-:W-:Y:S01]  /*f020*/  @!P0 IMAD.IADD R31, R31, 0x1, -R61 ;  /* 0x000000011f1f8824 */ /* 0x000fe200078e0a3d */
[----:B--2---:R-:W-:Y:S01]  /*f030*/  IABS R50, R52 ;  /* 0x0000003400327213 */ /* 0x004fe20000000000 */
[----:B------:R-:W-:-:S04]  /*f040*/  IMAD.HI.U32 R52, R60, R47, RZ ;  /* 0x0000002f3c347227 */ /* 0x000fc800078e00ff */
[----:B------:R-:W-:-:S04]  /*f050*/  IMAD.MOV R52, RZ, RZ, -R52 ;  /* 0x000000ffff347224 */ /* 0x000fc800078e0a34 */
[C---:B------:R-:W-:Y:S01]  /*f060*/  IMAD R47, R61.reuse, R52, R47 ;  /* 0x000000343d2f7224 */ /* 0x040fe200078e022f */
[----:B------:R-:W-:Y:S02]  /*f070*/  IABS R52, R14 ;  /* 0x0000000e00347213 */ /* 0x000fe40000000000 */
[----:B------:R-:W2:Y:S01]  /*f080*/  LDL.LU R14, [R1+0x7c] ;  /* 0x00007c00010e7983 */ /* 0x000ea20000300800 */
[C---:B------:R-:W-:Y:S01]  /*f090*/  ISETP.GT.U32.AND P2, PT, R61.reuse, R30, PT ;  /* 0x0000001e3d00720c */ /* 0x040fe20003f44070 */
[----:B------:R-:W-:Y:S01]  /*f0a0*/  @!P6 IMAD.IADD R32, R32, 0x1, -R61 ;  /* 0x000000012020e824 */ /* 0x000fe200078e0a3d */
[----:B------:R-:W-:-:S04]  /*f0b0*/  ISETP.GT.U32.AND P0, PT, R61, R31, PT ;  /* 0x0000001f3d00720c */ /* 0x000fc80003f04070 */
[----:B------:R-:W-:-:S07]  /*f0c0*/  ISETP.GT.U32.AND P6, PT, R61, R32, PT ;  /* 0x000000203d00720c */ /* 0x000fce0003fc4070 */
[--C-:B------:R-:W-:Y:S01]  /*f0d0*/  @!P2 IMAD.IADD R30, R30, 0x1, -R61.reuse ;  /* 0x000000011e1ea824 */ /* 0x100fe200078e0a3d */
[----:B------:R-:W-:Y:S01]  /*f0e0*/  ISETP.GT.U32.AND P2, PT, R61, R33, PT ;  /* 0x000000213d00720c */ /* 0x000fe20003f44070 */
[----:B------:R-:W-:Y:S01]  /*f0f0*/  @!P0 IMAD.IADD R31, R31, 0x1, -R61 ;  /* 0x000000011f1f8824 */ /* 0x000fe200078e0a3d */
[----:B------:R-:W-:-:S03]  /*f100*/  ISETP.GT.U32.AND P0, PT, R61, R34, PT ;  /* 0x000000223d00720c */ /* 0x000fc60003f04070 */
[----:B------:R-:W-:Y:S01]  /*f110*/  @!P6 IMAD.IADD R32, R32, 0x1, -R61 ;  /* 0x000000012020e824 */ /* 0x000fe200078e0a3d */
[----:B------:R-:W-:-:S07]  /*f120*/  ISETP.GT.U32.AND P6, PT, R61, R35, PT ;  /* 0x000000233d00720c */ /* 0x000fce0003fc4070 */
[--C-:B------:R-:W-:Y:S02]  /*f130*/  @!P2 IMAD.IADD R33, R33, 0x1, -R61.reuse ;  /* 0x000000012121a824 */ /* 0x100fe400078e0a3d */
[----:B------:R-:W-:-:S03]  /*f140*/  @!P0 IMAD.IADD R34, R34, 0x1, -R61 ;  /* 0x0000000122228824 */ /* 0x000fc600078e0a3d */
[----:B------:R-:W-:Y:S01]  /*f150*/  ISETP.GT.U32.AND P2, PT, R61, R33, PT ;  /* 0x000000213d00720c */ /* 0x000fe20003f44070 */
[----:B------:R-:W-:Y:S01]  /*f160*/  @!P6 IMAD.IADD R35, R35, 0x1, -R61 ;  /* 0x000000012323e824 */ /* 0x000fe200078e0a3d */
[----:B------:R-:W-:-:S04]  /*f170*/  ISETP.GT.U32.AND P0, PT, R61, R34, PT ;  /* 0x000000223d00720c */ /* 0x000fc80003f04070 */
[----:B------:R-:W-:-:S07]  /*f180*/  ISETP.GT.U32.AND P6, PT, R61, R35, PT ;  /* 0x000000233d00720c */ /* 0x000fce0003fc4070 */
[--C-:B------:R-:W-:Y:S01]  /*f190*/  @!P2 IMAD.IADD R33, R33, 0x1, -R61.reuse ;  /* 0x000000012121a824 */ /* 0x100fe200078e0a3d */
[C---:B------:R-:W-:Y:S01]  /*f1a0*/  ISETP.GT.U32.AND P2, PT, R61.reuse, R36, PT ;  /* 0x000000243d00720c */ /* 0x040fe20003f44070 */
[----:B------:R-:W-:Y:S01]  /*f1b0*/  @!P0 IMAD.IADD R34, R34, 0x1, -R61 ;  /* 0x0000000122228824 */ /* 0x000fe200078e0a3d */
[----:B------:R-:W-:-:S03]  /*f1c0*/  ISETP.GT.U32.AND P0, PT, R61, R37, PT ;  /* 0x000000253d00720c */ /* 0x000fc60003f04070 */
[----:B------:R-:W-:Y:S01]  /*f1d0*/  @!P6 IMAD.IADD R35, R35, 0x1, -R61 ;  /* 0x000000012323e824 */ /* 0x000fe200078e0a3d */
[----:B------:R-:W-:-:S07]  /*f1e0*/  ISETP.GT.U32.AND P6, PT, R61, R38, PT ;  /* 0x000000263d00720c */ /* 0x000fce0003fc4070 */
[--C-:B------:R-:W-:Y:S02]  /*f1f0*/  @!P2 IMAD.IADD R36, R36, 0x1, -R61.reuse ;  /* 0x000000012424a824 */ /* 0x100fe400078e0a3d */
[----:B------:R-:W-:-:S03]  /*f200*/  @!P0 IMAD.IADD R37, R37, 0x1, -R61 ;  /* 0x0000000125258824 */ /* 0x000fc600078e0a3d */
        /* <DEDUP_REMOVED lines=21> */
[----:B------:R-:W-:Y:S01]  /*f360*/  ISETP.GT.U32.AND P6, PT, R61, R44, PT ;  /* 0x0000002c3d00720c */ /* 0x000fe20003fc4070 */
[----:B------:R-:W-:-:S06]  /*f370*/  IMAD.HI.U32 R49, R60, R46, RZ ;  /* 0x0000002e3c317227 */ /* 0x000fcc00078e00ff */
[--C-:B------:R-:W-:Y:S02]  /*f380*/  @!P2 IMAD.IADD R42, R42, 0x1, -R61.reuse ;  /* 0x000000012a2aa824 */ /* 0x100fe400078e0a3d */
[----:B------:R-:W-:Y:S02]  /*f390*/  @!P0 IMAD.IADD R43, R43, 0x1, -R61 ;  /* 0x000000012b2b8824 */ /* 0x000fe400078e0a3d */
[----:B------:R-:W-:Y:S01]  /*f3a0*/  IMAD.MOV R49, RZ, RZ, -R49 ;  /* 0x000000ffff317224 */ /* 0x000fe200078e0a31 */
[C---:B------:R-:W-:Y:S01]  /*f3b0*/  ISETP.GT.U32.AND P0, PT, R61.reuse, R42, PT ;  /* 0x0000002a3d00720c */ /* 0x040fe20003f04070 */
[C---:B------:R-:W-:Y:S01]  /*f3c0*/  IMAD R45, R61.reuse, R48, R45 ;  /* 0x000000303d2d7224 */ /* 0x040fe200078e022d */
[----:B------:R-:W-:Y:S01]  /*f3d0*/  IABS R48, R54 ;  /* 0x0000003600307213 */ /* 0x000fe20000000000 */
[----:B------:R-:W-:Y:S01]  /*f3e0*/  @!P6 IMAD.IADD R44, R44, 0x1, -R61 ;  /* 0x000000012c2ce824 */ /* 0x000fe200078e0a3d */
[C---:B------:R-:W-:Y:S01]  /*f3f0*/  ISETP.GT.U32.AND P6, PT, R61.reuse, R43, PT ;  /* 0x0000002b3d00720c */ /* 0x040fe20003fc4070 */
[C---:B------:R-:W-:Y:S01]  /*f400*/  IMAD R46, R61.reuse, R49, R46 ;  /* 0x000000313d2e7224 */ /* 0x040fe200078e022e */
[----:B------:R-:W-:Y:S01]  /*f410*/  IABS R49, R53 ;  /* 0x0000003500317213 */ /* 0x000fe20000000000 */
[----:B------:R-:W-:Y:S01]  /*f420*/  IMAD.HI.U32 R53, R60, R48, RZ ;  /* 0x000000303c357227 */ /* 0x000fe200078e00ff */
[----:B------:R-:W-:-:S03]  /*f430*/  ISETP.GT.U32.AND P4, PT, R61, R44, PT ;  /* 0x0000002c3d00720c */ /* 0x000fc60003f84070 */
[----:B------:R-:W-:Y:S02]  /*f440*/  IMAD.MOV R53, RZ, RZ, -R53 ;  /* 0x000000ffff357224 */ /* 0x000fe400078e0a35 */
[----:B------:R-:W-:-:S04]  /*f450*/  IMAD.HI.U32 R56, R60, R50, RZ ;  /* 0x000000323c387227 */ /* 0x000fc800078e00ff */
[----:B------:R-:W-:Y:S01]  /*f460*/  @!P0 IMAD.IADD R42, R42, 0x1, -R61 ;  /* 0x000000012a2a8824 */ /* 0x000fe200078e0a3d */
[----:B------:R-:W-:Y:S01]  /*f470*/  ISETP.GT.U32.AND P0, PT, R61, R46, PT ;  /* 0x0000002e3d00720c */ /* 0x000fe20003f04070 */
[----:B------:R-:W-:-:S04]  /*f480*/  IMAD.HI.U32 R54, R60, R49, RZ ;  /* 0x000000313c367227 */ /* 0x000fc800078e00ff */
[----:B------:R-:W-:Y:S02]  /*f490*/  IMAD R48, R61, R53, R48 ;  /* 0x000000353d307224 */ /* 0x000fe400078e0230 */
[--C-:B------:R-:W-:Y:S01]  /*f4a0*/  @!P6 IMAD.IADD R43, R43, 0x1, -R61.reuse ;  /* 0x000000012b2be824 */ /* 0x100fe200078e0a3d */
[C---:B------:R-:W-:Y:S01]  /*f4b0*/  ISETP.GT.U32.AND P6, PT, R61.reuse, R47, PT ;  /* 0x0000002f3d00720c */ /* 0x040fe20003fc4070 */
[----:B------:R-:W-:Y:S02]  /*f4c0*/  IMAD.MOV R56, RZ, RZ, -R56 ;  /* 0x000000ffff387224 */ /* 0x000fe400078e0a38 */
[----:B------:R-:W-:Y:S02]  /*f4d0*/  IMAD.MOV R54, RZ, RZ, -R54 ;  /* 0x000000ffff367224 */ /* 0x000fe400078e0a36 */
[----:B------:R-:W-:Y:S01]  /*f4e0*/  @!P4 IMAD.IADD R44, R44, 0x1, -R61 ;  /* 0x000000012c2cc824 */ /* 0x000fe200078e0a3d */
[C---:B------:R-:W-:Y:S01]  /*f4f0*/  ISETP.GT.U32.AND P4, PT, R61.reuse, R48, PT ;  /* 0x000000303d00720c */ /* 0x040fe20003f84070 */
[C---:B------:R-:W-:Y:S01]  /*f500*/  IMAD R50, R61.reuse, R56, R50 ;  /* 0x000000383d327224 */ /* 0x040fe200078e0232 */
[----:B------:R-:W-:Y:S01]  /*f510*/  IABS R53, R59 ;  /* 0x0000003b00357213 */ /* 0x000fe20000000000 */
[----:B------:R-:W-:Y:S01]  /*f520*/  IMAD R49, R61, R54, R49 ;  /* 0x000000363d317224 */ /* 0x000fe200078e0231 */
[----:B------:R-:W-:-:S02]  /*f530*/  IABS R56, R58 ;  /* 0x0000003a00387213 */ /* 0x000fc40000000000 */
[----:B---3--:R-:W-:Y:S01]  /*f540*/  IABS R54, R57 ;  /* 0x0000003900367213 */ /* 0x008fe20000000000 */
[----:B------:R-:W-:-:S04]  /*f550*/  IMAD.HI.U32 R51, R60, R52, RZ ;  /* 0x000000343c337227 */ /* 0x000fc800078e00ff */
[----:B------:R-:W-:-:S04]  /*f560*/  IMAD.HI.U32 R58, R60, R53, RZ ;  /* 0x000000353c3a7227 */ /* 0x000fc800078e00ff */
[----:B------:R-:W-:-:S04]  /*f570*/  IMAD.HI.U32 R57, R60, R56, RZ ;  /* 0x000000383c397227 */ /* 0x000fc800078e00ff */
[----:B------:R-:W-:Y:S01]  /*f580*/  @!P0 IMAD.IADD R46, R46, 0x1, -R61 ;  /* 0x000000012e2e8824 */ /* 0x000fe200078e0a3d */
[----:B------:R-:W-:Y:S01]  /*f590*/  ISETP.GT.U32.AND P0, PT, R61, R50, PT ;  /* 0x000000323d00720c */ /* 0x000fe20003f04070 */
[----:B0-----:R-:W-:-:S04]  /*f5a0*/  IMAD.HI.U32 R6, R60, R54, RZ ;  /* 0x000000363c067227 */ /* 0x001fc800078e00ff */
[----:B------:R-:W-:Y:S02]  /*f5b0*/  @!P6 IMAD.IADD R47, R47, 0x1, -R61 ;  /* 0x000000012f2fe824 */ /* 0x000fe400078e0a3d */
[----:B------:R-:W-:Y:S02]  /*f5c0*/  IMAD.MOV R51, RZ, RZ, -R51 ;  /* 0x000000ffff337224 */ /* 0x000fe400078e0a33 */
[----:B------:R-:W-:Y:S02]  /*f5d0*/  IMAD.MOV R59, RZ, RZ, -R58 ;  /* 0x000000ffff3b7224 */ /* 0x000fe400078e0a3a */
[----:B------:R-:W-:Y:S02]  /*f5e0*/  IMAD.MOV R58, RZ, RZ, -R57 ;  /* 0x000000ffff3a7224 */ /* 0x000fe400078e0a39 */
[----:B------:R-:W-:Y:S02]  /*f5f0*/  IMAD.MOV R57, RZ, RZ, -R6 ;  /* 0x000000ffff397224 */ /* 0x000fe400078e0a06 */
[----:B------:R-:W-:Y:S01]  /*f600*/  @!P4 IMAD.IADD R48, R48, 0x1, -R61 ;  /* 0x000000013030c824 */ /* 0x000fe200078e0a3d */
[----:B------:R-:W-:Y:S01]  /*f610*/  ISETP.GT.U32.AND P4, PT, R61, R47, PT ;  /* 0x0000002f3d00720c */ /* 0x000fe20003f84070 */
[----:B------:R-:W-:-:S02]  /*f620*/  IMAD.MOV.U32 R6, RZ, RZ, R55 ;  /* 0x000000ffff067224 */ /* 0x000fc400078e0037 */
[C---:B------:R-:W-:Y:S02]  /*f630*/  IMAD R51, R61.reuse, R51, R52 ;  /* 0x000000333d337224 */ /* 0x040fe400078e0234 */
[C---:B------:R-:W-:Y:S02]  /*f640*/  IMAD R52, R61.reuse, R59, R53 ;  /* 0x0000003b3d347224 */ /* 0x040fe400078e0235 */
[C---:B------:R-:W-:Y:S02]  /*f650*/  IMAD R53, R61.reuse, R58, R56 ;  /* 0x0000003a3d357224 */ /* 0x040fe400078e0238 */
[----:B------:R-:W3:Y:S01]  /*f660*/  LDL.LU R58, [R1+0x78] ;  /* 0x00007800013a7983 */ /* 0x000ee20000300800 */
[----:B------:R-:W-:Y:S02]  /*f670*/  @!P5 IMAD.MOV R6, RZ, RZ, -R6 ;  /* 0x000000ffff06d224 */ /* 0x000fe400078e0a06 */
[--C-:B------:R-:W-:Y:S01]  /*f680*/  @!P0 IMAD.IADD R50, R50, 0x1, -R61.reuse ;  /* 0x0000000132328824 */ /* 0x100fe200078e0a3d */
[----:B------:R-:W5:Y:S04]  /*f690*/  LDL.LU R59, [R1+0x114] ;  /* 0x00011400013b7983 */ /* 0x000f680000300800 */
[----:B------:R0:W-:Y:S01]  /*f6a0*/  STL [R1+0x84], R6 ;  /* 0x0000840601007387 */ /* 0x0001e20000100800 */
[----:B------:R-:W-:Y:S01]  /*f6b0*/  ISETP.GT.U32.AND P0, PT, R61, R50, PT ;  /* 0x000000323d00720c */ /* 0x000fe20003f04070 */
[----:B------:R-:W-:-:S02]  /*f6c0*/  @!P4 IMAD.IADD R47, R47, 0x1, -R61 ;  /* 0x000000012f2fc824 */ /* 0x000fc400078e0a3d */
[----:B------:R-:W5:Y:S01]  /*f6d0*/  LDL R7, [R1+0x655c] ;  /* 0x00655c0001077983 */ /* 0x000f620000100800 */
[----:B------:R-:W-:-:S03]  /*f6e0*/  ISETP.GT.U32.AND P4, PT, R61, R52, PT ;  /* 0x000000343d00720c */ /* 0x000fc60003f84070 */
[----:B------:R-:W5:Y:S04]  /*f6f0*/  LDL R8, [R1+0x6560] ;  /* 0x0065600001087983 */ /* 0x000f680000100800 */
[----:B0-----:R-:W5:Y:S01]  /*f700*/  LDL R6, [R1+0x6558] ;  /* 0x0065580001067983 */ /* 0x001f620000100800 */
[----:B------:R-:W-:-:S03]  /*f710*/  IABS R56, R10 ;  /* 0x0000000a00387213 */ /* 0x000fc60000000000 */
[----:B------:R-:W5:Y:S01]  /*f720*/  LDL R10, [R1+0x6568] ;  /* 0x00656800010a7983 */ /* 0x000f620000100800 */
[----:B------:R-:W-:-:S03]  /*f730*/  IABS R55, R9 ;  /* 0x0000000900377213 */ /* 0x000fc60000000000 */
[----:B------:R-:W5:Y:S01]  /*f740*/  LDL R9, [R1+0x6564] ;  /* 0x0065640001097983 */ /* 0x000f620000100800 */
[--C-:B------:R-:W-:Y:S01]  /*f750*/  @!P0 IMAD.IADD R50, R50, 0x1, -R61.reuse ;  /* 0x0000000132328824 */ /* 0x100fe200078e0a3d */
[----:B----4-:R-:W-:Y:S01]  /*f760*/  ISETP.GE.AND P0, PT, R13, RZ, PT ;  /* 0x000000ff0d00720c */ /* 0x010fe20003f06270 */
[----:B------:R-:W-:Y:S01]  /*f770*/  @!P4 IMAD.IADD R52, R52, 0x1, -R61 ;  /* 0x000000013434c824 */ /* 0x000fe200078e0a3d */
[----:B------:R-:W4:Y:S01]  /*f780*/  LDL.LU R13, [R1+0x6704] ;  /* 0x00670400010d7983 */ /* 0x000f220000300800 */
[----:B--2---:R-:W-:-:S03]  /*f790*/  ISETP.GE.AND P4, PT, R14, RZ, PT ;  /* 0x000000ff0e00720c */ /* 0x004fc60003f86270 */
[----:B------:R-:W2:Y:S01]  /*f7a0*/  LDL.LU R14, [R1+0x6700] ;  /* 0x00670000010e7983 */ /* 0x000ea20000300800 */
[----:B------:R-:W-:-:S13]  /*f7b0*/  ISETP.GT.U32.AND P2, PT, R61, R45, PT ;  /* 0x0000002d3d00720c */ /* 0x000fda0003f44070 */
[----:B------:R-:W-:-:S05]  /*f7c0*/  @!P2 IMAD.IADD R45, R45, 0x1, -R61 ;  /* 0x000000012d2da824 */ /* 0x000fca00078e0a3d */
[C---:B------:R-:W-:Y:S02]  /*f7d0*/  ISETP.GT.U32.AND P2, PT, R61.reuse, R45, PT ;  /* 0x0000002d3d00720c */ /* 0x040fe40003f44070 */
[----:B------:R-:W-:-:S11]  /*f7e0*/  ISETP.GT.U32.AND P6, PT, R61, R46, PT ;  /* 0x0000002e3d00720c */ /* 0x000fd60003fc4070 */
[--C-:B------:R-:W-:Y:S01]  /*f7f0*/  @!P2 IMAD.IADD R45, R45, 0x1, -R61.reuse ;  /* 0x000000012d2da824 */ /* 0x100fe200078e0a3d */
[C---:B------:R-:W-:Y:S01]  /*f800*/  ISETP.GT.U32.AND P2, PT, R61.reuse, R49, PT ;  /* 0x000000313d00720c */ /* 0x040fe20003f44070 */
[----:B------:R-:W-:Y:S01]  /*f810*/  @!P6 IMAD.IADD R46, R46, 0x1, -R61 ;  /* 0x000000012e2ee824 */ /* 0x000fe200078e0a3d */
[----:B------:R-:W-:-:S11]  /*f820*/  ISETP.GT.U32.AND P6, PT, R61, R51, PT ;  /* 0x000000333d00720c */ /* 0x000fd60003fc4070 */
[----:B------:R-:W-:Y:S01]  /*f830*/  @!P2 IMAD.IADD R49, R49, 0x1, -R61 ;  /* 0x000000013131a824 */ /* 0x000fe200078e0a3d */
[C---:B------:R-:W-:Y:S01]  /*f840*/  ISETP.GT.U32.AND P2, PT, R61.reuse, R48, PT ;  /* 0x000000303d00720c */ /* 0x040fe20003f44070 */
[----:B------:R-:W-:Y:S02]  /*f850*/  IMAD R54, R61, R57, R54 ;  /* 0x000000393d367224 */ /* 0x000fe400078e0236 */
[----:B------:R-:W-:-:S10]  /*f860*/  IMAD.HI.U32 R57, R60, R55, RZ ;  /* 0x000000373c397227 */ /* 0x000fd400078e00ff */
[--C-:B------:R-:W-:Y:S01]  /*f870*/  @!P2 IMAD.IADD R48, R48, 0x1, -R61.reuse ;  /* 0x000000013030a824 */ /* 0x100fe200078e0a3d */
[----:B------:R-:W-:Y:S01]  /*f880*/  ISETP.GT.U32.AND P2, PT, R61, R53, PT ;  /* 0x000000353d00720c */ /* 0x000fe20003f44070 */
[----:B------:R-:W-:Y:S02]  /*f890*/  @!P6 IMAD.IADD R51, R51, 0x1, -R61 ;  /* 0x000000013333e824 */ /* 0x000fe400078e0a3d */
[----:B------:R-:W-:-:S04]  /*f8a0*/  IMAD.MOV R57, RZ, RZ, -R57 ;  /* 0x000000ffff397224 */ /* 0x000fc800078e0a39 */
[----:B------:R-:W-:-:S06]  /*f8b0*/  IMAD R55, R61, R57, R55 ;  /* 0x000000393d377224 */ /* 0x000fcc00078e0237 */
[----:B------:R-:W-:Y:S01]  /*f8c0*/  @!P2 IMAD.IADD R53, R53, 0x1, -R61 ;  /* 0x000000013535a824 */ /* 0x000fe200078e0a3d */
[----:B---3--:R-:W-:Y:S01]  /*f8d0*/  ISETP.GE.AND P6, PT, R58, RZ, PT ;  /* 0x000000ff3a00720c */ /* 0x008fe20003fc6270 */
[----:B------:R-:W-:Y:S01]  /*f8e0*/  IMAD.HI.U32 R58, R60, R56, RZ ;  /* 0x000000383c3a7227 */ /* 0x000fe200078e00ff */
[----:B-----5:R-:W-:-:S03]  /*f8f0*/  ISETP.GE.AND P2, PT, R59, RZ, PT ;  /* 0x000000ff3b00720c */ /* 0x020fc60003f46270 */
[----:B------:R-:W-:-:S04]  /*f900*/  IMAD.MOV R57, RZ, RZ, -R58 ;  /* 0x000000ffff397224 */ /* 0x000fc800078e0a3a */
[----:B------:R-:W-:Y:S01]  /*f910*/  IMAD R56, R61, R57, R56 ;  /* 0x000000393d387224 */ /* 0x000fe200078e0238 */
[----:B------:R-:W-:Y:S02]  /*f920*/  IABS R59, R7 ;  /* 0x00000007003b7213 */ /* 0x000fe40000000000 */
[----:B------:R-:W-:Y:S02]  /*f930*/  IABS R58, R6 ;  /* 0x00000006003a7213 */ /* 0x000fe40000000000 */
[----:B------:R-:W-:-:S03]  /*f940*/  IABS R6, R8 ;  /* 0x0000000800067213 */ /* 0x000fc60000000000 */
[----:B------:R-:W-:Y:S02]  /*f950*/  IMAD.MOV.U32 R57, RZ, RZ, R58 ;  /* 0x000000ffff397224 */ /* 0x000fe400078e003a */
[----:B------:R-:W-:Y:S01]  /*f960*/  IMAD.MOV.U32 R58, RZ, RZ, R59 ;  /* 0x000000ffff3a7224 */ /* 0x000fe200078e003b */
[----:B------:R-:W-:Y:S01]  /*f970*/  IABS R7, R10 ;  /* 0x0000000a00077213 */ /* 0x000fe20000000000 */
[----:B------:R-:W-:Y:S02]  /*f980*/  IMAD.MOV.U32 R59, RZ, RZ, R6 ;  /* 0x000000ffff3b7224 */ /* 0x000fe400078e0006 */
[----:B------:R-:W-:Y:S01]  /*f990*/  IMAD.HI.U32 R10, R60, R58, RZ ;  /* 0x0000003a3c0a7227 */ /* 0x000fe200078e00ff */
[----:B------:R-:W-:-:S03]  /*f9a0*/  IABS R8, R9 ;  /* 0x0000000900087213 */ /* 0x000fc60000000000 */
[----:B------:R-:W-:-:S04]  /*f9b0*/  IMAD.HI.U32 R6, R60, R57, RZ ;  /* 0x000000393c067227 */ /* 0x000fc800078e00ff */
[----:B------:R-:W-:-:S04]  /*f9c0*/  IMAD.HI.U32 R9, R60, R59, RZ ;  /* 0x0000003b3c097227 */ /* 0x000fc800078e00ff */
[----:B------:R-:W-:Y:S02]  /*f9d0*/  IMAD.MOV R10, RZ, RZ, -R10 ;  /* 0x000000ffff0a7224 */ /* 0x000fe400078e0a0a */
[----:B------:R-:W-:Y:S02]  /*f9e0*/  IMAD.MOV R6, RZ, RZ, -R6 ;  /* 0x000000ffff067224 */ /* 0x000fe400078e0a06 */
[----:B------:R-:W-:Y:S02]  /*f9f0*/  IMAD.MOV R9, RZ, RZ, -R9 ;  /* 0x000000ffff097224 */ /* 0x000fe400078e0a09 */
[C---:B------:R-:W-:Y:S02]  /*fa00*/  IMAD R58, R61.reuse, R10, R58 ;  /* 0x0000000a3d3a7224 */ /* 0x040fe400078e023a */
[----:B------:R-:W-:Y:S02]  /*fa10*/  IMAD R57, R61, R6, R57 ;  /* 0x000000063d397224 */ /* 0x000fe400078e0239 */
[----:B------:R-:W-:-:S04]  /*fa20*/  IMAD.HI.U32 R6, R60, R8, RZ ;  /* 0x000000083c067227 */ /* 0x000fc800078e00ff */
[----:B------:R-:W-:Y:S02]  /*fa30*/  IMAD R59, R61, R9, R59 ;  /* 0x000000093d3b7224 */ /* 0x000fe400078e023b */
[----:B----4-:R-:W-:Y:S02]  /*fa40*/  IMAD.MOV.U32 R9, RZ, RZ, R13 ;  /* 0x000000ffff097224 */ /* 0x010fe400078e000d */
[----:B------:R-:W-:Y:S02]  /*fa50*/  IMAD.MOV.U32 R13, RZ, RZ, R12 ;  /* 0x000000ffff0d7224 */ /* 0x000fe400078e000c */
[----:B------:R-:W-:Y:S02]  /*fa60*/  @!P1 IMAD.MOV R9, RZ, RZ, -R9 ;  /* 0x000000ffff099224 */ /* 0x000fe400078e0a09 */
[----:B------:R-:W-:-:S04]  /*fa70*/  IMAD.HI.U32 R60, R60, R7, RZ ;  /* 0x000000073c3c7227 */ /* 0x000fc800078e00ff */
[----:B------:R-:W-:Y:S02]  /*fa80*/  IMAD.MOV.U32 R12, RZ, RZ, R7 ;  /* 0x000000ffff0c7224 */ /* 0x000fe400078e0007 */
[----:B------:R-:W-:Y:S02]  /*fa90*/  @!P0 IMAD.MOV R13, RZ, RZ, -R13 ;  /* 0x000000ffff0d8224 */ /* 0x000fe400078e0a0d */
[----:B--2---:R-:W-:-:S04]  /*faa0*/  IMAD.MOV.U32 R10, RZ, RZ, R14 ;  /* 0x000000ffff0a7224 */ /* 0x004fc800078e000e */
[----:B------:R-:W-:Y:S02]  /*fab0*/  @!P3 IMAD.MOV R10, RZ, RZ, -R10 ;  /* 0x000000ffff0ab224 */ /* 0x000fe400078e0a0a */
[----:B------:R-:W-:Y:S02]  /*fac0*/  IMAD.MOV R14, RZ, RZ, -R6 ;  /* 0x000000ffff0e7224 */ /* 0x000fe400078e0a06 */
[----:B------:R-:W2:Y:S04]  /*fad0*/  LDL.LU R6, [R1+0x118] ;  /* 0x0001180001067983 */ /* 0x000ea80000300800 */
[----:B------:R0:W-:Y:S04]  /*fae0*/  STL [R1+0x80], R10 ;  /* 0x0000800a01007387 */ /* 0x0001e80000100800 */
[----:B0-----:R-:W3:Y:S04]  /*faf0*/  LDL.LU R10, [R1+0x66fc] ;  /* 0x0066fc00010a7983 */ /* 0x001ee80000300800 */
[----:B------:R-:W4:Y:S04]  /*fb00*/  LDL.LU R7, [R1+0x66f8] ;  /* 0x0066f80001077983 */ /* 0x000f280000300800 */
[----:B------:R0:W-:Y:S02]  /*fb10*/  STL [R1+0x7c], R9 ;  /* 0x00007c0901007387 */ /* 0x0001e40000100800 */
[----:B0-----:R-:W-:-:S02]  /*fb20*/  IMAD.MOV.U32 R9, RZ, RZ, R11 ;  /* 0x000000ffff097224 */ /* 0x001fc400078e000b */
[----:B------:R-:W-:Y:S02]  /*fb30*/  IMAD.MOV.U32 R11, RZ, RZ, R8 ;  /* 0x000000ffff0b7224 */ /* 0x000fe400078e0008 */
[----:B------:R-:W-:Y:S01]  /*fb40*/  @!P6 IMAD.MOV R9, RZ, RZ, -R9 ;  /* 0x000000ffff09e224 */ /* 0x000fe200078e0a09 */
[----:B------:R-:W5:Y:S04]  /*fb50*/  LDL.LU R8, [R1+0x66f4] ;  /* 0x0066f40001087983 */ /* 0x000f680000300800 */
[----:B------:R0:W-:Y:S04]  /*fb60*/  STL [R1+0x78], R13 ;  /* 0x0000780d01007387 */ /* 0x0001e80000100800 */
[----:B0-----:R-:W4:Y:S04]  /*fb70*/  LDL.LU R13, [R1+0x130] ;  /* 0x00013000010d7983 */ /* 0x001f280000300800 */
[----:B------:R0:W-:Y:S04]  /*fb80*/  STL [R1+0x74], R9 ;  /* 0x0000740901007387 */ /* 0x0001e80000100800 */
[----:B0-----:R-:W4:Y:S01]  /*fb90*/  LDL.LU R9, [R1+0x66f0] ;  /* 0x0066f00001097983 */ /* 0x001f220000300800 */
[----:B------:R-:W-:-:S13]  /*fba0*/  ISETP.GT.U32.AND P5, PT, R61, R49, PT ;  /* 0x000000313d00720c */ /* 0x000fda0003fa4070 */
[----:B------:R-:W-:Y:S01]  /*fbb0*/  @!P5 IMAD.IADD R49, R49, 0x1, -R61 ;  /* 0x000000013131d824 */ /* 0x000fe200078e0a3d */
[----:B------:R-:W-:-:S13]  /*fbc0*/  ISETP.GT.U32.AND P5, PT, R61, R54, PT ;  /* 0x000000363d00720c */ /* 0x000fda0003fa4070 */
[----:B------:R-:W-:Y:S01]  /*fbd0*/  @!P5 IMAD.IADD R54, R54, 0x1, -R61 ;  /* 0x000000013636d824 */ /* 0x000fe200078e0a3d */
[----:B------:R-:W-:-:S13]  /*fbe0*/  ISETP.GT.U32.AND P5, PT, R61, R55, PT ;  /* 0x000000373d00720c */ /* 0x000fda0003fa4070 */
[----:B------:R-:W-:-:S05]  /*fbf0*/  @!P5 IMAD.IADD R55, R55, 0x1, -R61 ;  /* 0x000000013737d824 */ /* 0x000fca00078e0a3d */
[----:B------:R-:W-:-:S13]  /*fc00*/  ISETP.GT.U32.AND P6, PT, R61, R55, PT ;  /* 0x000000373d00720c */ /* 0x000fda0003fc4070 */
[----:B------:R-:W-:Y:S01]  /*fc10*/  @!P6 IMAD.IADD R55, R55, 0x1, -R61 ;  /* 0x000000013737e824 */ /* 0x000fe200078e0a3d */
[----:B--2---:R-:W-:Y:S01]  /*fc20*/  ISETP.GE.AND P6, PT, R6, RZ, PT ;  /* 0x000000ff0600720c */ /* 0x004fe20003fc6270 */
[----:B---3--:R-:W-:-:S05]  /*fc30*/  @!P4 IMAD.MOV R10, RZ, RZ, -R10 ;  /* 0x000000ffff0ac224 */ /* 0x008fca00078e0a0a */
[----:B------:R0:W-:Y:S02]  /*fc40*/  STL [R1+0x70], R10 ;  /* 0x0000700a01007387 */ /* 0x0001e40000100800 */
[C---:B0-----:R-:W-:Y:S02]  /*fc50*/  IMAD R10, R61.reuse, R14, R11 ;  /* 0x0000000e3d0a7224 */ /* 0x041fe400078e020b */
[----:B------:R-:W-:Y:S01]  /*fc60*/  IMAD.MOV R11, RZ, RZ, -R60 ;  /* 0x000000ffff0b7224 */ /* 0x000fe200078e0a3c */
[----:B------:R-:W2:Y:S03]  /*fc70*/  LDL.LU R14, [R1+0x148] ;  /* 0x00014800010e7983 */ /* 0x000ea60000300800 */
[----:B------:R-:W-:Y:S01]  /*fc80*/  IMAD R11, R61, R11, R12 ;  /* 0x0000000b3d0b7224 */ /* 0x000fe200078e020c */
[----:B------:R-:W3:Y:S04]  /*fc90*/  LDL.LU R60, [R1+0x14c] ;  /* 0x00014c00013c7983 */ /* 0x000ee80000300800 */
[----:B------:R-:W3:Y:S01]  /*fca0*/  LDL.LU R6, [R1+0x150] ;  /* 0x0001500001067983 */ /* 0x000ee20000300800 */
[----:B----4-:R-:W-:-:S03]  /*fcb0*/  IMAD.MOV.U32 R12, RZ, RZ, R9 ;  /* 0x000000ffff0c7224 */ /* 0x010fc600078e0009 */
[----:B------:R-:W4:Y:S01]  /*fcc0*/  LDL.LU R9, [R1+0x11c] ;  /* 0x00011c0001097983 */ /* 0x000f220000300800 */
[C---:B------:R-:W-:Y:S02]  /*fcd0*/  ISETP.GT.U32.AND P5, PT, R61.reuse, R56, PT ;  /* 0x000000383d00720c */ /* 0x040fe40003fa4070 */
[C---:B------:R-:W-:Y:S02]  /*fce0*/  ISETP.GT.U32.AND P3, PT, R61.reuse, R51, PT ;  /* 0x000000333d00720c */ /* 0x040fe40003f64070 */
[C---:B------:R-:W-:Y:S02]  /*fcf0*/  ISETP.GT.U32.AND P1, PT, R61.reuse, R52, PT ;  /* 0x000000343d00720c */ /* 0x040fe40003f24070 */
[----:B------:R-:W-:-:S07]  /*fd00*/  ISETP.GT.U32.AND P0, PT, R61, R53, PT ;  /* 0x000000353d00720c */ /* 0x000fce0003f04070 */
[--C-:B------:R-:W-:Y:S01]  /*fd10*/  @!P5 IMAD.IADD R56, R56, 0x1, -R61.reuse ;  /* 0x000000013838d824 */ /* 0x100fe200078e0a3d */
[----:B------:R-:W-:Y:S01]  /*fd20*/  ISETP.GT.U32.AND P5, PT, R61, R54, PT ;  /* 0x000000363d00720c */ /* 0x000fe20003fa4070 */
[--C-:B------:R-:W-:Y:S01]  /*fd30*/  @!P3 IMAD.IADD R51, R51, 0x1, -R61.reuse ;  /* 0x000000013333b824 */ /* 0x100fe200078e0a3d */
[C---:B------:R-:W-:Y:S01]  /*fd40*/  ISETP.GT.U32.AND P3, PT, R61.reuse, R57, PT ;  /* 0x000000393d00720c */ /* 0x040fe20003f64070 */
[--C-:B------:R-:W-:Y:S01]  /*fd50*/  @!P1 IMAD.IADD R52, R52, 0x1, -R61.reuse ;  /* 0x0000000134349824 */ /* 0x100fe200078e0a3d */
[----:B------:R-:W-:Y:S01]  /*fd60*/  ISETP.GT.U32.AND P1, PT, R61, R58, PT ;  /* 0x0000003a3d00720c */ /* 0x000fe20003f24070 */
[----:B------:R-:W-:Y:S01]  /*fd70*/  @!P0 IMAD.IADD R53, R53, 0x1, -R61 ;  /* 0x0000000135358824 */ /* 0x000fe200078e0a3d */
[----:B------:R-:W-:-:S07]  /*fd80*/  ISETP.GT.U32.AND P0, PT, R61, R59, PT ;  /* 0x0000003b3d00720c */ /* 0x000fce0003f04070 */
[--C-:B------:R-:W-:Y:S01]  /*fd90*/  @!P5 IMAD.IADD R54, R54, 0x1, -R61.reuse ;  /* 0x000000013636d824 */ /* 0x100fe200078e0a3d */
[----:B------:R-:W-:Y:S01]  /*fda0*/  ISETP.GT.U32.AND P5, PT, R61, R10, PT ;  /* 0x0000000a3d00720c */ /* 0x000fe20003fa4070 */
[--C-:B------:R-:W-:Y:S02]  /*fdb0*/  @!P3 IMAD.IADD R57, R57, 0x1, -R61.reuse ;  /* 0x000000013939b824 */ /* 0x100fe400078e0a3d */
[--C-:B------:R-:W-:Y:S02]  /*fdc0*/  @!P1 IMAD.IADD R58, R58, 0x1, -R61.reuse ;  /* 0x000000013a3a9824 */ /* 0x100fe400078e0a3d */
[----:B------:R-:W-:Y:S02]  /*fdd0*/  @!P0 IMAD.IADD R59, R59, 0x1, -R61 ;  /* 0x000000013b3b8824 */ /* 0x000fe400078e0a3d */
[----:B------:R-:W-:Y:S01]  /*fde0*/  @!P2 IMAD.MOV R12, RZ, RZ, -R12 ;  /* 0x000000ffff0ca224 */ /* 0x000fe200078e0a0c */
[C---:B------:R-:W-:Y:S02]  /*fdf0*/  ISETP.GT.U32.AND P2, PT, R61.reuse, R57, PT ;  /* 0x000000393d00720c */ /* 0x040fe40003f44070 */
[----:B------:R-:W-:-:S03]  /*fe00*/  ISETP.GT.U32.AND P0, PT, R61, R58, PT ;  /* 0x0000003a3d00720c */ /* 0x000fc60003f04070 */
[----:B------:R-:W-:Y:S01]  /*fe10*/  @!P5 IMAD.IADD R10, R10, 0x1, -R61 ;  /* 0x000000010a0ad824 */ /* 0x000fe200078e0a3d */
[----:B------:R-:W-:Y:S02]  /*fe20*/  ISETP.GT.U32.AND P5, PT, R61, R59, PT ;  /* 0x0000003b3d00720c */ /* 0x000fe40003fa4070 */
[----:B------:R-:W-:Y:S01]  /*fe30*/  ISETP.GE.AND P1, PT, R13, RZ, PT ;  /* 0x000000ff0d00720c */ /* 0x000fe20003f26270 */
[----:B-----5:R-:W-:-:S04]  /*fe40*/  IMAD.MOV.U32 R13, RZ, RZ, R8 ;  /* 0x000000ffff0d7224 */ /* 0x020fc800078e0008 */
[----:B------:R-:W-:Y:S02]  /*fe50*/  @!P6 IMAD.MOV R13, RZ, RZ, -R13 ;  /* 0x000000ffff0de224 */ /* 0x000fe400078e0a0d */
[--C-:B------:R-:W-:Y:S02]  /*fe60*/  @!P2 IMAD.IADD R57, R57, 0x1, -R61.reuse ;  /* 0x000000013939a824 */ /* 0x100fe400078e0a3d */
[--C-:B------:R-:W-:Y:S02]  /*fe70*/  @!P0 IMAD.IADD R58, R58, 0x1, -R61.reuse ;  /* 0x000000013a3a8824 */ /* 0x100fe400078e0a3d */
[----:B------:R-:W-:Y:S01]  /*fe80*/  @!P5 IMAD.IADD R59, R59, 0x1, -R61 ;  /* 0x000000013b3bd824 */ /* 0x000fe200078e0a3d */
[----:B--2---:R-:W-:Y:S02]  /*fe90*/  ISETP.GE.AND P2, PT, R14, RZ, PT ;  /* 0x000000ff0e00720c */ /* 0x004fe40003f46270 */
[----:B---3--:R-:W-:Y:S02]  /*fea0*/  ISETP.GE.AND P0, PT, R60, RZ, PT ;  /* 0x000000ff3c00720c */ /* 0x008fe40003f06270 */
[----:B------:R-:W-:-:S02]  /*feb0*/  ISETP.GE.AND P5, PT, R6, RZ, PT ;  /* 0x000000ff0600720c */ /* 0x000fc40003fa6270 */
[----:B----4-:R-:W-:Y:S02]  /*fec0*/  ISETP.GE.AND P3, PT, R9, RZ, PT ;  /* 0x000000ff0900720c */ /* 0x010fe40003f66270 */
[----:B------:R-:W2:Y:S04]  /*fed0*/  LDL.LU R9, [R1+0x158] ;  /* 0x0001580001097983 */ /* 0x000ea80000300800 */
[----:B------:R0:W-:Y:S07]  /*fee0*/  STL [R1+0x6c], R12 ;  /* 0x00006c0c01007387 */ /* 0x0001ee0000100800 */
[----:B------:R-:W-:Y:S01]  /*fef0*/  @!P3 IMAD.MOV R7, RZ, RZ, -R7 ;  /* 0x000000ffff07b224 */ /* 0x000fe200078e0a07 */
[----:B0-----:R-:W3:Y:S04]  /*ff00*/  LDL.LU R12, [R1+0x94] ;  /* 0x00009400010c7983 */ /* 0x001ee80000300800 */
[----:B------:R-:W4:Y:S04]  /*ff10*/  LDL.LU R8, [R1+0x13c] ;  /* 0x00013c0001087983 */ /* 0x000f280000300800 */
[----:B------:R0:W-:Y:S04]  /*ff20*/  STL [R1+0x68], R13 ;  /* 0x0000680d01007387 */ /* 0x0001e80000100800 */
[----:B0-----:R-:W5:Y:S04]  /*ff30*/  LDL R13, [R1+0x646c] ;  /* 0x00646c00010d7983 */ /* 0x001f680000100800 */
[----:B------:R0:W-:Y:S04]  /*ff40*/  STL [R1+0x64], R7 ;  /* 0x0000640701007387 */ /* 0x0001e80000100800 */
[----:B------:R-:W3:Y:S04]  /*ff50*/  LDL R14, [R1+0x6470] ;  /* 0x00647000010e7983 */ /* 0x000ee80000100800 */
[----:B------:R-:W3:Y:S04]  /*ff60*/  LDL R60, [R1+0x6474] ;  /* 0x00647400013c7983 */ /* 0x000ee80000100800 */
[----:B------:R-:W3:Y:S01]  /*ff70*/  LDL.LU R6, [R1+0x66ec] ;  /* 0x0066ec0001067983 */ /* 0x000ee20000300800 */
[----:B------:R-:W-:-:S13]  /*ff80*/  ISETP.GT.U32.AND P4, PT, R61, R56, PT ;  /* 0x000000383d00720c */ /* 0x000fda0003f84070 */
[----:B------:R-:W-:Y:S01]  /*ff90*/  @!P4 IMAD.IADD R56, R56, 0x1, -R61 ;  /* 0x000000013838c824 */ /* 0x000fe200078e0a3d */
[----:B------:R-:W-:-:S13]  /*ffa0*/  ISETP.GT.U32.AND P4, PT, R61, R11, PT ;  /* 0x0000000b3d00720c */ /* 0x000fda0003f84070 */
[----:B------:R-:W-:Y:S01]  /*ffb0*/  @!P4 IMAD.IADD R11, R11, 0x1, -R61 ;  /* 0x000000010b0bc824 */ /* 0x000fe200078e0a3d */
[----:B------:R-:W-:-:S13]  /*ffc0*/  ISETP.GT.U32.AND P4, PT, R61, R10, PT ;  /* 0x0000000a3d00720c */ /* 0x000fda0003f84070 */
[----:B------:R-:W-:Y:S01]  /*ffd0*/  @!P4 IMAD.IADD R10, R10, 0x1, -R61 ;  /* 0x000000010a0ac824 */ /* 0x000fe200078e0a3d */
[----:B--2---:R-:W-:Y:S01]  /*ffe0*/  ISETP.GE.AND P4, PT, R9, RZ, PT ;  /* 0x000000ff0900720c */ /* 0x004fe20003f86270 */
[----:B---3--:R-:W-:Y:S02]  /*fff0*/  IMAD.MOV.U32 R9, RZ, RZ, R6 ;  /* 0x000000ffff097224 */ /* 0x008fe400078e0006 */
[----:B------:R-:W2:Y:S01]  /*10000*/  LDL R6, [R1+0x6478] ;  /* 0x0064780001067983 */ /* 0x000ea20000100800 */
[----:B----4-:R-:W-:Y:S02]  /*10010*/  ISETP.GE.AND P3, PT, R8, RZ, PT ;  /* 0x000000ff0800720c */ /* 0x010fe40003f66270 */
[----:B------:R-:W0:Y:S01]  /*10020*/  S2R R8, SR_TID.X ;  /* 0x0000000000087919 */ /* 0x000e220000002100 */
[----:B------:R1:W-:Y:S01]  /*10030*/  STL [R1+0x60], R9 ;  /* 0x0000600901007387 */ /* 0x0003e20000100800 */
[----:B------:R-:W-:Y:S01]  /*10040*/  @!P2 IMAD.MOV R4, RZ, RZ, -R4 ;  /* 0x000000ffff04a224 */ /* 0x000fe200078e0a04 */
[----:B------:R-:W-:Y:S01]  /*10050*/  ISETP.GE.AND P2, PT, R14, RZ, PT ;  /* 0x000000ff0e00720c */ /* 0x000fe20003f46270 */
[----:B------:R-:W-:-:S02]  /*10060*/  @!P0 IMAD.MOV R3, RZ, RZ, -R3 ;  /* 0x000000ffff038224 */ /* 0x000fc400078e0a03 */
[C---:B0-----:R-:W-:Y:S02]  /*10070*/  IMAD.SHL.U32 R7, R8.reuse, 0x40, RZ ;  /* 0x0000004008077824 */ /* 0x041fe400078e00ff */
[----:B------:R-:W-:-:S03]  /*10080*/  IMAD.SHL.U32 R8, R8, 0x8, RZ ;  /* 0x0000000808087824 */ /* 0x000fc600078e00ff */
[----:B------:R-:W-:-:S04]  /*10090*/  LOP3.LUT R7, R7, 0x1c0, RZ, 0xc0, !PT ;  /* 0x000001c007077812 */ /* 0x000fc800078ec0ff */
[----:B------:R-:W-:Y:S01]  /*100a0*/  LOP3.LUT R7, R7, 0x30, R8, 0xf8, !PT ;  /* 0x0000003007077812 */ /* 0x000fe200078ef808 */
[----:B------:R-:W-:-:S04]  /*100b0*/  IMAD.MOV.U32 R8, RZ, RZ, R9 ;  /* 0x000000ffff087224 */ /* 0x000fc800078e0009 */
[----:B------:R0:W-:Y:S01]  /*100c0*/  STL [R1+0x318], R7 ;  /* 0x0003180701007387 */ /* 0x0001e20000100800 */
[----:B------:R-:W-:-:S03]  /*100d0*/  @!P1 IMAD.MOV R8, RZ, RZ, -R8 ;  /* 0x000000ffff089224 */ /* 0x000fc600078e0a08 */
[----:B-1----:R-:W3:Y:S01]  /*100e0*/  LDL R9, [R1+0x647c] ;  /* 0x00647c0001097983 */ /* 0x002ee20000100800 */
[----:B0-----:R-:W-:-:S03]  /*100f0*/  IMAD.MOV.U32 R7, RZ, RZ, R5 ;  /* 0x000000ffff077224 */ /* 0x001fc600078e0005 */
[----:B------:R0:W-:Y:S01]  /*10100*/  @!P1 STL [R1+0x60], R8 ;  /* 0x0000600801009387 */ /* 0x0001e20000100800 */
[----:B------:R-:W-:Y:S01]  /*10110*/  @!P3 IMAD.MOV R7, RZ, RZ, -R7 ;  /* 0x000000ffff07b224 */ /* 0x000fe200078e0a07 */
[----:B------:R-:W-:Y:S02]  /*10120*/  ISETP.NE.AND P1, PT, R12, RZ, PT ;  /* 0x000000ff0c00720c */ /* 0x000fe40003f25270 */
[----:B------:R-:W-:Y:S02]  /*10130*/  LOP3.LUT R5, RZ, R12, RZ, 0x33, !PT ;  /* 0x0000000cff057212 */ /* 0x000fe400078e33ff */
[----:B-----5:R-:W-:Y:S01]  /*10140*/  ISETP.GE.AND P3, PT, R13, RZ, PT ;  /* 0x000000ff0d00720c */ /* 0x020fe20003f66270 */
[----:B------:R-:W4:Y:S01]  /*10150*/  LDL R12, [R1+0x6484] ;  /* 0x00648400010c7983 */ /* 0x000f220000100800 */
[----:B------:R-:W-:-:S03]  /*10160*/  @!P5 IMAD.MOV R2, RZ, RZ, -R2 ;  /* 0x000000ffff02d224 */ /* 0x000fc600078e0a02 */
[----:B0-----:R-:W5:Y:S01]  /*10170*/  LDL R8, [R1+0x6480] ;  /* 0x0064800001087983 */ /* 0x001f620000100800 */
[----:B------:R-:W-:-:S03]  /*10180*/  ISETP.GE.AND P0, PT, R60, RZ, PT ;  /* 0x000000ff3c00720c */ /* 0x000fc60003f06270 */
[----:B------:R-:W4:Y:S01]  /*10190*/  LDL R13, [R1+0x6488] ;  /* 0x00648800010d7983 */ /* 0x000f220000100800 */
[----:B------:R-:W-:-:S03]  /*101a0*/  @!P4 IMAD.MOV R0, RZ, RZ, -R0 ;  /* 0x000000ffff00c224 */ /* 0x000fc600078e0a00 */
[----:B------:R-:W-:Y:S04]  /*101b0*/  STL [R1+0x5c], R7 ;  /* 0x00005c0701007387 */ /* 0x000fe80000100800 */
[----:B------:R-:W4:Y:S04]  /*101c0*/  LDL R14, [R1+0x648c] ;  /* 0x00648c00010e7983 */ /* 0x000f280000100800 */
[----:B------:R-:W-:Y:S04]  /*101d0*/  STL [R1+0x58], R4 ;  /* 0x0000580401007387 */ /* 0x000fe80000100800 */
[----:B------:R-:W4:Y:S04]  /*101e0*/  LDL R60, [R1+0x6490] ;  /* 0x00649000013c7983 */ /* 0x000f280000100800 */
[----:B------:R-:W-:Y:S04]  /*101f0*/  STL [R1+0x54], R3 ;  /* 0x0000540301007387 */ /* 0x000fe80000100800 */
[----:B------:R0:W-:Y:S04]  /*10200*/  STL [R1+0x50], R2 ;  /* 0x0000500201007387 */ /* 0x0001e80000100800 */
[----:B0-----:R-:W4:Y:S01]  /*10210*/  LDL.LU R2, [R1+0x48] ;  /* 0x0000480001027983 */ /* 0x001f220000300800 */
[----:B--2---:R-:W-:-:S03]  /*10220*/  ISETP.GE.AND P5, PT, R6, RZ, PT ;  /* 0x000000ff0600720c */ /* 0x004fc60003fa6270 */
[----:B------:R-:W2:Y:S04]  /*10230*/  LDL R6, [R1+0x6494] ;  /* 0x0064940001067983 */ /* 0x000ea80000100800 */
[----:B------:R0:W-:Y:S04]  /*10240*/  STL [R1+0x4c], R0 ;  /* 0x00004c0001007387 */ /* 0x0001e80000100800 */
[----:B0-----:R-:W2:Y:S01]  /*10250*/  LDL.LU R0, [R1+0x44] ;  /* 0x0000440001007983 */ /* 0x001ea20000300800 */
[----:B---3--:R-:W-:-:S03]  /*10260*/  ISETP.GE.AND P4, PT, R9, RZ, PT ;  /* 0x000000ff0900720c */ /* 0x008fc60003f86270 */
[----:B------:R-:W3:Y:S01]  /*10270*/  LDL R9, [R1+0x6498] ;  /* 0x0064980001097983 */ /* 0x000ee20000100800 */
[----:B----4-:R-:W-:-:S05]  /*10280*/  @!P3 IMAD.MOV R2, RZ, RZ, -R2 ;  /* 0x000000ffff02b224 */ /* 0x010fca00078e0a02 */
[----:B------:R0:W-:Y:S04]  /*10290*/  STL [R1+0x48], R2 ;  /* 0x0000480201007387 */ /* 0x0001e80000100800 */
[----:B0-----:R-:W4:Y:S01]  /*102a0*/  LDL.LU R2, [R1+0x40] ;  /* 0x0000400001027983 */ /* 0x001f220000300800 */
[----:B--2---:R-:W-:Y:S01]  /*102b0*/  @!P2 IMAD.MOV R0, RZ, RZ, -R0 ;  /* 0x000000ffff00a224 */ /* 0x004fe200078e0a00 */
[----:B------:R-:W-:Y:S02]  /*102c0*/  ISETP.GE.AND P2, PT, R12, RZ, PT ;  /* 0x000000ff0c00720c */ /* 0x000fe40003f46270 */
[----:B------:R-:W2:Y:S04]  /*102d0*/  LDL R12, [R1+0x649c] ;  /* 0x00649c00010c7983 */ /* 0x000ea80000100800 */
[----:B------:R0:W-:Y:S04]  /*102e0*/  STL [R1+0x44], R0 ;  /* 0x0000440001007387 */ /* 0x0001e80000100800 */
[----:B0-----:R-:W2:Y:S01]  /*102f0*/  LDL.LU R0, [R1+0x3c] ;  /* 0x00003c0001007983 */ /* 0x001ea20000300800 */
[----:B----4-:R-:W-:Y:S01]  /*10300*/  @!P0 IMAD.MOV R2, RZ, RZ, -R2 ;  /* 0x000000ffff028224 */ /* 0x010fe200078e0a02 */
[----:B------:R-:W-:-:S02]  /*10310*/  ISETP.GE.AND P0, PT, R13, RZ, PT ;  /* 0x000000ff0d00720c */ /* 0x000fc40003f06270 */
[----:B------:R-:W4:Y:S04]  /*10320*/  LDL R13, [R1+0x64a0] ;  /* 0x0064a000010d7983 */ /* 0x000f280000100800 */
[----:B------:R0:W-:Y:S04]  /*10330*/  STL [R1+0x40], R2 ;  /* 0x0000400201007387 */ /* 0x0001e80000100800 */
[----:B0-----:R-:W3:Y:S01]  /*10340*/  LDL.LU R2, [R1+0x38] ;  /* 0x0000380001027983 */ /* 0x001ee20000300800 */
[----:B--2---:R-:W-:-:S05]  /*10350*/  @!P5 IMAD.MOV R0, RZ, RZ, -R0 ;  /* 0x000000ffff00d224 */ /* 0x004fca00078e0a00 */
[----:B------:R0:W-:Y:S04]  /*10360*/  STL [R1+0x3c], R0 ;  /* 0x00003c0001007387 */ /* 0x0001e80000100800 */
[----:B0-----:R-:W2:Y:S01]  /*10370*/  LDL.LU R0, [R1+0x34] ;  /* 0x0000340001007983 */ /* 0x001ea20000300800 */
[----:B------:R-:W-:Y:S02]  /*10380*/  ISETP.GT.U32.AND P6, PT, R61, R11, PT ;  /* 0x0000000b3d00720c */ /* 0x000fe40003fc4070 */
[----:B------:R-:W-:Y:S02]  /*10390*/  ISETP.GE.AND P5, PT, R14, RZ, PT ;  /* 0x000000ff0e00720c */ /* 0x000fe40003fa6270 */
[----:B------:R-:W4:Y:S09]  /*103a0*/  LDL R14, [R1+0x64a4] ;  /* 0x0064a400010e7983 */ /* 0x000f320000100800 */
[----:B------:R-:W-:-:S02]  /*103b0*/  @!P6 IMAD.IADD R11, R11, 0x1, -R61 ;  /* 0x000000010b0be824 */ /* 0x000fc400078e0a3d */
[----:B------:R-:W4:Y:S01]  /*103c0*/  LDL.LU R61, [R1+0x30] ;  /* 0x00003000013d7983 */ /* 0x000f220000300800 */
[----:B-----5:R-:W-:Y:S01]  /*103d0*/  ISETP.GE.AND P3, PT, R8, RZ, PT ;  /* 0x000000ff0800720c */ /* 0x020fe20003f66270 */
[----:B---3--:R-:W-:Y:S01]  /*103e0*/  @!P4 IMAD.MOV R2, RZ, RZ, -R2 ;  /* 0x000000ffff02c224 */ /* 0x008fe200078e0a02 */
[----:B------:R-:W-:-:S04]  /*103f0*/  ISETP.GE.AND P4, PT, R60, RZ, PT ;  /* 0x000000ff3c00720c */ /* 0x000fc80003f86270 */
[----:B------:R-:W-:Y:S04]  /*10400*/  STL [R1+0x38], R2 ;  /* 0x0000380201007387 */ /* 0x000fe80000100800 */
[----:B------:R-:W3:Y:S03]  /*10410*/  LDL R60, [R1+0x64a8] ;  /* 0x0064a800013c7983 */ /* 0x000ee60000100800 */
[----:B--2---:R-:W-:-:S05]  /*10420*/  @!P3 IMAD.MOV R0, RZ, RZ, -R0 ;  /* 0x000000ffff00b224 */ /* 0x004fca00078e0a00 */
[----:B------:R0:W-:Y:S04]  /*10430*/  STL [R1+0x34], R0 ;  /* 0x0000340001007387 */ /* 0x0001e80000100800 */
[----:B0-----:R-:W2:Y:S01]  /*10440*/  LDL.LU R0, [R1+0x2c] ;  /* 0x00002c0001007983 */ /* 0x001ea20000300800 */
[----:B----4-:R-:W-:-:S03]  /*10450*/  @!P2 IMAD.MOV R61, RZ, RZ, -R61 ;  /* 0x000000ffff3da224 */ /* 0x010fc600078e0a3d */
[----:B------:R-:W4:Y:S04]  /*10460*/  LDL R8, [R1+0x64ac] ;  /* 0x0064ac0001087983 */ /* 0x000f280000100800 */
[----:B------:R0:W-:Y:S04]  /*10470*/  STL [R1+0x6670], R61 ;  /* 0x0066703d01007387 */ /* 0x0001e80000100800 */
[----:B------:R-:W5:Y:S01]  /*10480*/  LDL.LU R2, [R1+0x28] ;  /* 0x0000280001027983 */ /* 0x000f620000300800 */
[----:B------:R-:W-:-:S03]  /*10490*/  ISETP.GE.AND P2, PT, R9, RZ, PT ;  /* 0x000000ff0900720c */ /* 0x000fc60003f46270 */
[----:B------:R-:W3:Y:S01]  /*104a0*/  LDL R9, [R1+0x64b0] ;  /* 0x0064b00001097983 */ /* 0x000ee20000100800 */
[----:B--2---:R-:W-:-:S05]  /*104b0*/  @!P0 IMAD.MOV R0, RZ, RZ, -R0 ;  /* 0x000000ffff008224 */ /* 0x004fca00078e0a00 */
[----:B------:R-:W-:Y:S04]  /*104c0*/  STL [R1+0x6674], R0 ;  /* 0x0066740001007387 */ /* 0x000fe80000100800 */
[----:B------:R-:W2:Y:S01]  /*104d0*/  LDL.LU R3, [R1+0x24] ;  /* 0x0000240001037983 */ /* 0x000ea20000300800 */
[----:B-----5:R-:W-:Y:S01]  /*104e0*/  @!P5 IMAD.MOV R2, RZ, RZ, -R2 ;  /* 0x000000ffff02d224 */ /* 0x020fe200078e0a02 */
[----:B------:R-:W-:Y:S02]  /*104f0*/  ISETP.GE.AND P0, PT, R12, RZ, PT ;  /* 0x000000ff0c00720c */ /* 0x000fe40003f06270 */
[----:B------:R-:W5:Y:S04]  /*10500*/  LDL R12, [R1+0x64b4] ;  /* 0x0064b400010c7983 */ /* 0x000f680000100800 */
[----:B------:R-:W-:Y:S04]  /*10510*/  STL [R1+0x6678], R2 ;  /* 0x0066780201007387 */ /* 0x000fe80000100800 */
[----:B------:R-:W3:Y:S01]  /*10520*/  LDL.LU R4, [R1+0x20] ;  /* 0x0000200001047983 */ /* 0x000ee20000300800 */
[----:B------:R-:W-:-:S02]  /*10530*/  ISETP.GE.AND P5, PT, R13, RZ, PT ;  /* 0x000000ff0d00720c */ /* 0x000fc40003fa6270 */
[----:B------:R-:W-:Y:S01]  /*10540*/  ISETP.GE.AND P3, PT, R6, RZ, PT ;  /* 0x000000ff0600720c */ /* 0x000fe20003f66270 */
[----:B------:R-:W4:Y:S01]  /*10550*/  LDL R13, [R1+0x64b8] ;  /* 0x0064b800010d7983 */ /* 0x000f220000100800 */
[----:B--2---:R-:W-:-:S05]  /*10560*/  @!P4 IMAD.MOV R3, RZ, RZ, -R3 ;  /* 0x000000ffff03c224 */ /* 0x004fca00078e0a03 */
[----:B------:R-:W-:Y:S04]  /*10570*/  STL [R1+0x667c], R3 ;  /* 0x00667c0301007387 */ /* 0x000fe80000100800 */
[----:B------:R-:W2:Y:S01]  /*10580*/  LDL.LU R6, [R1+0x1c] ;  /* 0x00001c0001067983 */ /* 0x000ea20000300800 */
[----:B------:R-:W-:-:S03]  /*10590*/  ISETP.GE.AND P4, PT, R14, RZ, PT ;  /* 0x000000ff0e00720c */ /* 0x000fc60003f86270 */
[----:B------:R-:W5:Y:S01]  /*105a0*/  LDL R14, [R1+0x64bc] ;  /* 0x0064bc00010e7983 */ /* 0x000f620000100800 */
[----:B---3--:R-:W-:-:S05]  /*105b0*/  @!P3 IMAD.MOV R4, RZ, RZ, -R4 ;  /* 0x000000ffff04b224 */ /* 0x008fca00078e0a04 */
[----:B------:R-:W-:Y:S04]  /*105c0*/  STL [R1+0x6680], R4 ;  /* 0x0066800401007387 */ /* 0x000fe80000100800 */
[----:B------:R-:W3:Y:S01]  /*105d0*/  LDL.LU R7, [R1+0x18] ;  /* 0x0000180001077983 */ /* 0x000ee20000300800 */
[----:B------:R-:W-:-:S03]  /*105e0*/  ISETP.GE.AND P3, PT, R60, RZ, PT ;  /* 0x000000ff3c00720c */ /* 0x000fc60003f66270 */
[----:B------:R-:W5:Y:S01]  /*105f0*/  LDL R60, [R1+0x64c0] ;  /* 0x0064c000013c7983 */ /* 0x000f620000100800 */
[----:B--2---:R-:W-:Y:S01]  /*10600*/  @!P2 IMAD.MOV R6, RZ, RZ, -R6 ;  /* 0x000000ffff06a224 */ /* 0x004fe200078e0a06 */
[----:B----4-:R-:W-:-:S04]  /*10610*/  ISETP.GE.AND P2, PT, R8, RZ, PT ;  /* 0x000000ff0800720c */ /* 0x010fc80003f46270 */
[----:B------:R1:W-:Y:S04]  /*10620*/  STL [R1+0x6684], R6 ;  /* 0x0066840601007387 */ /* 0x0003e80000100800 */
[----:B------:R-:W2:Y:S04]  /*10630*/  LDL.LU R8, [R1+0x14] ;  /* 0x0000140001087983 */ /* 0x000ea80000300800 */
[----:B0-----:R-:W4:Y:S01]  /*10640*/  LDL R61, [R1+0x6464] ;  /* 0x00646400013d7983 */ /* 0x001f220000100800 */
[----:B---3--:R-:W-:Y:S01]  /*10650*/  @!P0 IMAD.MOV R7, RZ, RZ, -R7 ;  /* 0x000000ffff078224 */ /* 0x008fe200078e0a07 */
[----:B------:R-:W-:-:S04]  /*10660*/  ISETP.GE.AND P0, PT, R9, RZ, PT ;  /* 0x000000ff0900720c */ /* 0x000fc80003f06270 */
[----:B------:R0:W-:Y:S04]  /*10670*/  STL [R1+0x6688], R7 ;  /* 0x0066880701007387 */ /* 0x0001e80000100800 */
[----:B------:R-:W3:Y:S04]  /*10680*/  LDL.LU R9, [R1+0x10] ;  /* 0x0000100001097983 */ /* 0x000ee80000300800 */
[----:B-1----:R-:W4:Y:S01]  /*10690*/  LDL R6, [R1+0x6468] ;  /* 0x0064680001067983 */ /* 0x002f220000100800 */
[----:B--2---:R-:W-:Y:S01]  /*106a0*/  @!P5 IMAD.MOV R8, RZ, RZ, -R8 ;  /* 0x000000ffff08d224 */ /* 0x004fe200078e0a08 */
[----:B-----5:R-:W-:-:S04]  /*106b0*/  ISETP.GE.AND P5, PT, R12, RZ, PT ;  /* 0x000000ff0c00720c */ /* 0x020fc80003fa6270 */
[----:B------:R-:W-:Y:S04]  /*106c0*/  STL [R1+0x668c], R8 ;  /* 0x00668c0801007387 */ /* 0x000fe80000100800 */
[----:B------:R-:W2:Y:S04]  /*106d0*/  LDL.LU R12, [R1+0xc] ;  /* 0x00000c00010c7983 */ /* 0x000ea80000300800 */
[----:B------:R-:W5:Y:S01]  /*106e0*/  LDL R4, [R1+0x64c4] ;  /* 0x0064c40001047983 */ /* 0x000f620000100800 */
[----:B---3--:R-:W-:Y:S01]  /*106f0*/  @!P4 IMAD.MOV R9, RZ, RZ, -R9 ;  /* 0x000000ffff09c224 */ /* 0x008fe200078e0a09 */
[----:B------:R-:W-:-:S04]  /*10700*/  ISETP.GE.AND P4, PT, R13, RZ, PT ;  /* 0x000000ff0d00720c */ /* 0x000fc80003f86270 */
[----:B------:R-:W-:Y:S04]  /*10710*/  STL [R1+0x6690], R9 ;  /* 0x0066900901007387 */ /* 0x000fe80000100800 */
[----:B------:R-:W3:Y:S04]  /*10720*/  LDL.LU R13, [R1+0x8] ;  /* 0x00000800010d7983 */ /* 0x000ee80000300800 */
[----:B------:R-:W4:Y:S01]  /*10730*/  LDL R3, [R1+0x64c8] ;  /* 0x0064c80001037983 */ /* 0x000f220000100800 */
[----:B--2---:R-:W-:Y:S01]  /*10740*/  @!P3 IMAD.MOV R12, RZ, RZ, -R12 ;  /* 0x000000ffff0cb224 */ /* 0x004fe200078e0a0c */
[----:B------:R-:W-:-:S04]  /*10750*/  ISETP.GE.AND P3, PT, R14, RZ, PT ;  /* 0x000000ff0e00720c */ /* 0x000fc80003f66270 */
[----:B------:R-:W-:Y:S04]  /*10760*/  STL [R1+0x6694], R12 ;  /* 0x0066940c01007387 */ /* 0x000fe80000100800 */
[----:B------:R-:W2:Y:S04]  /*10770*/  LDL.LU R14, [R1+0x4] ;  /* 0x00000400010e7983 */ /* 0x000ea80000300800 */
[----:B------:R-:W5:Y:S01]  /*10780*/  LDL R2, [R1+0x64cc] ;  /* 0x0064cc0001027983 */ /* 0x000f620000100800 */
[----:B---3--:R-:W-:Y:S01]  /*10790*/  @!P2 IMAD.MOV R13, RZ, RZ, -R13 ;  /* 0x000000ffff0da224 */ /* 0x008fe200078e0a0d */
[----:B------:R-:W-:-:S04]  /*107a0*/  ISETP.GE.AND P2, PT, R60, RZ, PT ;  /* 0x000000ff3c00720c */ /* 0x000fc80003f46270 */
[----:B------:R-:W-:Y:S04]  /*107b0*/  STL [R1+0x6698], R13 ;  /* 0x0066980d01007387 */ /* 0x000fe80000100800 */
[----:B------:R-:W3:Y:S04]  /*107c0*/  LDL.LU R60, [R1] ;  /* 0x00000000013c7983 */ /* 0x000ee80000300800 */
[----:B------:R-:W5:Y:S01]  /*107d0*/  LDL R0, [R1+0x64d0] ;  /* 0x0064d00001007983 */ /* 0x000f620000100800 */
[----:B--2---:R-:W-:Y:S01]  /*107e0*/  @!P0 IMAD.MOV R14, RZ, RZ, -R14 ;  /* 0x000000ffff0e8224 */ /* 0x004fe200078e0a0e */
[----:B----4-:R-:W-:-:S04]  /*107f0*/  ISETP.GE.AND P0, PT, R61, RZ, PT ;  /* 0x000000ff3d00720c */ /* 0x010fc80003f06270 */
[----:B------:R1:W-:Y:S04]  /*10800*/  STL [R1+0x669c], R14 ;  /* 0x00669c0e01007387 */ /* 0x0003e80000100800 */
[----:B------:R-:W2:Y:S01]  /*10810*/  LDL R61, [R1+0x64d4] ;  /* 0x0064d400013d7983 */ /* 0x000ea20000100800 */
[----:B---3--:R-:W-:Y:S01]  /*10820*/  @!P5 IMAD.MOV R60, RZ, RZ, -R60 ;  /* 0x000000ffff3cd224 */ /* 0x008fe200078e0a3c */
[----:B------:R-:W-:-:S04]  /*10830*/  ISETP.GE.AND P5, PT, R6, RZ, PT ;  /* 0x000000ff0600720c */ /* 0x000fc80003fa6270 */
[----:B------:R-:W-:Y:S04]  /*10840*/  STL [R1+0x66a0], R60 ;  /* 0x0066a03c01007387 */ /* 0x000fe80000100800 */
[----:B------:R-:W3:Y:S01]  /*10850*/  LDL R6, [R1+0x64d8] ;  /* 0x0064d80001067983 */ /* 0x000ee20000100800 */
[----:B------:R-:W-:Y:S02]  /*10860*/  @!P4 IMAD.MOV R15, RZ, RZ, -R15 ;  /* 0x000000ffff0fc224 */ /* 0x000fe400078e0a0f */
[----:B------:R-:W-:Y:S01]  /*10870*/  @!P3 IMAD.MOV R16, RZ, RZ, -R16 ;  /* 0x000000ffff10b224 */ /* 0x000fe200078e0a10 */
[----:B-----5:R-:W-:Y:S01]  /*10880*/  ISETP.GE.AND P4, PT, R4, RZ, PT ;  /* 0x000000ff0400720c */ /* 0x020fe20003f86270 */
[----:B------:R-:W-:Y:S01]  /*10890*/  @!P2 IMAD.MOV R17, RZ, RZ, -R17 ;  /* 0x000000ffff11a224 */ /* 0x000fe200078e0a11 */
[----:B------:R-:W-:Y:S01]  /*108a0*/  STL [R1+0x66a4], R15 ;  /* 0x0066a40f01007387 */ /* 0x000fe20000100800 */
[----:B------:R-:W-:Y:S01]  /*108b0*/  @!P0 IMAD.MOV R18, RZ, RZ, -R18 ;  /* 0x000000ffff128224 */ /* 0x000fe200078e0a12 */
[----:B------:R-:W-:-:S02]  /*108c0*/  ISETP.GE.AND P3, PT, R3, RZ, PT ;  /* 0x000000ff0300720c */ /* 0x000fc40003f66270 */
[----:B------:R-:W4:Y:S01]  /*108d0*/  LDL R4, [R1+0x64dc] ;  /* 0x0064dc0001047983 */ /* 0x000f220000100800 */
[----:B------:R-:W-:-:S03]  /*108e0*/  ISETP.GE.AND P2, PT, R2, RZ, PT ;  /* 0x000000ff0200720c */ /* 0x000fc60003f46270 */
[----:B------:R-:W-:Y:S01]  /*108f0*/  STL [R1+0x66a8], R16 ;  /* 0x0066a81001007387 */ /* 0x000fe20000100800 */
[----:B------:R-:W-:-:S03]  /*10900*/  ISETP.GE.AND P0, PT, R0, RZ, PT ;  /* 0x000000ff0000720c */ /* 0x000fc60003f06270 */
[----:B------:R-:W5:Y:S01]  /*10910*/  LDL R3, [R1+0x64e0] ;  /* 0x0064e00001037983 */ /* 0x000f620000100800 */
[----:B------:R-:W-:-:S03]  /*10920*/  @!P5 IMAD.MOV R19, RZ, RZ, -R19 ;  /* 0x000000ffff13d224 */ /* 0x000fc600078e0a13 */
[----:B------:R-:W-:Y:S04]  /*10930*/  STL [R1+0x66ac], R17 ;  /* 0x0066ac1101007387 */ /* 0x000fe80000100800 */
[----:B------:R-:W5:Y:S04]  /*10940*/  LDL R2, [R1+0x64e4] ;  /* 0x0064e40001027983 */ /* 0x000f680000100800 */
[----:B------:R-:W-:Y:S04]  /*10950*/  STL [R1+0x66b0], R18 ;  /* 0x0066b01201007387 */ /* 0x000fe80000100800 */
[----:B------:R-:W5:Y:S04]  /*10960*/  LDL R0, [R1+0x64e8] ;  /* 0x0064e80001007983 */ /* 0x000f680000100800 */
[----:B------:R-:W-:Y:S01]  /*10970*/  STL [R1+0x66b4], R19 ;  /* 0x0066b41301007387 */ /* 0x000fe20000100800 */
[----:B--2---:R-:W-:-:S03]  /*10980*/  ISETP.GE.AND P5, PT, R61, RZ, PT ;  /* 0x000000ff3d00720c */ /* 0x004fc60003fa6270 */
[----:B------:R-:W2:Y:S01]  /*10990*/  LDL R61, [R1+0x64ec] ;  /* 0x0064ec00013d7983 */ /* 0x000ea20000100800 */
[----:B------:R-:W-:-:S05]  /*109a0*/  @!P4 IMAD.MOV R20, RZ, RZ, -R20 ;  /* 0x000000ffff14c224 */ /* 0x000fca00078e0a14 */
[----:B------:R-:W-:Y:S01]  /*109b0*/  STL [R1+0x66b8], R20 ;  /* 0x0066b81401007387 */ /* 0x000fe20000100800 */
[----:B---3--:R-:W-:-:S03]  /*109c0*/  ISETP.GE.AND P4, PT, R6, RZ, PT ;  /* 0x000000ff0600720c */ /* 0x008fc60003f86270 */
[----:B------:R-:W3:Y:S01]  /*109d0*/  LDL R6, [R1+0x64f0] ;  /* 0x0064f00001067983 */ /* 0x000ee20000100800 */
[----:B------:R-:W-:Y:S02]  /*109e0*/  @!P3 IMAD.MOV R21, RZ, RZ, -R21 ;  /* 0x000000ffff15b224 */ /* 0x000fe400078e0a15 */
[----:B------:R-:W-:Y:S02]  /*109f0*/  @!P2 IMAD.MOV R22, RZ, RZ, -R22 ;  /* 0x000000ffff16a224 */ /* 0x000fe400078e0a16 */
[----:B------:R-:W-:Y:S01]  /*10a00*/  @!P0 IMAD.MOV R23, RZ, RZ, -R23 ;  /* 0x000000ffff178224 */ /* 0x000fe200078e0a17 */
[----:B------:R-:W-:Y:S01]  /*10a10*/  STL [R1+0x66bc], R21 ;  /* 0x0066bc1501007387 */ /* 0x000fe20000100800 */
[----:B------:R-:W-:Y:S01]  /*10a20*/  @!P5 IMAD.MOV R24, RZ, RZ, -R24 ;  /* 0x000000ffff18d224 */ /* 0x000fe200078e0a18 */
[----:B----4-:R-:W-:Y:S02]  /*10a30*/  ISETP.GE.AND P3, PT, R4, RZ, PT ;  /* 0x000000ff0400720c */ /* 0x010fe40003f66270 */
[----:B------:R-:W4:Y:S04]  /*10a40*/  LDL R4, [R1+0x64f4] ;  /* 0x0064f40001047983 */ /* 0x000f280000100800 */
[----:B------:R-:W-:Y:S01]  /*10a50*/  STL [R1+0x66c0], R22 ;  /* 0x0066c01601007387 */ /* 0x000fe20000100800 */
[----:B-----5:R-:W-:-:S03]  /*10a60*/  ISETP.GE.AND P2, PT, R3, RZ, PT ;  /* 0x000000ff0300720c */ /* 0x020fc60003f46270 */
[----:B------:R-:W5:Y:S01]  /*10a70*/  LDL R3, [R1+0x64f8] ;  /* 0x0064f80001037983 */ /* 0x000f620000100800 */
[----:B------:R-:W-:-:S03]  /*10a80*/  @!P4 IMAD.MOV R25, RZ, RZ, -R25 ;  /* 0x000000ffff19c224 */ /* 0x000fc600078e0a19 */
[----:B------:R-:W-:Y:S01]  /*10a90*/  STL [R1+0x66c4], R23 ;  /* 0x0066c41701007387 */ /* 0x000fe20000100800 */
[----:B------:R-:W-:-:S03]  /*10aa0*/  ISETP.GE.AND P0, PT, R2, RZ, PT ;  /* 0x000000ff0200720c */ /* 0x000fc60003f06270 */
[----:B------:R-:W5:Y:S04]  /*10ab0*/  LDL R2, [R1+0x64fc] ;  /* 0x0064fc0001027983 */ /* 0x000f680000100800 */
[----:B------:R-:W-:Y:S01]  /*10ac0*/  STL [R1+0x66c8], R24 ;  /* 0x0066c81801007387 */ /* 0x000fe20000100800 */
[----:B------:R-:W-:-:S03]  /*10ad0*/  ISETP.GE.AND P5, PT, R0, RZ, PT ;  /* 0x000000ff0000720c */ /* 0x000fc60003fa6270 */
[----:B------:R-:W5:Y:S04]  /*10ae0*/  LDL R0, [R1+0x6500] ;  /* 0x0065000001007983 */ /* 0x000f680000100800 */
[----:B------:R-:W-:Y:S01]  /*10af0*/  STL [R1+0x66cc], R25 ;  /* 0x0066cc1901007387 */ /* 0x000fe20000100800 */
[----:B--2---:R-:W-:-:S03]  /*10b00*/  ISETP.GE.AND P4, PT, R61, RZ, PT ;  /* 0x000000ff3d00720c */ /* 0x004fc60003f86270 */
[----:B------:R-:W2:Y:S01]  /*10b10*/  LDL R61, [R1+0x6504] ;  /* 0x00650400013d7983 */ /* 0x000ea20000100800 */
[----:B------:R-:W-:Y:S02]  /*10b20*/  @!P3 IMAD.MOV R26, RZ, RZ, -R26 ;  /* 0x000000ffff1ab224 */ /* 0x000fe400078e0a1a */
[----:B------:R-:W-:-:S03]  /*10b30*/  @!P2 IMAD.MOV R27, RZ, RZ, -R27 ;  /* 0x000000ffff1ba224 */ /* 0x000fc600078e0a1b */
[----:B------:R-:W-:Y:S01]  /*10b40*/  STL [R1+0x66d0], R26 ;  /* 0x0066d01a01007387 */ /* 0x000fe20000100800 */
[----:B---3--:R-:W-:-:S03]  /*10b50*/  ISETP.GE.AND P3, PT, R6, RZ, PT ;  /* 0x000000ff0600720c */ /* 0x008fc60003f66270 */
[----:B------:R-:W-:Y:S01]  /*10b60*/  STL [R1+0x66d4], R27 ;  /* 0x0066d41b01007387 */ /* 0x000fe20000100800 */
[----:B------:R-:W-:-:S03]  /*10b70*/  @!P0 IMAD.MOV R28, RZ, RZ, -R28 ;  /* 0x000000ffff1c8224 */ /* 0x000fc600078e0a1c */
[----:B0-----:R-:W3:Y:S01]  /*10b80*/  LDL R7, [R1+0x6508] ;  /* 0x0065080001077983 */ /* 0x001ee20000100800 */
[----:B------:R-:W-:Y:S02]  /*10b90*/  @!P5 IMAD.MOV R29, RZ, RZ, -R29 ;  /* 0x000000ffff1dd224 */ /* 0x000fe400078e0a1d */
[----:B------:R-:W-:Y:S01]  /*10ba0*/  @!P4 IMAD.MOV R30, RZ, RZ, -R30 ;  /* 0x000000ffff1ec224 */ /* 0x000fe200078e0a1e */
[----:B------:R-:W3:Y:S01]  /*10bb0*/  LDL R6, [R1+0x650c] ;  /* 0x00650c0001067983 */ /* 0x000ee20000100800 */
[----:B----4-:R-:W-:-:S03]  /*10bc0*/  ISETP.GE.AND P2, PT, R4, RZ, PT ;  /* 0x000000ff0400720c */ /* 0x010fc60003f46270 */
[----:B------:R-:W-:Y:S01]  /*10bd0*/  STL [R1+0x66d8], R28 ;  /* 0x0066d81c01007387 */ /* 0x000fe20000100800 */
[----:B------:R-:W-:-:S03]  /*10be0*/  @!P3 IMAD.MOV R31, RZ, RZ, -R31 ;  /* 0x000000ffff1fb224 */ /* 0x000fc600078e0a1f */
[----:B------:R-:W4:Y:S01]  /*10bf0*/  LDL R4, [R1+0x6510] ;  /* 0x0065100001047983 */ /* 0x000f220000100800 */
[----:B-----5:R-:W-:-:S03]  /*10c00*/  ISETP.GE.AND P0, PT, R3, RZ, PT ;  /* 0x000000ff0300720c */ /* 0x020fc60003f06270 */
[----:B------:R-:W-:Y:S04]  /*10c10*/  STL [R1+0x66dc], R29 ;  /* 0x0066dc1d01007387 */ /* 0x000fe80000100800 */
[----:B------:R-:W5:Y:S01]  /*10c20*/  LDL R3, [R1+0x6514] ;  /* 0x0065140001037983 */ /* 0x000f620000100800 */
[----:B------:R-:W-:-:S03]  /*10c30*/  ISETP.GE.AND P5, PT, R2, RZ, PT ;  /* 0x000000ff0200720c */ /* 0x000fc60003fa6270 */
[----:B------:R-:W-:Y:S04]  /*10c40*/  STL [R1+0x66e0], R30 ;  /* 0x0066e01e01007387 */ /* 0x000fe80000100800 */
[----:B------:R-:W5:Y:S01]  /*10c50*/  LDL R2, [R1+0x6518] ;  /* 0x0065180001027983 */ /* 0x000f620000100800 */
[----:B------:R-:W-:-:S03]  /*10c60*/  ISETP.GE.AND P4, PT, R0, RZ, PT ;  /* 0x000000ff0000720c */ /* 0x000fc60003f86270 */
[----:B------:R-:W-:Y:S04]  /*10c70*/  STL [R1+0x66e4], R31 ;  /* 0x0066e41f01007387 */ /* 0x000fe80000100800 */
[----:B------:R-:W5:Y:S01]  /*10c80*/  LDL R0, [R1+0x651c] ;  /* 0x00651c0001007983 */ /* 0x000f620000100800 */
[----:B--2---:R-:W-:-:S03]  /*10c90*/  ISETP.GE.AND P3, PT, R61, RZ, PT ;  /* 0x000000ff3d00720c */ /* 0x004fc60003f66270 */
[----:B------:R-:W2:Y:S01]  /*10ca0*/  LDL R61, [R1+0x6520] ;  /* 0x00652000013d7983 */ /* 0x000ea20000100800 */
[----:B------:R-:W-:-:S05]  /*10cb0*/  @!P2 IMAD.MOV R32, RZ, RZ, -R32 ;  /* 0x000000ffff20a224 */ /* 0x000fca00078e0a20 */
[----:B------:R0:W-:Y:S01]  /*10cc0*/  STL [R1+0x66e8], R32 ;  /* 0x0066e82001007387 */ /* 0x0001e20000100800 */
[----:B------:R-:W-:Y:S02]  /*10cd0*/  @!P0 IMAD.MOV R33, RZ, RZ, -R33 ;  /* 0x000000ffff218224 */ /* 0x000fe400078e0a21 */
[----:B------:R-:W-:Y:S01]  /*10ce0*/  @!P5 IMAD.MOV R34, RZ, RZ, -R34 ;  /* 0x000000ffff22d224 */ /* 0x000fe200078e0a22 */
[----:B-1----:R-:W2:Y:S01]  /*10cf0*/  LDL R14, [R1+0x655c] ;  /* 0x00655c00010e7983 */ /* 0x002ea20000100800 */
[----:B------:R-:W-:Y:S02]  /*10d00*/  @!P4 IMAD.MOV R35, RZ, RZ, -R35 ;  /* 0x000000ffff23c224 */ /* 0x000fe400078e0a23 */
[----:B------:R-:W-:Y:S01]  /*10d10*/  @!P3 IMAD.MOV R36, RZ, RZ, -R36 ;  /* 0x000000ffff24b224 */ /* 0x000fe200078e0a24 */
[----:B------:R-:W2:Y:S01]  /*10d20*/  LDL R13, [R1+0x6560] ;  /* 0x00656000010d7983 */ /* 0x000ea20000100800 */
[----:B---3--:R-:W-:-:S03]  /*10d30*/  ISETP.GE.AND P2, PT, R7, RZ, PT ;  /* 0x000000ff0700720c */ /* 0x008fc60003f46270 */
[----:B------:R-:W3:Y:S01]  /*10d40*/  LDL R7, [R1+0x6524] ;  /* 0x0065240001077983 */ /* 0x000ee20000100800 */
[----:B------:R-:W-:-:S03]  /*10d50*/  ISETP.GE.AND P0, PT, R6, RZ, PT ;  /* 0x000000ff0600720c */ /* 0x000fc60003f06270 */
[----:B------:R-:W3:Y:S04]  /*10d60*/  LDL R6, [R1+0x6528] ;  /* 0x0065280001067983 */ /* 0x000ee80000100800 */
[----:B------:R-:W3:Y:S01]  /*10d70*/  LDL R12, [R1+0x6564] ;  /* 0x00656400010c7983 */ /* 0x000ee20000100800 */
[----:B----4-:R-:W-:Y:S01]  /*10d80*/  ISETP.GE.AND P5, PT, R4, RZ, PT ;  /* 0x000000ff0400720c */ /* 0x010fe20003fa6270 */
[----:B------:R-:W-:Y:S02]  /*10d90*/  @!P2 IMAD.MOV R37, RZ, RZ, -R37 ;  /* 0x000000ffff25a224 */ /* 0x000fe400078e0a25 */
[----:B------:R-:W4:Y:S04]  /*10da0*/  LDL R4, [R1+0x652c] ;  /* 0x00652c0001047983 */ /* 0x000f280000100800 */
[----:B------:R-:W4:Y:S01]  /*10db0*/  LDL R9, [R1+0x6568] ;  /* 0x0065680001097983 */ /* 0x000f220000100800 */
[----:B-----5:R-:W-:-:S03]  /*10dc0*/  ISETP.GE.AND P4, PT, R3, RZ, PT ;  /* 0x000000ff0300720c */ /* 0x020fc60003f86270 */
[----:B------:R-:W5:Y:S01]  /*10dd0*/  LDL R3, [R1+0x6530] ;  /* 0x0065300001037983 */ /* 0x000f620000100800 */
[----:B------:R-:W-:-:S03]  /*10de0*/  ISETP.GE.AND P3, PT, R2, RZ, PT ;  /* 0x000000ff0200720c */ /* 0x000fc60003f66270 */
[----:B------:R-:W5:Y:S01]  /*10df0*/  LDL R2, [R1+0x6534] ;  /* 0x0065340001027983 */ /* 0x000f620000100800 */
[----:B------:R-:W-:Y:S01]  /*10e00*/  @!P0 IMAD.MOV R38, RZ, RZ, -R38 ;  /* 0x000000ffff268224 */ /* 0x000fe200078e0a26 */
[----:B------:R-:W-:Y:S02]  /*10e10*/  ISETP.GE.AND P2, PT, R0, RZ, PT ;  /* 0x000000ff0000720c */ /* 0x000fe40003f46270 */
[----:B------:R-:W5:Y:S01]  /*10e20*/  LDL R0, [R1+0x6538] ;  /* 0x0065380001007983 */ /* 0x000f620000100800 */
[----:B--2---:R-:W-:-:S03]  /*10e30*/  ISETP.GE.AND P0, PT, R61, RZ, PT ;  /* 0x000000ff3d00720c */ /* 0x004fc60003f06270 */
[----:B------:R-:W2:Y:S01]  /*10e40*/  LDL R61, [R1+0x653c] ;  /* 0x00653c00013d7983 */ /* 0x000ea20000100800 */
[----:B------:R-:W-:Y:S02]  /*10e50*/  @!P5 IMAD.MOV R39, RZ, RZ, -R39 ;  /* 0x000000ffff27d224 */ /* 0x000fe400078e0a27 */
[----:B------:R-:W-:Y:S02]  /*10e60*/  @!P4 IMAD.MOV R40, RZ, RZ, -R40 ;  /* 0x000000ffff28c224 */ /* 0x000fe400078e0a28 */
[----:B------:R-:W-:Y:S01]  /*10e70*/  @!P3 IMAD.MOV R41, RZ, RZ, -R41 ;  /* 0x000000ffff29b224 */ /* 0x000fe200078e0a29 */
[----:B---3--:R-:W-:Y:S02]  /*10e80*/  ISETP.GE.AND P5, PT, R7, RZ, PT ;  /* 0x000000ff0700720c */ /* 0x008fe40003fa6270 */
[----:B------:R-:W3:Y:S01]  /*10e90*/  LDL R7, [R1+0x6540] ;  /* 0x0065400001077983 */ /* 0x000ee20000100800 */
[----:B------:R-:W-:-:S03]  /*10ea0*/  ISETP.GE.AND P4, PT, R6, RZ, PT ;  /* 0x000000ff0600720c */ /* 0x000fc60003f86270 */
[----:B------:R-:W3:Y:S01]  /*10eb0*/  LDL R6, [R1+0x6544] ;  /* 0x0065440001067983 */ /* 0x000ee20000100800 */
[----:B------:R-:W-:Y:S02]  /*10ec0*/  @!P2 IMAD.MOV R42, RZ, RZ, -R42 ;  /* 0x000000ffff2aa224 */ /* 0x000fe400078e0a2a */
[----:B------:R-:W-:Y:S01]  /*10ed0*/  @!P0 IMAD.MOV R43, RZ, RZ, -R43 ;  /* 0x000000ffff2b8224 */ /* 0x000fe200078e0a2b */
[----:B----4-:R-:W-:Y:S02]  /*10ee0*/  ISETP.GE.AND P3, PT, R4, RZ, PT ;  /* 0x000000ff0400720c */ /* 0x010fe40003f66270 */
[----:B------:R-:W4:Y:S01]  /*10ef0*/  LDL R4, [R1+0x6548] ;  /* 0x0065480001047983 */ /* 0x000f220000100800 */
[----:B------:R-:W-:Y:S01]  /*10f00*/  @!P5 IMAD.MOV R44, RZ, RZ, -R44 ;  /* 0x000000ffff2cd224 */ /* 0x000fe200078e0a2c */
[----:B-----5:R-:W-:Y:S02]  /*10f10*/  ISETP.GE.AND P2, PT, R3, RZ, PT ;  /* 0x000000ff0300720c */ /* 0x020fe40003f46270 */
        /* <DEDUP_REMOVED lines=11> */
[----:B---3--:R-:W-:Y:S01]  /*10fd0*/  ISETP.GE.AND P3, PT, R7, RZ, PT ;  /* 0x000000ff0700720c */ /* 0x008fe20003f66270 */
[----:B------:R-:W-:Y:S01]  /*10fe0*/  @!P5 IMAD.MOV R49, RZ, RZ, -R49 ;  /* 0x000000ffff31d224 */ /* 0x000fe200078e0a31 */
[----:B------:R-:W1:Y:S02]  /*10ff0*/  S2R R8, SR_TID.X ;  /* 0x0000000000087919 */ /* 0x000e640000002100 */
[----:B------:R-:W-:Y:S01]  /*11000*/  @!P4 IMAD.MOV R50, RZ, RZ, -R50 ;  /* 0x000000ffff32c224 */ /* 0x000fe200078e0a32 */
[----:B------:R-:W-:Y:S01]  /*11010*/  ISETP.GE.AND P2, PT, R6, RZ, PT ;  /* 0x000000ff0600720c */ /* 0x000fe20003f46270 */
[----:B------:R-:W3:Y:S01]  /*11020*/  LDC R7, c[0x0][0x3ac] ;  /* 0x0000eb00ff077b82 */ /* 0x000ee20000000800 */
[----:B------:R-:W3:Y:S01]  /*11030*/  LDL.LU R6, [R1+0x8c] ;  /* 0x00008c0001067983 */ /* 0x000ee20000300800 */
[----:B----4-:R-:W-:-:S03]  /*11040*/  ISETP.GE.AND P0, PT, R4, RZ, PT ;  /* 0x000000ff0400720c */ /* 0x010fc60003f06270 */
[----:B------:R-:W4:Y:S02]  /*11050*/  LDL.LU R4, [R1+0x10c] ;  /* 0x00010c0001047983 */ /* 0x000f240000300800 */
[----:B------:R-:W-:Y:S01]  /*11060*/  @!P3 IMAD.MOV R51, RZ, RZ, -R51 ;  /* 0x000000ffff33b224 */ /* 0x000fe200078e0a33 */
[----:B-----5:R-:W-:Y:S02]  /*11070*/  ISETP.GE.AND P5, PT, R3, RZ, PT ;  /* 0x000000ff0300720c */ /* 0x020fe40003fa6270 */
[----:B------:R-:W5:Y:S01]  /*11080*/  LDL.LU R3, [R1+0x108] ;  /* 0x0001080001037983 */ /* 0x000f620000300800 */
[----:B------:R-:W-:-:S03]  /*11090*/  ISETP.GE.AND P4, PT, R2, RZ, PT ;  /* 0x000000ff0200720c */ /* 0x000fc60003f86270 */
[----:B------:R-:W5:Y:S01]  /*110a0*/  LDL.LU R2, [R1+0x104] ;  /* 0x0001040001027983 */ /* 0x000f620000300800 */
[----:B------:R-:W-:Y:S01]  /*110b0*/  @!P2 IMAD.MOV R52, RZ, RZ, -R52 ;  /* 0x000000ffff34a224 */ /* 0x000fe200078e0a34 */
[----:B------:R-:W-:Y:S02]  /*110c0*/  ISETP.GE.AND P3, PT, R0, RZ, PT ;  /* 0x000000ff0000720c */ /* 0x000fe40003f66270 */
[----:B------:R-:W5:Y:S01]  /*110d0*/  LDL.LU R0, [R1+0x100] ;  /* 0x0001000001007983 */ /* 0x000f620000300800 */
[----:B--2---:R-:W-:-:S03]  /*110e0*/  ISETP.GE.AND P2, PT, R61, RZ, PT ;  /* 0x000000ff3d00720c */ /* 0x004fc60003f46270 */
[----:B------:R-:W2:Y:S01]  /*110f0*/  LDL.LU R61, [R1+0xfc] ;  /* 0x0000fc00013d7983 */ /* 0x000ea20000300800 */
[----:B-1----:R-:W-:-:S05]  /*11100*/  LOP3.LUT R8, R8, 0x1f, RZ, 0xc0, !PT ;  /* 0x0000001f08087812 */ /* 0x002fca00078ec0ff */
[----:B---3--:R-:W-:-:S04]  /*11110*/  IMAD R8, R8, R7, RZ ;  /* 0x0000000708087224 */ /* 0x008fc800078e02ff */
[----:B------:R-:W-:Y:S01]  /*11120*/  IMAD R7, R7, 0x20, R8 ;  /* 0x0000002007077824 */ /* 0x000fe200078e0208 */
[C---:B------:R-:W-:Y:S02]  /*11130*/  SEL R7, R5.reuse, R6, !P1 ;  /* 0x0000000605077207 */ /* 0x040fe40004800000 */
[----:B----4-:R-:W-:-:S03]  /*11140*/  SEL R6, R5, R4, !P1 ;  /* 0x0000000405067207 */ /* 0x010fc60004800000 */
[----:B------:R1:W-:Y:S01]  /*11150*/  STL [R1+0x190], R7 ;  /* 0x0001900701007387 */ /* 0x0003e20000100800 */
[----:B-----5:R-:W-:-:S03]  /*11160*/  SEL R4, R5, R3, !P1 ;  /* 0x0000000305047207 */ /* 0x020fc60004800000 */
[----:B------:R3:W-:Y:S01]  /*11170*/  STL [R1+0x18c], R6 ;  /* 0x00018c0601007387 */ /* 0x0007e20000100800 */
[----:B------:R-:W-:-:S03]  /*11180*/  SEL R3, R5, R2, !P1 ;  /* 0x0000000205037207 */ /* 0x000fc60004800000 */
[----:B------:R4:W-:Y:S04]  /*11190*/  STL [R1+0x188], R4 ;  /* 0x0001880401007387 */ /* 0x0009e80000100800 */
[----:B------:R5:W-:Y:S01]  /*111a0*/  STL [R1+0x184], R3 ;  /* 0x0001840301007387 */ /* 0x000be20000100800 */
[----:B------:R-:W-:-:S03]  /*111b0*/  SEL R2, R5, R0, !P1 ;  /* 0x0000000005027207 */ /* 0x000fc60004800000 */
[----:B0-----:R-:W3:Y:S04]  /*111c0*/  LDL.LU R32, [R1+0xf8] ;  /* 0x0000f80001207983 */ /* 0x001ee80000300800 */
[----:B------:R0:W-:Y:S04]  /*111d0*/  STL [R1+0x174], R2 ;  /* 0x0001740201007387 */ /* 0x0001e80000100800 */
[----:B------:R-:W3:Y:S01]  /*111e0*/  LDL.LU R31, [R1+0xf4] ;  /* 0x0000f400011f7983 */ /* 0x000ee20000300800 */
[----:B------:R-:W-:Y:S01]  /*111f0*/  @!P0 IMAD.MOV R53, RZ, RZ, -R53 ;  /* 0x000000ffff358224 */ /* 0x000fe200078e0a35 */
[----:B------:R-:W-:Y:S01]  /*11200*/  ISETP.GE.AND P0, PT, R14, RZ, PT ;  /* 0x000000ff0e00720c */ /* 0x000fe20003f06270 */
[----:B------:R-:W-:Y:S01]  /*11210*/  @!P5 IMAD.MOV R54, RZ, RZ, -R54 ;  /* 0x000000ffff36d224 */ /* 0x000fe200078e0a36 */
[----:B------:R-:W-:Y:S01]  /*11220*/  ISETP.GE.AND P5, PT, R13, RZ, PT ;  /* 0x000000ff0d00720c */ /* 0x000fe20003fa6270 */
[----:B------:R-:W-:Y:S01]  /*11230*/  @!P4 IMAD.MOV R55, RZ, RZ, -R55 ;  /* 0x000000ffff37c224 */ /* 0x000fe200078e0a37 */
[----:B------:R-:W-:-:S02]  /*11240*/  ISETP.GE.AND P4, PT, R12, RZ, PT ;  /* 0x000000ff0c00720c */ /* 0x000fc40003f86270 */
[----:B------:R-:W-:Y:S02]  /*11250*/  ISETP.GE.AND P6, PT, R9, RZ, PT ;  /* 0x000000ff0900720c */ /* 0x000fe40003fc6270 */
[----:B--2---:R-:W-:-:S05]  /*11260*/  SEL R0, R5, R61, !P1 ;  /* 0x0000003d05007207 */ /* 0x004fca0004800000 */
[----:B------:R2:W-:Y:S04]  /*11270*/  STL [R1+0x168], R0 ;  /* 0x0001680001007387 */ /* 0x0005e80000100800 */
[----:B------:R-:W2:Y:S04]  /*11280*/  LDL.LU R30, [R1+0xf0] ;  /* 0x0000f000011e7983 */ /* 0x000ea80000300800 */
        /* <DEDUP_REMOVED lines=21> */
[----:B-1----:R-:W2:Y:S04]  /*113e0*/  LDL.LU R7, [R1+0x180] ;  /* 0x0001800001077983 */ /* 0x002ea80000300800 */
[----:B---3--:R-:W3:Y:S04]  /*113f0*/  LDL.LU R6, [R1+0x17c] ;  /* 0x00017c0001067983 */ /* 0x008ee80000300800 */
[----:B----4-:R-:W4:Y:S04]  /*11400*/  LDL.LU R4, [R1+0x178] ;  /* 0x0001780001047983 */ /* 0x010f280000300800 */
[----:B-----5:R-:W5:Y:S04]  /*11410*/  LDL.LU R3, [R1+0x15c] ;  /* 0x00015c0001037983 */ /* 0x020f680000300800 */
[----:B0-----:R-:W5:Y:S04]  /*11420*/  LDL.LU R2, [R1+0x144] ;  /* 0x0001440001027983 */ /* 0x001f680000300800 */
[----:B--2---:R-:W2:Y:S04]  /*11430*/  LDL.LU R0, [R1+0x120] ;  /* 0x0001200001007983 */ /* 0x004ea80000300800 */
[----:B------:R-:W2:Y:S01]  /*11440*/  LDL.LU R61, [R1+0xb8] ;  /* 0x0000b800013d7983 */ /* 0x000ea20000300800 */
[----:B------:R-:W-:-:S02]  /*11450*/  SEL R32, R5, R32, !P1 ;  /* 0x0000002005207207 */ /* 0x000fc40004800000 */
[----:B------:R-:W-:-:S03]  /*11460*/  SEL R31, R5, R31, !P1 ;  /* 0x0000001f051f7207 */ /* 0x000fc60004800000 */
[----:B------:R0:W-:Y:S04]  /*11470*/  STL [R1+0x164], R32 ;  /* 0x0001642001007387 */ /* 0x0001e80000100800 */
[----:B------:R1:W-:Y:S01]  /*11480*/  STL [R1+0x160], R31 ;  /* 0x0001601f01007387 */ /* 0x0003e20000100800 */
[C---:B0-----:R-:W-:Y:S02]  /*11490*/  SEL R32, R5.reuse, R30, !P1 ;  /* 0x0000001e05207207 */ /* 0x041fe40004800000 */
[----:B-1----:R-:W-:-:S03]  /*114a0*/  SEL R31, R5, R29, !P1 ;  /* 0x0000001d051f7207 */ /* 0x002fc60004800000 */
[----:B------:R0:W-:Y:S01]  /*114b0*/  STL [R1+0x158], R32 ;  /* 0x0001582001007387 */ /* 0x0001e20000100800 */
[----:B------:R-:W-:-:S03]  /*114c0*/  SEL R30, R5, R28, !P1 ;  /* 0x0000001c051e7207 */ /* 0x000fc60004800000 */
        /* <DEDUP_REMOVED lines=41> */
[----:B---3--:R-:W-:-:S03]  /*11760*/  SEL R7, R5, R6, !P1 ;  /* 0x0000000605077207 */ /* 0x008fc60004800000 */
[----:B------:R3:W-:Y:S01]  /*11770*/  STL [R1+0xdc], R8 ;  /* 0x0000dc0801007387 */ /* 0x0007e20000100800 */
[----:B----4-:R-:W-:-:S03]  /*11780*/  SEL R6, R5, R4, !P1 ;  /* 0x0000000405067207 */ /* 0x010fc60004800000 */
[----:B------:R4:W-:Y:S01]  /*11790*/  STL [R1+0xd8], R7 ;  /* 0x0000d80701007387 */ /* 0x0009e20000100800 */
[----:B-----5:R-:W-:-:S03]  /*117a0*/  SEL R4, R5, R3, !P1 ;  /* 0x0000000305047207 */ /* 0x020fc60004800000 */
[----:B------:R5:W-:Y:S01]  /*117b0*/  STL [R1+0xd4], R6 ;  /* 0x0000d40601007387 */ /* 0x000be20000100800 */
[----:B------:R-:W-:-:S03]  /*117c0*/  SEL R3, R5, R2, !P1 ;  /* 0x0000000205037207 */ /* 0x000fc60004800000 */
[----:B------:R1:W-:Y:S01]  /*117d0*/  STL [R1+0xd0], R4 ;  /* 0x0000d00401007387 */ /* 0x0003e20000100800 */
[----:B--2---:R-:W-:-:S03]  /*117e0*/  SEL R2, R5, R0, !P1 ;  /* 0x0000000005027207 */ /* 0x004fc60004800000 */
[----:B------:R2:W-:Y:S01]  /*117f0*/  STL [R1+0xcc], R3 ;  /* 0x0000cc0301007387 */ /* 0x0005e20000100800 */
[----:B------:R-:W-:-:S03]  /*11800*/  SEL R0, R5, R61, !P1 ;  /* 0x0000003d05007207 */ /* 0x000fc60004800000 */
[----:B0-----:R-:W2:Y:S04]  /*11810*/  LDL.LU R32, [R1+0xb4] ;  /* 0x0000b40001207983 */ /* 0x001ea80000300800 */
[----:B------:R0:W-:Y:S04]  /*11820*/  STL [R1+0xc8], R2 ;  /* 0x0000c80201007387 */ /* 0x0001e80000100800 */
[----:B-1----:R-:W2:Y:S04]  /*11830*/  LDL.LU R31, [R1+0xb0] ;  /* 0x0000b000011f7983 */ /* 0x002ea80000300800 */
        /* <DEDUP_REMOVED lines=22> */
[----:B---3--:R-:W3:Y:S04]  /*119a0*/  LDL.LU R8, [R1+0x50] ;  /* 0x0000500001087983 */ /* 0x008ee80000300800 */
[----:B----4-:R-:W4:Y:S04]  /*119b0*/  LDL.LU R7, [R1+0x4c] ;  /* 0x00004c0001077983 */ /* 0x010f280000300800 */
[----:B-----5:R-:W5:Y:S04]  /*119c0*/  LDL.LU R6, [R1+0x48] ;  /* 0x0000480001067983 */ /* 0x020f680000300800 */
[----:B------:R-:W3:Y:S04]  /*119d0*/  LDL.LU R4, [R1+0x44] ;  /* 0x0000440001047983 */ /* 0x000ee80000300800 */
[----:B--2---:R-:W2:Y:S04]  /*119e0*/  LDL.LU R3, [R1+0x40] ;  /* 0x0000400001037983 */ /* 0x004ea80000300800 */
[----:B0-----:R-:W2:Y:S04]  /*119f0*/  LDL.LU R2, [R1+0x3c] ;  /* 0x00003c0001027983 */ /* 0x001ea80000300800 */
[----:B-1----:R-:W2:Y:S04]  /*11a00*/  LDL.LU R0, [R1+0x38] ;  /* 0x0000380001007983 */ /* 0x002ea80000300800 */
[----:B------:R-:W2:Y:S01]  /*11a10*/  LDL.LU R61, [R1+0x34] ;  /* 0x00003400013d7983 */ /* 0x000ea20000300800 */
[----:B------:R-:W-:-:S05]  /*11a20*/  SEL R32, R5, R32, !P1 ;  /* 0x0000002005207207 */ /* 0x000fca0004800000 */
[----:B------:R0:W-:Y:S01]  /*11a30*/  STL [R1+0xc0], R32 ;  /* 0x0000c02001007387 */ /* 0x0001e20000100800 */
[----:B------:R-:W-:-:S03]  /*11a40*/  SEL R31, R5, R31, !P1 ;  /* 0x0000001f051f7207 */ /* 0x000fc60004800000 */
[----:B0-----:R-:W2:Y:S01]  /*11a50*/  LDL.LU R32, [R1+0x66e8] ;  /* 0x0066e80001207983 */ /* 0x001ea20000300800 */
[----:B------:R-:W-:-:S03]  /*11a60*/  SEL R30, R5, R30, !P1 ;  /* 0x0000001e051e7207 */ /* 0x000fc60004800000 */
[----:B------:R0:W-:Y:S01]  /*11a70*/  STL [R1+0xbc], R31 ;  /* 0x0000bc1f01007387 */ /* 0x0001e20000100800 */
[C---:B------:R-:W-:Y:S02]  /*11a80*/  SEL R29, R5.reuse, R29, !P1 ;  /* 0x0000001d051d7207 */ /* 0x040fe40004800000 */
[C---:B------:R-:W-:Y:S01]  /*11a90*/  SEL R28, R5.reuse, R28, !P1 ;  /* 0x0000001c051c7207 */ /* 0x040fe20004800000 */
[----:B0-----:R-:W2:Y:S01]  /*11aa0*/  LDL.LU R31, [R1+0x66e4] ;  /* 0x0066e400011f7983 */ /* 0x001ea20000300800 */
[----:B------:R-:W-:-:S03]  /*11ab0*/  SEL R27, R5, R27, !P1 ;  /* 0x0000001b051b7207 */ /* 0x000fc60004800000 */
[----:B------:R0:W-:Y:S01]  /*11ac0*/  STL [R1+0xb8], R30 ;  /* 0x0000b81e01007387 */ /* 0x0001e20000100800 */
[C---:B------:R-:W-:Y:S02]  /*11ad0*/  SEL R26, R5.reuse, R26, !P1 ;  /* 0x0000001a051a7207 */ /* 0x040fe40004800000 */
[C---:B------:R-:W-:Y:S01]  /*11ae0*/  SEL R25, R5.reuse, R25, !P1 ;  /* 0x0000001905197207 */ /* 0x040fe20004800000 */
[----:B0-----:R-:W2:Y:S04]  /*11af0*/  LDL.LU R30, [R1+0x66e0] ;  /* 0x0066e000011e7983 */ /* 0x001ea80000300800 */
[----:B------:R0:W-:Y:S01]  /*11b00*/  STL [R1+0xb4], R29 ;  /* 0x0000b41d01007387 */ /* 0x0001e20000100800 */
[C---:B------:R-:W-:Y:S02]  /*11b10*/  SEL R24, R5.reuse, R24, !P1 ;  /* 0x0000001805187207 */ /* 0x040fe40004800000 */
[C---:B------:R-:W-:Y:S01]  /*11b20*/  SEL R23, R5.reuse, R23, !P1 ;  /* 0x0000001705177207 */ /* 0x040fe20004800000 */
[----:B0-----:R-:W2:Y:S04]  /*11b30*/  LDL.LU R29, [R1+0x66dc] ;  /* 0x0066dc00011d7983 */ /* 0x001ea80000300800 */
[----:B------:R0:W-:Y:S01]  /*11b40*/  STL [R1+0xb0], R28 ;  /* 0x0000b01c01007387 */ /* 0x0001e20000100800 */
[----:B------:R-:W-:-:S03]  /*11b50*/  SEL R22, R5, R22, !P1 ;  /* 0x0000001605167207 */ /* 0x000fc60004800000 */
        /* <DEDUP_REMOVED lines=38> */
[----:B---3--:R-:W-:-:S03]  /*11dc0*/  SEL R8, R5, R8, !P1 ;  /* 0x0000000805087207 */ /* 0x008fc60004800000 */
[----:B0-----:R-:W3:Y:S04]  /*11dd0*/  LDL.LU R15, [R1+0x66a4] ;  /* 0x0066a400010f7983 */ /* 0x001ee80000300800 */
[----:B------:R0:W-:Y:S01]  /*11de0*/  STL [R1+0x78], R60 ;  /* 0x0000783c01007387 */ /* 0x0001e20000100800 */
[----:B----4-:R-:W-:-:S03]  /*11df0*/  SEL R7, R5, R7, !P1 ;  /* 0x0000000705077207 */ /* 0x010fc60004800000 */
[----:B0-----:R-:W4:Y:S04]  /*11e00*/  LDL.LU R60, [R1+0x66a0] ;  /* 0x0066a000013c7983 */ /* 0x001f280000300800 */
[----:B------:R0:W-:Y:S01]  /*11e10*/  STL [R1+0x74], R14 ;  /* 0x0000740e01007387 */ /* 0x0001e20000100800 */
[----:B-----5:R-:W-:-:S03]  /*11e20*/  SEL R6, R5, R6, !P1 ;  /* 0x0000000605067207 */ /* 0x020fc60004800000 */
[----:B0-----:R-:W5:Y:S04]  /*11e30*/  LDL.LU R14, [R1+0x669c] ;  /* 0x00669c00010e7983 */ /* 0x001f680000300800 */
[----:B------:R0:W-:Y:S01]  /*11e40*/  STL [R1+0x70], R13 ;  /* 0x0000700d01007387 */ /* 0x0001e20000100800 */
[----:B------:R-:W-:-:S03]  /*11e50*/  SEL R4, R5, R4, !P1 ;  /* 0x0000000405047207 */ /* 0x000fc60004800000 */
[----:B0-----:R-:W3:Y:S04]  /*11e60*/  LDL.LU R13, [R1+0x6698] ;  /* 0x00669800010d7983 */ /* 0x001ee80000300800 */
[----:B------:R0:W-:Y:S01]  /*11e70*/  STL [R1+0x6c], R12 ;  /* 0x00006c0c01007387 */ /* 0x0001e20000100800 */
[----:B--2---:R-:W-:-:S03]  /*11e80*/  SEL R3, R5, R3, !P1 ;  /* 0x0000000305037207 */ /* 0x004fc60004800000 */
        /* <DEDUP_REMOVED lines=10> */
[----:B------:R0:W-:Y:S04]  /*11f30*/  STL [R1+0x5c], R6 ;  /* 0x00005c0601007387 */ /* 0x0001e80000100800 */
[----:B0-----:R-:W2:Y:S04]  /*11f40*/  LDL.LU R6, [R1+0x6684] ;  /* 0x0066840001067983 */ /* 0x001ea80000300800 */
[----:B------:R0:W-:Y:S04]  /*11f50*/  STL [R1+0x58], R4 ;  /* 0x0000580401007387 */ /* 0x0001e80000100800 */
[----:B0-----:R-:W2:Y:S04]  /*11f60*/  LDL.LU R4, [R1+0x6680] ;  /* 0x0066800001047983 */ /* 0x001ea80000300800 */
[----:B------:R0:W-:Y:S04]  /*11f70*/  STL [R1+0x54], R3 ;  /* 0x0000540301007387 */ /* 0x0001e80000100800 */
[----:B0-----:R-:W2:Y:S04]  /*11f80*/  LDL.LU R3, [R1+0x667c] ;  /* 0x00667c0001037983 */ /* 0x001ea80000300800 */
[----:B------:R0:W-:Y:S04]  /*11f90*/  STL [R1+0x50], R2 ;  /* 0x0000500201007387 */ /* 0x0001e80000100800 */
[----:B0-----:R-:W3:Y:S04]  /*11fa0*/  LDL.LU R2, [R1+0x6678] ;  /* 0x0066780001027983 */ /* 0x001ee80000300800 */
[----:B------:R0:W-:Y:S04]  /*11fb0*/  STL [R1+0x4c], R0 ;  /* 0x00004c0001007387 */ /* 0x0001e80000100800 */
[----:B0-----:R-:W3:Y:S04]  /*11fc0*/  LDL.LU R0, [R1+0x6674] ;  /* 0x0066740001007983 */ /* 0x001ee80000300800 */
[----:B------:R0:W-:Y:S04]  /*11fd0*/  STL [R1+0x48], R61 ;  /* 0x0000483d01007387 */ /* 0x0001e80000100800 */
[----:B0-----:R-:W3:Y:S01]  /*11fe0*/  LDL.LU R61, [R1+0x6670] ;  /* 0x00667000013d7983 */ /* 0x001ee20000300800 */
[----:B------:R-:W-:-:S02]  /*11ff0*/  SEL R24, R5, R24, !P1 ;  /* 0x0000001805187207 */ /* 0x000fc40004800000 */
[C---:B------:R-:W-:Y:S01]  /*12000*/  SEL R23, R5.reuse, R23, !P1 ;  /* 0x0000001705177207 */ /* 0x040fe20004800000 */
[----:B------:R-:W-:Y:S01]  /*12010*/  @!P3 IMAD.MOV R56, RZ, RZ, -R56 ;  /* 0x000000ffff38b224 */ /* 0x000fe200078e0a38 */
[C---:B------:R-:W-:Y:S01]  /*12020*/  SEL R22, R5.reuse, R22, !P1 ;  /* 0x0000001605167207 */ /* 0x040fe20004800000 */
[----:B------:R-:W-:Y:S01]  /*12030*/  @!P2 IMAD.MOV R57, RZ, RZ, -R57 ;  /* 0x000000ffff39a224 */ /* 0x000fe200078e0a39 */
[C---:B--2---:R-:W-:Y:S02]  /*12040*/  SEL R3, R5.reuse, R3, !P1 ;  /* 0x0000000305037207 */ /* 0x044fe40004800000 */
[----:B---3--:R-:W-:-:S05]  /*12050*/  SEL R61, R5, R61, !P1 ;  /* 0x0000003d053d7207 */ /* 0x008fca0004800000 */
[----:B------:R0:W-:Y:S02]  /*12060*/  STL [R1+0x44], R61 ;  /* 0x0000443d01007387 */ /* 0x0001e40000100800 */
[C---:B0-----:R-:W-:Y:S02]  /*12070*/  SEL R61, R5.reuse, R0, !P1 ;  /* 0x00000000053d7207 */ /* 0x041fe40004800000 */
[C---:B------:R-:W-:Y:S02]  /*12080*/  SEL R0, R5.reuse, R2, !P1 ;  /* 0x0000000205007207 */ /* 0x040fe40004800000 */
[C---:B------:R-:W-:Y:S01]  /*12090*/  SEL R2, R5.reuse, R4, !P1 ;  /* 0x0000000405027207 */ /* 0x040fe20004800000 */
[----:B------:R-:W-:Y:S04]  /*120a0*/  STL [R1+0x40], R61 ;  /* 0x0000403d01007387 */ /* 0x000fe80000100800 */
[----:B------:R0:W-:Y:S04]  /*120b0*/  STL [R1+0x3c], R0 ;  /* 0x00003c0001007387 */ /* 0x0001e80000100800 */
[----:B------:R1:W-:Y:S01]  /*120c0*/  STL [R1+0x38], R3 ;  /* 0x0000380301007387 */ /* 0x0003e20000100800 */
[----:B0-----:R-:W-:-:S03]  /*120d0*/  SEL R0, R5, R6, !P1 ;  /* 0x0000000605007207 */ /* 0x001fc60004800000 */
[----:B------:R0:W-:Y:S01]  /*120e0*/  STL [R1+0x34], R2 ;  /* 0x0000340201007387 */ /* 0x0001e20000100800 */
[----:B-1----:R-:W-:-:S03]  /*120f0*/  SEL R3, R5, R7, !P1 ;  /* 0x0000000705037207 */ /* 0x002fc60004800000 */
        /* <DEDUP_REMOVED lines=9> */
[----:B-----5:R-:W-:-:S03]  /*12190*/  SEL R0, R5, R14, !P1 ;  /* 0x0000000e05007207 */ /* 0x020fc60004800000 */
[----:B------:R0:W-:Y:S01]  /*121a0*/  STL [R1+0x1c], R2 ;  /* 0x00001c0201007387 */ /* 0x0001e20000100800 */
[----:B----4-:R-:W-:-:S03]  /*121b0*/  SEL R3, R5, R60, !P1 ;  /* 0x0000003c05037207 */ /* 0x010fc60004800000 */
        /* <DEDUP_REMOVED lines=8> */
[----:B------:R-:W-:Y:S01]  /*12240*/  STL [R1+0x8], R3 ;  /* 0x0000080301007387 */ /* 0x000fe20000100800 */
[----:B------:R-:W-:-:S03]  /*12250*/  SEL R61, R5, R20, !P1 ;  /* 0x00000014053d7207 */ /* 0x000fc60004800000 */
[----:B------:R-:W2:Y:S01]  /*12260*/  LDL.LU R18, [R1+0x1a4] ;  /* 0x0001a40001127983 */ /* 0x000ea20000300800 */
[----:B0-----:R-:W-:-:S03]  /*12270*/  SEL R0, R5, R19, !P1 ;  /* 0x0000001305007207 */ /* 0x001fc60004800000 */
[----:B------:R0:W-:Y:S04]  /*12280*/  STL [R1+0x4], R2 ;  /* 0x0000040201007387 */ /* 0x0001e80000100800 */
[----:B------:R-:W3:Y:S04]  /*12290*/  LDL.LU R60, [R1+0x1d4] ;  /* 0x0001d400013c7983 */ /* 0x000ee80000300800 */
[----:B------:R1:W-:Y:S01]  /*122a0*/  STL [R1], R0 ;  /* 0x0000000001007387 */ /* 0x0003e20000100800 */
[C---:B------:R-:W-:Y:S01]  /*122b0*/  SEL R17, R5.reuse, R46, !P1 ;  /* 0x0000002e05117207 */ /* 0x040fe20004800000 */
[----:B0-----:R-:W0:Y:S02]  /*122c0*/  LDC R2, c[0x0][0x3ac] ;  /* 0x0000eb00ff027b82 */ /* 0x001e240000000800 */
[----:B------:R4:W-:Y:S01]  /*122d0*/  STL [R1+0x665c], R61 ;  /* 0x00665c3d01007387 */ /* 0x0009e20000100800 */
[----:B-1----:R-:W-:-:S03]  /*122e0*/  SEL R0, R5, R21, !P1 ;  /* 0x0000001505007207 */ /* 0x002fc60004800000 */
[----:B----4-:R-:W4:Y:S04]  /*122f0*/  LDL.LU R61, [R1+0x1d0] ;  /* 0x0001d000013d7983 */ /* 0x010f280000300800 */
[----:B------:R-:W-:Y:S04]  /*12300*/  STL [R1+0x6660], R0 ;  /* 0x0066600001007387 */ /* 0x000fe80000100800 */
[----:B------:R1:W-:Y:S01]  /*12310*/  STL [R1+0x6664], R22 ;  /* 0x0066641601007387 */ /* 0x0003e20000100800 */
[C---:B------:R-:W-:Y:S02]  /*12320*/  SEL R16, R5.reuse, R47, !P1 ;  /* 0x0000002f05107207 */ /* 0x040fe40004800000 */
[C---:B------:R-:W-:Y:S01]  /*12330*/  SEL R15, R5.reuse, R48, !P1 ;  /* 0x00000030050f7207 */ /* 0x040fe20004800000 */
[----:B-1----:R-:W5:Y:S04]  /*12340*/  LDL.LU R22, [R1+0x1cc] ;  /* 0x0001cc0001167983 */ /* 0x002f680000300800 */
[----:B------:R1:W-:Y:S01]  /*12350*/  STL [R1+0x6668], R23 ;  /* 0x0066681701007387 */ /* 0x0003e20000100800 */
[----:B------:R-:W-:-:S02]  /*12360*/  SEL R14, R5, R49, !P1 ;  /* 0x00000031050e7207 */ /* 0x000fc40004800000 */
[C---:B------:R-:W-:Y:S01]  /*12370*/  SEL R13, R5.reuse, R50, !P1 ;  /* 0x00000032050d7207 */ /* 0x040fe20004800000 */
[----:B-1----:R-:W3:Y:S04]  /*12380*/  LDL.LU R23, [R1+0x1c8] ;  /* 0x0001c80001177983 */ /* 0x002ee80000300800 */
[----:B------:R1:W-:Y:S01]  /*12390*/  STL [R1+0x666c], R24 ;  /* 0x00666c1801007387 */ /* 0x0003e20000100800 */
[C---:B------:R-:W-:Y:S02]  /*123a0*/  SEL R12, R5.reuse, R51, !P1 ;  /* 0x00000033050c7207 */ /* 0x040fe40004800000 */
[C---:B------:R-:W-:Y:S01]  /*123b0*/  SEL R9, R5.reuse, R54, !P1 ;  /* 0x0000003605097207 */ /* 0x040fe20004800000 */
[----:B-1----:R-:W3:Y:S04]  /*123c0*/  LDL.LU R24, [R1+0x1c4] ;  /* 0x0001c40001187983 */ /* 0x002ee80000300800 */
[----:B------:R-:W3:Y:S04]  /*123d0*/  LDL.LU R46, [R1+0x1a8] ;  /* 0x0001a800012e7983 */ /* 0x000ee80000300800 */
[----:B------:R-:W5:Y:S04]  /*123e0*/  LDL.LU R47, [R1+0x1ac] ;  /* 0x0001ac00012f7983 */ /* 0x000f680000300800 */
[----:B------:R-:W5:Y:S01]  /*123f0*/  LDL.LU R48, [R1+0x1b0] ;  /* 0x0001b00001307983 */ /* 0x000f620000300800 */
[----:B------:R-:W-:-:S03]  /*12400*/  SEL R8, R5, R55, !P1 ;  /* 0x0000003705087207 */ /* 0x000fc60004800000 */
[----:B------:R-:W5:Y:S01]  /*12410*/  LDL.LU R49, [R1+0x1b4] ;  /* 0x0001b40001317983 */ /* 0x000f620000300800 */
[----:B------:R-:W-:-:S03]  /*12420*/  SEL R7, R5, R56, !P1 ;  /* 0x0000003805077207 */ /* 0x000fc60004800000 */
[----:B------:R-:W5:Y:S01]  /*12430*/  LDL.LU R50, [R1+0x1b8] ;  /* 0x0001b80001327983 */ /* 0x000f620000300800 */
[----:B------:R-:W-:-:S03]  /*12440*/  SEL R6, R5, R57, !P1 ;  /* 0x0000003905067207 */ /* 0x000fc60004800000 */
[----:B------:R-:W5:Y:S04]  /*12450*/  LDL.LU R51, [R1+0x1bc] ;  /* 0x0001bc0001337983 */ /* 0x000f680000300800 */
[----:B------:R-:W5:Y:S04]  /*12460*/  LDL.LU R54, [R1+0x1c0] ;  /* 0x0001c00001367983 */ /* 0x000f680000300800 */
[----:B------:R-:W5:Y:S04]  /*12470*/  LDL.LU R55, [R1+0x1a0] ;  /* 0x0001a00001377983 */ /* 0x000f680000300800 */
[----:B------:R-:W5:Y:S04]  /*12480*/  LDL.LU R56, [R1+0x19c] ;  /* 0x00019c0001387983 */ /* 0x000f680000300800 */
[----:B------:R-:W5:Y:S01]  /*12490*/  LDL.LU R57, [R1+0x198] ;  /* 0x0001980001397983 */ /* 0x000f620000300800 */
[----:B------:R-:W1:Y:S01]  /*124a0*/  S2R R3, SR_TID.X ;  /* 0x0000000000037919 */ /* 0x000e620000002100 */
[----:B------:R-:W-:-:S02]  /*124b0*/  @!P0 IMAD.MOV R58, RZ, RZ, -R58 ;  /* 0x000000ffff3a8224 */ /* 0x000fc400078e0a3a */
[----:B------:R-:W-:Y:S02]  /*124c0*/  @!P5 IMAD.MOV R59, RZ, RZ, -R59 ;  /* 0x000000ffff3bd224 */ /* 0x000fe400078e0a3b */
[----:B------:R-:W-:Y:S02]  /*124d0*/  @!P4 IMAD.MOV R10, RZ, RZ, -R10 ;  /* 0x000000ffff0ac224 */ /* 0x000fe400078e0a0a */
[----:B------:R-:W-:Y:S01]  /*124e0*/  @!P6 IMAD.MOV R11, RZ, RZ, -R11 ;  /* 0x000000ffff0be224 */ /* 0x000fe200078e0a0b */
[C---:B------:R-:W-:Y:S02]  /*124f0*/  SEL R25, R5.reuse, R25, !P1 ;  /* 0x0000001905197207 */ /* 0x040fe40004800000 */
[C---:B------:R-:W-:Y:S02]  /*12500*/  SEL R26, R5.reuse, R26, !P1 ;  /* 0x0000001a051a7207 */ /* 0x040fe40004800000 */
[C---:B------:R-:W-:Y:S02]  /*12510*/  SEL R27, R5.reuse, R27, !P1 ;  /* 0x0000001b051b7207 */ /* 0x040fe40004800000 */
[----:B------:R-:W-:-:S02]  /*12520*/  SEL R28, R5, R28, !P1 ;  /* 0x0000001c051c7207 */ /* 0x000fc40004800000 */
[C---:B------:R-:W-:Y:S02]  /*12530*/  SEL R29, R5.reuse, R29, !P1 ;  /* 0x0000001d051d7207 */ /* 0x040fe40004800000 */
[C---:B------:R-:W-:Y:S02]  /*12540*/  SEL R30, R5.reuse, R30, !P1 ;  /* 0x0000001e051e7207 */ /* 0x040fe40004800000 */
[C---:B------:R-:W-:Y:S02]  /*12550*/  SEL R31, R5.reuse, R31, !P1 ;  /* 0x0000001f051f7207 */ /* 0x040fe40004800000 */
[----:B------:R-:W-:Y:S02]  /*12560*/  SEL R32, R5, R32, !P1 ;  /* 0x0000002005207207 */ /* 0x000fe40004800000 */
[----:B-1----:R-:W-:-:S05]  /*12570*/  LOP3.LUT R20, R3, 0x1f, RZ, 0xc0, !PT ;  /* 0x0000001f03147812 */ /* 0x002fca00078ec0ff */
[CC--:B0-----:R-:W-:Y:S02]  /*12580*/  IMAD R0, R20.reuse, R2.reuse, RZ ;  /* 0x0000000214007224 */ /* 0x0c1fe400078e02ff */
[----:B------:R-:W-:Y:S01]  /*12590*/  IMAD R19, R20, R2, RZ ;  /* 0x0000000214137224 */ /* 0x000fe200078e02ff */
[C---:B------:R-:W-:Y:S01]  /*125a0*/  SEL R33, R5.reuse, R33, !P1 ;  /* 0x0000002105217207 */ /* 0x040fe20004800000 */
[----:B------:R-:W-:Y:S01]  /*125b0*/  IMAD R0, R2, 0x20, R0 ;  /* 0x0000002002007824 */ /* 0x000fe200078e0200 */
[C---:B------:R-:W-:Y:S02]  /*125c0*/  SEL R34, R5.reuse, R34, !P1 ;  /* 0x0000002205227207 */ /* 0x040fe40004800000 */
[C---:B------:R-:W-:Y:S02]  /*125d0*/  SEL R35, R5.reuse, R35, !P1 ;  /* 0x0000002305237207 */ /* 0x040fe40004800000 */
[C---:B------:R-:W-:Y:S02]  /*125e0*/  SEL R36, R5.reuse, R36, !P1 ;  /* 0x0000002405247207 */ /* 0x040fe40004800000 */
[----:B------:R-:W-:-:S02]  /*125f0*/  SEL R37, R5, R37, !P1 ;  /* 0x0000002505257207 */ /* 0x000fc40004800000 */
[C---:B------:R-:W-:Y:S02]  /*12600*/  SEL R38, R5.reuse, R38, !P1 ;  /* 0x0000002605267207 */ /* 0x040fe40004800000 */
[C---:B------:R-:W-:Y:S02]  /*12610*/  SEL R39, R5.reuse, R39, !P1 ;  /* 0x0000002705277207 */ /* 0x040fe40004800000 */
        /* <DEDUP_REMOVED lines=11> */
[----:B------:R-:W-:Y:S02]  /*126d0*/  SEL R2, R5, R11, !P1 ;  /* 0x0000000b05027207 */ /* 0x000fe40004800000 */
[C---:B------:R-:W-:Y:S02]  /*126e0*/  IADD3 R21, P1, PT, R19.reuse, UR26, RZ ;  /* 0x0000001a13157c10 */ /* 0x040fe4000ff3e0ff */
[----:B------:R-:W-:Y:S01]  /*126f0*/  IADD3 R20, P0, PT, R0, UR26, RZ ;  /* 0x0000001a00147c10 */ /* 0x000fe2000ff1e0ff */
[----:B--2---:R-:W-:Y:S01]  /*12700*/  IMAD R18, R18, UR77, RZ ;  /* 0x0000004d12127c24 */ /* 0x004fe2000f8e02ff */
[----:B------:R-:W-:Y:S01]  /*12710*/  LEA.HI.X.SX32 R19, R19, UR27, 0x1, P1 ;  /* 0x0000001b13137c11 */ /* 0x000fe200088f0eff */
[----:B------:R-:W-:Y:S01]  /*12720*/  STL [R1+0x65bc], R21 ;  /* 0x0065bc1501007387 */ /* 0x000fe20000100800 */
[----:B----4-:R-:W-:-:S03]  /*12730*/  IMAD R59, R61, UR77, RZ ;  /* 0x0000004d3d3b7c24 */ /* 0x010fc6000f8e02ff */
[----:B------:R0:W-:Y:S01]  /*12740*/  STL [R1+0x65c0], R20 ;  /* 0x0065c01401007387 */ /* 0x0001e20000100800 */
[----:B---3--:R-:W-:-:S03]  /*12750*/  IMAD R46, R46, UR77, RZ ;  /* 0x0000004d2e2e7c24 */ /* 0x008fc6000f8e02ff */
[----:B------:R1:W-:Y:S01]  /*12760*/  STL [R1+0x65b4], R19 ;  /* 0x0065b41301007387 */ /* 0x0003e20000100800 */
[----:B-----5:R-:W-:Y:S01]  /*12770*/  IMAD R47, R47, UR77, RZ ;  /* 0x0000004d2f2f7c24 */ /* 0x020fe2000f8e02ff */
[----:B------:R-:W-:Y:S01]  /*12780*/  UIMAD UR7, UR7, 0x36, URZ ;  /* 0x00000036070778a4 */ /* 0x000fe2000f8e02ff */
[----:B------:R-:W-:Y:S01]  /*12790*/  IMAD R48, R48, UR77, RZ ;  /* 0x0000004d30307c24 */ /* 0x000fe2000f8e02ff */
[----:B------:R-:W-:Y:S01]  /*127a0*/  UIMAD UR10, UR10, 0x35, URZ ;  /* 0x000000350a0a78a4 */ /* 0x000fe2000f8e02ff */
[----:B------:R-:W-:Y:S01]  /*127b0*/  IMAD R49, R49, UR77, RZ ;  /* 0x0000004d31317c24 */ /* 0x000fe2000f8e02ff */
[----:B------:R-:W-:Y:S01]  /*127c0*/  UIMAD UR11, UR11, 0x34, URZ ;  /* 0x000000340b0b78a4 */ /* 0x000fe2000f8e02ff */
[----:B------:R-:W-:Y:S01]  /*127d0*/  IMAD R11, R55, UR77, RZ ;  /* 0x0000004d370b7c24 */ /* 0x000fe2000f8e02ff */
[----:B------:R-:W-:Y:S01]  /*127e0*/  UIMAD UR12, UR12, 0x33, URZ ;  /* 0x000000330c0c78a4 */ /* 0x000fe2000f8e02ff */
[----:B------:R-:W-:Y:S02]  /*127f0*/  IMAD R10, R56, UR77, RZ ;  /* 0x0000004d380a7c24 */ /* 0x000fe4000f8e02ff */
[----:B------:R-:W-:-:S03]  /*12800*/  IMAD R5, R57, UR77, RZ ;  /* 0x0000004d39057c24 */ /* 0x000fc6000f8e02ff */
[----:B0-----:R-:W-:Y:S01]  /*12810*/  IADD3 R20, P6, PT, R10, UR24, RZ ;  /* 0x000000180a147c10 */ /* 0x001fe2000ffde0ff */
[----:B------:R-:W-:Y:S01]  /*12820*/  IMAD R50, R50, UR77, RZ ;  /* 0x0000004d32327c24 */ /* 0x000fe2000f8e02ff */
[----:B------:R-:W-:Y:S01]  /*12830*/  UIMAD UR13, UR13, 0x32, URZ ;  /* 0x000000320d0d78a4 */ /* 0x000fe2000f8e02ff */
[----:B-1----:R-:W-:Y:S01]  /*12840*/  IADD3 R19, P3, PT, R5, UR24, RZ ;  /* 0x0000001805137c10 */ /* 0x002fe2000ff7e0ff */
[----:B------:R-:W-:Y:S01]  /*12850*/  IMAD R51, R51, UR77, RZ ;  /* 0x0000004d33337c24 */ /* 0x000fe2000f8e02ff */
[----:B------:R-:W-:Y:S01]  /*12860*/  IADD3 R21, P1, PT, R11, UR24, RZ ;  /* 0x000000180b157c10 */ /* 0x000fe2000ff3e0ff */
[----:B------:R-:W-:Y:S01]  /*12870*/  IMAD R54, R54, UR77, RZ ;  /* 0x0000004d36367c24 */ /* 0x000fe2000f8e02ff */
[----:B------:R-:W-:Y:S01]  /*12880*/  UIMAD UR14, UR14, 0x31, URZ ;  /* 0x000000310e0e78a4 */ /* 0x000fe2000f8e02ff */
[----:B------:R0:W-:Y:S01]  /*12890*/  STL [R1+0x2fbc], R19 ;  /* 0x002fbc1301007387 */ /* 0x0001e20000100800 */
[----:B------:R-:W-:Y:S01]  /*128a0*/  LEA.HI.X.SX32 R5, R5, UR25, 0x1, P3 ;  /* 0x0000001905057c11 */ /* 0x000fe200098f0eff */
[----:B------:R-:W-:Y:S01]  /*128b0*/  IMAD R60, R60, UR77, RZ ;  /* 0x0000004d3c3c7c24 */ /* 0x000fe2000f8e02ff */
[----:B------:R-:W-:Y:S01]  /*128c0*/  UIMAD UR15, UR15, 0x30, URZ ;  /* 0x000000300f0f78a4 */ /* 0x000fe2000f8e02ff */
[----:B------:R1:W-:Y:S01]  /*128d0*/  STL [R1+0x2fc0], R20 ;  /* 0x002fc01401007387 */ /* 0x0003e20000100800 */
[----:B------:R-:W-:Y:S01]  /*128e0*/  IMAD R25, R25, UR76, RZ ;  /* 0x0000004c19197c24 */ /* 0x000fe2000f8e02ff */
[----:B------:R-:W-:Y:S01]  /*128f0*/  UIMAD UR16, UR16, 0x2f, URZ ;  /* 0x0000002f101078a4 */ /* 0x000fe2000f8e02ff */
[----:B------:R-:W-:Y:S01]  /*12900*/  IMAD R26, R26, UR76, RZ ;  /* 0x0000004c1a1a7c24 */ /* 0x000fe2000f8e02ff */
[----:B------:R-:W-:Y:S01]  /*12910*/  UIMAD UR17, UR17, 0x2e, URZ ;  /* 0x0000002e111178a4 */ /* 0x000fe2000f8e02ff */
[----:B0-----:R-:W-:Y:S01]  /*12920*/  IADD3 R19, P2, PT, R18, UR24, RZ ;  /* 0x0000001812137c10 */ /* 0x001fe2000ff5e0ff */
[----:B------:R-:W-:Y:S01]  /*12930*/  STL [R1+0x2fc4], R21 ;  /* 0x002fc41501007387 */ /* 0x000fe20000100800 */
[----:B------:R-:W-:Y:S01]  /*12940*/  IMAD R27, R27, UR76, RZ ;  /* 0x0000004c1b1b7c24 */ /* 0x000fe2000f8e02ff */
[----:B------:R-:W-:Y:S01]  /*12950*/  UIMAD UR18, UR18, 0x2d, URZ ;  /* 0x0000002d121278a4 */ /* 0x000fe2000f8e02ff */
[----:B-1----:R-:W-:Y:S01]  /*12960*/  IADD3 R20, P4, PT, R46, UR24, RZ ;  /* 0x000000182e147c10 */ /* 0x002fe2000ff9e0ff */
[----:B------:R0:W-:Y:S01]  /*12970*/  STL [R1+0x2fc8], R19 ;  /* 0x002fc81301007387 */ /* 0x0001e20000100800 */
[----:B------:R-:W-:Y:S01]  /*12980*/  LEA.HI.X.SX32 R10, R10, UR25, 0x1, P6 ;  /* 0x000000190a0a7c11 */ /* 0x000fe2000b0f0eff */
[----:B------:R-:W-:Y:S01]  /*12990*/  IMAD R28, R28, UR76, RZ ;  /* 0x0000004c1c1c7c24 */ /* 0x000fe2000f8e02ff */
[----:B------:R-:W-:Y:S01]  /*129a0*/  UIMAD UR19, UR19, 0x2c, URZ ;  /* 0x0000002c131378a4 */ /* 0x000fe2000f8e02ff */
[----:B------:R-:W-:Y:S01]  /*129b0*/  STL [R1+0x2fcc], R20 ;  /* 0x002fcc1401007387 */ /* 0x000fe20000100800 */
[----:B------:R-:W-:Y:S01]  /*129c0*/  IMAD R29, R29, UR76, RZ ;  /* 0x0000004c1d1d7c24 */ /* 0x000fe2000f8e02ff */
[----:B------:R-:W-:-:S02]  /*129d0*/  UIMAD UR20, UR20, 0x2b, URZ ;  /* 0x0000002b141478a4 */ /* 0x000fc4000f8e02ff */
[----:B------:R1:W-:Y:S01]  /*129e0*/  STL [R1+0x2fb4], R5 ;  /* 0x002fb40501007387 */ /* 0x0003e20000100800 */
[----:B------:R-:W-:Y:S01]  /*129f0*/  IMAD R30, R30, UR76, RZ ;  /* 0x0000004c1e1e7c24 */ /* 0x000fe2000f8e02ff */
[----:B0-----:R-:W-:Y:S01]  /*12a00*/  IADD3 R19, P5, PT, R47, UR24, RZ ;  /* 0x000000182f137c10 */ /* 0x001fe2000ffbe0ff */
[----:B------:R-:W-:Y:S01]  /*12a10*/  IMAD R31, R31, UR76, RZ ;  /* 0x0000004c1f1f7c24 */ /* 0x000fe2000f8e02ff */
[----:B------:R-:W-:Y:S01]  /*12a20*/  LEA.HI.X.SX32 R11, R11, UR25, 0x1, P1 ;  /* 0x000000190b0b7c11 */ /* 0x000fe200088f0eff */
[----:B------:R-:W-:Y:S01]  /*12a30*/  IMAD R32, R32, UR76, RZ ;  /* 0x0000004c20207c24 */ /* 0x000fe2000f8e02ff */
[----:B------:R-:W-:Y:S01]  /*12a40*/  UIMAD UR21, UR21, 0x2a, URZ ;  /* 0x0000002a151578a4 */ /* 0x000fe2000f8e02ff */
[----:B------:R-:W-:Y:S01]  /*12a50*/  STL [R1+0x2fb8], R19 ;  /* 0x002fb81301007387 */ /* 0x000fe20000100800 */
[----:B------:R-:W-:Y:S01]  /*12a60*/  IMAD R33, R33, UR76, RZ ;  /* 0x0000004c21217c24 */ /* 0x000fe2000f8e02ff */
[----:B------:R-:W-:Y:S01]  /*12a70*/  UIMAD UR22, UR22, 0x29, URZ ;  /* 0x00000029161678a4 */ /* 0x000fe2000f8e02ff */
[----:B-1----:R-:W-:Y:S01]  /*12a80*/  IADD3 R5, P3, PT, R48, UR24, RZ ;  /* 0x0000001830057c10 */ /* 0x002fe2000ff7e0ff */
[----:B------:R0:W-:Y:S01]  /*12a90*/  STL [R1+0x2fac], R10 ;  /* 0x002fac0a01007387 */ /* 0x0001e20000100800 */
[----:B------:R-:W-:Y:S01]  /*12aa0*/  IMAD R34, R34, UR76, RZ ;  /* 0x0000004c22227c24 */ /* 0x000fe2000f8e02ff */
[----:B------:R-:W-:-:S02]  /*12ab0*/  UIMAD UR23, UR23, 0x28, URZ ;  /* 0x00000028171778a4 */ /* 0x000fc4000f8e02ff */
[----:B------:R1:W-:Y:S01]  /*12ac0*/  STL [R1+0x2fb0], R5 ;  /* 0x002fb00501007387 */ /* 0x0003e20000100800 */
[----:B------:R-:W-:Y:S01]  /*12ad0*/  IMAD R35, R35, UR76, RZ ;  /* 0x0000004c23237c24 */ /* 0x000fe2000f8e02ff */
[----:B------:R-:W-:Y:S01]  /*12ae0*/  UIMAD UR28, UR28, 0x27, URZ ;  /* 0x000000271c1c78a4 */ /* 0x000fe2000f8e02ff */
[----:B------:R-:W-:Y:S01]  /*12af0*/  IMAD R36, R36, UR76, RZ ;  /* 0x0000004c24247c24 */ /* 0x000fe2000f8e02ff */
[----:B------:R-:W-:Y:S01]  /*12b00*/  UIMAD UR29, UR29, 0x26, URZ ;  /* 0x000000261d1d78a4 */ /* 0x000fe2000f8e02ff */
[----:B0-----:R-:W-:Y:S01]  /*12b10*/  IADD3 R10, P1, PT, R49, UR24, RZ ;  /* 0x00000018310a7c10 */ /* 0x001fe2000ff3e0ff */
[----:B------:R0:W-:Y:S01]  /*12b20*/  STL [R1+0x2fa4], R11 ;  /* 0x002fa40b01007387 */ /* 0x0001e20000100800 */
[----:B------:R-:W-:Y:S01]  /*12b30*/  IMAD R37, R37, UR76, RZ ;  /* 0x0000004c25257c24 */ /* 0x000fe2000f8e02ff */
[----:B------:R-:W-:Y:S01]  /*12b40*/  UIMAD UR30, UR30, 0x25, URZ ;  /* 0x000000251e1e78a4 */ /* 0x000fe2000f8e02ff */
[----:B-1----:R-:W-:Y:S01]  /*12b50*/  LEA.HI.X.SX32 R5, R18, UR25, 0x1, P2 ;  /* 0x0000001912057c11 */ /* 0x002fe200090f0eff */
[----:B------:R1:W-:Y:S01]  /*12b60*/  STL [R1+0x2fa8], R10 ;  /* 0x002fa80a01007387 */ /* 0x0003e20000100800 */
[----:B------:R-:W-:Y:S01]  /*12b70*/  IMAD R38, R38, UR76, RZ ;  /* 0x0000004c26267c24 */ /* 0x000fe2000f8e02ff */
[----:B------:R-:W-:-:S02]  /*12b80*/  UIMAD UR31, UR31, 0x24, URZ ;  /* 0x000000241f1f78a4 */ /* 0x000fc4000f8e02ff */
[----:B------:R2:W-:Y:S01]  /*12b90*/  STL [R1+0x2f9c], R5 ;  /* 0x002f9c0501007387 */ /* 0x0005e20000100800 */
[----:B------:R-:W-:Y:S01]  /*12ba0*/  IMAD R39, R39, UR76, RZ ;  /* 0x0000004c27277c24 */ /* 0x000fe2000f8e02ff */
[----:B0-----:R-:W-:Y:S01]  /*12bb0*/  IADD3 R11, P2, PT, R50, UR24, RZ ;  /* 0x00000018320b7c10 */ /* 0x001fe2000ff5e0ff */
[----:B------:R-:W-:Y:S01]  /*12bc0*/  IMAD R40, R40, UR76, RZ ;  /* 0x0000004c28287c24 */ /* 0x000fe2000f8e02ff */
[----:B------:R-:W-:Y:S01]  /*12bd0*/  UIMAD UR32, UR32, 0x23, URZ ;  /* 0x00000023202078a4 */ /* 0x000fe2000f8e02ff */
[----:B-1----:R-:W-:Y:S02]  /*12be0*/  LEA.HI.X.SX32 R10, R46, UR25, 0x1, P4 ;  /* 0x000000192e0a7c11 */ /* 0x002fe4000a0f0eff */
[----:B------:R0:W-:Y:S01]  /*12bf0*/  STL [R1+0x2fa0], R11 ;  /* 0x002fa00b01007387 */ /* 0x0001e20000100800 */
[----:B------:R-:W-:Y:S01]  /*12c00*/  IMAD R41, R41, UR76, RZ ;  /* 0x0000004c29297c24 */ /* 0x000fe2000f8e02ff */
[----:B------:R-:W-:Y:S01]  /*12c10*/  UIMAD UR33, UR33, 0x22, URZ ;  /* 0x00000022212178a4 */ /* 0x000fe2000f8e02ff */
[----:B--2---:R-:W-:Y:S01]  /*12c20*/  IADD3 R5, P4, PT, R51, UR24, RZ ;  /* 0x0000001833057c10 */ /* 0x004fe2000ff9e0ff */
[----:B------:R-:W-:Y:S01]  /*12c30*/  IMAD R55, R24, UR77, RZ ;  /* 0x0000004d18377c24 */ /* 0x000fe2000f8e02ff */
[----:B------:R1:W-:Y:S01]  /*12c40*/  STL [R1+0x2f94], R10 ;  /* 0x002f940a01007387 */ /* 0x0003e20000100800 */
[----:B------:R-:W-:Y:S01]  /*12c50*/  IMAD R56, R23, UR77, RZ ;  /* 0x0000004d17387c24 */ /* 0x000fe2000f8e02ff */
[----:B------:R-:W-:Y:S01]  /*12c60*/  UIMAD UR34, UR34, 0x21, URZ ;  /* 0x00000021222278a4 */ /* 0x000fe2000f8e02ff */
[----:B------:R-:W-:Y:S01]  /*12c70*/  IMAD R17, R17, UR76, RZ ;  /* 0x0000004c11117c24 */ /* 0x000fe2000f8e02ff */
[----:B------:R-:W-:Y:S01]  /*12c80*/  USHF.L.U32 UR35, UR35, 0x5, URZ ;  /* 0x0000000523237899 */ /* 0x000fe200080006ff */
[----:B0-----:R-:W-:Y:S01]  /*12c90*/  LEA.HI.X.SX32 R11, R47, UR25, 0x1, P5 ;  /* 0x000000192f0b7c11 */ /* 0x001fe2000a8f0eff */
[----:B------:R0:W-:Y:S01]  /*12ca0*/  STL [R1+0x2f98], R5 ;  /* 0x002f980501007387 */ /* 0x0001e20000100800 */
[----:B------:R-:W-:Y:S01]  /*12cb0*/  IMAD R16, R16, UR76, RZ ;  /* 0x0000004c10107c24 */ /* 0x000fe2000f8e02ff */
[----:B------:R-:W-:Y:S01]  /*12cc0*/  UIMAD UR36, UR36, 0x1f, URZ ;  /* 0x0000001f242478a4 */ /* 0x000fe2000f8e02ff */
[----:B-1----:R-:W-:Y:S01]  /*12cd0*/  IADD3 R10, P5, PT, R54, UR24, RZ ;  /* 0x00000018360a7c10 */ /* 0x002fe2000ffbe0ff */
[----:B------:R1:W-:Y:S01]  /*12ce0*/  STL [R1+0x2f8c], R11 ;  /* 0x002f8c0b01007387 */ /* 0x0003e20000100800 */
[----:B------:R-:W-:Y:S01]  /*12cf0*/  IMAD R15, R15, UR76, RZ ;  /* 0x0000004c0f0f7c24 */ /* 0x000fe2000f8e02ff */
[----:B------:R-:W-:-:S02]  /*12d00*/  UIMAD UR37, UR37, 0x1e, URZ ;  /* 0x0000001e252578a4 */ /* 0x000fc4000f8e02ff */
[----:B------:R-:W2:Y:S01]  /*12d10*/  LDL.LU R61, [R1+0x190] ;  /* 0x00019000013d7983 */ /* 0x000ea20000300800 */
[----:B0-----:R-:W-:Y:S01]  /*12d20*/  LEA.HI.X.SX32 R5, R48, UR25, 0x1, P3 ;  /* 0x0000001930057c11 */ /* 0x001fe200098f0eff */
[----:B------:R-:W-:Y:S01]  /*12d30*/  IMAD R14, R14, UR76, RZ ;  /* 0x0000004c0e0e7c24 */ /* 0x000fe2000f8e02ff */
[----:B------:R-:W-:Y:S01]  /*12d40*/  UIMAD UR38, UR38, 0x1d, URZ ;  /* 0x0000001d262678a4 */ /* 0x000fe2000f8e02ff */
[----:B------:R0:W-:Y:S01]  /*12d50*/  STL [R1+0x2f90], R10 ;  /* 0x002f900a01007387 */ /* 0x0001e20000100800 */
[----:B------:R-:W-:Y:S01]  /*12d60*/  IMAD R13, R13, UR76, RZ ;  /* 0x0000004c0d0d7c24 */ /* 0x000fe2000f8e02ff */
[----:B-1----:R-:W-:Y:S01]  /*12d70*/  IADD3 R11, P3, PT, R55, UR24, RZ ;  /* 0x00000018370b7c10 */ /* 0x002fe2000ff7e0ff */
[----:B------:R-:W-:Y:S01]  /*12d80*/  IMAD R12, R12, UR76, RZ ;  /* 0x0000004c0c0c7c24 */ /* 0x000fe2000f8e02ff */
[----:B------:R1:W-:Y:S01]  /*12d90*/  STL [R1+0x2f84], R5 ;  /* 0x002f840501007387 */ /* 0x0003e20000100800 */
[----:B------:R-:W-:Y:S01]  /*12da0*/  IMAD R57, R22, UR77, RZ ;  /* 0x0000004d16397c24 */ /* 0x000fe2000f8e02ff */
[----:B------:R-:W-:Y:S01]  /*12db0*/  LEA.HI.X.SX32 R18, R0, UR27, 0x1, P0 ;  /* 0x0000001b00127c11 */ /* 0x000fe200080f0eff */
[----:B------:R-:W-:Y:S01]  /*12dc0*/  IMAD R9, R9, UR76, RZ ;  /* 0x0000004c09097c24 */ /* 0x000fe2000f8e02ff */
[----:B------:R-:W-:Y:S01]  /*12dd0*/  UIMAD UR39, UR39, 0x1c, URZ ;  /* 0x0000001c272778a4 */ /* 0x000fe2000f8e02ff */
[----:B0-----:R-:W-:Y:S01]  /*12de0*/  LEA.HI.X.SX32 R10, R49, UR25, 0x1, P1 ;  /* 0x00000019310a7c11 */ /* 0x001fe200088f0eff */
[----:B------:R0:W-:Y:S01]  /*12df0*/  STL [R1+0x2f88], R11 ;  /* 0x002f880b01007387 */ /* 0x0001e20000100800 */
[----:B------:R-:W-:Y:S01]  /*12e00*/  IMAD R8, R8, UR76, RZ ;  /* 0x0000004c08087c24 */ /* 0x000fe2000f8e02ff */
[----:B------:R-:W-:Y:S01]  /*12e10*/  UIMAD UR40, UR40, 0x1b, URZ ;  /* 0x0000001b282878a4 */ /* 0x000fe2000f8e02ff */
[----:B-1----:R-:W-:Y:S01]  /*12e20*/  IADD3 R5, P1, PT, R56, UR24, RZ ;  /* 0x0000001838057c10 */ /* 0x002fe2000ff3e0ff */
[----:B------:R-:W3:Y:S01]  /*12e30*/  LDL.LU R20, [R1+0x18c] ;  /* 0x00018c0001147983 */ /* 0x000ee20000300800 */
[----:B------:R-:W-:Y:S01]  /*12e40*/  IMAD R7, R7, UR76, RZ ;  /* 0x0000004c07077c24 */ /* 0x000fe2000f8e02ff */
[----:B------:R-:W-:-:S02]  /*12e50*/  UIMAD UR41, UR41, 0x1a, URZ ;  /* 0x0000001a292978a4 */ /* 0x000fc4000f8e02ff */
[----:B------:R1:W-:Y:S01]  /*12e60*/  STL [R1+0x2f7c], R10 ;  /* 0x002f7c0a01007387 */ /* 0x0003e20000100800 */
[----:B------:R-:W-:Y:S01]  /*12e70*/  IMAD R6, R6, UR76, RZ ;  /* 0x0000004c06067c24 */ /* 0x000fe2000f8e02ff */
[----:B0-----:R-:W-:Y:S01]  /*12e80*/  LEA.HI.X.SX32 R11, R50, UR25, 0x1, P2 ;  /* 0x00000019320b7c11 */ /* 0x001fe200090f0eff */
[----:B------:R-:W-:Y:S01]  /*12e90*/  IMAD R4, R4, UR76, RZ ;  /* 0x0000004c04047c24 */ /* 0x000fe2000f8e02ff */
[----:B------:R0:W-:Y:S01]  /*12ea0*/  STL [R1+0x2f80], R5 ;  /* 0x002f800501007387 */ /* 0x0001e20000100800 */
[----:B------:R-:W-:Y:S01]  /*12eb0*/  IMAD R3, R3, UR76, RZ ;  /* 0x0000004c03037c24 */ /* 0x000fe2000f8e02ff */
[----:B------:R-:W-:Y:S02]  /*12ec0*/  UIMAD UR42, UR42, 0x19, URZ ;  /* 0x000000192a2a78a4 */ /* 0x000fe4000f8e02ff */
[----:B------:R-:W-:Y:S01]  /*12ed0*/  STL [R1+0x2f74], R11 ;  /* 0x002f740b01007387 */ /* 0x000fe20000100800 */
[----:B------:R-:W-:Y:S01]  /*12ee0*/  IMAD R2, R2, UR76, RZ ;  /* 0x0000004c02027c24 */ /* 0x000fe2000f8e02ff */
[----:B-1----:R-:W-:Y:S01]  /*12ef0*/  LEA.HI.X.SX32 R10, R51, UR25, 0x1, P4 ;  /* 0x00000019330a7c11 */ /* 0x002fe2000a0f0eff */
[----:B------:R-:W-:Y:S01]  /*12f00*/  UIMAD UR43, UR43, 0x18, URZ ;  /* 0x000000182b2b78a4 */ /* 0x000fe2000f8e02ff */
[----:B------:R-:W4:Y:S01]  /*12f10*/  LDL.LU R21, [R1+0x188] ;  /* 0x0001880001157983 */ /* 0x000f220000300800 */
[----:B------:R-:W-:Y:S01]  /*12f20*/  UIMAD UR44, UR44, 0x17, URZ ;  /* 0x000000172c2c78a4 */ /* 0x000fe2000f8e02ff */
[----:B0-----:R-:W-:Y:S01]  /*12f30*/  IADD3 R5, P2, PT, R57, UR24, RZ ;  /* 0x0000001839057c10 */ /* 0x001fe2000ff5e0ff */
[----:B------:R-:W-:-:S02]  /*12f40*/  UIMAD UR45, UR45, 0x16, URZ ;  /* 0x000000162d2d78a4 */ /* 0x000fc4000f8e02ff */
[----:B------:R-:W-:Y:S02]  /*12f50*/  UIMAD UR46, UR46, 0x15, URZ ;  /* 0x000000152e2e78a4 */ /* 0x000fe4000f8e02ff */
[----:B------:R0:W-:Y:S01]  /*12f60*/  STL [R1+0x2f78], R5 ;  /* 0x002f780501007387 */ /* 0x0001e20000100800 */
[----:B------:R-:W-:Y:S02]  /*12f70*/  UIMAD UR47, UR47, 0x14, URZ ;  /* 0x000000142f2f78a4 */ /* 0x000fe4000f8e02ff */
[----:B------:R-:W-:Y:S01]  /*12f80*/  UIMAD UR48, UR48, 0x13, URZ ;  /* 0x00000013303078a4 */ /* 0x000fe2000f8e02ff */
[----:B------:R1:W-:Y:S01]  /*12f90*/  STL [R1+0x2f6c], R10 ;  /* 0x002f6c0a01007387 */ /* 0x0003e20000100800 */
[----:B------:R-:W-:Y:S02]  /*12fa0*/  UIMAD UR49, UR49, 0x12, URZ ;  /* 0x00000012313178a4 */ /* 0x000fe4000f8e02ff */
[----:B------:R-:W-:Y:S01]  /*12fb0*/  USHF.L.U32 UR50, UR50, 0x4, URZ ;  /* 0x0000000432327899 */ /* 0x000fe200080006ff */
[----:B------:R-:W5:Y:S01]  /*12fc0*/  LDL.LU R23, [R1+0x184] ;  /* 0x0001840001177983 */ /* 0x000f620000300800 */
[----:B------:R-:W-:Y:S01]  /*12fd0*/  UIMAD UR51, UR51, 0xf, URZ ;  /* 0x0000000f333378a4 */ /* 0x000fe2000f8e02ff */
[----:B0-----:R-:W-:Y:S01]  /*12fe0*/  IADD3 R5, P4, PT, R59, UR24, RZ ;  /* 0x000000183b057c10 */ /* 0x001fe2000ff9e0ff */
[----:B------:R-:W-:-:S02]  /*12ff0*/  UIMAD UR52, UR52, 0xe, URZ ;  /* 0x0000000e343478a4 */ /* 0x000fc4000f8e02ff */
[----:B------:R-:W-:Y:S01]  /*13000*/  UIMAD UR53, UR53, 0xd, URZ ;  /* 0x0000000d353578a4 */ /* 0x000fe2000f8e02ff */
[----:B-1----:R-:W-:Y:S01]  /*13010*/  LEA.HI.X.SX32 R10, R54, UR25, 0x1, P5 ;  /* 0x00000019360a7c11 */ /* 0x002fe2000a8f0eff */
[----:B------:R0:W-:Y:S01]  /*13020*/  STL [R1+0x2f70], R5 ;  /* 0x002f700501007387 */ /* 0x0001e20000100800 */
[----:B------:R-:W-:Y:S02]  /*13030*/  UIMAD UR54, UR54, 0xc, URZ ;  /* 0x0000000c363678a4 */ /* 0x000fe4000f8e02ff */
[----:B------:R-:W-:Y:S01]  /*13040*/  UIMAD UR55, UR55, 0xb, URZ ;  /* 0x0000000b373778a4 */ /* 0x000fe2000f8e02ff */
[----:B------:R1:W-:Y:S01]  /*13050*/  STL [R1+0x2f64], R10 ;  /* 0x002f640a01007387 */ /* 0x0003e20000100800 */
[----:B------:R-:W-:Y:S02]  /*13060*/  UIMAD UR56, UR56, 0xa, URZ ;  /* 0x0000000a383878a4 */ /* 0x000fe4000f8e02ff */
[----:B------:R-:W-:Y:S01]  /*13070*/  UIMAD UR57, UR57, 0x9, URZ ;  /* 0x00000009393978a4 */ /* 0x000fe2000f8e02ff */
[----:B------:R-:W5:Y:S01]  /*13080*/  LDL.LU R47, [R1+0x174] ;  /* 0x00017400012f7983 */ /* 0x000f620000300800 */
[----:B------:R-:W-:-:S02]  /*13090*/  USHF.L.U32 UR58, UR58, 0x3, URZ ;  /* 0x000000033a3a7899 */ /* 0x000fc400080006ff */
[----:B------:R-:W-:Y:S01]  /*130a0*/  UIMAD UR59, UR59, 0x7, URZ ;  /* 0x000000073b3b78a4 */ /* 0x000fe2000f8e02ff */
[----:B------:R-:W5:Y:S01]  /*130b0*/  LDL.LU R22, [R1+0x168] ;  /* 0x0001680001167983 */ /* 0x000f620000300800 */
[----:B0-----:R-:W-:Y:S01]  /*130c0*/  IADD3 R5, P5, PT, R60, UR24, RZ ;  /* 0x000000183c057c10 */ /* 0x001fe2000ffbe0ff */
[----:B------:R-:W-:Y:S01]  /*130d0*/  UIMAD UR60, UR60, 0x6, URZ ;  /* 0x000000063c3c78a4 */ /* 0x000fe2000f8e02ff */
[----:B-1----:R-:W-:Y:S01]  /*130e0*/  LEA.HI.X.SX32 R10, R55, UR25, 0x1, P3 ;  /* 0x00000019370a7c11 */ /* 0x002fe200098f0eff */
[----:B------:R-:W-:Y:S02]  /*130f0*/  UIMAD UR61, UR61, 0x5, URZ ;  /* 0x000000053d3d78a4 */ /* 0x000fe4000f8e02ff */
[----:B------:R0:W-:Y:S01]  /*13100*/  STL [R1+0x2f68], R5 ;  /* 0x002f680501007387 */ /* 0x0001e20000100800 */
[----:B------:R-:W-:Y:S01]  /*13110*/  LEA.HI.X.SX32 R11, R57, UR25, 0x1, P2 ;  /* 0x00000019390b7c11 */ /* 0x000fe200090f0eff */
[----:B------:R-:W-:Y:S02]  /*13120*/  USHF.L.U32 UR62, UR62, 0x2, URZ ;  /* 0x000000023e3e7899 */ /* 0x000fe400080006ff */
[----:B------:R-:W5:Y:S01]  /*13130*/  LDL.LU R46, [R1+0x164] ;  /* 0x00016400012e7983 */ /* 0x000f620000300800 */
[----:B------:R-:W-:-:S02]  /*13140*/  UIMAD UR63, UR63, 0x3, URZ ;  /* 0x000000033f3f78a4 */ /* 0x000fc4000f8e02ff */
[----:B------:R-:W-:Y:S01]  /*13150*/  USHF.L.U32 UR64, UR64, 0x1, URZ ;  /* 0x0000000140407899 */ /* 0x000fe200080006ff */
[----:B------:R-:W1:Y:S01]  /*13160*/  LDCU UR26, c[0x0][0x3a8] ;  /* 0x00007500ff1a77ac */ /* 0x000e620008000800 */
[----:B0-----:R-:W-:Y:S01]  /*13170*/  LEA.HI.X.SX32 R5, R56, UR25, 0x1, P1 ;  /* 0x0000001938057c11 */ /* 0x001fe200088f0eff */
[----:B------:R0:W-:Y:S01]  /*13180*/  STL [R1+0x2f60], R10 ;  /* 0x002f600a01007387 */ /* 0x0001e20000100800 */
[----:B------:R-:W1:Y:S03]  /*13190*/  LDCU UR77, c[0x0][0x3a8] ;  /* 0x00007500ff4d77ac */ /* 0x000e660008000800 */
[----:B------:R0:W-:Y:S01]  /*131a0*/  STL [R1+0x2f5c], R5 ;  /* 0x002f5c0501007387 */ /* 0x0001e20000100800 */
[----:B------:R-:W1:Y:S01]  /*131b0*/  LDCU UR24, c[0x0][0x3a8] ;  /* 0x00007500ff1877ac */ /* 0x000e620008000800 */
[----:B0-----:R-:W-:Y:S02]  /*131c0*/  LEA.HI.X.SX32 R10, R59, UR25, 0x1, P4 ;  /* 0x000000193b0a7c11 */ /* 0x001fe4000a0f0eff */
[----:B------:R0:W-:Y:S01]  /*131d0*/  STL [R1+0x2f58], R11 ;  /* 0x002f580b01007387 */ /* 0x0001e20000100800 */
[----:B------:R-:W1:Y:S01]  /*131e0*/  LDCU UR27, c[0x0][0x3a8] ;  /* 0x00007500ff1b77ac */ /* 0x000e620008000800 */
[----:B------:R-:W-:-:S02]  /*131f0*/  LEA.HI.X.SX32 R5, R60, UR25, 0x1, P5 ;  /* 0x000000193c057c11 */ /* 0x000fc4000a8f0eff */
[----:B------:R0:W-:Y:S04]  /*13200*/  STL [R1+0x2f54], R10 ;  /* 0x002f540a01007387 */ /* 0x0001e80000100800 */
[----:B------:R-:W5:Y:S04]  /*13210*/  LDL.LU R24, [R1+0x160] ;  /* 0x0001600001187983 */ /* 0x000f680000300800 */
[----:B------:R-:W-:Y:S04]  /*13220*/  STL [R1+0x2f50], R5 ;  /* 0x002f500501007387 */ /* 0x000fe80000100800 */
[----:B0-----:R-:W5:Y:S04]  /*13230*/  LDL.LU R11, [R1+0x158] ;  /* 0x00015800010b7983 */ /* 0x001f680000300800 */
[----:B------:R-:W5:Y:S04]  /*13240*/  LDL.LU R60, [R1+0x150] ;  /* 0x00015000013c7983 */ /* 0x000f680000300800 */
[----:B------:R-:W5:Y:S04]  /*13250*/  LDL.LU R10, [R1+0x14c] ;  /* 0x00014c00010a7983 */ /* 0x000f680000300800 */
[----:B------:R-:W5:Y:S04]  /*13260*/  LDL.LU R59, [R1+0x148] ;  /* 0x00014800013b7983 */ /* 0x000f680000300800 */
[----:B------:R-:W5:Y:S04]  /*13270*/  LDL.LU R0, [R1+0x13c] ;  /* 0x00013c0001007983 */ /* 0x000f680000300800 */
[----:B------:R2:W-:Y:S04]  /*13280*/  STL [R1+0x65b8], R18 ;  /* 0x0065b81201007387 */ /* 0x0005e80000100800 */
[----:B------:R-:W5:Y:S04]  /*13290*/  LDL.LU R57, [R1+0x130] ;  /* 0x0001300001397983 */ /* 0x000f680000300800 */
[----:B------:R-:W5:Y:S01]  /*132a0*/  LDL.LU R56, [R1+0x124] ;  /* 0x0001240001387983 */ /* 0x000f620000300800 */
[----:B--2---:R-:W-:-:S03]  /*132b0*/  IMAD R18, R61, UR76, RZ ;  /* 0x0000004c3d127c24 */ /* 0x004fc6000f8e02ff */
[----:B------:R-:W2:Y:S04]  /*132c0*/  LDL.LU R61, [R1+0x11c] ;  /* 0x00011c00013d7983 */ /* 0x000ea80000300800 */
[----:B------:R-:W2:Y:S04]  /*132d0*/  LDL.LU R55, [R1+0x118] ;  /* 0x0001180001377983 */ /* 0x000ea80000300800 */
[----:B------:R-:W2:Y:S04]  /*132e0*/  LDL.LU R54, [R1+0x114] ;  /* 0x0001140001367983 */ /* 0x000ea80000300800 */
[----:B------:R-:W2:Y:S01]  /*132f0*/  LDL.LU R5, [R1+0x10c] ;  /* 0x00010c0001057983 */ /* 0x000ea20000300800 */
[----:B---3--:R-:W-:-:S03]  /*13300*/  IMAD R19, R20, UR76, RZ ;  /* 0x0000004c14137c24 */ /* 0x008fc6000f8e02ff */
[----:B------:R-:W3:Y:S01]  /*13310*/  LDL.LU R20, [R1+0x108] ;  /* 0x0001080001147983 */ /* 0x000ee20000300800 */
[----:B----4-:R-:W-:-:S03]  /*13320*/  IMAD R48, R21, UR76, RZ ;  /* 0x0000004c15307c24 */ /* 0x010fc6000f8e02ff */
[----:B------:R-:W4:Y:S04]  /*13330*/  LDL.LU R21, [R1+0x104] ;  /* 0x0001040001157983 */ /* 0x000f280000300800 */
[----:B------:R0:W-:Y:S01]  /*13340*/  STL [R1+0x290], R48 ;  /* 0x0002903001007387 */ /* 0x0001e20000100800 */
[----:B-----5:R-:W-:-:S03]  /*13350*/  IMAD R49, R23, UR76, RZ ;  /* 0x0000004c17317c24 */ /* 0x020fc6000f8e02ff */
[----:B------:R-:W5:Y:S04]  /*13360*/  LDL.LU R23, [R1+0x100] ;  /* 0x0001000001177983 */ /* 0x000f680000300800 */
[----:B------:R-:W-:Y:S04]  /*13370*/  STL [R1+0x28c], R49 ;  /* 0x00028c3101007387 */ /* 0x000fe80000100800 */
[----:B------:R-:W5:Y:S01]  /*13380*/  LDL.LU R51, [R1+0xfc] ;  /* 0x0000fc0001337983 */ /* 0x000f620000300800 */
[----:B0-----:R-:W-:Y:S02]  /*13390*/  IMAD R48, R47, UR76, RZ ;  /* 0x0000004c2f307c24 */ /* 0x001fe4000f8e02ff */
[----:B------:R-:W-:-:S03]  /*133a0*/  IMAD R47, R22, UR76, RZ ;  /* 0x0000004c162f7c24 */ /* 0x000fc6000f8e02ff */
[----:B------:R-:W-:Y:S04]  /*133b0*/  STL [R1+0x288], R48 ;  /* 0x0002883001007387 */ /* 0x000fe80000100800 */
[----:B------:R-:W5:Y:S04]  /*133c0*/  LDL.LU R22, [R1+0xf8] ;  /* 0x0000f80001167983 */ /* 0x000f680000300800 */
[----:B------:R0:W-:Y:S04]  /*133d0*/  STL [R1+0x284], R47 ;  /* 0x0002842f01007387 */ /* 0x0001e80000100800 */
[----:B------:R-:W5:Y:S01]  /*133e0*/  LDL.LU R50, [R1+0xf4] ;  /* 0x0000f40001327983 */ /* 0x000f620000300800 */
[----:B0-----:R-:W-:-:S03]  /*133f0*/  IMAD R47, R46, UR76, RZ ;  /* 0x0000004c2e2f7c24 */ /* 0x001fc6000f8e02ff */
[----:B------:R-:W5:Y:S04]  /*13400*/  LDL.LU R46, [R1+0xf0] ;  /* 0x0000f000012e7983 */ /* 0x000f680000300800 */
[----:B------:R0:W-:Y:S04]  /*13410*/  STL [R1+0x280], R47 ;  /* 0x0002802f01007387 */ /* 0x0001e80000100800 */
[----:B0-----:R-:W5:Y:S01]  /*13420*/  LDL.LU R47, [R1+0xec] ;  /* 0x0000ec00012f7983 */ /* 0x001f620000300800 */
[----:B------:R-:W-:-:S03]  /*13430*/  IMAD R24, R24, UR76, RZ ;  /* 0x0000004c18187c24 */ /* 0x000fc6000f8e02ff */
[----:B------:R-:W5:Y:S04]  /*13440*/  LDL.LU R48, [R1+0xe8] ;  /* 0x0000e80001307983 */ /* 0x000f680000300800 */
[----:B------:R-:W5:Y:S01]  /*13450*/  LDL.LU R49, [R1+0xe4] ;  /* 0x0000e40001317983 */ /* 0x000f620000300800 */
[----:B------:R-:W-:-:S03]  /*13460*/  IMAD R11, R11, UR76, RZ ;  /* 0x0000004c0b0b7c24 */ /* 0x000fc6000f8e02ff */
[----:B------:R0:W-:Y:S01]  /*13470*/  STL [R1+0x27c], R24 ;  /* 0x00027c1801007387 */ /* 0x0001e20000100800 */
[----:B------:R-:W-:-:S03]  /*13480*/  IMAD R60, R60, UR76, RZ ;  /* 0x0000004c3c3c7c24 */ /* 0x000fc6000f8e02ff */
[----:B0-----:R-:W5:Y:S04]  /*13490*/  LDL.LU R24, [R1+0x666c] ;  /* 0x00666c0001187983 */ /* 0x001f680000300800 */
[----:B------:R0:W-:Y:S01]  /*134a0*/  STL [R1+0x278], R11 ;  /* 0x0002780b01007387 */ /* 0x0001e20000100800 */
[----:B------:R-:W-:-:S03]  /*134b0*/  IMAD R59, R59, UR76, RZ ;  /* 0x0000004c3b3b7c24 */ /* 0x000fc6000f8e02ff */
[----:B0-----:R-:W5:Y:S04]  /*134c0*/  LDL.LU R11, [R1+0xe0] ;  /* 0x0000e000010b7983 */ /* 0x001f680000300800 */
[----:B------:R0:W-:Y:S02]  /*134d0*/  STL [R1+0x274], R60 ;  /* 0x0002743c01007387 */ /* 0x0001e40000100800 */
[----:B0-----:R-:W-:Y:S02]  /*134e0*/  IMAD R60, R10, UR76, RZ ;  /* 0x0000004c0a3c7c24 */ /* 0x001fe4000f8e02ff */
[----:B------:R-:W5:Y:S04]  /*134f0*/  LDL.LU R10, [R1+0xdc] ;  /* 0x0000dc00010a7983 */ /* 0x000f680000300800 */
[----:B------:R0:W-:Y:S01]  /*13500*/  STL [R1+0x270], R60 ;  /* 0x0002703c01007387 */ /* 0x0001e20000100800 */
[----:B------:R-:W-:-:S02]  /*13510*/  IMAD R56, R56, UR76, RZ ;  /* 0x0000004c38387c24 */ /* 0x000fc4000f8e02ff */
[----:B0-----:R-:W-:Y:S02]  /*13520*/  IMAD R60, R0, UR76, RZ ;  /* 0x0000004c003c7c24 */ /* 0x001fe4000f8e02ff */
[----:B------:R-:W5:Y:S04]  /*13530*/  LDL.LU R0, [R1+0xd8] ;  /* 0x0000d80001007983 */ /* 0x000f680000300800 */
[----:B------:R0:W-:Y:S04]  /*13540*/  STL [R1+0x26c], R59 ;  /* 0x00026c3b01007387 */ /* 0x0001e80000100800 */
[----:B------:R-:W-:Y:S01]  /*13550*/  STL [R1+0x268], R60 ;  /* 0x0002683c01007387 */ /* 0x000fe20000100800 */
[----:B0-----:R-:W-:-:S05]  /*13560*/  IMAD R59, R57, UR76, RZ ;  /* 0x0000004c393b7c24 */ /* 0x001fca000f8e02ff */
[----:B------:R-:W-:Y:S01]  /*13570*/  STL [R1+0x264], R59 ;  /* 0x0002643b01007387 */ /* 0x000fe20000100800 */
[----:B--2---:R-:W-:-:S03]  /*13580*/  IMAD R57, R61, UR76, RZ ;  /* 0x0000004c3d397c24 */ /* 0x004fc6000f8e02ff */
[----:B------:R-:W2:Y:S04]  /*13590*/  LDL.LU R61, [R1+0xd4] ;  /* 0x0000d400013d7983 */ /* 0x000ea80000300800 */
[----:B------:R0:W-:Y:S01]  /*135a0*/  STL [R1+0x260], R56 ;  /* 0x0002603801007387 */ /* 0x0001e20000100800 */
[----:B------:R-:W-:-:S03]  /*135b0*/  IMAD R54, R54, UR76, RZ ;  /* 0x0000004c36367c24 */ /* 0x000fc6000f8e02ff */
[----:B------:R-:W-:Y:S01]  /*135c0*/  STL [R1+0x25c], R57 ;  /* 0x00025c3901007387 */ /* 0x000fe20000100800 */
[----:B0-----:R-:W-:Y:S02]  /*135d0*/  IMAD R56, R55, UR76, RZ ;  /* 0x0000004c37387c24 */ /* 0x001fe4000f8e02ff */
[----:B------:R-:W-:-:S03]  /*135e0*/  IMAD R55, R5, UR76, RZ ;  /* 0x0000004c05377c24 */ /* 0x000fc6000f8e02ff */
[----:B------:R-:W-:Y:S04]  /*135f0*/  STL [R1+0x258], R56 ;  /* 0x0002583801007387 */ /* 0x000fe80000100800 */
[----:B------:R-:W2:Y:S04]  /*13600*/  LDL.LU R5, [R1+0xd0] ;  /* 0x0000d00001057983 */ /* 0x000ea80000300800 */
[----:B------:R3:W-:Y:S04]  /*13610*/  STL [R1+0x254], R54 ;  /* 0x0002543601007387 */ /* 0x0007e80000100800 */
[----:B------:R-:W-:Y:S01]  /*13620*/  STL [R1+0x250], R55 ;  /* 0x0002503701007387 */ /* 0x000fe20000100800 */
[----:B----4-:R-:W-:-:S02]  /*13630*/  IMAD R21, R21, UR76, RZ ;  /* 0x0000004c15157c24 */ /* 0x010fc4000f8e02ff */
[----:B---3--:R-:W-:Y:S02]  /*13640*/  IMAD R54, R20, UR76, RZ ;  /* 0x0000004c14367c24 */ /* 0x008fe4000f8e02ff */
[----:B------:R-:W3:Y:S04]  /*13650*/  LDL.LU R20, [R1+0xcc] ;  /* 0x0000cc0001147983 */ /* 0x000ee80000300800 */
[----:B------:R5:W-:Y:S04]  /*13660*/  STL [R1+0x24c], R54 ;  /* 0x00024c3601007387 */ /* 0x000be80000100800 */
[----:B------:R0:W-:Y:S01]  /*13670*/  STL [R1+0x248], R21 ;  /* 0x0002481501007387 */ /* 0x0001e20000100800 */
[----:B-----5:R-:W-:-:S03]  /*13680*/  IMAD R54, R23, UR76, RZ ;  /* 0x0000004c17367c24 */ /* 0x020fc6000f8e02ff */
[----:B0-----:R-:W4:Y:S04]  /*13690*/  LDL.LU R21, [R1+0xc8] ;  /* 0x0000c80001157983 */ /* 0x001f280000300800 */
[----:B------:R-:W5:Y:S04]  /*136a0*/  LDL.LU R23, [R1+0xc4] ;  /* 0x0000c40001177983 */ /* 0x000f680000300800 */
[----:B------:R0:W-:Y:S02]  /*136b0*/  STL [R1+0x244], R54 ;  /* 0x0002443601007387 */ /* 0x0001e40000100800 */
[----:B0-----:R-:W-:-:S02]  /*136c0*/  IMAD R54, R51, UR76, RZ ;  /* 0x0000004c33367c24 */ /* 0x001fc4000f8e02ff */
[----:B------:R-:W-:Y:S02]  /*136d0*/  IMAD R51, R22, UR76, RZ ;  /* 0x0000004c16337c24 */ /* 0x000fe4000f8e02ff */
[----:B------:R-:W5:Y:S01]  /*136e0*/  LDL.LU R22, [R1+0xc0] ;  /* 0x0000c00001167983 */ /* 0x000f620000300800 */
[----:B------:R-:W-:-:S03]  /*136f0*/  IMAD R50, R50, UR76, RZ ;  /* 0x0000004c32327c24 */ /* 0x000fc6000f8e02ff */
[----:B------:R-:W-:Y:S01]  /*13700*/  STL [R1+0x240], R54 ;  /* 0x0002403601007387 */ /* 0x000fe20000100800 */
[----:B------:R-:W-:-:S03]  /*13710*/  IMAD R46, R46, UR76, RZ ;  /* 0x0000004c2e2e7c24 */ /* 0x000fc6000f8e02ff */
[----:B------:R-:W-:Y:S04]  /*13720*/  STL [R1+0x23c], R51 ;  /* 0x00023c3301007387 */ /* 0x000fe80000100800 */
[----:B------:R0:W-:Y:S04]  /*13730*/  STL [R1+0x238], R50 ;  /* 0x0002383201007387 */ /* 0x0001e80000100800 */
[----:B------:R-:W-:Y:S01]  /*13740*/  STL [R1+0x234], R46 ;  /* 0x0002342e01007387 */ /* 0x000fe20000100800 */
[----:B------:R-:W-:-:S03]  /*13750*/  IMAD R47, R47, UR76, RZ ;  /* 0x0000004c2f2f7c24 */ /* 0x000fc6000f8e02ff */
[----:B------:R-:W-:Y:S01]  /*13760*/  STL [R1+0x65d0], R46 ;  /* 0x0065d02e01007387 */ /* 0x000fe20000100800 */
[----:B------:R-:W-:-:S03]  /*13770*/  IMAD R48, R48, UR76, RZ ;  /* 0x0000004c30307c24 */ /* 0x000fc6000f8e02ff */
[----:B------:R-:W-:Y:S01]  /*13780*/  STL [R1+0x230], R47 ;  /* 0x0002302f01007387 */ /* 0x000fe20000100800 */
[----:B------:R-:W-:-:S03]  /*13790*/  IMAD R49, R49, UR76, RZ ;  /* 0x0000004c31317c24 */ /* 0x000fc6000f8e02ff */
[----:B------:R-:W-:Y:S04]  /*137a0*/  STL [R1+0x65d4], R47 ;  /* 0x0065d42f01007387 */ /* 0x000fe80000100800 */
[----:B------:R-:W-:Y:S04]  /*137b0*/  STL [R1+0x22c], R48 ;  /* 0x00022c3001007387 */ /* 0x000fe80000100800 */
[----:B------:R-:W-:Y:S01]  /*137c0*/  STL [R1+0x65d8], R48 ;  /* 0x0065d83001007387 */ /* 0x000fe20000100800 */
[----:B0-----:R-:W-:Y:S02]  /*137d0*/  IMAD R50, R11, UR76, RZ ;  /* 0x0000004c0b327c24 */ /* 0x001fe4000f8e02ff */
[----:B------:R-:W-:-:S02]  /*137e0*/  IMAD R51, R10, UR76, RZ ;  /* 0x0000004c0a337c24 */ /* 0x000fc4000f8e02ff */
[----:B------:R-:W-:Y:S02]  /*137f0*/  IMAD R10, R0, UR76, RZ ;  /* 0x0000004c000a7c24 */ /* 0x000fe4000f8e02ff */
[----:B------:R-:W5:Y:S04]  /*13800*/  LDL.LU R0, [R1+0xbc] ;  /* 0x0000bc0001007983 */ /* 0x000f680000300800 */
[----:B------:R-:W-:Y:S04]  /*13810*/  STL [R1+0x228], R49 ;  /* 0x0002283101007387 */ /* 0x000fe80000100800 */
[----:B------:R2:W-:Y:S04]  /*13820*/  STL [R1+0x21c], R10 ;  /* 0x00021c0a01007387 */ /* 0x0005e80000100800 */
[----:B------:R0:W-:Y:S01]  /*13830*/  STL [R1+0x65dc], R49 ;  /* 0x0065dc3101007387 */ /* 0x0001e20000100800 */
[----:B--2---:R-:W-:-:S03]  /*13840*/  IMAD R10, R61, UR76, RZ ;  /* 0x0000004c3d0a7c24 */ /* 0x004fc6000f8e02ff */
[----:B------:R-:W2:Y:S04]  /*13850*/  LDL.LU R61, [R1+0xb8] ;  /* 0x0000b800013d7983 */ /* 0x000ea80000300800 */
[----:B------:R-:W-:Y:S04]  /*13860*/  STL [R1+0x224], R50 ;  /* 0x0002243201007387 */ /* 0x000fe80000100800 */
[----:B------:R-:W-:Y:S04]  /*13870*/  STL [R1+0x218], R10 ;  /* 0x0002180a01007387 */ /* 0x000fe80000100800 */
[----:B------:R-:W-:Y:S04]  /*13880*/  STL [R1+0x65e0], R50 ;  /* 0x0065e03201007387 */ /* 0x000fe80000100800 */
[----:B------:R-:W-:Y:S01]  /*13890*/  STL [R1+0x220], R51 ;  /* 0x0002203301007387 */ /* 0x000fe20000100800 */
[----:B------:R-:W-:-:S03]  /*138a0*/  IMAD R54, R5, UR76, RZ ;  /* 0x0000004c05367c24 */ /* 0x000fc6000f8e02ff */
[----:B------:R-:W-:Y:S04]  /*138b0*/  STL [R1+0x65e4], R51 ;  /* 0x0065e43301007387 */ /* 0x000fe80000100800 */
[----:B0-----:R-:W2:Y:S04]  /*138c0*/  LDL.LU R49, [R1+0xb0] ;  /* 0x0000b00001317983 */ /* 0x001ea80000300800 */
[----:B------:R-:W-:Y:S04]  /*138d0*/  STL [R1+0x214], R54 ;  /* 0x0002143601007387 */ /* 0x000fe80000100800 */
[----:B------:R0:W-:Y:S04]  /*138e0*/  STL [R1+0x65e8], R54 ;  /* 0x0065e83601007387 */ /* 0x0001e80000100800 */
[----:B0-----:R-:W2:Y:S04]  /*138f0*/  LDL.LU R54, [R1+0xa8] ;  /* 0x0000a80001367983 */ /* 0x001ea80000300800 */
[----:B------:R-:W2:Y:S01]  /*13900*/  LDL.LU R51, [R1+0xa4] ;  /* 0x0000a40001337983 */ /* 0x000ea20000300800 */
[----:B---3--:R-:W-:-:S02]  /*13910*/  IMAD R55, R20, UR76, RZ ;  /* 0x0000004c14377c24 */ /* 0x008fc4000f8e02ff */
[----:B----4-:R-:W-:Y:S02]  /*13920*/  IMAD R56, R21, UR76, RZ ;  /* 0x0000004c15387c24 */ /* 0x010fe4000f8e02ff */
[----:B-----5:R-:W-:Y:S02]  /*13930*/  IMAD R57, R23, UR76, RZ ;  /* 0x0000004c17397c24 */ /* 0x020fe4000f8e02ff */
[----:B------:R-:W-:-:S05]  /*13940*/  IMAD R5, R22, UR76, RZ ;  /* 0x0000004c16057c24 */ /* 0x000fca000f8e02ff */
[----:B------:R0:W-:Y:S04]  /*13950*/  STL [R1+0x204], R5 ;  /* 0x0002040501007387 */ /* 0x0001e80000100800 */
[----:B------:R-:W3:Y:S04]  /*13960*/  LDL.LU R50, [R1+0xa0] ;  /* 0x0000a00001327983 */ /* 0x000ee80000300800 */
[----:B------:R-:W4:Y:S04]  /*13970*/  LDL.LU R48, [R1+0x9c] ;  /* 0x00009c0001307983 */ /* 0x000f280000300800 */
[----:B------:R-:W5:Y:S04]  /*13980*/  LDL.LU R47, [R1+0x98] ;  /* 0x00009800012f7983 */ /* 0x000f680000300800 */
[----:B------:R-:W5:Y:S04]  /*13990*/  LDL.LU R46, [R1+0x94] ;  /* 0x00009400012e7983 */ /* 0x000f680000300800 */
[----:B------:R-:W5:Y:S04]  /*139a0*/  LDL.LU R11, [R1+0x90] ;  /* 0x00009000010b7983 */ /* 0x000f680000300800 */
[----:B------:R-:W5:Y:S04]  /*139b0*/  LDL.LU R10, [R1+0x8c] ;  /* 0x00008c00010a7983 */ /* 0x000f680000300800 */
[----:B0-----:R-:W5:Y:S04]  /*139c0*/  LDL.LU R5, [R1+0x88] ;  /* 0x0000880001057983 */ /* 0x001f680000300800 */
[----:B------:R-:W5:Y:S04]  /*139d0*/  LDL.LU R20, [R1+0x84] ;  /* 0x0000840001147983 */ /* 0x000f680000300800 */
[----:B------:R-:W5:Y:S04]  /*139e0*/  LDL.LU R21, [R1+0x80] ;  /* 0x0000800001157983 */ /* 0x000f680000300800 */
[----:B------:R-:W5:Y:S04]  /*139f0*/  LDL.LU R23, [R1+0x7c] ;  /* 0x00007c0001177983 */ /* 0x000f680000300800 */
[----:B------:R-:W-:Y:S04]  /*13a00*/  STL [R1+0x210], R55 ;  /* 0x0002103701007387 */ /* 0x000fe80000100800 */
[----:B------:R0:W-:Y:S04]  /*13a10*/  STL [R1+0x65ec], R55 ;  /* 0x0065ec3701007387 */ /* 0x0001e80000100800 */
[----:B0-----:R-:W5:Y:S04]  /*13a20*/  LDL.LU R55, [R1+0xac] ;  /* 0x0000ac0001377983 */ /* 0x001f680000300800 */
[----:B------:R-:W5:Y:S04]  /*13a30*/  LDL.LU R22, [R1+0x78] ;  /* 0x0000780001167983 */ /* 0x000f680000300800 */
[----:B------:R-:W-:Y:S04]  /*13a40*/  STL [R1+0x20c], R56 ;  /* 0x00020c3801007387 */ /* 0x000fe80000100800 */
[----:B------:R0:W-:Y:S04]  /*13a50*/  STL [R1+0x65f0], R56 ;  /* 0x0065f03801007387 */ /* 0x0001e80000100800 */
[----:B0-----:R-:W5:Y:S01]  /*13a60*/  LDL.LU R56, [R1+0xb4] ;  /* 0x0000b40001387983 */ /* 0x001f620000300800 */
[----:B------:R-:W-:-:S03]  /*13a70*/  IMAD R59, R0, UR76, RZ ;  /* 0x0000004c003b7c24 */ /* 0x000fc6000f8e02ff */
[----:B------:R-:W5:Y:S01]  /*13a80*/  LDL.LU R0, [R1+0x74] ;  /* 0x0000740001007983 */ /* 0x000f620000300800 */
[----:B--2---:R-:W-:-:S03]  /*13a90*/  IMAD R60, R61, UR76, RZ ;  /* 0x0000004c3d3c7c24 */ /* 0x004fc6000f8e02ff */
[----:B------:R-:W2:Y:S04]  /*13aa0*/  LDL.LU R61, [R1+0x70] ;  /* 0x00007000013d7983 */ /* 0x000ea80000300800 */
[----:B------:R-:W-:Y:S04]  /*13ab0*/  STL [R1+0x208], R57 ;  /* 0x0002083901007387 */ /* 0x000fe80000100800 */
[----:B------:R0:W-:Y:S01]  /*13ac0*/  STL [R1+0x65f4], R57 ;  /* 0x0065f43901007387 */ /* 0x0001e20000100800 */
[----:B------:R-:W-:Y:S02]  /*13ad0*/  IMAD R54, R54, UR76, RZ ;  /* 0x0000004c36367c24 */ /* 0x000fe4000f8e02ff */
[----:B------:R-:W-:-:S02]  /*13ae0*/  IMAD R51, R51, UR76, RZ ;  /* 0x0000004c33337c24 */ /* 0x000fc4000f8e02ff */
[----:B---3--:R-:W-:Y:S02]  /*13af0*/  IMAD R50, R50, UR76, RZ ;  /* 0x0000004c32327c24 */ /* 0x008fe4000f8e02ff */
[----:B----4-:R-:W-:Y:S02]  /*13b00*/  IMAD R48, R48, UR76, RZ ;  /* 0x0000004c30307c24 */ /* 0x010fe4000f8e02ff */
[----:B-----5:R-:W-:Y:S02]  /*13b10*/  IMAD R47, R47, UR76, RZ ;  /* 0x0000004c2f2f7c24 */ /* 0x020fe4000f8e02ff */
[----:B------:R-:W-:Y:S02]  /*13b20*/  IMAD R46, R46, UR76, RZ ;  /* 0x0000004c2e2e7c24 */ /* 0x000fe4000f8e02ff */
[----:B------:R-:W-:Y:S02]  /*13b30*/  IMAD R11, R11, UR76, RZ ;  /* 0x0000004c0b0b7c24 */ /* 0x000fe4000f8e02ff */
[----:B------:R-:W-:-:S02]  /*13b40*/  IMAD R10, R10, UR76, RZ ;  /* 0x0000004c0a0a7c24 */ /* 0x000fc4000f8e02ff */
[----:B------:R-:W-:Y:S02]  /*13b50*/  IMAD R55, R55, UR76, RZ ;  /* 0x0000004c37377c24 */ /* 0x000fe4000f8e02ff */
[----:B0-----:R-:W-:Y:S02]  /*13b60*/  IMAD R57, R56, UR76, RZ ;  /* 0x0000004c38397c24 */ /* 0x001fe4000f8e02ff */
[----:B------:R-:W-:Y:S02]  /*13b70*/  IMAD R56, R49, UR76, RZ ;  /* 0x0000004c31387c24 */ /* 0x000fe4000f8e02ff */
[----:B------:R-:W3:Y:S04]  /*13b80*/  LDL.LU R49, [R1+0x6c] ;  /* 0x00006c0001317983 */ /* 0x000ee80000300800 */
[----:B------:R-:W-:Y:S04]  /*13b90*/  STL [R1+0x1f8], R57 ;  /* 0x0001f83901007387 */ /* 0x000fe80000100800 */
        /* <DEDUP_REMOVED lines=9> */
[----:B------:R0:W-:Y:S04]  /*13c30*/  STL [R1+0x1e0], R48 ;  /* 0x0001e03001007387 */ /* 0x0001e80000100800 */
[----:B------:R-:W-:Y:S04]  /*13c40*/  STL [R1+0x1dc], R47 ;  /* 0x0001dc2f01007387 */ /* 0x000fe80000100800 */
[----:B0-----:R-:W4:Y:S04]  /*13c50*/  LDL.LU R48, [R1+0x68] ;  /* 0x0000680001307983 */ /* 0x001f280000300800 */
[----:B------:R-:W-:Y:S04]  /*13c60*/  STL [R1+0x1d8], R46 ;  /* 0x0001d82e01007387 */ /* 0x000fe80000100800 */
[----:B------:R0:W-:Y:S04]  /*13c70*/  STL [R1+0x1d4], R11 ;  /* 0x0001d40b01007387 */ /* 0x0001e80000100800 */
[----:B------:R5:W-:Y:S01]  /*13c80*/  STL [R1+0x1d0], R10 ;  /* 0x0001d00a01007387 */ /* 0x000be20000100800 */
[----:B0-----:R-:W-:-:S05]  /*13c90*/  IMAD R11, R5, UR76, RZ ;  /* 0x0000004c050b7c24 */ /* 0x001fca000f8e02ff */
[----:B------:R-:W-:Y:S04]  /*13ca0*/  STL [R1+0x1cc], R11 ;  /* 0x0001cc0b01007387 */ /* 0x000fe80000100800 */
[----:B------:R-:W4:Y:S01]  /*13cb0*/  LDL.LU R47, [R1+0x64] ;  /* 0x00006400012f7983 */ /* 0x000f220000300800 */
[----:B------:R-:W-:Y:S02]  /*13cc0*/  IMAD R5, R20, UR76, RZ ;  /* 0x0000004c14057c24 */ /* 0x000fe4000f8e02ff */
[----:B-----5:R-:W-:-:S03]  /*13cd0*/  IMAD R10, R21, UR76, RZ ;  /* 0x0000004c150a7c24 */ /* 0x020fc6000f8e02ff */
[----:B------:R0:W-:Y:S04]  /*13ce0*/  STL [R1+0x29c], R5 ;  /* 0x00029c0501007387 */ /* 0x0001e80000100800 */
[----:B------:R5:W-:Y:S01]  /*13cf0*/  STL [R1+0x2a0], R10 ;  /* 0x0002a00a01007387 */ /* 0x000be20000100800 */
[----:B------:R-:W-:Y:S02]  /*13d00*/  IMAD R20, R22, UR76, RZ ;  /* 0x0000004c16147c24 */ /* 0x000fe4000f8e02ff */
[----:B0-----:R-:W-:Y:S02]  /*13d10*/  IMAD R5, R23, UR76, RZ ;  /* 0x0000004c17057c24 */ /* 0x001fe4000f8e02ff */
[----:B------:R-:W4:Y:S04]  /*13d20*/  LDL.LU R23, [R1+0x60] ;  /* 0x0000600001177983 */ /* 0x000f280000300800 */
[----:B------:R-:W4:Y:S04]  /*13d30*/  LDL.LU R46, [R1+0x5c] ;  /* 0x00005c00012e7983 */ /* 0x000f280000300800 */
[----:B------:R0:W-:Y:S01]  /*13d40*/  STL [R1+0x2a8], R5 ;  /* 0x0002a80501007387 */ /* 0x0001e20000100800 */
[----:B------:R-:W-:-:S03]  /*13d50*/  IMAD R21, R0, UR76, RZ ;  /* 0x0000004c00157c24 */ /* 0x000fc6000f8e02ff */
[----:B------:R-:W4:Y:S04]  /*13d60*/  LDL.LU R22, [R1+0x58] ;  /* 0x0000580001167983 */ /* 0x000f280000300800 */
[----:B------:R-:W4:Y:S04]  /*13d70*/  LDL.LU R11, [R1+0x54] ;  /* 0x00005400010b7983 */ /* 0x000f280000300800 */
[----:B------:R-:W4:Y:S04]  /*13d80*/  LDL.LU R0, [R1+0x50] ;  /* 0x0000500001007983 */ /* 0x000f280000300800 */
[----:B-----5:R-:W5:Y:S01]  /*13d90*/  LDL.LU R10, [R1+0x4c] ;  /* 0x00004c00010a7983 */ /* 0x020f620000300800 */
[----:B--2---:R-:W-:-:S03]  /*13da0*/  IMAD R50, R61, UR76, RZ ;  /* 0x0000004c3d327c24 */ /* 0x004fc6000f8e02ff */
[----:B------:R-:W2:Y:S04]  /*13db0*/  LDL.LU R61, [R1+0x48] ;  /* 0x00004800013d7983 */ /* 0x000ea80000300800 */
[----:B0-----:R-:W2:Y:S04]  /*13dc0*/  LDL.LU R5, [R1+0x44] ;  /* 0x0000440001057983 */ /* 0x001ea80000300800 */
[----:B------:R0:W-:Y:S04]  /*13dd0*/  STL [R1+0x2b8], R50 ;  /* 0x0002b83201007387 */ /* 0x0001e80000100800 */
[----:B------:R-:W2:Y:S04]  /*13de0*/  LDL.LU R60, [R1+0x38] ;  /* 0x00003800013c7983 */ /* 0x000ea80000300800 */
[----:B------:R-:W2:Y:S01]  /*13df0*/  LDL.LU R59, [R1+0x34] ;  /* 0x00003400013b7983 */ /* 0x000ea20000300800 */
[----:B---3--:R-:W-:-:S05]  /*13e00*/  IMAD R49, R49, UR76, RZ ;  /* 0x0000004c31317c24 */ /* 0x008fca000f8e02ff */
[----:B------:R3:W-:Y:S04]  /*13e10*/  STL [R1+0x2c0], R49 ;  /* 0x0002c03101007387 */ /* 0x0007e80000100800 */
[----:B------:R-:W2:Y:S04]  /*13e20*/  LDL.LU R57, [R1+0x30] ;  /* 0x0000300001397983 */ /* 0x000ea80000300800 */
[----:B------:R-:W2:Y:S04]  /*13e30*/  LDL.LU R56, [R1+0x2c] ;  /* 0x00002c0001387983 */ /* 0x000ea80000300800 */
[----:B------:R-:W2:Y:S04]  /*13e40*/  LDL.LU R55, [R1+0x28] ;  /* 0x0000280001377983 */ /* 0x000ea80000300800 */
[----:B------:R-:W2:Y:S04]  /*13e50*/  LDL.LU R54, [R1+0x24] ;  /* 0x0000240001367983 */ /* 0x000ea80000300800 */
[----:B------:R-:W2:Y:S04]  /*13e60*/  LDL.LU R51, [R1+0x20] ;  /* 0x0000200001337983 */ /* 0x000ea80000300800 */
[----:B0-----:R-:W2:Y:S04]  /*13e70*/  LDL.LU R50, [R1+0x1c] ;  /* 0x00001c0001327983 */ /* 0x001ea80000300800 */
[----:B---3--:R-:W3:Y:S04]  /*13e80*/  LDL.LU R49, [R1+0x18] ;  /* 0x0000180001317983 */ /* 0x008ee80000300800 */
[----:B------:R-:W-:Y:S04]  /*13e90*/  STL [R1+0x2ac], R20 ;  /* 0x0002ac1401007387 */ /* 0x000fe80000100800 */
[----:B------:R0:W-:Y:S04]  /*13ea0*/  STL [R1+0x65c4], R20 ;  /* 0x0065c41401007387 */ /* 0x0001e80000100800 */
[----:B0-----:R-:W3:Y:S01]  /*13eb0*/  LDL.LU R20, [R1+0x3c] ;  /* 0x00003c0001147983 */ /* 0x001ee20000300800 */
[----:B----4-:R-:W-:-:S05]  /*13ec0*/  IMAD R48, R48, UR76, RZ ;  /* 0x0000004c30307c24 */ /* 0x010fca000f8e02ff */
[----:B------:R0:W-:Y:S04]  /*13ed0*/  STL [R1+0x2c8], R48 ;  /* 0x0002c83001007387 */ /* 0x0001e80000100800 */
[----:B0-----:R-:W4:Y:S04]  /*13ee0*/  LDL.LU R48, [R1+0x14] ;  /* 0x0000140001307983 */ /* 0x001f280000300800 */
[----:B------:R-:W-:Y:S04]  /*13ef0*/  STL [R1+0x2b4], R21 ;  /* 0x0002b41501007387 */ /* 0x000fe80000100800 */
[----:B------:R0:W-:Y:S04]  /*13f00*/  STL [R1+0x65c8], R21 ;  /* 0x0065c81501007387 */ /* 0x0001e80000100800 */
[----:B0-----:R-:W3:Y:S01]  /*13f10*/  LDL.LU R21, [R1+0x40] ;  /* 0x0000400001157983 */ /* 0x001ee20000300800 */
[----:B------:R-:W-:-:S05]  /*13f20*/  IMAD R47, R47, UR76, RZ ;  /* 0x0000004c2f2f7c24 */ /* 0x000fca000f8e02ff */
[----:B------:R0:W-:Y:S04]  /*13f30*/  STL [R1+0x2cc], R47 ;  /* 0x0002cc2f01007387 */ /* 0x0001e80000100800 */
[----:B0-----:R-:W4:Y:S01]  /*13f40*/  LDL.LU R47, [R1+0x10] ;  /* 0x00001000012f7983 */ /* 0x001f220000300800 */
[----:B------:R-:W-:Y:S02]  /*13f50*/  IMAD R23, R23, UR76, RZ ;  /* 0x0000004c17177c24 */ /* 0x000fe4000f8e02ff */
[----:B------:R-:W-:-:S03]  /*13f60*/  IMAD R46, R46, UR76, RZ ;  /* 0x0000004c2e2e7c24 */ /* 0x000fc6000f8e02ff */
[----:B------:R0:W-:Y:S01]  /*13f70*/  STL [R1+0x2d4], R23 ;  /* 0x0002d41701007387 */ /* 0x0001e20000100800 */
[----:B------:R-:W-:Y:S02]  /*13f80*/  IMAD R22, R22, UR76, RZ ;  /* 0x0000004c16167c24 */ /* 0x000fe4000f8e02ff */
[----:B------:R-:W-:Y:S01]  /*13f90*/  IMAD R11, R11, UR76, RZ ;  /* 0x0000004c0b0b7c24 */ /* 0x000fe2000f8e02ff */
[----:B0-----:R-:W4:Y:S01]  /*13fa0*/  LDL.LU R23, [R1+0x6668] ;  /* 0x0066680001177983 */ /* 0x001f220000300800 */
[----:B------:R-:W-:-:S03]  /*13fb0*/  IMAD R0, R0, UR76, RZ ;  /* 0x0000004c00007c24 */ /* 0x000fc6000f8e02ff */
[----:B------:R0:W-:Y:S01]  /*13fc0*/  STL [R1+0x1c8], R46 ;  /* 0x0001c82e01007387 */ /* 0x0001e20000100800 */
[----:B-----5:R-:W-:-:S03]  /*13fd0*/  IMAD R10, R10, UR76, RZ ;  /* 0x0000004c0a0a7c24 */ /* 0x020fc6000f8e02ff */
[----:B0-----:R-:W5:Y:S04]  /*13fe0*/  LDL.LU R46, [R1+0xc] ;  /* 0x00000c00012e7983 */ /* 0x001f680000300800 */
[----:B------:R0:W-:Y:S01]  /*13ff0*/  STL [R1+0x1c4], R22 ;  /* 0x0001c41601007387 */ /* 0x0001e20000100800 */
[----:B--2---:R-:W-:Y:S02]  /*14000*/  IMAD R61, R61, UR76, RZ ;  /* 0x0000004c3d3d7c24 */ /* 0x004fe4000f8e02ff */
[----:B------:R-:W-:Y:S01]  /*14010*/  IMAD R5, R5, UR76, RZ ;  /* 0x0000004c05057c24 */ /* 0x000fe2000f8e02ff */
        /* <DEDUP_REMOVED lines=10> */
[----:B0-----:R-:W2:Y:S01]  /*140c0*/  LDL.LU R5, [R1] ;  /* 0x0000000001057983 */ /* 0x001ea20000300800 */
[----:B------:R-:W-:-:S02]  /*140d0*/  IMAD R59, R59, UR76, RZ ;  /* 0x0000004c3b3b7c24 */ /* 0x000fc4000f8e02ff */
[----:B---3--:R-:W-:-:S05]  /*140e0*/  IMAD R21, R21, UR76, RZ ;  /* 0x0000004c15157c24 */ /* 0x008fca000f8e02ff */
[----:B------:R0:W-:Y:S02]  /*140f0*/  STL [R1+0x1ac], R21 ;  /* 0x0001ac1501007387 */ /* 0x0001e40000100800 */
[----:B0-----:R-:W-:Y:S02]  /*14100*/  IMAD R21, R20, UR76, RZ ;  /* 0x0000004c14157c24 */ /* 0x001fe4000f8e02ff */
[----:B------:R-:W-:-:S03]  /*14110*/  IMAD R20, R60, UR76, RZ ;  /* 0x0000004c3c147c24 */ /* 0x000fc6000f8e02ff */
[----:B------:R0:W-:Y:S01]  /*14120*/  STL [R1+0x1a8], R21 ;  /* 0x0001a81501007387 */ /* 0x0001e20000100800 */
[----:B------:R-:W-:-:S03]  /*14130*/  IMAD R60, R55, UR76, RZ ;  /* 0x0000004c373c7c24 */ /* 0x000fc6000f8e02ff */
[----:B------:R3:W-:Y:S01]  /*14140*/  STL [R1+0x1a4], R20 ;  /* 0x0001a41401007387 */ /* 0x0007e20000100800 */
[----:B0-----:R-:W-:-:S03]  /*14150*/  IMAD R21, R57, UR76, RZ ;  /* 0x0000004c39157c24 */ /* 0x001fc6000f8e02ff */
[----:B------:R0:W-:Y:S01]  /*14160*/  STL [R1+0x1a0], R59 ;  /* 0x0001a03b01007387 */ /* 0x0001e20000100800 */
[----:B---3--:R-:W-:-:S03]  /*14170*/  IMAD R20, R56, UR76, RZ ;  /* 0x0000004c38147c24 */ /* 0x008fc6000f8e02ff */
[----:B------:R-:W-:Y:S01]  /*14180*/  STL [R1+0x19c], R21 ;  /* 0x00019c1501007387 */ /* 0x000fe20000100800 */
[----:B------:R-:W-:-:S03]  /*14190*/  IMAD R57, R51, UR76, RZ ;  /* 0x0000004c33397c24 */ /* 0x000fc6000f8e02ff */
[----:B------:R-:W-:Y:S01]  /*141a0*/  STL [R1+0x198], R20 ;  /* 0x0001981401007387 */ /* 0x000fe20000100800 */
[----:B0-----:R-:W-:-:S03]  /*141b0*/  IMAD R59, R54, UR76, RZ ;  /* 0x0000004c363b7c24 */ /* 0x001fc6000f8e02ff */
[----:B------:R-:W-:Y:S01]  /*141c0*/  STL [R1+0x194], R60 ;  /* 0x0001943c01007387 */ /* 0x000fe20000100800 */
[----:B------:R-:W-:-:S03]  /*141d0*/  IMAD R56, R50, UR76, RZ ;  /* 0x0000004c32387c24 */ /* 0x000fc6000f8e02ff */
[----:B------:R0:W-:Y:S01]  /*141e0*/  STL [R1+0x6600], R60 ;  /* 0x0066003c01007387 */ /* 0x0001e20000100800 */
[----:B------:R-:W-:-:S03]  /*141f0*/  IMAD R55, R49, UR76, RZ ;  /* 0x0000004c31377c24 */ /* 0x000fc6000f8e02ff */
[----:B------:R-:W-:Y:S01]  /*14200*/  STL [R1+0x190], R59 ;  /* 0x0001903b01007387 */ /* 0x000fe20000100800 */
[----:B----4-:R-:W-:-:S03]  /*14210*/  IMAD R54, R48, UR76, RZ ;  /* 0x0000004c30367c24 */ /* 0x010fc6000f8e02ff */
[----:B------:R-:W-:Y:S01]  /*14220*/  STL [R1+0x6604], R59 ;  /* 0x0066043b01007387 */ /* 0x000fe20000100800 */
[----:B------:R-:W-:-:S03]  /*14230*/  IMAD R51, R47, UR76, RZ ;  /* 0x0000004c2f337c24 */ /* 0x000fc6000f8e02ff */
        /* <DEDUP_REMOVED lines=10> */
[----:B0-----:R-:W3:Y:S01]  /*142e0*/  LDL R60, [R1+0x290] ;  /* 0x00029000013c7983 */ /* 0x001ee20000100800 */
[----:B-----5:R-:W-:-:S02]  /*142f0*/  IMAD R50, R46, UR76, RZ ;  /* 0x0000004c2e327c24 */ /* 0x020fc4000f8e02ff */
[----:B--2---:R-:W-:Y:S02]  /*14300*/  IMAD R49, R11, UR76, RZ ;  /* 0x0000004c0b317c24 */ /* 0x004fe4000f8e02ff */
[----:B------:R-:W-:Y:S01]  /*14310*/  IMAD R48, R10, UR76, RZ ;  /* 0x0000004c0a307c24 */ /* 0x000fe2000f8e02ff */
[----:B------:R-:W-:Y:S04]  /*14320*/  STL [R1+0x178], R50 ;  /* 0x0001783201007387 */ /* 0x000fe80000100800 */
[----:B------:R-:W-:Y:S04]  /*14330*/  STL [R1+0x661c], R50 ;  /* 0x00661c3201007387 */ /* 0x000fe80000100800 */
[----:B------:R-:W-:Y:S01]  /*14340*/  STL [R1+0x174], R49 ;  /* 0x0001743101007387 */ /* 0x000fe20000100800 */
[----:B------:R-:W-:-:S03]  /*14350*/  IMAD R46, R61, UR76, RZ ;  /* 0x0000004c3d2e7c24 */ /* 0x000fc6000f8e02ff */
[----:B------:R-:W-:Y:S01]  /*14360*/  STL [R1+0x6620], R49 ;  /* 0x0066203101007387 */ /* 0x000fe20000100800 */
[----:B------:R-:W-:-:S03]  /*14370*/  IMAD R61, R0, UR76, RZ ;  /* 0x0000004c003d7c24 */ /* 0x000fc6000f8e02ff */
[----:B------:R-:W-:Y:S01]  /*14380*/  STL [R1+0x170], R48 ;  /* 0x0001703001007387 */ /* 0x000fe20000100800 */
[----:B------:R-:W-:-:S03]  /*14390*/  IMAD R22, R22, UR76, RZ ;  /* 0x0000004c16167c24 */ /* 0x000fc6000f8e02ff */
[----:B------:R-:W-:Y:S01]  /*143a0*/  STL [R1+0x6624], R48 ;  /* 0x0066243001007387 */ /* 0x000fe20000100800 */
[----:B------:R-:W-:Y:S02]  /*143b0*/  IMAD R47, R5, UR76, RZ ;  /* 0x0000004c052f7c24 */ /* 0x000fe4000f8e02ff */
[----:B------:R-:W-:-:S03]  /*143c0*/  IMAD R23, R23, UR76, RZ ;  /* 0x0000004c17177c24 */ /* 0x000fc6000f8e02ff */
[----:B------:R-:W-:Y:S04]  /*143d0*/  STL [R1+0x16c], R47 ;  /* 0x00016c2f01007387 */ /* 0x000fe80000100800 */
[----:B------:R-:W-:Y:S01]  /*143e0*/  STL [R1+0x6628], R47 ;  /* 0x0066282f01007387 */ /* 0x000fe20000100800 */
[----:B------:R-:W-:-:S03]  /*143f0*/  IMAD R24, R24, UR76, RZ ;  /* 0x0000004c18187c24 */ /* 0x000fc6000f8e02ff */
[----:B------:R-:W-:Y:S04]  /*14400*/  STL [R1+0x168], R46 ;  /* 0x0001682e01007387 */ /* 0x000fe80000100800 */
[----:B------:R-:W-:Y:S04]  /*14410*/  STL [R1+0x662c], R46 ;  /* 0x00662c2e01007387 */ /* 0x000fe80000100800 */
[----:B------:R-:W-:Y:S04]  /*14420*/  STL [R1+0x164], R61 ;  /* 0x0001643d01007387 */ /* 0x000fe80000100800 */
[----:B------:R-:W-:Y:S04]  /*14430*/  STL [R1+0x6630], R61 ;  /* 0x0066303d01007387 */ /* 0x000fe80000100800 */
[----:B------:R-:W-:Y:S04]  /*14440*/  STL [R1+0x160], R22 ;  /* 0x0001601601007387 */ /* 0x000fe80000100800 */
[----:B------:R0:W-:Y:S04]  /*14450*/  STL [R1+0x6634], R22 ;  /* 0x0066341601007387 */ /* 0x0001e80000100800 */
        /* <DEDUP_REMOVED lines=18> */
[----:B------:R-:W-:Y:S01]  /*14580*/  STL [R1+0x138], R32 ;  /* 0x0001382001007387 */ /* 0x000fe20000100800 */
[----:B------:R-:W-:-:S03]  /*14590*/  IMAD R5, R43, UR76, RZ ;  /* 0x0000004c2b057c24 */ /* 0x000fc6000f8e02ff */
[----:B------:R-:W-:Y:S04]  /*145a0*/  STL [R1+0x134], R33 ;  /* 0x0001342101007387 */ /* 0x000fe80000100800 */
        /* <DEDUP_REMOVED lines=8> */
[----:B------:R-:W-:Y:S04]  /*14630*/  STL [R1+0x11c], R39 ;  /* 0x00011c2701007387 */ /* 0x000fe80000100800 */
[----:B------:R-:W-:Y:S04]  /*14640*/  STL [R1+0x110], R40 ;  /* 0x0001102801007387 */ /* 0x000fe80000100800 */
[----:B------:R-:W-:Y:S01]  /*14650*/  STL [R1+0xc0], R5 ;  /* 0x0000c00501007387 */ /* 0x000fe20000100800 */
[----:B0-----:R-:W-:-:S03]  /*14660*/  SHF.R.S32.HI R22, RZ, 0x1f, R19 ;  /* 0x0000001fff167819 */ /* 0x001fc60000011413 */
[----:B------:R-:W-:Y:S04]  /*14670*/  STL [R1+0xf4], R41 ;  /* 0x0000f42901007387 */ /* 0x000fe80000100800 */
[----:B------:R0:W-:Y:S04]  /*14680*/  STL [R1+0xb0], R0 ;  /* 0x0000b00001007387 */ /* 0x0001e80000100800 */
[----:B------:R-:W-:Y:S04]  /*14690*/  STL [R1+0xe0], R21 ;  /* 0x0000e01501007387 */ /* 0x000fe80000100800 */
[----:B------:R-:W-:Y:S01]  /*146a0*/  STL [R1+0x90], R20 ;  /* 0x0000901401007387 */ /* 0x000fe20000100800 */
[----:B0-----:R-:W-:-:S03]  /*146b0*/  SHF.R.S32.HI R0, RZ, 0x1f, R18 ;  /* 0x0000001fff007819 */ /* 0x001fc60000011412 */
[----:B------:R3:W-:Y:S04]  /*146c0*/  STL [R1+0x65cc], R18 ;  /* 0x0065cc1201007387 */ /* 0x0007e80000100800 */
[----:B------:R-:W2:Y:S04]  /*146d0*/  LDL R31, [R1+0x28c] ;  /* 0x00028c00011f7983 */ /* 0x000ea80000100800 */
[----:B------:R0:W-:Y:S04]  /*146e0*/  STL [R1+0x118], R22 ;  /* 0x0001181601007387 */ /* 0x0001e80000100800 */
[----:B------:R-:W4:Y:S01]  /*146f0*/  LDL R30, [R1+0x288] ;  /* 0x00028800011e7983 */ /* 0x000f220000100800 */
[----:B---3--:R-:W-:-:S05]  /*14700*/  SHF.R.S32.HI R18, RZ, 0x1f, R60 ;  /* 0x0000001fff127819 */ /* 0x008fca000001143c */
[----:B------:R3:W-:Y:S04]  /*14710*/  STL [R1+0x114], R18 ;  /* 0x0001141201007387 */ /* 0x0007e80000100800 */
[----:B------:R-:W5:Y:S04]  /*14720*/  LDL R29, [R1+0x284] ;  /* 0x00028400011d7983 */ /* 0x000f680000100800 */
[----:B------:R-:W5:Y:S04]  /*14730*/  LDL R28, [R1+0x280] ;  /* 0x00028000011c7983 */ /* 0x000f680000100800 */
[----:B------:R-:W5:Y:S04]  /*14740*/  LDL R27, [R1+0x27c] ;  /* 0x00027c00011b7983 */ /* 0x000f680000100800 */
[----:B------:R-:W5:Y:S04]  /*14750*/  LDL R26, [R1+0x278] ;  /* 0x00027800011a7983 */ /* 0x000f680000100800 */
[----:B------:R-:W5:Y:S04]  /*14760*/  LDL R25, [R1+0x274] ;  /* 0x0002740001197983 */ /* 0x000f680000100800 */
[----:B------:R-:W5:Y:S04]  /*14770*/  LDL R24, [R1+0x270] ;  /* 0x0002700001187983 */ /* 0x000f680000100800 */
[----:B------:R-:W5:Y:S04]  /*14780*/  LDL R23, [R1+0x26c] ;  /* 0x00026c0001177983 */ /* 0x000f680000100800 */
[----:B0-----:R-:W5:Y:S04]  /*14790*/  LDL R22, [R1+0x268] ;  /* 0x0002680001167983 */ /* 0x001f680000100800 */
[----:B------:R-:W5:Y:S04]  /*147a0*/  LDL R61, [R1+0x264] ;  /* 0x00026400013d7983 */ /* 0x000f680000100800 */
        /* <DEDUP_REMOVED lines=11> */
[----:B------:R-:W5:Y:S01]  /*14860*/  LDL R60, [R1+0x1b8] ;  /* 0x0001b800013c7983 */ /* 0x000f620000100800 */
[----:B------:R-:W-:-:S02]  /*14870*/  IMAD R11, R52, UR76, RZ ;  /* 0x0000004c340b7c24 */ /* 0x000fc4000f8e02ff */
[----:B------:R-:W-:Y:S01]  /*14880*/  IMAD R10, R53, UR76, RZ ;  /* 0x0000004c350a7c24 */ /* 0x000fe2000f8e02ff */
[----:B---3--:R-:W3:Y:S01]  /*14890*/  LDL R18, [R1+0x1b4] ;  /* 0x0001b40001127983 */ /* 0x008ee20000100800 */
[----:B------:R-:W-:-:S03]  /*148a0*/  IMAD R5, R58, UR76, RZ ;  /* 0x0000004c3a057c24 */ /* 0x000fc6000f8e02ff */
[----:B------:R-:W3:Y:S04]  /*148b0*/  LDL R58, [R1+0x1b0] ;  /* 0x0001b000013a7983 */ /* 0x000ee80000100800 */
[----:B------:R-:W3:Y:S04]  /*148c0*/  LDL R53, [R1+0x1ac] ;  /* 0x0001ac0001357983 */ /* 0x000ee80000100800 */
[----:B------:R-:W3:Y:S04]  /*148d0*/  LDL R52, [R1+0x1a8] ;  /* 0x0001a80001347983 */ /* 0x000ee80000100800 */
[----:B------:R-:W3:Y:S04]  /*148e0*/  LDL R45, [R1+0x1a4] ;  /* 0x0001a400012d7983 */ /* 0x000ee80000100800 */
[----:B------:R-:W3:Y:S04]  /*148f0*/  LDL R44, [R1+0x1a0] ;  /* 0x0001a000012c7983 */ /* 0x000ee80000100800 */
[----:B------:R-:W3:Y:S04]  /*14900*/  LDL R43, [R1+0x19c] ;  /* 0x00019c00012b7983 */ /* 0x000ee80000100800 */
[----:B------:R-:W3:Y:S01]  /*14910*/  LDL R42, [R1+0x198] ;  /* 0x00019800012a7983 */ /* 0x000ee20000100800 */
[----:B--2---:R-:W-:-:S05]  /*14920*/  SHF.R.S32.HI R31, RZ, 0x1f, R31 ;  /* 0x0000001fff1f7819 */ /* 0x004fca000001141f */
[----:B------:R0:W-:Y:S01]  /*14930*/  STL [R1+0x10c], R31 ;  /* 0x00010c1f01007387 */ /* 0x0001e20000100800 */
[----:B----4-:R-:W-:-:S03]  /*14940*/  SHF.R.S32.HI R30, RZ, 0x1f, R30 ;  /* 0x0000001fff1e7819 */ /* 0x010fc6000001141e */
[----:B0-----:R-:W2:Y:S04]  /*14950*/  LDL.LU R31, [R1+0x6658] ;  /* 0x00665800011f7983 */ /* 0x001ea80000300800 */
[----:B------:R0:W-:Y:S04]  /*14960*/  STL [R1+0x108], R30 ;  /* 0x0001081e01007387 */ /* 0x0001e80000100800 */
[----:B0-----:R-:W4:Y:S01]  /*14970*/  LDL.LU R30, [R1+0x6654] ;  /* 0x00665400011e7983 */ /* 0x001f220000300800 */
[----:B-----5:R-:W-:Y:S02]  /*14980*/  SHF.R.S32.HI R29, RZ, 0x1f, R29 ;  /* 0x0000001fff1d7819 */ /* 0x020fe4000001141d */
[----:B------:R-:W-:-:S03]  /*14990*/  SHF.R.S32.HI R28, RZ, 0x1f, R28 ;  /* 0x0000001fff1c7819 */ /* 0x000fc6000001141c */
[----:B------:R0:W-:Y:S01]  /*149a0*/  STL [R1+0x104], R29 ;  /* 0x0001041d01007387 */ /* 0x0001e20000100800 */
[----:B------:R-:W-:Y:S02]  /*149b0*/  SHF.R.S32.HI R27, RZ, 0x1f, R27 ;  /* 0x0000001fff1b7819 */ /* 0x000fe4000001141b */
[----:B------:R-:W-:Y:S01]  /*149c0*/  SHF.R.S32.HI R26, RZ, 0x1f, R26 ;  /* 0x0000001fff1a7819 */ /* 0x000fe2000001141a */
[----:B0-----:R-:W5:Y:S01]  /*149d0*/  LDL.LU R29, [R1+0x6650] ;  /* 0x00665000011d7983 */ /* 0x001f620000300800 */
[----:B------:R-:W-:-:S03]  /*149e0*/  SHF.R.S32.HI R25, RZ, 0x1f, R25 ;  /* 0x0000001fff197819 */ /* 0x000fc60000011419 */
[----:B------:R0:W-:Y:S01]  /*149f0*/  STL [R1+0x100], R28 ;  /* 0x0001001c01007387 */ /* 0x0001e20000100800 */
[----:B------:R-:W-:Y:S02]  /*14a00*/  SHF.R.S32.HI R24, RZ, 0x1f, R24 ;  /* 0x0000001fff187819 */ /* 0x000fe40000011418 */
[----:B------:R-:W-:Y:S01]  /*14a10*/  SHF.R.S32.HI R23, RZ, 0x1f, R23 ;  /* 0x0000001fff177819 */ /* 0x000fe20000011417 */
[----:B0-----:R-:W2:Y:S04]  /*14a20*/  LDL.LU R28, [R1+0x664c] ;  /* 0x00664c00011c7983 */ /* 0x001ea80000300800 */
[----:B------:R0:W-:Y:S01]  /*14a30*/  STL [R1+0xfc], R27 ;  /* 0x0000fc1b01007387 */ /* 0x0001e20000100800 */
[----:B------:R-:W-:Y:S02]  /*14a40*/  SHF.R.S32.HI R22, RZ, 0x1f, R22 ;  /* 0x0000001fff167819 */ /* 0x000fe40000011416 */
[----:B------:R-:W-:Y:S01]  /*14a50*/  SHF.R.S32.HI R61, RZ, 0x1f, R61 ;  /* 0x0000001fff3d7819 */ /* 0x000fe2000001143d */
[----:B0-----:R-:W2:Y:S04]  /*14a60*/  LDL.LU R27, [R1+0x6648] ;  /* 0x00664800011b7983 */ /* 0x001ea80000300800 */
[----:B------:R0:W-:Y:S01]  /*14a70*/  STL [R1+0xf8], R26 ;  /* 0x0000f81a01007387 */ /* 0x0001e20000100800 */
[----:B------:R-:W-:-:S03]  /*14a80*/  SHF.R.S32.HI R46, RZ, 0x1f, R46 ;  /* 0x0000001fff2e7819 */ /* 0x000fc6000001142e */
        /* <DEDUP_REMOVED lines=12> */
[----:B0-----:R-:W4:Y:S04]  /*14b50*/  LDL.LU R22, [R1+0x6634] ;  /* 0x0066340001167983 */ /* 0x001f280000300800 */
        /* <DEDUP_REMOVED lines=8> */
[----:B0-----:R-:W5:Y:S04]  /*14be0*/  LDL.LU R47, [R1+0x6628] ;  /* 0x00662800012f7983 */ /* 0x001f680000300800 */
        /* <DEDUP_REMOVED lines=12> */
[----:B------:R0:W-:Y:S04]  /*14cb0*/  STL [R1+0xbc], R54 ;  /* 0x0000bc3601007387 */ /* 0x0001e80000100800 */
        /* <DEDUP_REMOVED lines=10> */
[----:B0-----:R-:W5:Y:S01]  /*14d60*/  LDL.LU R60, [R1+0x6600] ;  /* 0x00660000013c7983 */ /* 0x001f620000300800 */
[----:B---3--:R-:W-:-:S02]  /*14d70*/  SHF.R.S32.HI R18, RZ, 0x1f, R18 ;  /* 0x0000001fff127819 */ /* 0x008fc40000011412 */
[----:B------:R-:W-:-:S03]  /*14d80*/  SHF.R.S32.HI R58, RZ, 0x1f, R58 ;  /* 0x0000001fff3a7819 */ /* 0x000fc6000001143a */
[----:B------:R0:W-:Y:S01]  /*14d90*/  STL [R1+0xa0], R18 ;  /* 0x0000a01201007387 */ /* 0x0001e20000100800 */
[----:B------:R-:W-:Y:S02]  /*14da0*/  SHF.R.S32.HI R52, RZ, 0x1f, R52 ;  /* 0x0000001fff347819 */ /* 0x000fe40000011434 */
[----:B------:R-:W-:Y:S01]  /*14db0*/  SHF.R.S32.HI R45, RZ, 0x1f, R45 ;  /* 0x0000001fff2d7819 */ /* 0x000fe2000001142d */
[----:B------:R-:W-:Y:S01]  /*14dc0*/  STL [R1+0x9c], R58 ;  /* 0x00009c3a01007387 */ /* 0x000fe20000100800 */
[----:B0-----:R-:W-:Y:S02]  /*14dd0*/  SHF.R.S32.HI R18, RZ, 0x1f, R53 ;  /* 0x0000001fff127819 */ /* 0x001fe40000011435 */
[----:B------:R-:W-:-:S03]  /*14de0*/  SHF.R.S32.HI R43, RZ, 0x1f, R43 ;  /* 0x0000001fff2b7819 */ /* 0x000fc6000001142b */
[----:B------:R0:W-:Y:S01]  /*14df0*/  STL [R1+0x98], R18 ;  /* 0x0000981201007387 */ /* 0x0001e20000100800 */
[----:B------:R-:W-:-:S03]  /*14e00*/  SHF.R.S32.HI R42, RZ, 0x1f, R42 ;  /* 0x0000001fff2a7819 */ /* 0x000fc6000001142a */
[----:B------:R-:W-:Y:S01]  /*14e10*/  STL [R1+0x94], R52 ;  /* 0x0000943401007387 */ /* 0x000fe20000100800 */
[----:B0-----:R-:W-:-:S03]  /*14e20*/  SHF.R.S32.HI R18, RZ, 0x1f, R44 ;  /* 0x0000001fff127819 */ /* 0x001fc6000001142c */
[----:B------:R-:W-:Y:S04]  /*14e30*/  STL [R1+0x8c], R45 ;  /* 0x00008c2d01007387 */ /* 0x000fe80000100800 */
[----:B------:R-:W-:Y:S04]  /*14e40*/  STL [R1+0x88], R18 ;  /* 0x0000881201007387 */ /* 0x000fe80000100800 */
[----:B------:R4:W-:Y:S01]  /*14e50*/  STL [R1+0x84], R43 ;  /* 0x0000842b01007387 */ /* 0x0009e20000100800 */
[----:B--2---:R-:W-:Y:S02]  /*14e60*/  SHF.R.S32.HI R23, RZ, 0x1f, R23 ;  /* 0x0000001fff177819 */ /* 0x004fe40000011417 */
[----:B----4-:R-:W-:-:S02]  /*14e70*/  SHF.R.S32.HI R43, RZ, 0x1f, R46 ;  /* 0x0000001fff2b7819 */ /* 0x010fc4000001142e */
[----:B-----5:R-:W-:Y:S02]  /*14e80*/  SHF.R.S32.HI R18, RZ, 0x1f, R60 ;  /* 0x0000001fff127819 */ /* 0x020fe4000001143c */
[----:B------:R-:W2:Y:S04]  /*14e90*/  LDL.LU R60, [R1+0x65fc] ;  /* 0x0065fc00013c7983 */ /* 0x000ea80000300800 */
[----:B------:R0:W-:Y:S02]  /*14ea0*/  STL [R1+0x80], R42 ;  /* 0x0000802a01007387 */ /* 0x0001e40000100800 */
[----:B0-----:R-:W-:Y:S02]  /*14eb0*/  SHF.R.S32.HI R42, RZ, 0x1f, R59 ;  /* 0x0000001fff2a7819 */ /* 0x001fe4000001143b */
[----:B------:R-:W3:Y:S04]  /*14ec0*/  LDL.LU R59, [R1+0x65f8] ;  /* 0x0065f800013b7983 */ /* 0x000ee80000300800 */
[----:B------:R0:W-:Y:S02]  /*14ed0*/  STL [R1+0x7c], R18 ;  /* 0x00007c1201007387 */ /* 0x0001e40000100800 */
[----:B0-----:R-:W-:-:S02]  /*14ee0*/  SHF.R.S32.HI R18, RZ, 0x1f, R57 ;  /* 0x0000001fff127819 */ /* 0x001fc40000011439 */
[----:B------:R-:W4:Y:S04]  /*14ef0*/  LDL.LU R57, [R1+0x65f4] ;  /* 0x0065f40001397983 */ /* 0x000f280000300800 */
[----:B------:R0:W-:Y:S02]  /*14f00*/  STL [R1+0x78], R42 ;  /* 0x0000782a01007387 */ /* 0x0001e40000100800 */
[----:B0-----:R-:W-:Y:S02]  /*14f10*/  SHF.R.S32.HI R42, RZ, 0x1f, R56 ;  /* 0x0000001fff2a7819 */ /* 0x001fe40000011438 */
[----:B------:R-:W5:Y:S04]  /*14f20*/  LDL.LU R56, [R1+0x65f0] ;  /* 0x0065f00001387983 */ /* 0x000f680000300800 */
[----:B------:R0:W-:Y:S02]  /*14f30*/  STL [R1+0x74], R18 ;  /* 0x0000741201007387 */ /* 0x0001e40000100800 */
[----:B0-----:R-:W-:-:S02]  /*14f40*/  SHF.R.S32.HI R18, RZ, 0x1f, R55 ;  /* 0x0000001fff127819 */ /* 0x001fc40000011437 */
[----:B------:R-:W2:Y:S04]  /*14f50*/  LDL.LU R55, [R1+0x65ec] ;  /* 0x0065ec0001377983 */ /* 0x000ea80000300800 */
[----:B------:R0:W-:Y:S02]  /*14f60*/  STL [R1+0x70], R42 ;  /* 0x0000702a01007387 */ /* 0x0001e40000100800 */
[----:B0-----:R-:W-:Y:S02]  /*14f70*/  SHF.R.S32.HI R42, RZ, 0x1f, R54 ;  /* 0x0000001fff2a7819 */ /* 0x001fe40000011436 */
[----:B------:R-:W2:Y:S04]  /*14f80*/  LDL.LU R54, [R1+0x65e8] ;  /* 0x0065e80001367983 */ /* 0x000ea80000300800 */
        /* <DEDUP_REMOVED lines=15> */
[----:B------:R0:W-:Y:S04]  /*15080*/  STL [R1+0x58], R42 ;  /* 0x0000582a01007387 */ /* 0x0001e80000100800 */
[----:B------:R-:W2:Y:S04]  /*15090*/  LDL.LU R46, [R1+0x65d0] ;  /* 0x0065d000012e7983 */ /* 0x000ea80000300800 */
[----:B------:R1:W-:Y:S01]  /*150a0*/  STL [R1+0x54], R18 ;  /* 0x0000541201007387 */ /* 0x0003e20000100800 */
[----:B0-----:R-:W-:-:S03]  /*150b0*/  SHF.R.S32.HI R42, RZ, 0x1f, R61 ;  /* 0x0000001fff2a7819 */ /* 0x001fc6000001143d */
[----:B------:R-:W-:Y:S01]  /*150c0*/  STL [R1+0x50], R43 ;  /* 0x0000502b01007387 */ /* 0x000fe20000100800 */
[----:B-1----:R-:W-:Y:S02]  /*150d0*/  SHF.R.S32.HI R18, RZ, 0x1f, R22 ;  /* 0x0000001fff127819 */ /* 0x002fe40000011416 */
[----:B------:R-:W-:Y:S01]  /*150e0*/  SHF.R.S32.HI R22, RZ, 0x1f, R24 ;  /* 0x0000001fff167819 */ /* 0x000fe20000011418 */
[----:B------:R-:W-:Y:S04]  /*150f0*/  STL [R1+0x4c], R42 ;  /* 0x00004c2a01007387 */ /* 0x000fe80000100800 */
[----:B------:R0:W-:Y:S04]  /*15100*/  STL [R1+0x48], R18 ;  /* 0x0000481201007387 */ /* 0x0001e80000100800 */
[----:B------:R1:W-:Y:S04]  /*15110*/  STL [R1+0x44], R23 ;  /* 0x0000441701007387 */ /* 0x0003e80000100800 */
[----:B------:R1:W-:Y:S01]  /*15120*/  STL [R1+0x40], R22 ;  /* 0x0000401601007387 */ /* 0x0003e20000100800 */
[----:B0-----:R-:W-:-:S02]  /*15130*/  SHF.R.S32.HI R18, RZ, 0x1f, R25 ;  /* 0x0000001fff127819 */ /* 0x001fc40000011419 */
[----:B-1----:R-:W-:-:S03]  /*15140*/  SHF.R.S32.HI R23, RZ, 0x1f, R26 ;  /* 0x0000001fff177819 */ /* 0x002fc6000001141a */
[----:B------:R0:W-:Y:S01]  /*15150*/  STL [R1+0x3c], R18 ;  /* 0x00003c1201007387 */ /* 0x0001e20000100800 */
[----:B------:R-:W-:-:S03]  /*15160*/  SHF.R.S32.HI R22, RZ, 0x1f, R27 ;  /* 0x0000001fff167819 */ /* 0x000fc6000001141b */
[----:B------:R1:W-:Y:S04]  /*15170*/  STL [R1+0x38], R23 ;  /* 0x0000381701007387 */ /* 0x0003e80000100800 */
[----:B------:R1:W-:Y:S01]  /*15180*/  STL [R1+0x34], R22 ;  /* 0x0000341601007387 */ /* 0x0003e20000100800 */
[----:B0-----:R-:W-:Y:S02]  /*15190*/  SHF.R.S32.HI R18, RZ, 0x1f, R28 ;  /* 0x0000001fff127819 */ /* 0x001fe4000001141c */
        /* <DEDUP_REMOVED lines=21> */
[----:B------:R-:W-:Y:S01]  /*152f0*/  STL [R1+0x8], R23 ;  /* 0x0000081701007387 */ /* 0x000fe20000100800 */
[----:B------:R-:W-:-:S03]  /*15300*/  SHF.R.S32.HI R61, RZ, 0x1f, R41 ;  /* 0x0000001fff3d7819 */ /* 0x000fc60000011429 */
[----:B------:R1:W-:Y:S01]  /*15310*/  STL [R1+0x4], R22 ;  /* 0x0000041601007387 */ /* 0x0003e20000100800 */
[----:B0-----:R-:W-:-:S03]  /*15320*/  SHF.R.S32.HI R18, RZ, 0x1f, R40 ;  /* 0x0000001fff127819 */ /* 0x001fc60000011428 */
[----:B------:R0:W-:Y:S01]  /*15330*/  STL [R1+0x6574], R61 ;  /* 0x0065743d01007387 */ /* 0x0001e20000100800 */
[----:B-1----:R-:W-:-:S03]  /*15340*/  SHF.R.S32.HI R22, RZ, 0x1f, R21 ;  /* 0x0000001fff167819 */ /* 0x002fc60000011415 */
[----:B------:R-:W-:Y:S04]  /*15350*/  STL [R1], R18 ;  /* 0x0000001201007387 */ /* 0x000fe80000100800 */
[----:B0-----:R-:W2:Y:S04]  /*15360*/  LDL.LU R61, [R1+0xc0] ;  /* 0x0000c000013d7983 */ /* 0x001ea80000300800 */
[----:B------:R0:W-:Y:S04]  /*15370*/  STL [R1+0x656c], R22 ;  /* 0x00656c1601007387 */ /* 0x0001e80000100800 */
[----:B0-----:R-:W3:Y:S01]  /*15380*/  LDL.LU R22, [R1+0xb0] ;  /* 0x0000b00001167983 */ /* 0x001ee20000300800 */
[----:B------:R-:W-:-:S02]  /*15390*/  SHF.R.S32.HI R25, RZ, 0x1f, R20 ;  /* 0x0000001fff197819 */ /* 0x000fc40000011414 */
[----:B--2---:R-:W-:Y:S01]  /*153a0*/  SHF.R.S32.HI R23, RZ, 0x1f, R61 ;  /* 0x0000001fff177819 */ /* 0x004fe2000001143d */
[----:B------:R-:W-:Y:S04]  /*153b0*/  STL [R1+0x657c], R61 ;  /* 0x00657c3d01007387 */ /* 0x000fe80000100800 */
[----:B------:R-:W-:Y:S01]  /*153c0*/  STL [R1+0x6570], R23 ;  /* 0x0065701701007387 */ /* 0x000fe20000100800 */
[----:B---3--:R-:W-:-:S05]  /*153d0*/  SHF.R.S32.HI R24, RZ, 0x1f, R22 ;  /* 0x0000001fff187819 */ /* 0x008fca0000011416 */
[----:B------:R-:W-:Y:S04]  /*153e0*/  STL [R1+0x6580], R24 ;  /* 0x0065801801007387 */ /* 0x000fe80000100800 */
[----:B------:R-:W-:Y:S04]  /*153f0*/  STL [R1+0x6578], R22 ;  /* 0x0065781601007387 */ /* 0x000fe80000100800 */
[----:B------:R-:W2:Y:S04]  /*15400*/  LDL R21, [R1+0x23c] ;  /* 0x00023c0001157983 */ /* 0x000ea80000100800 */
[----:B------:R-:W3:Y:S01]  /*15410*/  LDL R20, [R1+0x238] ;  /* 0x0002380001147983 */ /* 0x000ee20000100800 */
[----:B------:R-:W-:-:S02]  /*15420*/  SHF.R.S32.HI R26, RZ, 0x1f, R17 ;  /* 0x0000001fff1a7819 */ /* 0x000fc40000011411 */
[----:B------:R-:W-:Y:S01]  /*15430*/  SHF.R.S32.HI R27, RZ, 0x1f, R16 ;  /* 0x0000001fff1b7819 */ /* 0x000fe20000011410 */
[----:B------:R-:W4:Y:S01]  /*15440*/  LDL R42, [R1+0x244] ;  /* 0x00024400012a7983 */ /* 0x000f220000100800 */
[----:B------:R-:W-:-:S03]  /*15450*/  SHF.R.S32.HI R28, RZ, 0x1f, R15 ;  /* 0x0000001fff1c7819 */ /* 0x000fc6000001140f */
[----:B------:R-:W4:Y:S01]  /*15460*/  LDL R43, [R1+0x240] ;  /* 0x00024000012b7983 */ /* 0x000f220000100800 */
[----:B------:R-:W-:-:S03]  /*15470*/  SHF.R.S32.HI R29, RZ, 0x1f, R14 ;  /* 0x0000001fff1d7819 */ /* 0x000fc6000001140e */
[----:B------:R-:W4:Y:S04]  /*15480*/  LDL R52, [R1+0x21c] ;  /* 0x00021c0001347983 */ /* 0x000f280000100800 */
[----:B------:R-:W4:Y:S04]  /*15490*/  LDL R53, [R1+0x218] ;  /* 0x0002180001357983 */ /* 0x000f280000100800 */
[----:B------:R-:W-:Y:S01]  /*154a0*/  STL [R1+0x6584], R25 ;  /* 0x0065841901007387 */ /* 0x000fe20000100800 */
[----:B------:R-:W-:-:S03]  /*154b0*/  SHF.R.S32.HI R30, RZ, 0x1f, R13 ;  /* 0x0000001fff1e7819 */ /* 0x000fc6000001140d */
        /* <DEDUP_REMOVED lines=11> */
[----:B------:R-:W4:Y:S01]  /*15570*/  LDL R18, [R1+0x1f8] ;  /* 0x0001f80001127983 */ /* 0x000f220000100800 */
[----:B------:R-:W-:-:S03]  /*15580*/  SHF.R.S32.HI R31, RZ, 0x1f, R12 ;  /* 0x0000001fff1f7819 */ /* 0x000fc6000001140c */
[----:B0-----:R-:W5:Y:S04]  /*15590*/  LDL R17, [R1+0x1ec] ;  /* 0x0001ec0001117983 */ /* 0x001f680000100800 */
[----:B-1----:R-:W5:Y:S04]  /*155a0*/  LDL R12, [R1+0x1e8] ;  /* 0x0001e800010c7983 */ /* 0x002f680000100800 */
        /* <DEDUP_REMOVED lines=15> */
[----:B--2---:R-:W-:-:S03]  /*156a0*/  SHF.R.S32.HI R44, RZ, 0x1f, R21 ;  /* 0x0000001fff2c7819 */ /* 0x004fc60000011415 */
[----:B------:R-:W2:Y:S01]  /*156b0*/  LDL R21, [R1+0x1f4] ;  /* 0x0001f40001157983 */ /* 0x000ea20000100800 */
[----:B---3--:R-:W-:-:S03]  /*156c0*/  SHF.R.S32.HI R45, RZ, 0x1f, R20 ;  /* 0x0000001fff2d7819 */ /* 0x008fc60000011414 */
[----:B------:R-:W3:Y:S01]  /*156d0*/  LDL R20, [R1+0x1f0] ;  /* 0x0001f00001147983 */ /* 0x000ee20000100800 */
[----:B----4-:R-:W-:-:S05]  /*156e0*/  SHF.R.S32.HI R18, RZ, 0x1f, R18 ;  /* 0x0000001fff127819 */ /* 0x010fca0000011412 */
[----:B------:R0:W-:Y:S04]  /*156f0*/  STL [R1+0x2a4], R18 ;  /* 0x0002a41201007387 */ /* 0x0001e80000100800 */
[----:B0-----:R-:W4:Y:S01]  /*15700*/  LDL.LU R18, [R1+0x65cc] ;  /* 0x0065cc0001127983 */ /* 0x001f220000300800 */
[----:B--2---:R-:W-:Y:S02]  /*15710*/  SHF.R.S32.HI R21, RZ, 0x1f, R21 ;  /* 0x0000001fff157819 */ /* 0x004fe40000011415 */
[----:B---3--:R-:W-:-:S03]  /*15720*/  SHF.R.S32.HI R20, RZ, 0x1f, R20 ;  /* 0x0000001fff147819 */ /* 0x008fc60000011414 */
[----:B------:R0:W-:Y:S04]  /*15730*/  STL [R1+0x2b0], R21 ;  /* 0x0002b01501007387 */ /* 0x0001e80000100800 */
[----:B0-----:R-:W2:Y:S04]  /*15740*/  LDL.LU R21, [R1+0x65c8] ;  /* 0x0065c80001157983 */ /* 0x001ea80000300800 */
[----:B------:R0:W-:Y:S04]  /*15750*/  STL [R1+0x2bc], R20 ;  /* 0x0002bc1401007387 */ /* 0x0001e80000100800 */
[----:B0-----:R-:W3:Y:S01]  /*15760*/  LDL.LU R20, [R1+0x65c4] ;  /* 0x0065c40001147983 */ /* 0x001ee20000300800 */
[----:B-----5:R-:W-:-:S02]  /*15770*/  SHF.R.S32.HI R17, RZ, 0x1f, R17 ;  /* 0x0000001fff117819 */ /* 0x020fc40000011411 */
[----:B------:R-:W-:-:S03]  /*15780*/  SHF.R.S32.HI R12, RZ, 0x1f, R12 ;  /* 0x0000001fff0c7819 */ /* 0x000fc6000001140c */
[----:B------:R0:W-:Y:S04]  /*15790*/  STL [R1+0x2c4], R17 ;  /* 0x0002c41101007387 */ /* 0x0001e80000100800 */
[----:B0-----:R-:W5:Y:S04]  /*157a0*/  LDL.LU R17, [R1+0x290] ;  /* 0x0002900001117983 */ /* 0x001f680000300800 */
[----:B------:R0:W-:Y:S02]  /*157b0*/  STL [R1+0x2d0], R12 ;  /* 0x0002d00c01007387 */ /* 0x0001e40000100800 */
[----:B0-----:R-:W-:-:S02]  /*157c0*/  SHF.R.S32.HI R12, RZ, 0x1f, R13 ;  /* 0x0000001fff0c7819 */ /* 0x001fc4000001140d */
[----:B------:R-:W-:-:S03]  /*157d0*/  SHF.R.S32.HI R13, RZ, 0x1f, R30 ;  /* 0x0000001fff0d7819 */ /* 0x000fc6000001141e */
[----:B------:R0:W-:Y:S01]  /*157e0*/  STL [R1+0x2d8], R12 ;  /* 0x0002d80c01007387 */ /* 0x0001e20000100800 */
[----:B------:R-:W-:Y:S02]  /*157f0*/  SHF.R.S32.HI R14, RZ, 0x1f, R14 ;  /* 0x0000001fff0e7819 */ /* 0x000fe4000001140e */
[----:B0-----:R-:W-:Y:S02]  /*15800*/  SHF.R.S32.HI R12, RZ, 0x1f, R26 ;  /* 0x0000001fff0c7819 */ /* 0x001fe4000001141a */
[----:B------:R-:W4:Y:S04]  /*15810*/  LDL.LU R26, [R1+0x28c] ;  /* 0x00028c00011a7983 */ /* 0x000f280000300800 */
[----:B------:R0:W-:Y:S04]  /*15820*/  STL [R1+0x2dc], R13 ;  /* 0x0002dc0d01007387 */ /* 0x0001e80000100800 */
[----:B------:R1:W-:Y:S04]  /*15830*/  STL [R1+0x2e0], R12 ;  /* 0x0002e00c01007387 */ /* 0x0003e80000100800 */
[----:B------:R1:W-:Y:S01]  /*15840*/  STL [R1+0x2e4], R14 ;  /* 0x0002e40e01007387 */ /* 0x0003e20000100800 */
[----:B0-----:R-:W-:-:S03]  /*15850*/  SHF.R.S32.HI R13, RZ, 0x1f, R25 ;  /* 0x0000001fff0d7819 */ /* 0x001fc60000011419 */
[----:B------:R-:W4:Y:S01]  /*15860*/  LDL.LU R25, [R1+0x288] ;  /* 0x0002880001197983 */ /* 0x000f220000300800 */
[----:B-1----:R-:W-:-:S05]  /*15870*/  SHF.R.S32.HI R12, RZ, 0x1f, R29 ;  /* 0x0000001fff0c7819 */ /* 0x002fca000001141d */
[----:B------:R0:W-:Y:S01]  /*15880*/  STL [R1+0x2e8], R12 ;  /* 0x0002e80c01007387 */ /* 0x0001e20000100800 */
[----:B------:R-:W-:-:S03]  /*15890*/  SHF.R.S32.HI R14, RZ, 0x1f, R15 ;  /* 0x0000001fff0e7819 */ /* 0x000fc6000001140f */
[----:B------:R1:W-:Y:S01]  /*158a0*/  STL [R1+0x2ec], R13 ;  /* 0x0002ec0d01007387 */ /* 0x0003e20000100800 */
[----:B0-----:R-:W-:-:S03]  /*158b0*/  SHF.R.S32.HI R12, RZ, 0x1f, R22 ;  /* 0x0000001fff0c7819 */ /* 0x001fc60000011416 */
[----:B------:R-:W4:Y:S04]  /*158c0*/  LDL.LU R22, [R1+0x118] ;  /* 0x0001180001167983 */ /* 0x000f280000300800 */
[----:B------:R0:W-:Y:S01]  /*158d0*/  STL [R1+0x2f0], R12 ;  /* 0x0002f00c01007387 */ /* 0x0001e20000100800 */
[----:B-1----:R-:W-:-:S03]  /*158e0*/  SHF.R.S32.HI R13, RZ, 0x1f, R24 ;  /* 0x0000001fff0d7819 */ /* 0x002fc60000011418 */
[----:B------:R2:W-:Y:S04]  /*158f0*/  STL [R1+0x2f4], R14 ;  /* 0x0002f40e01007387 */ /* 0x0005e80000100800 */
[----:B------:R-:W4:Y:S01]  /*15900*/  LDL.LU R15, [R1+0x284] ;  /* 0x00028400010f7983 */ /* 0x000f220000300800 */
[----:B0-----:R-:W-:-:S05]  /*15910*/  SHF.R.S32.HI R12, RZ, 0x1f, R28 ;  /* 0x0000001fff0c7819 */ /* 0x001fca000001141c */
[----:B------:R3:W-:Y:S04]  /*15920*/  STL [R1+0x2f8], R12 ;  /* 0x0002f80c01007387 */ /* 0x0007e80000100800 */
[----:B------:R0:W-:Y:S01]  /*15930*/  STL [R1+0x2fc], R13 ;  /* 0x0002fc0d01007387 */ /* 0x0001e20000100800 */
[----:B--2---:R-:W-:Y:S02]  /*15940*/  SHF.R.S32.HI R14, RZ, 0x1f, R21 ;  /* 0x0000001fff0e7819 */ /* 0x004fe40000011415 */
[----:B---3--:R-:W-:Y:S02]  /*15950*/  SHF.R.S32.HI R12, RZ, 0x1f, R20 ;  /* 0x0000001fff0c7819 */ /* 0x008fe40000011414 */
[----:B------:R-:W4:Y:S04]  /*15960*/  LDL.LU R20, [R1+0x65c0] ;  /* 0x0065c00001147983 */ /* 0x000f280000300800 */
[----:B------:R-:W2:Y:S04]  /*15970*/  LDL.LU R24, [R1+0x114] ;  /* 0x0001140001187983 */ /* 0x000ea80000300800 */
[----:B------:R1:W-:Y:S04]  /*15980*/  STL [R1+0x300], R12 ;  /* 0x0003000c01007387 */ /* 0x0003e80000100800 */
[----:B------:R-:W3:Y:S01]  /*15990*/  LDL.LU R21, [R1+0x65bc] ;  /* 0x0065bc0001157983 */ /* 0x000ee20000300800 */
[----:B0-----:R-:W-:-:S02]  /*159a0*/  SHF.R.S32.HI R13, RZ, 0x1f, R27 ;  /* 0x0000001fff0d7819 */ /* 0x001fc4000001141b */
[----:B-1----:R-:W-:Y:S01]  /*159b0*/  SHF.R.S32.HI R12, RZ, 0x1f, R16 ;  /* 0x0000001fff0c7819 */ /* 0x002fe20000011410 */
[----:B------:R0:W-:Y:S04]  /*159c0*/  STL [R1+0x304], R14 ;  /* 0x0003040e01007387 */ /* 0x0001e80000100800 */
[----:B------:R-:W2:Y:S04]  /*159d0*/  LDL.LU R28, [R1+0x280] ;  /* 0x00028000011c7983 */ /* 0x000ea80000300800 */
[----:B------:R1:W-:Y:S01]  /*159e0*/  STL [R1+0x308], R12 ;  /* 0x0003080c01007387 */ /* 0x0003e20000100800 */
[----:B0-----:R-:W-:-:S03]  /*159f0*/  SHF.R.S32.HI R14, RZ, 0x1f, R23 ;  /* 0x0000001fff0e7819 */ /* 0x001fc60000011417 */
[----:B------:R-:W-:Y:S01]  /*15a00*/  STL [R1+0x30c], R13 ;  /* 0x00030c0d01007387 */ /* 0x000fe20000100800 */
[----:B-1----:R-:W-:-:S03]  /*15a10*/  SHF.R.S32.HI R12, RZ, 0x1f, R61 ;  /* 0x0000001fff0c7819 */ /* 0x002fc6000001143d */
[----:B------:R-:W2:Y:S04]  /*15a20*/  LDL.LU R61, [R1+0x10c] ;  /* 0x00010c00013d7983 */ /* 0x000ea80000300800 */
[----:B------:R4:W-:Y:S04]  /*15a30*/  STL [R1+0x310], R12 ;  /* 0x0003100c01007387 */ /* 0x0009e80000100800 */
[----:B------:R0:W-:Y:S01]  /*15a40*/  STL [R1+0x314], R14 ;  /* 0x0003140e01007387 */ /* 0x0001e20000100800 */
[C---:B----4-:R-:W-:Y:S02]  /*15a50*/  IADD3 R12, P2, PT, R18.reuse, R20, RZ ;  /* 0x00000014120c7210 */ /* 0x050fe40007f5e0ff */
[----:B---3--:R-:W-:-:S02]  /*15a60*/  IADD3 R13, P5, PT, R18, R21, RZ ;  /* 0x00000015120d7210 */ /* 0x008fc40007fbe0ff */
[----:B------:R-:W3:Y:S04]  /*15a70*/  LDL.LU R18, [R1+0x65b8] ;  /* 0x0065b80001127983 */ /* 0x000ee80000300800 */
[----:B------:R1:W-:Y:S01]  /*15a80*/  STL [R1+0x6460], R12 ;  /* 0x0064600c01007387 */ /* 0x0003e20000100800 */
[----:B0-----:R-:W-:-:S03]  /*15a90*/  IADD3 R14, P0, PT, R19, R21, RZ ;  /* 0x00000015130e7210 */ /* 0x001fc60007f1e0ff */
[----:B------:R-:W4:Y:S01]  /*15aa0*/  LDL.LU R16, [R1+0x27c] ;  /* 0x00027c0001107983 */ /* 0x000f220000300800 */
[----:B-1----:R-:W-:-:S03]  /*15ab0*/  IADD3 R12, P1, PT, R19, R20, RZ ;  /* 0x00000014130c7210 */ /* 0x002fc60007f3e0ff */
[----:B------:R5:W-:Y:S04]  /*15ac0*/  STL [R1+0x6458], R13 ;  /* 0x0064580d01007387 */ /* 0x000be80000100800 */
[----:B------:R-:W2:Y:S04]  /*15ad0*/  LDL.LU R23, [R1+0x108] ;  /* 0x0001080001177983 */ /* 0x000ea80000300800 */
[----:B------:R0:W-:Y:S04]  /*15ae0*/  STL [R1+0x6454], R12 ;  /* 0x0064540c01007387 */ /* 0x0001e80000100800 */
[----:B------:R-:W2:Y:S01]  /*15af0*/  LDL.LU R19, [R1+0x65b4] ;  /* 0x0065b40001137983 */ /* 0x000ea20000300800 */
[----:B-----5:R-:W-:-:S02]  /*15b00*/  IADD3 R13, P3, PT, R17, R21, RZ ;  /* 0x00000015110d7210 */ /* 0x020fc40007f7e0ff */
[-C--:B0-----:R-:W-:Y:S01]  /*15b10*/  IADD3 R12, P4, PT, R17, R20.reuse, RZ ;  /* 0x00000014110c7210 */ /* 0x081fe20007f9e0ff */
[----:B------:R-:W-:Y:S04]  /*15b20*/  STL [R1+0x644c], R14 ;  /* 0x00644c0e01007387 */ /* 0x000fe80000100800 */
[----:B------:R-:W5:Y:S04]  /*15b30*/  LDL.LU R27, [R1+0x278] ;  /* 0x00027800011b7983 */ /* 0x000f680000300800 */
[----:B------:R-:W-:Y:S04]  /*15b40*/  STL [R1+0x6450], R12 ;  /* 0x0064500c01007387 */ /* 0x000fe80000100800 */
[----:B------:R0:W-:Y:S04]  /*15b50*/  STL [R1+0x6444], R13 ;  /* 0x0064440d01007387 */ /* 0x0001e80000100800 */
[----:B------:R-:W4:Y:S01]  /*15b60*/  LDL.LU R17, [R1+0x104] ;  /* 0x0001040001117983 */ /* 0x000f220000300800 */
[----:B0-----:R-:W-:Y:S01]  /*15b70*/  IADD3 R13, P6, PT, R26, R20, RZ ;  /* 0x000000141a0d7210 */ /* 0x001fe20007fde0ff */
[----:B---3--:R-:W-:-:S05]  /*15b80*/  IMAD.X R12, R0, 0x1, R18, P2 ;  /* 0x00000001000c7824 */ /* 0x008fca00010e0612 */
[----:B------:R0:W-:Y:S04]  /*15b90*/  STL [R1+0x645c], R12 ;  /* 0x00645c0c01007387 */ /* 0x0001e80000100800 */
[----:B------:R-:W-:Y:S04]  /*15ba0*/  STL [R1+0x6448], R13 ;  /* 0x0064480d01007387 */ /* 0x000fe80000100800 */
[----:B------:R-:W3:Y:S01]  /*15bb0*/  LDL.LU R29, [R1+0x274] ;  /* 0x00027400011d7983 */ /* 0x000ee20000300800 */
[----:B--2---:R-:W-:Y:S01]  /*15bc0*/  IMAD.X R0, R0, 0x1, R19, P5 ;  /* 0x0000000100007824 */ /* 0x004fe200028e0613 */
[----:B0-----:R-:W-:-:S04]  /*15bd0*/  IADD3 R12, P5, PT, R26, R21, RZ ;  /* 0x000000151a0c7210 */ /* 0x001fc80007fbe0ff */
[----:B------:R0:W-:Y:S04]  /*15be0*/  STL [R1+0x6440], R0 ;  /* 0x0064400001007387 */ /* 0x0001e80000100800 */
[----:B------:R1:W-:Y:S04]  /*15bf0*/  STL [R1+0x6438], R12 ;  /* 0x0064380c01007387 */ /* 0x0003e80000100800 */
[----:B------:R-:W2:Y:S01]  /*15c00*/  LDL.LU R26, [R1+0x100] ;  /* 0x00010000011a7983 */ /* 0x000ea20000300800 */
[----:B0-----:R-:W-:Y:S01]  /*15c10*/  IADD3 R0, P2, PT, R25, R20, RZ ;  /* 0x0000001419007210 */ /* 0x001fe20007f5e0ff */
[----:B------:R-:W-:-:S04]  /*15c20*/  IMAD.X R13, R22, 0x1, R18, P1 ;  /* 0x00000001160d7824 */ /* 0x000fc800008e0612 */
[----:B------:R0:W-:Y:S01]  /*15c30*/  STL [R1+0x643c], R0 ;  /* 0x00643c0001007387 */ /* 0x0001e20000100800 */
[----:B-1----:R-:W-:-:S03]  /*15c40*/  IMAD.X R12, R22, 0x1, R19, P0 ;  /* 0x00000001160c7824 */ /* 0x002fc600000e0613 */
[----:B------:R-:W-:Y:S01]  /*15c50*/  STL [R1+0x6434], R13 ;  /* 0x0064340d01007387 */ /* 0x000fe20000100800 */
[----:B0-----:R-:W-:-:S03]  /*15c60*/  IADD3 R0, P1, PT, R25, R21, RZ ;  /* 0x0000001519007210 */ /* 0x001fc60007f3e0ff */
[----:B------:R-:W2:Y:S04]  /*15c70*/  LDL.LU R25, [R1+0x270] ;  /* 0x0002700001197983 */ /* 0x000ea80000300800 */
[----:B------:R0:W-:Y:S04]  /*15c80*/  STL [R1+0x6430], R0 ;  /* 0x0064300001007387 */ /* 0x0001e80000100800 */
[----:B------:R1:W-:Y:S04]  /*15c90*/  STL [R1+0x6424], R12 ;  /* 0x0064240c01007387 */ /* 0x0003e80000100800 */
[----:B------:R-:W2:Y:S01]  /*15ca0*/  LDL.LU R22, [R1+0xfc] ;  /* 0x0000fc0001167983 */ /* 0x000ea20000300800 */
[----:B0-----:R-:W-:Y:S01]  /*15cb0*/  IADD3 R0, P0, PT, R15, R20, RZ ;  /* 0x000000140f007210 */ /* 0x001fe20007f1e0ff */
[----:B------:R-:W-:-:S04]  /*15cc0*/  IMAD.X R13, R24, 0x1, R18, P4 ;  /* 0x00000001180d7824 */ /* 0x000fc800020e0612 */
[----:B------:R0:W-:Y:S01]  /*15cd0*/  STL [R1+0x642c], R0 ;  /* 0x00642c0001007387 */ /* 0x0001e20000100800 */
[----:B-1----:R-:W-:-:S03]  /*15ce0*/  IMAD.X R12, R24, 0x1, R19, P3 ;  /* 0x00000001180c7824 */ /* 0x002fc600018e0613 */
[----:B------:R1:W-:Y:S01]  /*15cf0*/  STL [R1+0x6428], R13 ;  /* 0x0064280d01007387 */ /* 0x0003e20000100800 */
[----:B0-----:R-:W-:-:S03]  /*15d00*/  IADD3 R0, P4, PT, R15, R21, RZ ;  /* 0x000000150f007210 */ /* 0x001fc60007f9e0ff */
[----:B------:R-:W2:Y:S04]  /*15d10*/  LDL.LU R15, [R1+0x26c] ;  /* 0x00026c00010f7983 */ /* 0x000ea80000300800 */
[----:B------:R0:W-:Y:S01]  /*15d20*/  STL [R1+0x6420], R0 ;  /* 0x0064200001007387 */ /* 0x0001e20000100800 */
[----:B-1----:R-:W-:-:S03]  /*15d30*/  IMAD.X R13, R61, 0x1, R18, P6 ;  /* 0x000000013d0d7824 */ /* 0x002fc600030e0612 */
[----:B------:R1:W-:Y:S04]  /*15d40*/  STL [R1+0x6414], R12 ;  /* 0x0064140c01007387 */ /* 0x0003e80000100800 */
[----:B------:R-:W2:Y:S01]  /*15d50*/  LDL.LU R24, [R1+0xf8] ;  /* 0x0000f80001187983 */ /* 0x000ea20000300800 */
[----:B0-----:R-:W-:-:S05]  /*15d60*/  IADD3 R0, P3, PT, R28, R20, RZ ;  /* 0x000000141c007210 */ /* 0x001fca0007f7e0ff */
        /* <DEDUP_REMOVED lines=8> */
[----:B----4-:R-:W-:Y:S01]  /*15df0*/  IADD3 R0, P5, PT, R16, R20, RZ ;  /* 0x0000001410007210 */ /* 0x010fe20007fbe0ff */
[----:B------:R-:W-:-:S04]  /*15e00*/  IMAD.X R13, R23, 0x1, R18, P2 ;  /* 0x00000001170d7824 */ /* 0x000fc800010e0612 */
[----:B------:R1:W-:Y:S01]  /*15e10*/  STL [R1+0x640c], R0 ;  /* 0x00640c0001007387 */ /* 0x0003e20000100800 */
[----:B0-----:R-:W-:-:S03]  /*15e20*/  IMAD.X R12, R23, 0x1, R19, P1 ;  /* 0x00000001170c7824 */ /* 0x001fc600008e0613 */
[----:B------:R-:W-:Y:S01]  /*15e30*/  STL [R1+0x6408], R13 ;  /* 0x0064080d01007387 */ /* 0x000fe20000100800 */
[----:B-1----:R-:W-:-:S03]  /*15e40*/  IADD3 R0, P2, PT, R16, R21, RZ ;  /* 0x0000001510007210 */ /* 0x002fc60007f5e0ff */
[----:B------:R-:W4:Y:S04]  /*15e50*/  LDL.LU R16, [R1+0x264] ;  /* 0x0002640001107983 */ /* 0x000f280000300800 */
[----:B------:R5:W-:Y:S04]  /*15e60*/  STL [R1+0x6400], R0 ;  /* 0x0064000001007387 */ /* 0x000be80000100800 */
[----:B------:R0:W-:Y:S04]  /*15e70*/  STL [R1+0x63f4], R12 ;  /* 0x0063f40c01007387 */ /* 0x0001e80000100800 */
[----:B------:R-:W4:Y:S01]  /*15e80*/  LDL.LU R23, [R1+0xec] ;  /* 0x0000ec0001177983 */ /* 0x000f220000300800 */
[----:B-----5:R-:W-:Y:S01]  /*15e90*/  IADD3 R0, P1, PT, R27, R20, RZ ;  /* 0x000000141b007210 */ /* 0x020fe20007f3e0ff */
[----:B------:R-:W-:-:S04]  /*15ea0*/  IMAD.X R13, R17, 0x1, R18, P0 ;  /* 0x00000001110d7824 */ /* 0x000fc800000e0612 */
[----:B------:R1:W-:Y:S01]  /*15eb0*/  STL [R1+0x63fc], R0 ;  /* 0x0063fc0001007387 */ /* 0x0003e20000100800 */
[----:B0-----:R-:W-:-:S03]  /*15ec0*/  IMAD.X R12, R17, 0x1, R19, P4 ;  /* 0x00000001110c7824 */ /* 0x001fc600020e0613 */
[----:B------:R-:W-:Y:S01]  /*15ed0*/  STL [R1+0x63f8], R13 ;  /* 0x0063f80d01007387 */ /* 0x000fe20000100800 */
[----:B-1----:R-:W-:-:S03]  /*15ee0*/  IADD3 R0, P0, PT, R27, R21, RZ ;  /* 0x000000151b007210 */ /* 0x002fc60007f1e0ff */
[----:B------:R-:W5:Y:S04]  /*15ef0*/  LDL.LU R27, [R1+0x260] ;  /* 0x00026000011b7983 */ /* 0x000f680000300800 */
[----:B------:R3:W-:Y:S04]  /*15f00*/  STL [R1+0x63f0], R0 ;  /* 0x0063f00001007387 */ /* 0x0007e80000100800 */
[----:B------:R-:W-:Y:S04]  /*15f10*/  STL [R1+0x63e4], R12 ;  /* 0x0063e40c01007387 */ /* 0x000fe80000100800 */
[----:B------:R-:W5:Y:S01]  /*15f20*/  LDL.LU R17, [R1+0xe8] ;  /* 0x0000e80001117983 */ /* 0x000f620000300800 */
[----:B---3--:R-:W-:-:S05]  /*15f30*/  IADD3 R0, P4, PT, R29, R20, RZ ;  /* 0x000000141d007210 */ /* 0x008fca0007f9e0ff */
[----:B------:R0:W-:Y:S01]  /*15f40*/  STL [R1+0x63ec], R0 ;  /* 0x0063ec0001007387 */ /* 0x0001e20000100800 */
[C---:B--2---:R-:W-:Y:S01]  /*15f50*/  IMAD.X R13, R26.reuse, 0x1, R18, P3 ;  /* 0x000000011a0d7824 */ /* 0x044fe200018e0612 */
[----:B0-----:R-:W-:Y:S01]  /*15f60*/  IADD3 R0, P3, PT, R29, R21, RZ ;  /* 0x000000151d007210 */ /* 0x001fe20007f7e0ff */
[----:B------:R-:W-:-:S03]  /*15f70*/  IMAD.X R12, R26, 0x1, R19, P6 ;  /* 0x000000011a0c7824 */ /* 0x000fc600030e0613 */
[----:B------:R-:W-:Y:S04]  /*15f80*/  STL [R1+0x63e8], R13 ;  /* 0x0063e80d01007387 */ /* 0x000fe80000100800 */
[----:B------:R-:W2:Y:S04]  /*15f90*/  LDL.LU R29, [R1+0x25c] ;  /* 0x00025c00011d7983 */ /* 0x000ea80000300800 */
[----:B------:R0:W-:Y:S04]  /*15fa0*/  STL [R1+0x63e0], R0 ;  /* 0x0063e00001007387 */ /* 0x0001e80000100800 */
[----:B------:R1:W-:Y:S04]  /*15fb0*/  STL [R1+0x63d4], R12 ;  /* 0x0063d40c01007387 */ /* 0x0003e80000100800 */
[----:B------:R-:W3:Y:S01]  /*15fc0*/  LDL.LU R26, [R1+0xe4] ;  /* 0x0000e400011a7983 */ /* 0x000ee20000300800 */
[----:B0-----:R-:W-:-:S05]  /*15fd0*/  IADD3 R0, P6, PT, R25, R20, RZ ;  /* 0x0000001419007210 */ /* 0x001fca0007fde0ff */
[----:B------:R0:W-:Y:S01]  /*15fe0*/  STL [R1+0x63dc], R0 ;  /* 0x0063dc0001007387 */ /* 0x0001e20000100800 */
[C---:B------:R-:W-:Y:S02]  /*15ff0*/  IMAD.X R13, R22.reuse, 0x1, R18, P5 ;  /* 0x00000001160d7824 */ /* 0x040fe400028e0612 */
[----:B-1----:R-:W-:-:S03]  /*16000*/  IMAD.X R12, R22, 0x1, R19, P2 ;  /* 0x00000001160c7824 */ /* 0x002fc600010e0613 */
[----:B------:R-:W-:Y:S01]  /*16010*/  STL [R1+0x63d8], R13 ;  /* 0x0063d80d01007387 */ /* 0x000fe20000100800 */
[----:B0-----:R-:W-:-:S03]  /*16020*/  IADD3 R0, P5, PT, R25, R21, RZ ;  /* 0x0000001519007210 */ /* 0x001fc60007fbe0ff */
[----:B------:R-:W3:Y:S04]  /*16030*/  LDL.LU R25, [R1+0x258] ;  /* 0x0002580001197983 */ /* 0x000ee80000300800 */
[----:B------:R0:W-:Y:S04]  /*16040*/  STL [R1+0x63d0], R0 ;  /* 0x0063d00001007387 */ /* 0x0001e80000100800 */
[----:B------:R1:W-:Y:S04]  /*16050*/  STL [R1+0x63c4], R12 ;  /* 0x0063c40c01007387 */ /* 0x0003e80000100800 */
[----:B------:R-:W3:Y:S01]  /*16060*/  LDL.LU R22, [R1+0xdc] ;  /* 0x0000dc0001167983 */ /* 0x000ee20000300800 */
[----:B0-----:R-:W-:-:S05]  /*16070*/  IADD3 R0, P2, PT, R15, R20, RZ ;  /* 0x000000140f007210 */ /* 0x001fca0007f5e0ff */
[----:B------:R0:W-:Y:S01]  /*16080*/  STL [R1+0x63cc], R0 ;  /* 0x0063cc0001007387 */ /* 0x0001e20000100800 */
[C-C-:B------:R-:W-:Y:S02]  /*16090*/  IMAD.X R13, R24.reuse, 0x1, R18.reuse, P1 ;  /* 0x00000001180d7824 */ /* 0x140fe400008e0612 */
[----:B-1----:R-:W-:Y:S01]  /*160a0*/  IMAD.X R12, R24, 0x1, R19, P0 ;  /* 0x00000001180c7824 */ /* 0x002fe200000e0613 */
[----:B0-----:R-:W-:Y:S02]  /*160b0*/  IADD3 R0, P1, PT, R15, R21, RZ ;  /* 0x000000150f007210 */ /* 0x001fe40007f3e0ff */
[----:B------:R-:W-:Y:S04]  /*160c0*/  STL [R1+0x63c8], R13 ;  /* 0x0063c80d01007387 */ /* 0x000fe80000100800 */
[----:B------:R-:W3:Y:S04]  /*160d0*/  LDL.LU R15, [R1+0x254] ;  /* 0x00025400010f7983 */ /* 0x000ee80000300800 */
[----:B------:R0:W-:Y:S04]  /*160e0*/  STL [R1+0x63c0], R0 ;  /* 0x0063c00001007387 */ /* 0x0001e80000100800 */
[----:B------:R1:W-:Y:S04]  /*160f0*/  STL [R1+0x63b4], R12 ;  /* 0x0063b40c01007387 */ /* 0x0003e80000100800 */
[----:B------:R-:W3:Y:S01]  /*16100*/  LDL.LU R24, [R1+0xd8] ;  /* 0x0000d80001187983 */ /* 0x000ee20000300800 */
[----:B0-----:R-:W-:Y:S01]  /*16110*/  IADD3 R0, P0, PT, R28, R20, RZ ;  /* 0x000000141c007210 */ /* 0x001fe20007f1e0ff */
[----:B------:R-:W-:-:S04]  /*16120*/  IMAD.X R13, R61, 0x1, R18, P4 ;  /* 0x000000013d0d7824 */ /* 0x000fc800020e0612 */
[----:B------:R0:W-:Y:S01]  /*16130*/  STL [R1+0x63bc], R0 ;  /* 0x0063bc0001007387 */ /* 0x0001e20000100800 */
[----:B-1----:R-:W-:-:S03]  /*16140*/  IMAD.X R12, R61, 0x1, R19, P3 ;  /* 0x000000013d0c7824 */ /* 0x002fc600018e0613 */
[----:B------:R-:W-:Y:S01]  /*16150*/  STL [R1+0x63b8], R13 ;  /* 0x0063b80d01007387 */ /* 0x000fe20000100800 */
[----:B0-----:R-:W-:-:S03]  /*16160*/  IADD3 R0, P4, PT, R28, R21, RZ ;  /* 0x000000151c007210 */ /* 0x001fc60007f9e0ff */
[----:B------:R-:W3:Y:S04]  /*16170*/  LDL.LU R28, [R1+0x250] ;  /* 0x00025000011c7983 */ /* 0x000ee80000300800 */
[----:B------:R4:W-:Y:S04]  /*16180*/  STL [R1+0x63b0], R0 ;  /* 0x0063b00001007387 */ /* 0x0009e80000100800 */
[----:B------:R0:W-:Y:S04]  /*16190*/  STL [R1+0x63a4], R12 ;  /* 0x0063a40c01007387 */ /* 0x0001e80000100800 */
[----:B------:R-:W3:Y:S01]  /*161a0*/  LDL.LU R61, [R1+0xd4] ;  /* 0x0000d400013d7983 */ /* 0x000ee20000300800 */
        /* <DEDUP_REMOVED lines=18> */
[----:B------:R0:W-:Y:S04]  /*162d0*/  STL [R1+0x6384], R12 ;  /* 0x0063840c01007387 */ /* 0x0001e80000100800 */
[----:B------:R-:W5:Y:S01]  /*162e0*/  LDL.LU R17, [R1+0xcc] ;  /* 0x0000cc0001117983 */ /* 0x000f620000300800 */
[----:B--2---:R-:W-:-:S05]  /*162f0*/  IADD3 R0, P1, PT, R29, R20, RZ ;  /* 0x000000141d007210 */ /* 0x004fca0007f3e0ff */
[----:B------:R1:W-:Y:S01]  /*16300*/  STL [R1+0x638c], R0 ;  /* 0x00638c0001007387 */ /* 0x0003e20000100800 */
[C---:B---3--:R-:W-:Y:S02]  /*16310*/  IMAD.X R13, R26.reuse, 0x1, R18, P0 ;  /* 0x000000011a0d7824 */ /* 0x048fe400000e0612 */
[----:B0-----:R-:W-:Y:S01]  /*16320*/  IMAD.X R12, R26, 0x1, R19, P4 ;  /* 0x000000011a0c7824 */ /* 0x001fe200020e0613 */
[----:B-1----:R-:W-:Y:S02]  /*16330*/  IADD3 R0, P0, PT, R29, R21, RZ ;  /* 0x000000151d007210 */ /* 0x002fe40007f1e0ff */
        /* <DEDUP_REMOVED lines=8> */
[----:B-1----:R-:W-:Y:S01]  /*163c0*/  IMAD.X R12, R22, 0x1, R19, P6 ;  /* 0x00000001160c7824 */ /* 0x002fe200030e0613 */
[----:B0-----:R-:W-:Y:S02]  /*163d0*/  IADD3 R0, P3, PT, R25, R21, RZ ;  /* 0x0000001519007210 */ /* 0x001fe40007f7e0ff */
[----:B------:R-:W-:Y:S04]  /*163e0*/  STL [R1+0x6378], R13 ;  /* 0x0063780d01007387 */ /* 0x000fe80000100800 */
[----:B------:R-:W3:Y:S04]  /*163f0*/  LDL.LU R25, [R1+0x1c4] ;  /* 0x0001c40001197983 */ /* 0x000ee80000300800 */
        /* <DEDUP_REMOVED lines=83> */
[----:B----4-:R-:W-:-:S05]  /*16930*/  IADD3 R0, P2, PT, R16, R20, RZ ;  /* 0x0000001410007210 */ /* 0x010fca0007f5e0ff */
[----:B------:R1:W-:Y:S01]  /*16940*/  STL [R1+0x62ec], R0 ;  /* 0x0062ec0001007387 */ /* 0x0003e20000100800 */
[C---:B------:R-:W-:Y:S02]  /*16950*/  IMAD.X R13, R23.reuse, 0x1, R18, P1 ;  /* 0x00000001170d7824 */ /* 0x040fe400008e0612 */
[----:B0-----:R-:W-:-:S03]  /*16960*/  IMAD.X R12, R23, 0x1, R19, P0 ;  /* 0x00000001170c7824 */ /* 0x001fc600000e0613 */
[----:B------:R-:W-:Y:S01]  /*16970*/  STL [R1+0x62e8], R13 ;  /* 0x0062e80d01007387 */ /* 0x000fe20000100800 */
[----:B-1----:R-:W-:-:S03]  /*16980*/  IADD3 R0, P1, PT, R16, R21, RZ ;  /* 0x0000001510007210 */ /* 0x002fc60007f3e0ff */
[----:B------:R-:W4:Y:S04]  /*16990*/  LDL.LU R16, [R1+0x1a0] ;  /* 0x0001a00001107983 */ /* 0x000f280000300800 */
[----:B------:R5:W-:Y:S04]  /*169a0*/  STL [R1+0x62e0], R0 ;  /* 0x0062e00001007387 */ /* 0x000be80000100800 */
[----:B------:R0:W-:Y:S04]  /*169b0*/  STL [R1+0x62d4], R12 ;  /* 0x0062d40c01007387 */ /* 0x0001e80000100800 */
[----:B------:R-:W4:Y:S01]  /*169c0*/  LDL.LU R23, [R1+0x98] ;  /* 0x0000980001177983 */ /* 0x000f220000300800 */
[----:B-----5:R-:W-:-:S05]  /*169d0*/  IADD3 R0, P0, PT, R27, R20, RZ ;  /* 0x000000141b007210 */ /* 0x020fca0007f1e0ff */
[----:B------:R1:W-:Y:S01]  /*169e0*/  STL [R1+0x62dc], R0 ;  /* 0x0062dc0001007387 */ /* 0x0003e20000100800 */
[C---:B------:R-:W-:Y:S02]  /*169f0*/  IMAD.X R13, R17.reuse, 0x1, R18, P4 ;  /* 0x00000001110d7824 */ /* 0x040fe400020e0612 */
        /* <DEDUP_REMOVED lines=85> */
[----:B------:R-:W-:Y:S04]  /*16f50*/  STL [R1+0x6244], R12 ;  /* 0x0062440c01007387 */ /* 0x000fe80000100800 */
[----:B------:R-:W3:Y:S01]  /*16f60*/  LDL.LU R22, [R1+0x70] ;  /* 0x0000700001167983 */ /* 0x000ee20000300800 */
[----:B0-----:R-:W-:-:S05]  /*16f70*/  IADD3 R0, P5, PT, R15, R20, RZ ;  /* 0x000000140f007210 */ /* 0x001fca0007fbe0ff */
[----:B------:R0:W-:Y:S01]  /*16f80*/  STL [R1+0x624c], R0 ;  /* 0x00624c0001007387 */ /* 0x0001e20000100800 */
[----:B------:R-:W-:Y:S01]  /*16f90*/  IMAD.X R13, R24, 0x1, R18, P2 ;  /* 0x00000001180d7824 */ /* 0x000fe200010e0612 */
[----:B0-----:R-:W-:-:S04]  /*16fa0*/  IADD3 R0, P2, PT, R15, R21, RZ ;  /* 0x000000150f007210 */ /* 0x001fc80007f5e0ff */
[----:B------:R-:W-:Y:S01]  /*16fb0*/  STL [R1+0x6248], R13 ;  /* 0x0062480d01007387 */ /* 0x000fe20000100800 */
[----:B------:R-:W-:-:S03]  /*16fc0*/  IMAD.X R12, R24, 0x1, R19, P1 ;  /* 0x00000001180c7824 */ /* 0x000fc600008e0613 */
        /* <DEDUP_REMOVED lines=16> */
[C-C-:B------:R-:W-:Y:S02]  /*170d0*/  IMAD.X R13, R23.reuse, 0x1, R18.reuse, P3 ;  /* 0x00000001170d7824 */ /* 0x140fe400018e0612 */
[----:B0-----:R-:W-:Y:S01]  /*170e0*/  IMAD.X R12, R23, 0x1, R19, P6 ;  /* 0x00000001170c7824 */ /* 0x001fe200030e0613 */
[----:B-1----:R-:W-:Y:S02]  /*170f0*/  IADD3 R0, P3, PT, R16, R21, RZ ;  /* 0x0000001510007210 */ /* 0x002fe40007f7e0ff */
[----:B------:R-:W-:Y:S04]  /*17100*/  STL [R1+0x6228], R13 ;  /* 0x0062280d01007387 */ /* 0x000fe80000100800 */
[----:B------:R-:W4:Y:S04]  /*17110*/  LDL.LU R16, [R1+0x170] ;  /* 0x0001700001107983 */ /* 0x000f280000300800 */
[----:B------:R5:W-:Y:S04]  /*17120*/  STL [R1+0x6220], R0 ;  /* 0x0062200001007387 */ /* 0x000be80000100800 */
[----:B------:R0:W-:Y:S04]  /*17130*/  STL [R1+0x6214], R12 ;  /* 0x0062140c01007387 */ /* 0x0001e80000100800 */
[----:B------:R-:W4:Y:S01]  /*17140*/  LDL.LU R23, [R1+0x64] ;  /* 0x0000640001177983 */ /* 0x000f220000300800 */
[----:B-----5:R-:W-:Y:S01]  /*17150*/  IADD3 R0, P6, PT, R27, R20, RZ ;  /* 0x000000141b007210 */ /* 0x020fe20007fde0ff */
[----:B0-----:R-:W-:-:S04]  /*17160*/  IMAD.X R12, R17, 0x1, R18, P5 ;  /* 0x00000001110c7824 */ /* 0x001fc800028e0612 */
[----:B------:R0:W-:Y:S02]  /*17170*/  STL [R1+0x621c], R0 ;  /* 0x00621c0001007387 */ /* 0x0001e40000100800 */
[----:B0-----:R-:W-:Y:S02]  /*17180*/  IADD3 R0, P5, PT, R27, R21, RZ ;  /* 0x000000151b007210 */ /* 0x001fe40007fbe0ff */
[----:B------:R-:W5:Y:S04]  /*17190*/  LDL.LU R27, [R1+0x16c] ;  /* 0x00016c00011b7983 */ /* 0x000f680000300800 */
[----:B------:R0:W-:Y:S04]  /*171a0*/  STL [R1+0x6218], R12 ;  /* 0x0062180c01007387 */ /* 0x0001e80000100800 */
[----:B------:R2:W-:Y:S01]  /*171b0*/  STL [R1+0x6210], R0 ;  /* 0x0062100001007387 */ /* 0x0005e20000100800 */
[----:B0-----:R-:W-:-:S03]  /*171c0*/  IMAD.X R12, R17, 0x1, R19, P2 ;  /* 0x00000001110c7824 */ /* 0x001fc600010e0613 */
[----:B------:R-:W5:Y:S04]  /*171d0*/  LDL.LU R17, [R1+0x60] ;  /* 0x0000600001117983 */ /* 0x000f680000300800 */
[----:B------:R3:W-:Y:S01]  /*171e0*/  STL [R1+0x6204], R12 ;  /* 0x0062040c01007387 */ /* 0x0007e20000100800 */
[----:B--2---:R-:W-:-:S05]  /*171f0*/  IADD3 R0, P2, PT, R29, R20, RZ ;  /* 0x000000141d007210 */ /* 0x004fca0007f5e0ff */
[----:B------:R0:W-:Y:S01]  /*17200*/  STL [R1+0x620c], R0 ;  /* 0x00620c0001007387 */ /* 0x0001e20000100800 */
[C---:B---3--:R-:W-:Y:S01]  /*17210*/  IMAD.X R12, R26.reuse, 0x1, R18, P1 ;  /* 0x000000011a0c7824 */ /* 0x048fe200008e0612 */
[----:B0-----:R-:W-:Y:S02]  /*17220*/  IADD3 R0, P1, PT, R29, R21, RZ ;  /* 0x000000151d007210 */ /* 0x001fe40007f3e0ff */
[----:B------:R-:W2:Y:S04]  /*17230*/  LDL.LU R29, [R1+0x168] ;  /* 0x00016800011d7983 */ /* 0x000ea80000300800 */
[----:B------:R0:W-:Y:S04]  /*17240*/  STL [R1+0x6208], R12 ;  /* 0x0062080c01007387 */ /* 0x0001e80000100800 */
[----:B------:R1:W-:Y:S01]  /*17250*/  STL [R1+0x6200], R0 ;  /* 0x0062000001007387 */ /* 0x0003e20000100800 */
[----:B0-----:R-:W-:-:S03]  /*17260*/  IMAD.X R12, R26, 0x1, R19, P0 ;  /* 0x000000011a0c7824 */ /* 0x001fc600000e0613 */
[----:B------:R-:W3:Y:S01]  /*17270*/  LDL.LU R26, [R1+0x5c] ;  /* 0x00005c00011a7983 */ /* 0x000ee20000300800 */
[----:B-1----:R-:W-:-:S03]  /*17280*/  IADD3 R0, P0, PT, R25, R20, RZ ;  /* 0x0000001419007210 */ /* 0x002fc60007f1e0ff */
[----:B------:R0:W-:Y:S04]  /*17290*/  STL [R1+0x61f4], R12 ;  /* 0x0061f40c01007387 */ /* 0x0001e80000100800 */
[----:B------:R1:W-:Y:S01]  /*172a0*/  STL [R1+0x61fc], R0 ;  /* 0x0061fc0001007387 */ /* 0x0003e20000100800 */
[C---:B0-----:R-:W-:Y:S01]  /*172b0*/  IMAD.X R12, R22.reuse, 0x1, R18, P4 ;  /* 0x00000001160c7824 */ /* 0x041fe200020e0612 */
[----:B-1----:R-:W-:Y:S02]  /*172c0*/  IADD3 R0, P4, PT, R25, R21, RZ ;  /* 0x0000001519007210 */ /* 0x002fe40007f9e0ff */
[----:B------:R-:W3:Y:S04]  /*172d0*/  LDL.LU R25, [R1+0x164] ;  /* 0x0001640001197983 */ /* 0x000ee80000300800 */
        /* <DEDUP_REMOVED lines=15> */
[----:B------:R0:W-:Y:S01]  /*173d0*/  STL [R1+0x61d4], R12 ;  /* 0x0061d40c01007387 */ /* 0x0001e20000100800 */
[----:B------:R-:W-:-:S03]  /*173e0*/  IMAD.X R13, R61, 0x1, R18, P2 ;  /* 0x000000013d0d7824 */ /* 0x000fc600010e0612 */
[----:B------:R1:W-:Y:S01]  /*173f0*/  STL [R1+0x61dc], R0 ;  /* 0x0061dc0001007387 */ /* 0x0003e20000100800 */
[----:B0-----:R-:W-:-:S03]  /*17400*/  IADD3 R12, P2, PT, R28, R21, RZ ;  /* 0x000000151c0c7210 */ /* 0x001fc60007f5e0ff */
[----:B------:R-:W-:Y:S01]  /*17410*/  STL [R1+0x61d8], R13 ;  /* 0x0061d80d01007387 */ /* 0x000fe20000100800 */
[----:B-1----:R-:W-:-:S03]  /*17420*/  IMAD.X R0, R61, 0x1, R19, P1 ;  /* 0x000000013d007824 */ /* 0x002fc600008e0613 */
[----:B------:R-:W3:Y:S04]  /*17430*/  LDL.LU R61, [R1+0x15c] ;  /* 0x00015c00013d7983 */ /* 0x000ee80000300800 */
[----:B------:R4:W-:Y:S04]  /*17440*/  STL [R1+0x61d0], R12 ;  /* 0x0061d00c01007387 */ /* 0x0009e80000100800 */
[----:B------:R0:W-:Y:S04]  /*17450*/  STL [R1+0x61c4], R0 ;  /* 0x0061c40001007387 */ /* 0x0001e80000100800 */
[----:B------:R-:W3:Y:S01]  /*17460*/  LDL.LU R28, [R1+0x50] ;  /* 0x00005000011c7983 */ /* 0x000ee20000300800 */
[C---:B----4-:R-:W-:Y:S01]  /*17470*/  IADD3 R12, P1, PT, R16.reuse, R20, RZ ;  /* 0x00000014100c7210 */ /* 0x050fe20007f3e0ff */
[----:B0-----:R-:W-:Y:S01]  /*17480*/  IMAD.X R0, R23, 0x1, R18, P0 ;  /* 0x0000000117007824 */ /* 0x001fe200000e0612 */
[----:B------:R-:W-:-:S03]  /*17490*/  IADD3 R13, P0, PT, R16, R21, RZ ;  /* 0x00000015100d7210 */ /* 0x000fc60007f1e0ff */
[----:B------:R0:W-:Y:S04]  /*174a0*/  STL [R1+0x61cc], R12 ;  /* 0x0061cc0c01007387 */ /* 0x0001e80000100800 */
[----:B------:R5:W-:Y:S04]  /*174b0*/  STL [R1+0x61c8], R0 ;  /* 0x0061c80001007387 */ /* 0x000be80000100800 */
[----:B------:R-:W-:Y:S01]  /*174c0*/  STL [R1+0x61c0], R13 ;  /* 0x0061c00d01007387 */ /* 0x000fe20000100800 */
[----:B0-----:R-:W-:-:S03]  /*174d0*/  IMAD.X R12, R23, 0x1, R19, P4 ;  /* 0x00000001170c7824 */ /* 0x001fc600020e0613 */
[----:B------:R-:W4:Y:S04]  /*174e0*/  LDL.LU R23, [R1+0x158] ;  /* 0x0001580001177983 */ /* 0x000f280000300800 */
[----:B------:R-:W-:Y:S01]  /*174f0*/  STL [R1+0x61b4], R12 ;  /* 0x0061b40c01007387 */ /* 0x000fe20000100800 */
[----:B-----5:R-:W-:-:S03]  /*17500*/  IADD3 R0, P4, PT, R27, R20, RZ ;  /* 0x000000141b007210 */ /* 0x020fc60007f9e0ff */
[----:B------:R-:W5:Y:S04]  /*17510*/  LDL.LU R16, [R1+0x4c] ;  /* 0x00004c0001107983 */ /* 0x000f680000300800 */
[----:B------:R0:W-:Y:S02]  /*17520*/  STL [R1+0x61bc], R0 ;  /* 0x0061bc0001007387 */ /* 0x0001e40000100800 */
[----:B0-----:R-:W-:Y:S01]  /*17530*/  IMAD.X R0, R17, 0x1, R18, P3 ;  /* 0x0000000111007824 */ /* 0x001fe200018e0612 */
[----:B------:R-:W-:Y:S01]  /*17540*/  IADD3 R13, P3, PT, R27, R21, RZ ;  /* 0x000000151b0d7210 */ /* 0x000fe20007f7e0ff */
[----:B------:R-:W-:-:S03]  /*17550*/  IMAD.X R12, R17, 0x1, R19, P6 ;  /* 0x00000001110c7824 */ /* 0x000fc600030e0613 */
[----:B------:R2:W-:Y:S04]  /*17560*/  STL [R1+0x61b8], R0 ;  /* 0x0061b80001007387 */ /* 0x0005e80000100800 */
[----:B------:R-:W-:Y:S04]  /*17570*/  STL [R1+0x61b0], R13 ;  /* 0x0061b00d01007387 */ /* 0x000fe80000100800 */
[----:B------:R-:W5:Y:S04]  /*17580*/  LDL.LU R27, [R1+0x154] ;  /* 0x00015400011b7983 */ /* 0x000f680000300800 */
[----:B------:R-:W-:Y:S04]  /*17590*/  STL [R1+0x61a4], R12 ;  /* 0x0061a40c01007387 */ /* 0x000fe80000100800 */
[----:B------:R-:W5:Y:S01]  /*175a0*/  LDL.LU R17, [R1+0x48] ;  /* 0x0000480001117983 */ /* 0x000f620000300800 */
[----:B--2---:R-:W-:-:S05]  /*175b0*/  IADD3 R0, P6, PT, R29, R20, RZ ;  /* 0x000000141d007210 */ /* 0x004fca0007fde0ff */
[----:B------:R3:W-:Y:S02]  /*175c0*/  STL [R1+0x61ac], R0 ;  /* 0x0061ac0001007387 */ /* 0x0007e40000100800 */
[C---:B---3--:R-:W-:Y:S01]  /*175d0*/  IMAD.X R0, R26.reuse, 0x1, R18, P5 ;  /* 0x000000011a007824 */ /* 0x048fe200028e0612 */
[----:B------:R-:W-:Y:S01]  /*175e0*/  IADD3 R13, P5, PT, R29, R21, RZ ;  /* 0x000000151d0d7210 */ /* 0x000fe20007fbe0ff */
[----:B------:R-:W-:-:S03]  /*175f0*/  IMAD.X R12, R26, 0x1, R19, P2 ;  /* 0x000000011a0c7824 */ /* 0x000fc600010e0613 */
[----:B------:R0:W-:Y:S04]  /*17600*/  STL [R1+0x61a8], R0 ;  /* 0x0061a80001007387 */ /* 0x0001e80000100800 */
[----:B------:R-:W-:Y:S04]  /*17610*/  STL [R1+0x61a0], R13 ;  /* 0x0061a00d01007387 */ /* 0x000fe80000100800 */
[----:B------:R-:W2:Y:S04]  /*17620*/  LDL.LU R26, [R1+0x150] ;  /* 0x00015000011a7983 */ /* 0x000ea80000300800 */
[----:B------:R-:W-:Y:S04]  /*17630*/  STL [R1+0x6194], R12 ;  /* 0x0061940c01007387 */ /* 0x000fe80000100800 */
[----:B------:R-:W3:Y:S01]  /*17640*/  LDL.LU R14, [R1+0x44] ;  /* 0x00004400010e7983 */ /* 0x000ee20000300800 */
[----:B0-----:R-:W-:-:S05]  /*17650*/  IADD3 R0, P2, PT, R25, R20, RZ ;  /* 0x0000001419007210 */ /* 0x001fca0007f5e0ff */
[----:B------:R0:W-:Y:S02]  /*17660*/  STL [R1+0x619c], R0 ;  /* 0x00619c0001007387 */ /* 0x0001e40000100800 */
[C---:B0-----:R-:W-:Y:S01]  /*17670*/  IMAD.X R0, R22.reuse, 0x1, R18, P1 ;  /* 0x0000000116007824 */ /* 0x041fe200008e0612 */
[----:B------:R-:W-:Y:S01]  /*17680*/  IADD3 R13, P1, PT, R25, R21, RZ ;  /* 0x00000015190d7210 */ /* 0x000fe20007f3e0ff */
[----:B------:R-:W-:-:S03]  /*17690*/  IMAD.X R12, R22, 0x1, R19, P0 ;  /* 0x00000001160c7824 */ /* 0x000fc600000e0613 */
[----:B------:R0:W-:Y:S04]  /*176a0*/  STL [R1+0x6198], R0 ;  /* 0x0061980001007387 */ /* 0x0001e80000100800 */
[----:B------:R1:W-:Y:S04]  /*176b0*/  STL [R1+0x6190], R13 ;  /* 0x0061900d01007387 */ /* 0x0003e80000100800 */
[----:B------:R-:W3:Y:S04]  /*176c0*/  LDL.LU R25, [R1+0x14c] ;  /* 0x00014c0001197983 */ /* 0x000ee80000300800 */
[----:B------:R1:W-:Y:S04]  /*176d0*/  STL [R1+0x6184], R12 ;  /* 0x0061840c01007387 */ /* 0x0003e80000100800 */
[----:B------:R-:W3:Y:S01]  /*176e0*/  LDL.LU R22, [R1+0x40] ;  /* 0x0000400001167983 */ /* 0x000ee20000300800 */
[----:B0-----:R-:W-:-:S05]  /*176f0*/  IADD3 R0, P0, PT, R15, R20, RZ ;  /* 0x000000140f007210 */ /* 0x001fca0007f1e0ff */
[----:B------:R0:W-:Y:S01]  /*17700*/  STL [R1+0x618c], R0 ;  /* 0x00618c0001007387 */ /* 0x0001e20000100800 */
[C---:B-1----:R-:W-:Y:S01]  /*17710*/  IMAD.X R13, R24.reuse, 0x1, R18, P4 ;  /* 0x00000001180d7824 */ /* 0x042fe200020e0612 */
[----:B------:R-:W-:Y:S01]  /*17720*/  IADD3 R12, P4, PT, R15, R21, RZ ;  /* 0x000000150f0c7210 */ /* 0x000fe20007f9e0ff */
[----:B0-----:R-:W-:-:S03]  /*17730*/  IMAD.X R0, R24, 0x1, R19, P3 ;  /* 0x0000000118007824 */ /* 0x001fc600018e0613 */
[----:B------:R-:W-:Y:S04]  /*17740*/  STL [R1+0x6188], R13 ;  /* 0x0061880d01007387 */ /* 0x000fe80000100800 */
[----:B------:R-:W3:Y:S04]  /*17750*/  LDL.LU R29, [R1+0x148] ;  /* 0x00014800011d7983 */ /* 0x000ee80000300800 */
[----:B------:R0:W-:Y:S04]  /*17760*/  STL [R1+0x6180], R12 ;  /* 0x0061800c01007387 */ /* 0x0001e80000100800 */
[----:B------:R1:W-:Y:S04]  /*17770*/  STL [R1+0x6174], R0 ;  /* 0x0061740001007387 */ /* 0x0003e80000100800 */
[----:B------:R-:W3:Y:S01]  /*17780*/  LDL.LU R24, [R1+0x3c] ;  /* 0x00003c0001187983 */ /* 0x000ee20000300800 */
[----:B0-----:R-:W-:-:S05]  /*17790*/  IADD3 R12, P3, PT, R61, R20, RZ ;  /* 0x000000143d0c7210 */ /* 0x001fca0007f7e0ff */
[----:B------:R0:W-:Y:S01]  /*177a0*/  STL [R1+0x617c], R12 ;  /* 0x00617c0c01007387 */ /* 0x0001e20000100800 */
[C---:B-1----:R-:W-:Y:S01]  /*177b0*/  IMAD.X R0, R28.reuse, 0x1, R18, P6 ;  /* 0x000000011c007824 */ /* 0x042fe200030e0612 */
[----:B0-----:R-:W-:Y:S02]  /*177c0*/  IADD3 R12, P6, PT, R61, R21, RZ ;  /* 0x000000153d0c7210 */ /* 0x001fe40007fde0ff */
[----:B------:R-:W3:Y:S04]  /*177d0*/  LDL.LU R61, [R1+0x144] ;  /* 0x00014400013d7983 */ /* 0x000ee80000300800 */
[----:B------:R0:W-:Y:S04]  /*177e0*/  STL [R1+0x6178], R0 ;  /* 0x0061780001007387 */ /* 0x0001e80000100800 */
[----:B------:R5:W-:Y:S04]  /*177f0*/  STL [R1+0x6170], R12 ;  /* 0x0061700c01007387 */ /* 0x000be80000100800 */
[----:B------:R-:W3:Y:S01]  /*17800*/  LDL.LU R15, [R1+0x38] ;  /* 0x00003800010f7983 */ /* 0x000ee20000300800 */
[----:B0-----:R-:W-:Y:S01]  /*17810*/  IMAD.X R0, R28, 0x1, R19, P5 ;  /* 0x000000011c007824 */ /* 0x001fe200028e0613 */
[----:B----4-:R-:W-:-:S04]  /*17820*/  IADD3 R13, P5, PT, R23, R20, RZ ;  /* 0x00000014170d7210 */ /* 0x010fc80007fbe0ff */
[----:B------:R0:W-:Y:S04]  /*17830*/  STL [R1+0x6164], R0 ;  /* 0x0061640001007387 */ /* 0x0001e80000100800 */
[----:B------:R1:W-:Y:S01]  /*17840*/  STL [R1+0x616c], R13 ;  /* 0x00616c0d01007387 */ /* 0x0003e20000100800 */
[----:B-----5:R-:W-:-:S03]  /*17850*/  IMAD.X R12, R16, 0x1, R18, P2 ;  /* 0x00000001100c7824 */ /* 0x020fc600010e0612 */
[----:B------:R-:W4:Y:S01]  /*17860*/  LDL.LU R28, [R1+0x140] ;  /* 0x00014000011c7983 */ /* 0x000f220000300800 */
[----:B0-----:R-:W-:-:S03]  /*17870*/  IADD3 R0, P2, PT, R23, R21, RZ ;  /* 0x0000001517007210 */ /* 0x001fc60007f5e0ff */
[----:B------:R0:W-:Y:S04]  /*17880*/  STL [R1+0x6168], R12 ;  /* 0x0061680c01007387 */ /* 0x0001e80000100800 */
[----:B------:R-:W5:Y:S01]  /*17890*/  LDL.LU R23, [R1+0x34] ;  /* 0x0000340001177983 */ /* 0x000f620000300800 */
[----:B-1----:R-:W-:-:S03]  /*178a0*/  IMAD.X R13, R16, 0x1, R19, P1 ;  /* 0x00000001100d7824 */ /* 0x002fc600008e0613 */
[----:B------:R1:W-:Y:S04]  /*178b0*/  STL [R1+0x6160], R0 ;  /* 0x0061600001007387 */ /* 0x0003e80000100800 */
[----:B------:R-:W-:Y:S04]  /*178c0*/  STL [R1+0x6154], R13 ;  /* 0x0061540d01007387 */ /* 0x000fe80000100800 */
[----:B------:R-:W5:Y:S01]  /*178d0*/  LDL.LU R16, [R1+0x13c] ;  /* 0x00013c0001107983 */ /* 0x000f620000300800 */
[----:B0-----:R-:W-:Y:S01]  /*178e0*/  IADD3 R12, P1, PT, R27, R20, RZ ;  /* 0x000000141b0c7210 */ /* 0x001fe20007f3e0ff */
[----:B-1----:R-:W-:-:S04]  /*178f0*/  IMAD.X R0, R17, 0x1, R18, P0 ;  /* 0x0000000111007824 */ /* 0x002fc800000e0612 */
[----:B------:R0:W-:Y:S04]  /*17900*/  STL [R1+0x615c], R12 ;  /* 0x00615c0c01007387 */ /* 0x0001e80000100800 */
[----:B------:R1:W-:Y:S01]  /*17910*/  STL [R1+0x6158], R0 ;  /* 0x0061580001007387 */ /* 0x0003e20000100800 */
[----:B0-----:R-:W-:-:S03]  /*17920*/  IADD3 R12, P0, PT, R27, R21, RZ ;  /* 0x000000151b0c7210 */ /* 0x001fc60007f1e0ff */
[----:B------:R-:W5:Y:S01]  /*17930*/  LDL.LU R27, [R1+0x30] ;  /* 0x00003000011b7983 */ /* 0x000f620000300800 */
[----:B-1----:R-:W-:-:S03]  /*17940*/  IMAD.X R0, R17, 0x1, R19, P4 ;  /* 0x0000000111007824 */ /* 0x002fc600020e0613 */
[----:B------:R3:W-:Y:S04]  /*17950*/  STL [R1+0x6150], R12 ;  /* 0x0061500c01007387 */ /* 0x0007e80000100800 */
[----:B------:R0:W-:Y:S01]  /*17960*/  STL [R1+0x6144], R0 ;  /* 0x0061440001007387 */ /* 0x0001e20000100800 */
[----:B--2---:R-:W-:-:S05]  /*17970*/  IADD3 R13, P4, PT, R26, R20, RZ ;  /* 0x000000141a0d7210 */ /* 0x004fca0007f9e0ff */
[----:B------:R-:W-:Y:S04]  /*17980*/  STL [R1+0x614c], R13 ;  /* 0x00614c0d01007387 */ /* 0x000fe80000100800 */
[----:B------:R-:W2:Y:S01]  /*17990*/  LDL.LU R17, [R1+0x138] ;  /* 0x0001380001117983 */ /* 0x000ea20000300800 */
[----:B---3--:R-:W-:Y:S01]  /*179a0*/  IMAD.X R12, R14, 0x1, R18, P3 ;  /* 0x000000010e0c7824 */ /* 0x008fe200018e0612 */
[----:B0-----:R-:W-:-:S04]  /*179b0*/  IADD3 R0, P3, PT, R26, R21, RZ ;  /* 0x000000151a007210 */ /* 0x001fc80007f7e0ff */
[----:B------:R-:W-:Y:S04]  /*179c0*/  STL [R1+0x6148], R12 ;  /* 0x0061480c01007387 */ /* 0x000fe80000100800 */
[----:B------:R-:W3:Y:S04]  /*179d0*/  LDL.LU R26, [R1+0x2c] ;  /* 0x00002c00011a7983 */ /* 0x000ee80000300800 */
[----:B------:R0:W-:Y:S02]  /*179e0*/  STL [R1+0x6140], R0 ;  /* 0x0061400001007387 */ /* 0x0001e40000100800 */
[----:B0-----:R-:W-:Y:S01]  /*179f0*/  IMAD.X R0, R14, 0x1, R19, P6 ;  /* 0x000000010e007824 */ /* 0x001fe200030e0613 */
[----:B------:R-:W-:-:S04]  /*17a00*/  IADD3 R13, P6, PT, R25, R20, RZ ;  /* 0x00000014190d7210 */ /* 0x000fc80007fde0ff */
[----:B------:R0:W-:Y:S04]  /*17a10*/  STL [R1+0x6134], R0 ;  /* 0x0061340001007387 */ /* 0x0001e80000100800 */
[----:B------:R-:W-:Y:S01]  /*17a20*/  STL [R1+0x613c], R13 ;  /* 0x00613c0d01007387 */ /* 0x000fe20000100800 */
[C---:B------:R-:W-:Y:S01]  /*17a30*/  IMAD.X R12, R22.reuse, 0x1, R18, P5 ;  /* 0x00000001160c7824 */ /* 0x040fe200028e0612 */
[----:B0-----:R-:W-:Y:S02]  /*17a40*/  IADD3 R0, P5, PT, R25, R21, RZ ;  /* 0x0000001519007210 */ /* 0x001fe40007fbe0ff */
        /* <DEDUP_REMOVED lines=9> */
[----:B------:R-:W-:Y:S01]  /*17ae0*/  IADD3 R13, P1, PT, R29, R21, RZ ;  /* 0x000000151d0d7210 */ /* 0x000fe20007f3e0ff */
[----:B-1----:R-:W-:-:S03]  /*17af0*/  IMAD.X R0, R24, 0x1, R19, P0 ;  /* 0x0000000118007824 */ /* 0x002fc600000e0613 */
[----:B------:R0:W-:Y:S04]  /*17b00*/  STL [R1+0x6128], R12 ;  /* 0x0061280c01007387 */ /* 0x0001e80000100800 */
[----:B------:R-:W-:Y:S04]  /*17b10*/  STL [R1+0x6120], R13 ;  /* 0x0061200d01007387 */ /* 0x000fe80000100800 */
[----:B------:R-:W3:Y:S01]  /*17b20*/  LDL.LU R24, [R1+0x130] ;  /* 0x0001300001187983 */ /* 0x000ee20000300800 */
[----:B0-----:R-:W-:-:S03]  /*17b30*/  IADD3 R12, P0, PT, R61, R20, RZ ;  /* 0x000000143d0c7210 */ /* 0x001fc60007f1e0ff */
[----:B------:R0:W-:Y:S04]  /*17b40*/  STL [R1+0x6114], R0 ;  /* 0x0061140001007387 */ /* 0x0001e80000100800 */
[----:B------:R1:W-:Y:S01]  /*17b50*/  STL [R1+0x611c], R12 ;  /* 0x00611c0c01007387 */ /* 0x0003e20000100800 */
[--C-:B0-----:R-:W-:Y:S01]  /*17b60*/  IMAD.X R0, R15, 0x1, R18.reuse, P4 ;  /* 0x000000010f007824 */ /* 0x101fe200020e0612 */
[----:B-1----:R-:W-:Y:S02]  /*17b70*/  IADD3 R12, P4, PT, R61, R21, RZ ;  /* 0x000000153d0c7210 */ /* 0x002fe40007f9e0ff */
[----:B------:R-:W3:Y:S04]  /*17b80*/  LDL.LU R61, [R1+0x24] ;  /* 0x00002400013d7983 */ /* 0x000ee80000300800 */
[----:B------:R0:W-:Y:S04]  /*17b90*/  STL [R1+0x6118], R0 ;  /* 0x0061180001007387 */ /* 0x0001e80000100800 */
[----:B------:R5:W-:Y:S01]  /*17ba0*/  STL [R1+0x6110], R12 ;  /* 0x0061100c01007387 */ /* 0x000be20000100800 */
[----:B0-----:R-:W-:Y:S01]  /*17bb0*/  IMAD.X R0, R15, 0x1, R19, P3 ;  /* 0x000000010f007824 */ /* 0x001fe200018e0613 */
[----:B----4-:R-:W-:Y:S01]  /*17bc0*/  IADD3 R13, P3, PT, R28, R20, RZ ;  /* 0x000000141c0d7210 */ /* 0x010fe20007f7e0ff */
[----:B-----5:R-:W-:-:S03]  /*17bd0*/  IMAD.X R12, R23, 0x1, R18, P6 ;  /* 0x00000001170c7824 */ /* 0x020fc600030e0612 */
[----:B------:R0:W-:Y:S04]  /*17be0*/  STL [R1+0x6104], R0 ;  /* 0x0061040001007387 */ /* 0x0001e80000100800 */
[----:B------:R-:W-:Y:S04]  /*17bf0*/  STL [R1+0x610c], R13 ;  /* 0x00610c0d01007387 */ /* 0x000fe80000100800 */
[----:B------:R-:W4:Y:S01]  /*17c00*/  LDL.LU R30, [R1+0x12c] ;  /* 0x00012c00011e7983 */ /* 0x000f220000300800 */
[----:B0-----:R-:W-:-:S03]  /*17c10*/  IADD3 R0, P6, PT, R28, R21, RZ ;  /* 0x000000151c007210 */ /* 0x001fc60007fde0ff */
[----:B------:R0:W-:Y:S04]  /*17c20*/  STL [R1+0x6108], R12 ;  /* 0x0061080c01007387 */ /* 0x0001e80000100800 */
[----:B------:R1:W-:Y:S01]  /*17c30*/  STL [R1+0x6100], R0 ;  /* 0x0061000001007387 */ /* 0x0003e20000100800 */
[----:B0-----:R-:W-:-:S03]  /*17c40*/  IMAD.X R12, R23, 0x1, R19, P5 ;  /* 0x00000001170c7824 */ /* 0x001fc600028e0613 */
[----:B------:R-:W5:Y:S01]  /*17c50*/  LDL.LU R23, [R1+0x20] ;  /* 0x0000200001177983 */ /* 0x000f620000300800 */
[----:B-1----:R-:W-:-:S03]  /*17c60*/  IADD3 R0, P5, PT, R16, R20, RZ ;  /* 0x0000001410007210 */ /* 0x002fc60007fbe0ff */
[----:B------:R-:W-:Y:S04]  /*17c70*/  STL [R1+0x60f4], R12 ;  /* 0x0060f40c01007387 */ /* 0x000fe80000100800 */
[----:B------:R0:W-:Y:S01]  /*17c80*/  STL [R1+0x60fc], R0 ;  /* 0x0060fc0001007387 */ /* 0x0001e20000100800 */
[----:B------:R-:W-:-:S05]  /*17c90*/  IMAD.X R13, R27, 0x1, R18, P2 ;  /* 0x000000011b0d7824 */ /* 0x000fca00010e0612 */
[----:B------:R1:W-:Y:S01]  /*17ca0*/  STL [R1+0x60f8], R13 ;  /* 0x0060f80d01007387 */ /* 0x0003e20000100800 */
[----:B0-----:R-:W-:-:S03]  /*17cb0*/  IADD3 R0, P2, PT, R16, R21, RZ ;  /* 0x0000001510007210 */ /* 0x001fc60007f5e0ff */
[----:B-1----:R-:W5:Y:S04]  /*17cc0*/  LDL.LU R13, [R1+0x128] ;  /* 0x00012800010d7983 */ /* 0x002f680000300800 */
[----:B------:R0:W-:Y:S01]  /*17cd0*/  STL [R1+0x60f0], R0 ;  /* 0x0060f00001007387 */ /* 0x0001e20000100800 */
[----:B------:R-:W-:-:S03]  /*17ce0*/  IMAD.X R12, R27, 0x1, R19, P1 ;  /* 0x000000011b0c7824 */ /* 0x000fc600008e0613 */
[----:B0-----:R-:W5:Y:S04]  /*17cf0*/  LDL.LU R0, [R1+0x1c] ;  /* 0x00001c0001007983 */ /* 0x001f680000300800 */
[----:B------:R3:W-:Y:S04]  /*17d00*/  STL [R1+0x60e4], R12 ;  /* 0x0060e40c01007387 */ /* 0x0007e80000100800 */
[----:B------:R-:W5:Y:S01]  /*17d10*/  LDL.LU R29, [R1+0x124] ;  /* 0x00012400011d7983 */ /* 0x000f620000300800 */
[----:B--2---:R-:W-:-:S05]  /*17d20*/  IADD3 R14, P1, PT, R17, R20, RZ ;  /* 0x00000014110e7210 */ /* 0x004fca0007f3e0ff */
[----:B------:R0:W-:Y:S01]  /*17d30*/  STL [R1+0x60ec], R14 ;  /* 0x0060ec0e01007387 */ /* 0x0001e20000100800 */
[C---:B---3--:R-:W-:Y:S01]  /*17d40*/  IMAD.X R12, R26.reuse, 0x1, R18, P0 ;  /* 0x000000011a0c7824 */ /* 0x048fe200000e0612 */
[----:B------:R-:W-:Y:S02]  /*17d50*/  IADD3 R16, P0, PT, R17, R21, RZ ;  /* 0x0000001511107210 */ /* 0x000fe40007f1e0ff */
[----:B0-----:R-:W2:Y:S01]  /*17d60*/  LDL.LU R14, [R1+0x18] ;  /* 0x00001800010e7983 */ /* 0x001ea20000300800 */
[----:B------:R-:W-:-:S03]  /*17d70*/  IMAD.X R15, R26, 0x1, R19, P4 ;  /* 0x000000011a0f7824 */ /* 0x000fc600020e0613 */
[----:B------:R-:W-:Y:S04]  /*17d80*/  STL [R1+0x60e8], R12 ;  /* 0x0060e80c01007387 */ /* 0x000fe80000100800 */
[----:B------:R-:W-:Y:S04]  /*17d90*/  STL [R1+0x60e0], R16 ;  /* 0x0060e01001007387 */ /* 0x000fe80000100800 */
[----:B------:R-:W3:Y:S04]  /*17da0*/  LDL.LU R28, [R1+0x120] ;  /* 0x00012000011c7983 */ /* 0x000ee80000300800 */
[----:B------:R0:W-:Y:S04]  /*17db0*/  STL [R1+0x60d4], R15 ;  /* 0x0060d40f01007387 */ /* 0x0001e80000100800 */
[----:B0-----:R-:W3:Y:S01]  /*17dc0*/  LDL.LU R15, [R1+0x14] ;  /* 0x00001400010f7983 */ /* 0x001ee20000300800 */
[----:B------:R-:W-:-:S05]  /*17dd0*/  IADD3 R12, P4, PT, R25, R20, RZ ;  /* 0x00000014190c7210 */ /* 0x000fca0007f9e0ff */
[----:B------:R0:W-:Y:S04]  /*17de0*/  STL [R1+0x60dc], R12 ;  /* 0x0060dc0c01007387 */ /* 0x0001e80000100800 */
[----:B------:R-:W3:Y:S01]  /*17df0*/  LDL.LU R27, [R1+0x11c] ;  /* 0x00011c00011b7983 */ /* 0x000ee20000300800 */
[----:B------:R-:W-:-:S05]  /*17e00*/  IMAD.X R16, R22, 0x1, R18, P3 ;  /* 0x0000000116107824 */ /* 0x000fca00018e0612 */
[----:B------:R1:W-:Y:S01]  /*17e10*/  STL [R1+0x60d8], R16 ;  /* 0x0060d81001007387 */ /* 0x0003e20000100800 */
[----:B0-----:R-:W-:-:S03]  /*17e20*/  IADD3 R12, P3, PT, R25, R21, RZ ;  /* 0x00000015190c7210 */ /* 0x001fc60007f7e0ff */
[----:B-1----:R-:W3:Y:S01]  /*17e30*/  LDL.LU R16, [R1+0x10] ;  /* 0x0000100001107983 */ /* 0x002ee20000300800 */
[----:B------:R-:W-:-:S03]  /*17e40*/  IMAD.X R17, R22, 0x1, R19, P6 ;  /* 0x0000000116117824 */ /* 0x000fc600030e0613 */
[----:B------:R0:W-:Y:S04]  /*17e50*/  STL [R1+0x60d0], R12 ;  /* 0x0060d00c01007387 */ /* 0x0001e80000100800 */
[----:B------:R-:W3:Y:S04]  /*17e60*/  LDL.LU R26, [R1+0x110] ;  /* 0x00011000011a7983 */ /* 0x000ee80000300800 */
[----:B------:R1:W-:Y:S01]  /*17e70*/  STL [R1+0x60c4], R17 ;  /* 0x0060c41101007387 */ /* 0x0003e20000100800 */
[----:B0-----:R-:W-:-:S03]  /*17e80*/  IADD3 R12, P6, PT, R24, R20, RZ ;  /* 0x00000014180c7210 */ /* 0x001fc60007fde0ff */
[----:B-1----:R-:W3:Y:S04]  /*17e90*/  LDL.LU R17, [R1+0xc] ;  /* 0x00000c0001117983 */ /* 0x002ee80000300800 */
[----:B------:R0:W-:Y:S04]  /*17ea0*/  STL [R1+0x60cc], R12 ;  /* 0x0060cc0c01007387 */ /* 0x0001e80000100800 */
[----:B------:R-:W3:Y:S01]  /*17eb0*/  LDL.LU R25, [R1+0xf4] ;  /* 0x0000f40001197983 */ /* 0x000ee20000300800 */
[----:B------:R-:W-:Y:S01]  /*17ec0*/  IMAD.X R22, R61, 0x1, R18, P5 ;  /* 0x000000013d167824 */ /* 0x000fe200028e0612 */
[----:B0-----:R-:W-:-:S04]  /*17ed0*/  IADD3 R12, P5, PT, R24, R21, RZ ;  /* 0x00000015180c7210 */ /* 0x001fc80007fbe0ff */
[----:B------:R0:W-:Y:S04]  /*17ee0*/  STL [R1+0x60c8], R22 ;  /* 0x0060c81601007387 */ /* 0x0001e80000100800 */
[----:B------:R-:W3:Y:S04]  /*17ef0*/  LDL.LU R24, [R1+0x8] ;  /* 0x0000080001187983 */ /* 0x000ee80000300800 */
[----:B------:R-:W-:Y:S01]  /*17f00*/  STL [R1+0x60c0], R12 ;  /* 0x0060c00c01007387 */ /* 0x000fe20000100800 */
[----:B0-----:R-:W-:-:S03]  /*17f10*/  IMAD.X R22, R61, 0x1, R19, P2 ;  /* 0x000000013d167824 */ /* 0x001fc600010e0613 */
[----:B------:R-:W3:Y:S04]  /*17f20*/  LDL.LU R61, [R1+0xe0] ;  /* 0x0000e000013d7983 */ /* 0x000ee80000300800 */
[----:B------:R0:W-:Y:S04]  /*17f30*/  STL [R1+0x60b4], R22 ;  /* 0x0060b41601007387 */ /* 0x0001e80000100800 */
[----:B0-----:R-:W3:Y:S01]  /*17f40*/  LDL.LU R22, [R1+0x4] ;  /* 0x0000040001167983 */ /* 0x001ee20000300800 */
[----:B----4-:R-:W-:-:S05]  /*17f50*/  IADD3 R12, P2, PT, R30, R20, RZ ;  /* 0x000000141e0c7210 */ /* 0x010fca0007f5e0ff */
[----:B------:R5:W-:Y:S02]  /*17f60*/  STL [R1+0x60bc], R12 ;  /* 0x0060bc0c01007387 */ /* 0x000be40000100800 */
[----:B-----5:R-:W-:Y:S01]  /*17f70*/  IMAD.X R12, R23, 0x1, R18, P1 ;  /* 0x00000001170c7824 */ /* 0x020fe200008e0612 */
[----:B------:R-:W-:-:S04]  /*17f80*/  IADD3 R30, P1, PT, R30, R21, RZ ;  /* 0x000000151e1e7210 */ /* 0x000fc80007f3e0ff */
[----:B------:R0:W-:Y:S04]  /*17f90*/  STL [R1+0x60b8], R12 ;  /* 0x0060b80c01007387 */ /* 0x0001e80000100800 */
[----:B0-----:R-:W4:Y:S04]  /*17fa0*/  LDL.LU R12, [R1+0x65b0] ;  /* 0x0065b000010c7983 */ /* 0x001f280000300800 */
[----:B------:R0:W-:Y:S02]  /*17fb0*/  STL [R1+0x60b0], R30 ;  /* 0x0060b01e01007387 */ /* 0x0001e40000100800 */
[----:B0-----:R-:W-:-:S02]  /*17fc0*/  IMAD.X R30, R23, 0x1, R19, P0 ;  /* 0x00000001171e7824 */ /* 0x001fc400000e0613 */
[----:B------:R-:W5:Y:S04]  /*17fd0*/  LDL.LU R23, [R1] ;  /* 0x0000000001177983 */ /* 0x000f680000300800 */
[----:B------:R0:W-:Y:S02]  /*17fe0*/  STL [R1+0x60a4], R30 ;  /* 0x0060a41e01007387 */ /* 0x0001e40000100800 */
[----:B0-----:R-:W-:-:S05]  /*17ff0*/  IADD3 R30, P0, PT, R13, R20, RZ ;  /* 0x000000140d1e7210 */ /* 0x001fca0007f1e0ff */
[----:B------:R0:W-:Y:S02]  /*18000*/  STL [R1+0x60ac], R30 ;  /* 0x0060ac1e01007387 */ /* 0x0001e40000100800 */
[C---:B0-----:R-:W-:Y:S01]  /*18010*/  IMAD.X R30, R0.reuse, 0x1, R18, P4 ;  /* 0x00000001001e7824 */ /* 0x041fe200020e0612 */
[----:B------:R-:W-:Y:S01]  /*18020*/  IADD3 R13, P4, PT, R13, R21, RZ ;  /* 0x000000150d0d7210 */ /* 0x000fe20007f9e0ff */
[----:B------:R-:W-:-:S03]  /*18030*/  IMAD.X R0, R0, 0x1, R19, P3 ;  /* 0x0000000100007824 */ /* 0x000fc600018e0613 */
[----:B------:R0:W-:Y:S04]  /*18040*/  STL [R1+0x60a8], R30 ;  /* 0x0060a81e01007387 */ /* 0x0001e80000100800 */
[----:B0-----:R-:W4:Y:S04]  /*18050*/  LDL.LU R30, [R1+0x65ac] ;  /* 0x0065ac00011e7983 */ /* 0x001f280000300800 */
[----:B------:R0:W-:Y:S04]  /*18060*/  STL [R1+0x60a0], R13 ;  /* 0x0060a00d01007387 */ /* 0x0001e80000100800 */
[----:B0-----:R-:W4:Y:S04]  /*18070*/  LDL.LU R13, [R1+0x65a8] ;  /* 0x0065a800010d7983 */ /* 0x001f280000300800 */
[----:B------:R0:W-:Y:S02]  /*18080*/  STL [R1+0x6094], R0 ;  /* 0x0060940001007387 */ /* 0x0001e40000100800 */
[----:B0-----:R-:W-:-:S05]  /*18090*/  IADD3 R0, P3, PT, R29, R20, RZ ;  /* 0x000000141d007210 */ /* 0x001fca0007f7e0ff */
[----:B------:R2:W-:Y:S02]  /*180a0*/  STL [R1+0x609c], R0 ;  /* 0x00609c0001007387 */ /* 0x0005e40000100800 */
[C---:B--2---:R-:W-:Y:S01]  /*180b0*/  IMAD.X R0, R14.reuse, 0x1, R18, P6 ;  /* 0x000000010e007824 */ /* 0x044fe200030e0612 */
[----:B------:R-:W-:Y:S01]  /*180c0*/  IADD3 R29, P6, PT, R29, R21, RZ ;  /* 0x000000151d1d7210 */ /* 0x000fe20007fde0ff */
[----:B------:R-:W-:-:S03]  /*180d0*/  IMAD.X R14, R14, 0x1, R19, P5 ;  /* 0x000000010e0e7824 */ /* 0x000fc600028e0613 */
[----:B------:R0:W-:Y:S04]  /*180e0*/  STL [R1+0x6098], R0 ;  /* 0x0060980001007387 */ /* 0x0001e80000100800 */
[----:B0-----:R-:W2:Y:S04]  /*180f0*/  LDL.LU R0, [R1+0x90] ;  /* 0x0000900001007983 */ /* 0x001ea80000300800 */
[----:B------:R0:W-:Y:S04]  /*18100*/  STL [R1+0x6090], R29 ;  /* 0x0060901d01007387 */ /* 0x0001e80000100800 */
[----:B0-----:R-:W2:Y:S04]  /*18110*/  LDL.LU R29, [R1+0x65a4] ;  /* 0x0065a400011d7983 */ /* 0x001ea80000300800 */
[----:B------:R3:W-:Y:S02]  /*18120*/  STL [R1+0x6084], R14 ;  /* 0x0060840e01007387 */ /* 0x0007e40000100800 */
[----:B---3--:R-:W-:-:S05]  /*18130*/  IADD3 R14, P5, PT, R28, R20, RZ ;  /* 0x000000141c0e7210 */ /* 0x008fca0007fbe0ff */
[----:B------:R0:W-:Y:S02]  /*18140*/  STL [R1+0x608c], R14 ;  /* 0x00608c0e01007387 */ /* 0x0001e40000100800 */
[C---:B0-----:R-:W-:Y:S01]  /*18150*/  IMAD.X R14, R15.reuse, 0x1, R18, P2 ;  /* 0x000000010f0e7824 */ /* 0x041fe200010e0612 */
[----:B------:R-:W-:Y:S01]  /*18160*/  IADD3 R28, P2, PT, R28, R21, RZ ;  /* 0x000000151c1c7210 */ /* 0x000fe20007f5e0ff */
[----:B------:R-:W-:-:S03]  /*18170*/  IMAD.X R15, R15, 0x1, R19, P1 ;  /* 0x000000010f0f7824 */ /* 0x000fc600008e0613 */
[----:B------:R0:W-:Y:S04]  /*18180*/  STL [R1+0x6088], R14 ;  /* 0x0060880e01007387 */ /* 0x0001e80000100800 */
[----:B0-----:R-:W3:Y:S04]  /*18190*/  LDL.LU R14, [R1+0x65a0] ;  /* 0x0065a000010e7983 */ /* 0x001ee80000300800 */
[----:B------:R0:W-:Y:S04]  /*181a0*/  STL [R1+0x6080], R28 ;  /* 0x0060801c01007387 */ /* 0x0001e80000100800 */
[----:B0-----:R-:W2:Y:S04]  /*181b0*/  LDL.LU R28, [R1+0x659c] ;  /* 0x00659c00011c7983 */ /* 0x001ea80000300800 */
[----:B------:R0:W-:Y:S02]  /*181c0*/  STL [R1+0x6074], R15 ;  /* 0x0060740f01007387 */ /* 0x0001e40000100800 */
[----:B0-----:R-:W-:-:S05]  /*181d0*/  IADD3 R15, P1, PT, R27, R20, RZ ;  /* 0x000000141b0f7210 */ /* 0x001fca0007f3e0ff */
[----:B------:R0:W-:Y:S02]  /*181e0*/  STL [R1+0x607c], R15 ;  /* 0x00607c0f01007387 */ /* 0x0001e40000100800 */
[C---:B0-----:R-:W-:Y:S01]  /*181f0*/  IMAD.X R15, R16.reuse, 0x1, R18, P0 ;  /* 0x00000001100f7824 */ /* 0x041fe200000e0612 */
[----:B------:R-:W-:Y:S01]  /*18200*/  IADD3 R27, P0, PT, R27, R21, RZ ;  /* 0x000000151b1b7210 */ /* 0x000fe20007f1e0ff */
[----:B------:R-:W-:-:S03]  /*18210*/  IMAD.X R16, R16, 0x1, R19, P4 ;  /* 0x0000000110107824 */ /* 0x000fc600020e0613 */
[----:B------:R0:W-:Y:S04]  /*18220*/  STL [R1+0x6078], R15 ;  /* 0x0060780f01007387 */ /* 0x0001e80000100800 */
[----:B0-----:R-:W2:Y:S04]  /*18230*/  LDL.LU R15, [R1+0x6598] ;  /* 0x00659800010f7983 */ /* 0x001ea80000300800 */
        /* <DEDUP_REMOVED lines=25> */
[----:B0-----:R-:W-:Y:S01]  /*183d0*/  IMAD.X R24, R22, 0x1, R18, P1 ;  /* 0x0000000116187824 */ /* 0x001fe200008e0612 */
[----:B------:R-:W-:-:S04]  /*183e0*/  IADD3 R61, P1, PT, R61, R21, RZ ;  /* 0x000000153d3d7210 */ /* 0x000fc80007f3e0ff */
[----:B------:R0:W-:Y:S04]  /*183f0*/  STL [R1+0x6048], R24 ;  /* 0x0060481801007387 */ /* 0x0001e80000100800 */
[----:B0-----:R-:W2:Y:S04]  /*18400*/  LDL.LU R24, [R1+0x6580] ;  /* 0x0065800001187983 */ /* 0x001ea80000300800 */
[----:B------:R0:W-:Y:S04]  /*18410*/  STL [R1+0x6040], R61 ;  /* 0x0060403d01007387 */ /* 0x0001e80000100800 */
[----:B0-----:R-:W2:Y:S01]  /*18420*/  LDL.LU R61, [R1+0x657c] ;  /* 0x00657c00013d7983 */ /* 0x001ea20000300800 */
[----:B------:R-:W-:-:S05]  /*18430*/  IMAD.X R22, R22, 0x1, R19, P0 ;  /* 0x0000000116167824 */ /* 0x000fca00000e0613 */
[----:B------:R2:W-:Y:S02]  /*18440*/  STL [R1+0x6034], R22 ;  /* 0x0060341601007387 */ /* 0x0005e40000100800 */
[----:B--2---:R-:W-:-:S05]  /*18450*/  IADD3 R22, P0, PT, R61, R20, RZ ;  /* 0x000000143d167210 */ /* 0x004fca0007f1e0ff */
[----:B------:R5:W-:Y:S02]  /*18460*/  STL [R1+0x603c], R22 ;  /* 0x00603c1601007387 */ /* 0x000be40000100800 */
[----:B-----5:R-:W-:Y:S01]  /*18470*/  IMAD.X R22, R23, 0x1, R18, P4 ;  /* 0x0000000117167824 */ /* 0x020fe200020e0612 */
[----:B------:R-:W-:-:S04]  /*18480*/  IADD3 R61, P4, PT, R61, R21, RZ ;  /* 0x000000153d3d7210 */ /* 0x000fc80007f9e0ff */
[----:B------:R0:W-:Y:S04]  /*18490*/  STL [R1+0x6038], R22 ;  /* 0x0060381601007387 */ /* 0x0001e80000100800 */
[----:B0-----:R-:W2:Y:S04]  /*184a0*/  LDL.LU R22, [R1+0x6578] ;  /* 0x0065780001167983 */ /* 0x001ea80000300800 */
[----:B------:R0:W-:Y:S04]  /*184b0*/  STL [R1+0x6030], R61 ;  /* 0x0060303d01007387 */ /* 0x0001e80000100800 */
[----:B0-----:R-:W5:Y:S01]  /*184c0*/  LDL.LU R61, [R1+0x6574] ;  /* 0x00657400013d7983 */ /* 0x001f620000300800 */
        /* <DEDUP_REMOVED lines=12> */
[----:B0-----:R-:W-:-:S05]  /*18590*/  IADD3 R61, P5, PT, R0, R20, RZ ;  /* 0x00000014003d7210 */ /* 0x001fca0007fbe0ff */
[----:B------:R5:W-:Y:S01]  /*185a0*/  STL [R1+0x601c], R61 ;  /* 0x00601c3d01007387 */ /* 0x000be20000100800 */
[----:B------:R-:W-:Y:S02]  /*185b0*/  SHF.R.S32.HI R32, RZ, 0x1f, R11 ;  /* 0x0000001fff207819 */ /* 0x000fe4000001140b */
[----:B------:R-:W-:Y:S02]  /*185c0*/  SHF.R.S32.HI R33, RZ, 0x1f, R10 ;  /* 0x0000001fff217819 */ /* 0x000fe4000001140a */
[----:B------:R-:W-:Y:S02]  /*185d0*/  SHF.R.S32.HI R34, RZ, 0x1f, R9 ;  /* 0x0000001fff227819 */ /* 0x000fe40000011409 */
[----:B------:R-:W-:Y:S02]  /*185e0*/  SHF.R.S32.HI R35, RZ, 0x1f, R8 ;  /* 0x0000001fff237819 */ /* 0x000fe40000011408 */
[----:B------:R-:W-:Y:S01]  /*185f0*/  SHF.R.S32.HI R36, RZ, 0x1f, R7 ;  /* 0x0000001fff247819 */ /* 0x000fe20000011407 */
[----:B-----5:R-:W-:-:S05]  /*18600*/  IMAD.X R61, R22, 0x1, R18, P2 ;  /* 0x00000001163d7824 */ /* 0x020fca00010e0612 */
[----:B------:R0:W-:Y:S02]  /*18610*/  STL [R1+0x6018], R61 ;  /* 0x0060183d01007387 */ /* 0x0001e40000100800 */
[----:B0-----:R-:W-:Y:S01]  /*18620*/  IADD3 R61, P2, PT, R0, R21, RZ ;  /* 0x00000015003d7210 */ /* 0x001fe20007f5e0ff */
[----:B------:R-:W-:Y:S01]  /*18630*/  IMAD.X R0, R22, 0x1, R19, P1 ;  /* 0x0000000116007824 */ /* 0x000fe200008e0613 */
[----:B------:R-:W-:-:S03]  /*18640*/  IADD3 R22, P1, PT, R17, R20, RZ ;  /* 0x0000001411167210 */ /* 0x000fc60007f3e0ff */
[----:B------:R2:W-:Y:S04]  /*18650*/  STL [R1+0x6010], R61 ;  /* 0x0060103d01007387 */ /* 0x0005e80000100800 */
[----:B------:R0:W-:Y:S01]  /*18660*/  STL [R1+0x6004], R0 ;  /* 0x0060040001007387 */ /* 0x0001e20000100800 */
[----:B--2---:R-:W-:-:S03]  /*18670*/  IMAD.X R61, R23, 0x1, R18, P0 ;  /* 0x00000001173d7824 */ /* 0x004fc600000e0612 */
[----:B------:R1:W-:Y:S01]  /*18680*/  STL [R1+0x600c], R22 ;  /* 0x00600c1601007387 */ /* 0x0003e20000100800 */
[----:B0-----:R-:W-:-:S03]  /*18690*/  IADD3 R0, P0, PT, R17, R21, RZ ;  /* 0x0000001511007210 */ /* 0x001fc60007f1e0ff */
[----:B------:R-:W-:Y:S04]  /*186a0*/  STL [R1+0x6008], R61 ;  /* 0x0060083d01007387 */ /* 0x000fe80000100800 */
[----:B------:R0:W-:Y:S01]  /*186b0*/  STL [R1+0x6000], R0 ;  /* 0x0060000001007387 */ /* 0x0001e20000100800 */
[----:B-1----:R-:W-:Y:S01]  /*186c0*/  IMAD.X R22, R23, 0x1, R19, P4 ;  /* 0x0000000117167824 */ /* 0x002fe200020e0613 */
[----:B------:R-:W-:-:S04]  /*186d0*/  IADD3 R17, P4, PT, R16, R20, RZ ;  /* 0x0000001410117210 */ /* 0x000fc80007f9e0ff */
[----:B------:R-:W-:Y:S01]  /*186e0*/  STL [R1+0x5ff4], R22 ;  /* 0x005ff41601007387 */ /* 0x000fe20000100800 */
[----:B0-----:R-:W-:Y:S01]  /*186f0*/  IMAD.X R0, R24, 0x1, R18, P3 ;  /* 0x0000000118007824 */ /* 0x001fe200018e0612 */
[----:B------:R-:W-:Y:S02]  /*18700*/  IADD3 R16, P3, PT, R16, R21, RZ ;  /* 0x0000001510107210 */ /* 0x000fe40007f7e0ff */
[----:B------:R0:W-:Y:S04]  /*18710*/  STL [R1+0x5ffc], R17 ;  /* 0x005ffc1101007387 */ /* 0x0001e80000100800 */
[----:B------:R1:W-:Y:S01]  /*18720*/  STL [R1+0x5ff8], R0 ;  /* 0x005ff80001007387 */ /* 0x0003e20000100800 */
[----:B0-----:R-:W-:-:S03]  /*18730*/  IMAD.X R17, R24, 0x1, R19, P6 ;  /* 0x0000000118117824 */ /* 0x001fc600030e0613 */
[----:B------:R0:W-:Y:S01]  /*18740*/  STL [R1+0x5ff0], R16 ;  /* 0x005ff01001007387 */ /* 0x0001e20000100800 */
[----:B-1----:R-:W-:-:S03]  /*18750*/  IADD3 R0, P6, PT, R15, R20, RZ ;  /* 0x000000140f007210 */ /* 0x002fc60007fde0ff */
[----:B------:R-:W-:Y:S04]  /*18760*/  STL [R1+0x5fe4], R17 ;  /* 0x005fe41101007387 */ /* 0x000fe80000100800 */
[----:B------:R1:W-:Y:S01]  /*18770*/  STL [R1+0x5fec], R0 ;  /* 0x005fec0001007387 */ /* 0x0003e20000100800 */
[----:B0-----:R-:W-:Y:S01]  /*18780*/  IMAD.X R16, R25, 0x1, R18, P5 ;  /* 0x0000000119107824 */ /* 0x001fe200028e0612 */
[----:B------:R-:W-:-:S04]  /*18790*/  IADD3 R15, P5, PT, R15, R21, RZ ;  /* 0x000000150f0f7210 */ /* 0x000fc80007fbe0ff */
[----:B------:R3:W-:Y:S01]  /*187a0*/  STL [R1+0x5fe8], R16 ;  /* 0x005fe81001007387 */ /* 0x0007e20000100800 */
[----:B-1----:R-:W-:-:S03]  /*187b0*/  IMAD.X R0, R25, 0x1, R19, P2 ;  /* 0x0000000119007824 */ /* 0x002fc600010e0613 */
[----:B------:R0:W-:Y:S04]  /*187c0*/  STL [R1+0x5fe0], R15 ;  /* 0x005fe00f01007387 */ /* 0x0001e80000100800 */
[----:B------:R1:W-:Y:S01]  /*187d0*/  STL [R1+0x5fd4], R0 ;  /* 0x005fd40001007387 */ /* 0x0003e20000100800 */
[----:B---3--:R-:W-:Y:S01]  /*187e0*/  IADD3 R16, P2, PT, R14, R20, RZ ;  /* 0x000000140e107210 */ /* 0x008fe20007f5e0ff */
[----:B0-----:R-:W-:-:S04]  /*187f0*/  IMAD.X R15, R26, 0x1, R18, P1 ;  /* 0x000000011a0f7824 */ /* 0x001fc800008e0612 */
[----:B------:R-:W-:Y:S01]  /*18800*/  STL [R1+0x5fdc], R16 ;  /* 0x005fdc1001007387 */ /* 0x000fe20000100800 */
[----:B-1----:R-:W-:Y:S01]  /*18810*/  IADD3 R0, P1, PT, R14, R21, RZ ;  /* 0x000000150e007210 */ /* 0x002fe20007f3e0ff */
[----:B------:R-:W-:Y:S02]  /*18820*/  IMAD.X R14, R26, 0x1, R19, P0 ;  /* 0x000000011a0e7824 */ /* 0x000fe400000e0613 */
[----:B------:R4:W-:Y:S04]  /*18830*/  STL [R1+0x5fd8], R15 ;  /* 0x005fd80f01007387 */ /* 0x0009e80000100800 */
[----:B------:R0:W-:Y:S01]  /*18840*/  STL [R1+0x5fd0], R0 ;  /* 0x005fd00001007387 */ /* 0x0001e20000100800 */
[----:B----4-:R-:W-:-:S03]  /*18850*/  IADD3 R15, P0, PT, R13, R20, RZ ;  /* 0x000000140d0f7210 */ /* 0x010fc60007f1e0ff */
[----:B------:R1:W-:Y:S01]  /*18860*/  STL [R1+0x5fc4], R14 ;  /* 0x005fc40e01007387 */ /* 0x0003e20000100800 */
[----:B0-----:R-:W-:-:S03]  /*18870*/  IMAD.X R0, R27, 0x1, R18, P4 ;  /* 0x000000011b007824 */ /* 0x001fc600020e0612 */
[----:B------:R-:W-:Y:S04]  /*18880*/  STL [R1+0x5fcc], R15 ;  /* 0x005fcc0f01007387 */ /* 0x000fe80000100800 */
[----:B------:R0:W-:Y:S01]  /*18890*/  STL [R1+0x5fc8], R0 ;  /* 0x005fc80001007387 */ /* 0x0001e20000100800 */
[----:B-1----:R-:W-:Y:S01]  /*188a0*/  IADD3 R14, P4, PT, R13, R21, RZ ;  /* 0x000000150d0e7210 */ /* 0x002fe20007f9e0ff */
[----:B------:R-:W-:-:S04]  /*188b0*/  IMAD.X R13, R27, 0x1, R19, P3 ;  /* 0x000000011b0d7824 */ /* 0x000fc800018e0613 */
[----:B------:R1:W-:Y:S01]  /*188c0*/  STL [R1+0x5fc0], R14 ;  /* 0x005fc00e01007387 */ /* 0x0003e20000100800 */
[----:B0-----:R-:W-:-:S03]  /*188d0*/  IADD3 R0, P3, PT, R12, R20, RZ ;  /* 0x000000140c007210 */ /* 0x001fc60007f7e0ff */
[----:B------:R0:W-:Y:S04]  /*188e0*/  STL [R1+0x5fb4], R13 ;  /* 0x005fb40d01007387 */ /* 0x0001e80000100800 */
[----:B------:R2:W-:Y:S01]  /*188f0*/  STL [R1+0x5fbc], R0 ;  /* 0x005fbc0001007387 */ /* 0x0005e20000100800 */
[----:B-1----:R-:W-:Y:S01]  /*18900*/  IMAD.X R14, R28, 0x1, R18, P6 ;  /* 0x000000011c0e7824 */ /* 0x002fe200030e0612 */
[----:B0-----:R-:W-:-:S04]  /*18910*/  IADD3 R13, P6, PT, R12, R21, RZ ;  /* 0x000000150c0d7210 */ /* 0x001fc80007fde0ff */
[----:B------:R-:W-:Y:S01]  /*18920*/  STL [R1+0x5fb8], R14 ;  /* 0x005fb80e01007387 */ /* 0x000fe20000100800 */
[----:B--2---:R-:W-:Y:S01]  /*18930*/  IMAD.X R0, R28, 0x1, R19, P5 ;  /* 0x000000011c007824 */ /* 0x004fe200028e0613 */
        /* <DEDUP_REMOVED lines=10> */
[----:B------:R-:W-:Y:S01]  /*189e0*/  STL [R1+0x5f94], R12 ;  /* 0x005f940c01007387 */ /* 0x000fe20000100800 */
[----:B-1----:R-:W-:Y:S01]  /*189f0*/  IMAD.X R0, R30, 0x1, R18, P0 ;  /* 0x000000011e007824 */ /* 0x002fe200000e0612 */
        /* <DEDUP_REMOVED lines=14> */
[----:B0-----:R-:W-:Y:S01]  /*18ae0*/  IADD3 R10, P6, PT, R8, R20, RZ ;  /* 0x00000014080a7210 */ /* 0x001fe20007fde0ff */
[----:B-1----:R-:W-:-:S04]  /*18af0*/  IMAD.X R9, R32, 0x1, R18, P5 ;  /* 0x0000000120097824 */ /* 0x002fc800028e0612 */
[----:B------:R-:W-:Y:S01]  /*18b00*/  STL [R1+0x5f7c], R10 ;  /* 0x005f7c0a01007387 */ /* 0x000fe20000100800 */
[-C--:B--2---:R-:W-:Y:S01]  /*18b10*/  IADD3 R0, P5, PT, R8, R21.reuse, RZ ;  /* 0x0000001508007210 */ /* 0x084fe20007fbe0ff */
[----:B------:R-:W-:Y:S02]  /*18b20*/  IMAD.X R8, R32, 0x1, R19, P2 ;  /* 0x0000000120087824 */ /* 0x000fe400010e0613 */
[----:B------:R-:W-:Y:S04]  /*18b30*/  STL [R1+0x5f78], R9 ;  /* 0x005f780901007387 */ /* 0x000fe80000100800 */
[----:B------:R-:W2:Y:S04]  /*18b40*/  LDL.LU R23, [R1+0x244] ;  /* 0x0002440001177983 */ /* 0x000ea80000300800 */
[----:B------:R0:W-:Y:S04]  /*18b50*/  STL [R1+0x5f70], R0 ;  /* 0x005f700001007387 */ /* 0x0001e80000100800 */
[----:B------:R1:W-:Y:S01]  /*18b60*/  STL [R1+0x5f64], R8 ;  /* 0x005f640801007387 */ /* 0x0003e20000100800 */
[----:B0-----:R-:W-:Y:S01]  /*18b70*/  IADD3 R0, P2, PT, R7, R20, RZ ;  /* 0x0000001407007210 */ /* 0x001fe20007f5e0ff */
[----:B-1----:R-:W-:Y:S01]  /*18b80*/  IMAD.X R8, R33, 0x1, R18, P1 ;  /* 0x0000000121087824 */ /* 0x002fe200008e0612 */
[----:B------:R-:W-:-:S03]  /*18b90*/  IADD3 R7, P1, PT, R7, R21, RZ ;  /* 0x0000001507077210 */ /* 0x000fc60007f3e0ff */
[----:B------:R0:W-:Y:S04]  /*18ba0*/  STL [R1+0x5f6c], R0 ;  /* 0x005f6c0001007387 */ /* 0x0001e80000100800 */
[----:B------:R-:W-:Y:S04]  /*18bb0*/  STL [R1+0x5f68], R8 ;  /* 0x005f680801007387 */ /* 0x000fe80000100800 */
[----:B------:R-:W3:Y:S01]  /*18bc0*/  LDL.LU R61, [R1+0x240] ;  /* 0x00024000013d7983 */ /* 0x000ee20000300800 */
[----:B0-----:R-:W-:-:S03]  /*18bd0*/  IMAD.X R0, R33, 0x1, R19, P0 ;  /* 0x0000000121007824 */ /* 0x001fc600000e0613 */
[----:B------:R0:W-:Y:S04]  /*18be0*/  STL [R1+0x5f60], R7 ;  /* 0x005f600701007387 */ /* 0x0001e80000100800 */
[----:B------:R1:W-:Y:S01]  /*18bf0*/  STL [R1+0x5f54], R0 ;  /* 0x005f540001007387 */ /* 0x0003e20000100800 */
[----:B0-----:R-:W-:Y:S01]  /*18c00*/  IADD3 R7, P0, PT, R6, R20, RZ ;  /* 0x0000001406077210 */ /* 0x001fe20007f1e0ff */
[----:B-1----:R-:W-:-:S04]  /*18c10*/  IMAD.X R0, R34, 0x1, R18, P4 ;  /* 0x0000000122007824 */ /* 0x002fc800020e0612 */
[----:B------:R-:W-:Y:S04]  /*18c20*/  STL [R1+0x5f5c], R7 ;  /* 0x005f5c0701007387 */ /* 0x000fe80000100800 */
[----:B------:R0:W-:Y:S04]  /*18c30*/  STL [R1+0x5f58], R0 ;  /* 0x005f580001007387 */ /* 0x0001e80000100800 */
[----:B0-----:R-:W4:Y:S01]  /*18c40*/  LDL.LU R0, [R1+0x23c] ;  /* 0x00023c0001007983 */ /* 0x001f220000300800 */
[----:B------:R-:W-:Y:S02]  /*18c50*/  SHF.R.S32.HI R37, RZ, 0x1f, R6 ;  /* 0x0000001fff257819 */ /* 0x000fe40000011406 */
[----:B------:R-:W-:Y:S01]  /*18c60*/  IADD3 R6, P4, PT, R6, R21, RZ ;  /* 0x0000001506067210 */ /* 0x000fe20007f9e0ff */
[----:B------:R-:W-:-:S04]  /*18c70*/  IMAD.X R7, R34, 0x1, R19, P3 ;  /* 0x0000000122077824 */ /* 0x000fc800018e0613 */
[----:B------:R0:W-:Y:S01]  /*18c80*/  STL [R1+0x5f50], R6 ;  /* 0x005f500601007387 */ /* 0x0001e20000100800 */
[----:B------:R-:W-:-:S03]  /*18c90*/  SHF.R.S32.HI R38, RZ, 0x1f, R5 ;  /* 0x0000001fff267819 */ /* 0x000fc60000011405 */
[----:B------:R1:W-:Y:S01]  /*18ca0*/  STL [R1+0x5f44], R7 ;  /* 0x005f440701007387 */ /* 0x0003e20000100800 */
[----:B0-----:R-:W-:Y:S01]  /*18cb0*/  IADD3 R6, P3, PT, R5, R20, RZ ;  /* 0x0000001405067210 */ /* 0x001fe20007f7e0ff */
[----:B-1----:R-:W-:Y:S01]  /*18cc0*/  IMAD.X R7, R35, 0x1, R18, P6 ;  /* 0x0000000123077824 */ /* 0x002fe200030e0612 */
[----:B------:R-:W-:-:S03]  /*18cd0*/  IADD3 R5, P6, PT, R5, R21, RZ ;  /* 0x0000001505057210 */ /* 0x000fc60007fde0ff */
[----:B------:R0:W-:Y:S04]  /*18ce0*/  STL [R1+0x5f4c], R6 ;  /* 0x005f4c0601007387 */ /* 0x0001e80000100800 */
[----:B------:R-:W-:Y:S04]  /*18cf0*/  STL [R1+0x5f48], R7 ;  /* 0x005f480701007387 */ /* 0x000fe80000100800 */
[----:B------:R-:W5:Y:S01]  /*18d00*/  LDL.LU R24, [R1+0x238] ;  /* 0x0002380001187983 */ /* 0x000f620000300800 */
[----:B0-----:R-:W-:-:S03]  /*18d10*/  IMAD.X R6, R35, 0x1, R19, P5 ;  /* 0x0000000123067824 */ /* 0x001fc600028e0613 */
        /* <DEDUP_REMOVED lines=27> */
[----:B------:R1:W-:Y:S04]  /*18ed0*/  STL [R1+0x5f18], R4 ;  /* 0x005f180401007387 */ /* 0x0003e80000100800 */
[----:B------:R-:W5:Y:S01]  /*18ee0*/  LDL.LU R22, [R1+0x22c] ;  /* 0x00022c0001167983 */ /* 0x000f620000300800 */
[----:B0-----:R-:W-:-:S03]  /*18ef0*/  IMAD.X R3, R38, 0x1, R19, P6 ;  /* 0x0000000126037824 */ /* 0x001fc600030e0613 */
[----:B------:R2:W-:Y:S01]  /*18f00*/  STL [R1+0x5f10], R2 ;  /* 0x005f100201007387 */ /* 0x0005e20000100800 */
[----:B-1----:R-:W-:-:S03]  /*18f10*/  IMAD.X R4, R39, 0x1, R18, P5 ;  /* 0x0000000127047824 */ /* 0x002fc600028e0612 */
[----:B------:R0:W-:Y:S01]  /*18f20*/  STL [R1+0x5f04], R3 ;  /* 0x005f040301007387 */ /* 0x0001e20000100800 */
[C---:B--2---:R-:W-:Y:S02]  /*18f30*/  IADD3 R2, P6, PT, R23.reuse, R20, RZ ;  /* 0x0000001417027210 */ /* 0x044fe40007fde0ff */
[----:B0-----:R-:W-:-:S03]  /*18f40*/  IADD3 R3, P5, PT, R23, R21, RZ ;  /* 0x0000001517037210 */ /* 0x001fc60007fbe0ff */
[----:B------:R0:W-:Y:S04]  /*18f50*/  STL [R1+0x5f0c], R2 ;  /* 0x005f0c0201007387 */ /* 0x0001e80000100800 */
[----:B------:R1:W-:Y:S04]  /*18f60*/  STL [R1+0x5f08], R4 ;  /* 0x005f080401007387 */ /* 0x0003e80000100800 */
[----:B------:R-:W2:Y:S01]  /*18f70*/  LDL.LU R23, [R1+0x228] ;  /* 0x0002280001177983 */ /* 0x000ea20000300800 */
[----:B0-----:R-:W-:-:S03]  /*18f80*/  IMAD.X R2, R39, 0x1, R19, P2 ;  /* 0x0000000127027824 */ /* 0x001fc600010e0613 */
[----:B------:R3:W-:Y:S01]  /*18f90*/  STL [R1+0x5f00], R3 ;  /* 0x005f000301007387 */ /* 0x0007e20000100800 */
[----:B-1----:R-:W-:-:S03]  /*18fa0*/  IMAD.X R4, R40, 0x1, R18, P1 ;  /* 0x0000000128047824 */ /* 0x002fc600008e0612 */
[----:B------:R0:W-:Y:S01]  /*18fb0*/  STL [R1+0x5ef4], R2 ;  /* 0x005ef40201007387 */ /* 0x0001e20000100800 */
[C---:B---3--:R-:W-:Y:S02]  /*18fc0*/  IADD3 R3, P2, PT, R61.reuse, R20, RZ ;  /* 0x000000143d037210 */ /* 0x048fe40007f5e0ff */
[----:B0-----:R-:W-:-:S03]  /*18fd0*/  IADD3 R2, P1, PT, R61, R21, RZ ;  /* 0x000000153d027210 */ /* 0x001fc60007f3e0ff */
[----:B------:R0:W-:Y:S04]  /*18fe0*/  STL [R1+0x5efc], R3 ;  /* 0x005efc0301007387 */ /* 0x0001e80000100800 */
[----:B------:R1:W-:Y:S04]  /*18ff0*/  STL [R1+0x5ef8], R4 ;  /* 0x005ef80401007387 */ /* 0x0003e80000100800 */
[----:B------:R-:W3:Y:S01]  /*19000*/  LDL.LU R61, [R1+0x224] ;  /* 0x00022400013d7983 */ /* 0x000ee20000300800 */
[----:B0-----:R-:W-:-:S03]  /*19010*/  IMAD.X R3, R40, 0x1, R19, P0 ;  /* 0x0000000128037824 */ /* 0x001fc600000e0613 */
[----:B------:R4:W-:Y:S01]  /*19020*/  STL [R1+0x5ef0], R2 ;  /* 0x005ef00201007387 */ /* 0x0009e20000100800 */
[----:B-1----:R-:W-:-:S03]  /*19030*/  IMAD.X R4, R41, 0x1, R18, P4 ;  /* 0x0000000129047824 */ /* 0x002fc600020e0612 */
[----:B------:R0:W-:Y:S01]  /*19040*/  STL [R1+0x5ee4], R3 ;  /* 0x005ee40301007387 */ /* 0x0001e20000100800 */
[C---:B----4-:R-:W-:Y:S02]  /*19050*/  IADD3 R2, P0, PT, R0.reuse, R20, RZ ;  /* 0x0000001400027210 */ /* 0x050fe40007f1e0ff */
[----:B0-----:R-:W-:-:S03]  /*19060*/  IADD3 R3, P4, PT, R0, R21, RZ ;  /* 0x0000001500037210 */ /* 0x001fc60007f9e0ff */
[----:B------:R0:W-:Y:S04]  /*19070*/  STL [R1+0x5eec], R2 ;  /* 0x005eec0201007387 */ /* 0x0001e80000100800 */
[----:B------:R1:W-:Y:S04]  /*19080*/  STL [R1+0x5ee8], R4 ;  /* 0x005ee80401007387 */ /* 0x0003e80000100800 */
[----:B------:R-:W4:Y:S01]  /*19090*/  LDL.LU R0, [R1+0x220] ;  /* 0x0002200001007983 */ /* 0x000f220000300800 */
[----:B------:R-:W-:Y:S01]  /*190a0*/  SHF.R.S32.HI R42, RZ, 0x1f, R42 ;  /* 0x0000001fff2a7819 */ /* 0x000fe2000001142a */
[----:B0-----:R-:W-:-:S02]  /*190b0*/  IMAD.X R2, R41, 0x1, R19, P3 ;  /* 0x0000000129027824 */ /* 0x001fc400018e0613 */
[----:B------:R5:W-:Y:S02]  /*190c0*/  STL [R1+0x5ee0], R3 ;  /* 0x005ee00301007387 */ /* 0x000be40000100800 */
[----:B-1----:R-:W-:Y:S02]  /*190d0*/  IMAD.X R4, R42, 0x1, R18, P6 ;  /* 0x000000012a047824 */ /* 0x002fe400030e0612 */
[----:B------:R0:W-:Y:S01]  /*190e0*/  STL [R1+0x5ed4], R2 ;  /* 0x005ed40201007387 */ /* 0x0001e20000100800 */
[----:B------:R-:W-:Y:S02]  /*190f0*/  SHF.R.S32.HI R43, RZ, 0x1f, R43 ;  /* 0x0000001fff2b7819 */ /* 0x000fe4000001142b */
[C---:B-----5:R-:W-:Y:S02]  /*19100*/  IADD3 R3, P3, PT, R24.reuse, R20, RZ ;  /* 0x0000001418037210 */ /* 0x060fe40007f7e0ff */
[----:B0-----:R-:W-:-:S03]  /*19110*/  IADD3 R2, P6, PT, R24, R21, RZ ;  /* 0x0000001518027210 */ /* 0x001fc60007fde0ff */
[----:B------:R0:W-:Y:S04]  /*19120*/  STL [R1+0x5edc], R3 ;  /* 0x005edc0301007387 */ /* 0x0001e80000100800 */
[----:B------:R1:W-:Y:S04]  /*19130*/  STL [R1+0x5ed8], R4 ;  /* 0x005ed80401007387 */ /* 0x0003e80000100800 */
[----:B------:R-:W5:Y:S01]  /*19140*/  LDL.LU R15, [R1+0x21c] ;  /* 0x00021c00010f7983 */ /* 0x000f620000300800 */
[----:B0-----:R-:W-:-:S03]  /*19150*/  IMAD.X R3, R42, 0x1, R19, P5 ;  /* 0x000000012a037824 */ /* 0x001fc600028e0613 */
[----:B------:R0:W-:Y:S01]  /*19160*/  STL [R1+0x5ed0], R2 ;  /* 0x005ed00201007387 */ /* 0x0001e20000100800 */
[----:B-1----:R-:W-:-:S03]  /*19170*/  IMAD.X R4, R43, 0x1, R18, P2 ;  /* 0x000000012b047824 */ /* 0x002fc600010e0612 */
[----:B------:R1:W-:Y:S01]  /*19180*/  STL [R1+0x5ec4], R3 ;  /* 0x005ec40301007387 */ /* 0x0003e20000100800 */
[C---:B0-----:R-:W-:Y:S02]  /*19190*/  IADD3 R2, P5, PT, R16.reuse, R20, RZ ;  /* 0x0000001410027210 */ /* 0x041fe40007fbe0ff */
[----:B-1----:R-:W-:-:S03]  /*191a0*/  IADD3 R3, P2, PT, R16, R21, RZ ;  /* 0x0000001510037210 */ /* 0x002fc60007f5e0ff */
        /* <DEDUP_REMOVED lines=16> */
[----:B------:R-:W-:Y:S02]  /*192b0*/  SHF.R.S32.HI R46, RZ, 0x1f, R46 ;  /* 0x0000001fff2e7819 */ /* 0x000fe4000001142e */
[C---:B0-----:R-:W-:Y:S02]  /*192c0*/  IADD3 R2, P4, PT, R22.reuse, R20, RZ ;  /* 0x0000001416027210 */ /* 0x041fe40007f9e0ff */
[----:B-1----:R-:W-:-:S03]  /*192d0*/  IADD3 R3, P3, PT, R22, R21, RZ ;  /* 0x0000001516037210 */ /* 0x002fc60007f7e0ff */
[----:B------:R0:W-:Y:S04]  /*192e0*/  STL [R1+0x5eac], R2 ;  /* 0x005eac0201007387 */ /* 0x0001e80000100800 */
[----:B------:R-:W-:Y:S04]  /*192f0*/  STL [R1+0x5ea8], R4 ;  /* 0x005ea80401007387 */ /* 0x000fe80000100800 */
[----:B------:R-:W5:Y:S01]  /*19300*/  LDL.LU R22, [R1+0x210] ;  /* 0x0002100001167983 */ /* 0x000f620000300800 */
[----:B0-----:R-:W-:-:S03]  /*19310*/  IMAD.X R2, R45, 0x1, R19, P6 ;  /* 0x000000012d027824 */ /* 0x001fc600030e0613 */
[----:B------:R0:W-:Y:S01]  /*19320*/  STL [R1+0x5ea0], R3 ;  /* 0x005ea00301007387 */ /* 0x0001e20000100800 */
[----:B------:R-:W-:-:S03]  /*19330*/  SHF.R.S32.HI R47, RZ, 0x1f, R47 ;  /* 0x0000001fff2f7819 */ /* 0x000fc6000001142f */
[----:B------:R1:W-:Y:S01]  /*19340*/  STL [R1+0x5e94], R2 ;  /* 0x005e940201007387 */ /* 0x0003e20000100800 */
[----:B0-----:R-:W-:Y:S01]  /*19350*/  IMAD.X R3, R46, 0x1, R18, P5 ;  /* 0x000000012e037824 */ /* 0x001fe200028e0612 */
[----:B------:R-:W-:Y:S02]  /*19360*/  SHF.R.S32.HI R48, RZ, 0x1f, R48 ;  /* 0x0000001fff307819 */ /* 0x000fe40000011430 */
[C---:B--2---:R-:W-:Y:S02]  /*19370*/  IADD3 R4, P6, PT, R23.reuse, R20, RZ ;  /* 0x0000001417047210 */ /* 0x044fe40007fde0ff */
[----:B-1----:R-:W-:-:S03]  /*19380*/  IADD3 R2, P5, PT, R23, R21, RZ ;  /* 0x0000001517027210 */ /* 0x002fc60007fbe0ff */
[----:B------:R-:W-:Y:S04]  /*19390*/  STL [R1+0x5e9c], R4 ;  /* 0x005e9c0401007387 */ /* 0x000fe80000100800 */
[----:B------:R-:W2:Y:S04]  /*193a0*/  LDL.LU R16, [R1+0x20c] ;  /* 0x00020c0001107983 */ /* 0x000ea80000300800 */
[----:B------:R0:W-:Y:S04]  /*193b0*/  STL [R1+0x5e98], R3 ;  /* 0x005e980301007387 */ /* 0x0001e80000100800 */
[----:B------:R1:W-:Y:S01]  /*193c0*/  STL [R1+0x5e90], R2 ;  /* 0x005e900201007387 */ /* 0x0003e20000100800 */
[----:B0-----:R-:W-:Y:S01]  /*193d0*/  IMAD.X R3, R46, 0x1, R19, P2 ;  /* 0x000000012e037824 */ /* 0x001fe200010e0613 */
[----:B---3--:R-:W-:Y:S01]  /*193e0*/  IADD3 R4, P2, PT, R61, R20, RZ ;  /* 0x000000143d047210 */ /* 0x008fe20007f5e0ff */
[----:B-1----:R-:W-:-:S03]  /*193f0*/  IMAD.X R2, R47, 0x1, R18, P1 ;  /* 0x000000012f027824 */ /* 0x002fc600008e0612 */
[----:B------:R0:W-:Y:S04]  /*19400*/  STL [R1+0x5e84], R3 ;  /* 0x005e840301007387 */ /* 0x0001e80000100800 */
[----:B------:R-:W-:Y:S01]  /*19410*/  STL [R1+0x5e8c], R4 ;  /* 0x005e8c0401007387 */ /* 0x000fe20000100800 */
[----:B0-----:R-:W-:-:S03]  /*19420*/  IADD3 R3, P1, PT, R61, R21, RZ ;  /* 0x000000153d037210 */ /* 0x001fc60007f3e0ff */
[----:B------:R-:W3:Y:S04]  /*19430*/  LDL.LU R61, [R1+0x208] ;  /* 0x00020800013d7983 */ /* 0x000ee80000300800 */
[----:B------:R0:W-:Y:S04]  /*19440*/  STL [R1+0x5e88], R2 ;  /* 0x005e880201007387 */ /* 0x0001e80000100800 */
[----:B------:R1:W-:Y:S01]  /*19450*/  STL [R1+0x5e80], R3 ;  /* 0x005e800301007387 */ /* 0x0003e20000100800 */
[----:B0-----:R-:W-:Y:S01]  /*19460*/  IMAD.X R2, R47, 0x1, R19, P0 ;  /* 0x000000012f027824 */ /* 0x001fe200000e0613 */
[----:B----4-:R-:W-:Y:S01]  /*19470*/  IADD3 R4, P0, PT, R0, R20, RZ ;  /* 0x0000001400047210 */ /* 0x010fe20007f1e0ff */
[----:B-1----:R-:W-:-:S03]  /*19480*/  IMAD.X R3, R48, 0x1, R18, P4 ;  /* 0x0000000130037824 */ /* 0x002fc600020e0612 */
[----:B------:R0:W-:Y:S04]  /*19490*/  STL [R1+0x5e74], R2 ;  /* 0x005e740201007387 */ /* 0x0001e80000100800 */
[----:B------:R1:W-:Y:S01]  /*194a0*/  STL [R1+0x5e7c], R4 ;  /* 0x005e7c0401007387 */ /* 0x0003e20000100800 */
[----:B0-----:R-:W-:-:S03]  /*194b0*/  IADD3 R2, P4, PT, R0, R21, RZ ;  /* 0x0000001500027210 */ /* 0x001fc60007f9e0ff */
[----:B------:R-:W4:Y:S01]  /*194c0*/  LDL.LU R0, [R1+0x204] ;  /* 0x0002040001007983 */ /* 0x000f220000300800 */
[----:B------:R-:W-:Y:S01]  /*194d0*/  SHF.R.S32.HI R49, RZ, 0x1f, R49 ;  /* 0x0000001fff317819 */ /* 0x000fe20000011431 */
[----:B-1----:R-:W-:Y:S02]  /*194e0*/  IMAD.X R4, R48, 0x1, R19, P3 ;  /* 0x0000000130047824 */ /* 0x002fe400018e0613 */
[----:B------:R5:W-:Y:S04]  /*194f0*/  STL [R1+0x5e78], R3 ;  /* 0x005e780301007387 */ /* 0x000be80000100800 */
[----:B------:R0:W-:Y:S04]  /*19500*/  STL [R1+0x5e70], R2 ;  /* 0x005e700201007387 */ /* 0x0001e80000100800 */
[----:B------:R-:W-:Y:S04]  /*19510*/  STL [R1+0x5e64], R4 ;  /* 0x005e640401007387 */ /* 0x000fe80000100800 */
[----:B------:R-:W4:Y:S01]  /*19520*/  LDL.LU R23, [R1+0x200] ;  /* 0x0002000001177983 */ /* 0x000f220000300800 */
[----:B-----5:R-:W-:Y:S01]  /*19530*/  IADD3 R3, P3, PT, R15, R20, RZ ;  /* 0x000000140f037210 */ /* 0x020fe20007f7e0ff */
[----:B0-----:R-:W-:Y:S01]  /*19540*/  IMAD.X R2, R49, 0x1, R18, P6 ;  /* 0x0000000131027824 */ /* 0x001fe200030e0612 */
[----:B------:R-:W-:-:S03]  /*19550*/  SHF.R.S32.HI R50, RZ, 0x1f, R50 ;  /* 0x0000001fff327819 */ /* 0x000fc60000011432 */
[----:B------:R0:W-:Y:S04]  /*19560*/  STL [R1+0x5e6c], R3 ;  /* 0x005e6c0301007387 */ /* 0x0001e80000100800 */
[----:B------:R1:W-:Y:S01]  /*19570*/  STL [R1+0x5e68], R2 ;  /* 0x005e680201007387 */ /* 0x0003e20000100800 */
[----:B0-----:R-:W-:Y:S01]  /*19580*/  IADD3 R3, P6, PT, R15, R21, RZ ;  /* 0x000000150f037210 */ /* 0x001fe20007fde0ff */
[----:B-1----:R-:W-:-:S04]  /*19590*/  IMAD.X R2, R49, 0x1, R19, P5 ;  /* 0x0000000131027824 */ /* 0x002fc800028e0613 */
[----:B------:R0:W-:Y:S04]  /*195a0*/  STL [R1+0x5e60], R3 ;  /* 0x005e600301007387 */ /* 0x0001e80000100800 */
[----:B------:R1:W-:Y:S01]  /*195b0*/  STL [R1+0x5e54], R2 ;  /* 0x005e540201007387 */ /* 0x0003e20000100800 */
[----:B------:R-:W-:Y:S01]  /*195c0*/  IADD3 R4, P5, PT, R24, R20, RZ ;  /* 0x0000001418047210 */ /* 0x000fe20007fbe0ff */
[----:B0-----:R-:W-:Y:S01]  /*195d0*/  IMAD.X R3, R50, 0x1, R18, P2 ;  /* 0x0000000132037824 */ /* 0x001fe200010e0612 */
[----:B------:R-:W-:-:S03]  /*195e0*/  SHF.R.S32.HI R51, RZ, 0x1f, R51 ;  /* 0x0000001fff337819 */ /* 0x000fc60000011433 */
[----:B------:R0:W-:Y:S01]  /*195f0*/  STL [R1+0x5e5c], R4 ;  /* 0x005e5c0401007387 */ /* 0x0001e20000100800 */
[----:B-1----:R-:W-:-:S03]  /*19600*/  IADD3 R2, P2, PT, R24, R21, RZ ;  /* 0x0000001518027210 */ /* 0x002fc60007f5e0ff */
[----:B------:R-:W5:Y:S04]  /*19610*/  LDL.LU R24, [R1+0x1fc] ;  /* 0x0001fc0001187983 */ /* 0x000f680000300800 */
[----:B------:R1:W-:Y:S04]  /*19620*/  STL [R1+0x5e58], R3 ;  /* 0x005e580301007387 */ /* 0x0003e80000100800 */
[----:B------:R1:W-:Y:S01]  /*19630*/  STL [R1+0x5e50], R2 ;  /* 0x005e500201007387 */ /* 0x0003e20000100800 */
[----:B0-----:R-:W-:Y:S02]  /*19640*/  IMAD.X R4, R51, 0x1, R18, P0 ;  /* 0x0000000133047824 */ /* 0x001fe400000e0612 */
[----:B-1----:R-:W-:Y:S01]  /*19650*/  IMAD.X R3, R50, 0x1, R19, P1 ;  /* 0x0000000132037824 */ /* 0x002fe200008e0613 */
[----:B------:R-:W-:-:S04]  /*19660*/  IADD3 R2, P1, PT, R17, R20, RZ ;  /* 0x0000001411027210 */ /* 0x000fc80007f3e0ff */
[----:B------:R0:W-:Y:S01]  /*19670*/  STL [R1+0x5e44], R3 ;  /* 0x005e440301007387 */ /* 0x0001e20000100800 */
[----:B------:R-:W-:-:S03]  /*19680*/  SHF.R.S32.HI R52, RZ, 0x1f, R52 ;  /* 0x0000001fff347819 */ /* 0x000fc60000011434 */
[----:B------:R1:W-:Y:S01]  /*19690*/  STL [R1+0x5e4c], R2 ;  /* 0x005e4c0201007387 */ /* 0x0003e20000100800 */
[----:B0-----:R-:W-:-:S03]  /*196a0*/  IADD3 R3, P0, PT, R17, R21, RZ ;  /* 0x0000001511037210 */ /* 0x001fc60007f1e0ff */
[----:B------:R0:W-:Y:S01]  /*196b0*/  STL [R1+0x5e48], R4 ;  /* 0x005e480401007387 */ /* 0x0001e20000100800 */
[----:B-1----:R-:W-:-:S03]  /*196c0*/  IMAD.X R2, R51, 0x1, R19, P4 ;  /* 0x0000000133027824 */ /* 0x002fc600020e0613 */
[----:B------:R-:W5:Y:S04]  /*196d0*/  LDL.LU R17, [R1+0x1f8] ;  /* 0x0001f80001117983 */ /* 0x000f680000300800 */
[----:B------:R1:W-:Y:S01]  /*196e0*/  STL [R1+0x5e40], R3 ;  /* 0x005e400301007387 */ /* 0x0003e20000100800 */
[----:B------:R-:W-:-:S03]  /*196f0*/  SHF.R.S32.HI R53, RZ, 0x1f, R53 ;  /* 0x0000001fff357819 */ /* 0x000fc60000011435 */
[----:B------:R1:W-:Y:S01]  /*19700*/  STL [R1+0x5e34], R2 ;  /* 0x005e340201007387 */ /* 0x0003e20000100800 */
[----:B0-----:R-:W-:Y:S01]  /*19710*/  IADD3 R4, P4, PT, R22, R20, RZ ;  /* 0x0000001416047210 */ /* 0x001fe20007f9e0ff */
[----:B-1----:R-:W-:-:S04]  /*19720*/  IMAD.X R3, R52, 0x1, R18, P3 ;  /* 0x0000000134037824 */ /* 0x002fc800018e0612 */
[----:B------:R0:W-:Y:S01]  /*19730*/  STL [R1+0x5e3c], R4 ;  /* 0x005e3c0401007387 */ /* 0x0001e20000100800 */
[----:B------:R-:W-:-:S03]  /*19740*/  IADD3 R2, P3, PT, R22, R21, RZ ;  /* 0x0000001516027210 */ /* 0x000fc60007f7e0ff */
[----:B------:R-:W-:Y:S01]  /*19750*/  STL [R1+0x5e38], R3 ;  /* 0x005e380301007387 */ /* 0x000fe20000100800 */
[----:B0-----:R-:W-:-:S03]  /*19760*/  IMAD.X R4, R52, 0x1, R19, P6 ;  /* 0x0000000134047824 */ /* 0x001fc600030e0613 */
[----:B------:R0:W-:Y:S04]  /*19770*/  STL [R1+0x5e30], R2 ;  /* 0x005e300201007387 */ /* 0x0001e80000100800 */
[----:B------:R-:W-:Y:S01]  /*19780*/  STL [R1+0x5e24], R4 ;  /* 0x005e240401007387 */ /* 0x000fe20000100800 */
[----:B------:R-:W-:-:S03]  /*19790*/  SHF.R.S32.HI R54, RZ, 0x1f, R54 ;  /* 0x0000001fff367819 */ /* 0x000fc60000011436 */
[----:B------:R-:W5:Y:S01]  /*197a0*/  LDL.LU R22, [R1+0x1f4] ;  /* 0x0001f40001167983 */ /* 0x000f620000300800 */
[----:B0-----:R-:W-:Y:S01]  /*197b0*/  IMAD.X R2, R53, 0x1, R18, P5 ;  /* 0x0000000135027824 */ /* 0x001fe200028e0612 */
[----:B------:R-:W-:Y:S02]  /*197c0*/  SHF.R.S32.HI R55, RZ, 0x1f, R55 ;  /* 0x0000001fff377819 */ /* 0x000fe40000011437 */
[----:B--2---:R-:W-:-:S05]  /*197d0*/  IADD3 R3, P6, PT, R16, R20, RZ ;  /* 0x0000001410037210 */ /* 0x004fca0007fde0ff */
[----:B------:R0:W-:Y:S04]  /*197e0*/  STL [R1+0x5e2c], R3 ;  /* 0x005e2c0301007387 */ /* 0x0001e80000100800 */
[----:B------:R1:W-:Y:S01]  /*197f0*/  STL [R1+0x5e28], R2 ;  /* 0x005e280201007387 */ /* 0x0003e20000100800 */
[----:B0-----:R-:W-:Y:S01]  /*19800*/  IADD3 R3, P5, PT, R16, R21, RZ ;  /* 0x0000001510037210 */ /* 0x001fe20007fbe0ff */
[----:B-1----:R-:W-:-:S04]  /*19810*/  IMAD.X R2, R53, 0x1, R19, P2 ;  /* 0x0000000135027824 */ /* 0x002fc800010e0613 */
[----:B------:R0:W-:Y:S04]  /*19820*/  STL [R1+0x5e20], R3 ;  /* 0x005e200301007387 */ /* 0x0001e80000100800 */
[----:B------:R1:W-:Y:S01]  /*19830*/  STL [R1+0x5e14], R2 ;  /* 0x005e140201007387 */ /* 0x0003e20000100800 */
[----:B0-----:R-:W-:Y:S01]  /*19840*/  IMAD.X R3, R54, 0x1, R18, P1 ;  /* 0x0000000136037824 */ /* 0x001fe200008e0612 */
[C---:B---3--:R-:W-:Y:S02]  /*19850*/  IADD3 R4, P2, PT, R61.reuse, R20, RZ ;  /* 0x000000143d047210 */ /* 0x048fe40007f5e0ff */
[----:B-1----:R-:W-:-:S03]  /*19860*/  IADD3 R2, P1, PT, R61, R21, RZ ;  /* 0x000000153d027210 */ /* 0x002fc60007f3e0ff */
[----:B------:R0:W-:Y:S04]  /*19870*/  STL [R1+0x5e1c], R4 ;  /* 0x005e1c0401007387 */ /* 0x0001e80000100800 */
[----:B------:R-:W2:Y:S04]  /*19880*/  LDL.LU R61, [R1+0x1f0] ;  /* 0x0001f000013d7983 */ /* 0x000ea80000300800 */
[----:B------:R-:W-:Y:S01]  /*19890*/  STL [R1+0x5e18], R3 ;  /* 0x005e180301007387 */ /* 0x000fe20000100800 */
[----:B0-----:R-:W-:-:S03]  /*198a0*/  IMAD.X R4, R54, 0x1, R19, P0 ;  /* 0x0000000136047824 */ /* 0x001fc600000e0613 */
[----:B------:R0:W-:Y:S04]  /*198b0*/  STL [R1+0x5e10], R2 ;  /* 0x005e100201007387 */ /* 0x0001e80000100800 */
[----:B------:R-:W-:Y:S01]  /*198c0*/  STL [R1+0x5e04], R4 ;  /* 0x005e040401007387 */ /* 0x000fe20000100800 */
[----:B0-----:R-:W-:Y:S01]  /*198d0*/  IMAD.X R2, R55, 0x1, R18, P4 ;  /* 0x0000000137027824 */ /* 0x001fe200020e0612 */
[C---:B----4-:R-:W-:Y:S02]  /*198e0*/  IADD3 R3, P0, PT, R0.reuse, R20, RZ ;  /* 0x0000001400037210 */ /* 0x050fe40007f1e0ff */
[----:B------:R-:W-:-:S03]  /*198f0*/  IADD3 R0, P4, PT, R0, R21, RZ ;  /* 0x0000001500007210 */ /* 0x000fc60007f9e0ff */
[----:B------:R0:W-:Y:S04]  /*19900*/  STL [R1+0x5e0c], R3 ;  /* 0x005e0c0301007387 */ /* 0x0001e80000100800 */
[----:B------:R-:W-:Y:S01]  /*19910*/  STL [R1+0x5e08], R2 ;  /* 0x005e080201007387 */ /* 0x000fe20000100800 */
[----:B0-----:R-:W-:-:S03]  /*19920*/  IMAD.X R3, R55, 0x1, R19, P3 ;  /* 0x0000000137037824 */ /* 0x001fc600018e0613 */
[----:B------:R0:W-:Y:S04]  /*19930*/  STL [R1+0x5e00], R0 ;  /* 0x005e000001007387 */ /* 0x0001e80000100800 */
[----:B0-----:R-:W3:Y:S04]  /*19940*/  LDL.LU R0, [R1+0x1ec] ;  /* 0x0001ec0001007983 */ /* 0x001ee80000300800 */
[----:B------:R0:W-:Y:S04]  /*19950*/  STL [R1+0x5df4], R3 ;  /* 0x005df40301007387 */ /* 0x0001e80000100800 */
[----:B------:R-:W4:Y:S01]  /*19960*/  LDL.LU R16, [R1+0x2a4] ;  /* 0x0002a40001107983 */ /* 0x000f220000300800 */
[----:B------:R-:W-:-:S02]  /*19970*/  IADD3 R2, P3, PT, R23, R20, RZ ;  /* 0x0000001417027210 */ /* 0x000fc40007f7e0ff */
[----:B------:R-:W-:-:S03]  /*19980*/  SHF.R.S32.HI R56, RZ, 0x1f, R56 ;  /* 0x0000001fff387819 */ /* 0x000fc60000011438 */
[----:B------:R1:W-:Y:S02]  /*19990*/  STL [R1+0x5dfc], R2 ;  /* 0x005dfc0201007387 */ /* 0x0003e40000100800 */
[C---:B0-----:R-:W-:Y:S02]  /*199a0*/  IMAD.X R3, R56.reuse, 0x1, R19, P5 ;  /* 0x0000000138037824 */ /* 0x041fe400028e0613 */
[----:B-1----:R-:W-:Y:S01]  /*199b0*/  IMAD.X R2, R56, 0x1, R18, P6 ;  /* 0x0000000138027824 */ /* 0x002fe200030e0612 */
[----:B------:R-:W-:-:S04]  /*199c0*/  IADD3 R4, P6, PT, R23, R21, RZ ;  /* 0x0000001517047210 */ /* 0x000fc80007fde0ff */
[----:B------:R5:W-:Y:S01]  /*199d0*/  STL [R1+0x5df8], R2 ;  /* 0x005df80201007387 */ /* 0x000be20000100800 */
[----:B------:R-:W-:-:S03]  /*199e0*/  SHF.R.S32.HI R57, RZ, 0x1f, R57 ;  /* 0x0000001fff397819 */ /* 0x000fc60000011439 */
[----:B------:R-:W-:Y:S04]  /*199f0*/  STL [R1+0x5df0], R4 ;  /* 0x005df00401007387 */ /* 0x000fe80000100800 */
[----:B------:R-:W4:Y:S01]  /*19a00*/  LDL.LU R23, [R1+0x1e8] ;  /* 0x0001e80001177983 */ /* 0x000f220000300800 */
[----:B-----5:R-:W-:-:S03]  /*19a10*/  IADD3 R2, P5, PT, R24, R20, RZ ;  /* 0x0000001418027210 */ /* 0x020fc60007fbe0ff */
[----:B------:R0:W-:Y:S04]  /*19a20*/  STL [R1+0x5de4], R3 ;  /* 0x005de40301007387 */ /* 0x0001e80000100800 */
[----:B------:R-:W5:Y:S04]  /*19a30*/  LDL.LU R27, [R1+0x2b0] ;  /* 0x0002b000011b7983 */ /* 0x000f680000300800 */
[----:B------:R1:W-:Y:S01]  /*19a40*/  STL [R1+0x5dec], R2 ;  /* 0x005dec0201007387 */ /* 0x0003e20000100800 */
[C---:B0-----:R-:W-:Y:S01]  /*19a50*/  IMAD.X R3, R57.reuse, 0x1, R19, P1 ;  /* 0x0000000139037824 */ /* 0x041fe200008e0613 */
[----:B------:R-:W-:Y:S01]  /*19a60*/  SHF.R.S32.HI R58, RZ, 0x1f, R58 ;  /* 0x0000001fff3a7819 */ /* 0x000fe2000001143a */
[----:B-1----:R-:W-:Y:S01]  /*19a70*/  IMAD.X R2, R57, 0x1, R18, P2 ;  /* 0x0000000139027824 */ /* 0x002fe200010e0612 */
[----:B------:R-:W-:-:S04]  /*19a80*/  IADD3 R4, P2, PT, R24, R21, RZ ;  /* 0x0000001518047210 */ /* 0x000fc80007f5e0ff */
[----:B------:R0:W-:Y:S04]  /*19a90*/  STL [R1+0x5de8], R2 ;  /* 0x005de80201007387 */ /* 0x0001e80000100800 */
[----:B------:R1:W-:Y:S04]  /*19aa0*/  STL [R1+0x5de0], R4 ;  /* 0x005de00401007387 */ /* 0x0003e80000100800 */
[----:B------:R-:W5:Y:S01]  /*19ab0*/  LDL.LU R25, [R1+0x1e4] ;  /* 0x0001e40001197983 */ /* 0x000f620000300800 */
[----:B0-----:R-:W-:-:S03]  /*19ac0*/  IADD3 R2, P1, PT, R17, R20, RZ ;  /* 0x0000001411027210 */ /* 0x001fc60007f3e0ff */
[----:B------:R0:W-:Y:S01]  /*19ad0*/  STL [R1+0x5dd4], R3 ;  /* 0x005dd40301007387 */ /* 0x0001e20000100800 */
[----:B-1----:R-:W-:-:S03]  /*19ae0*/  IMAD.X R4, R58, 0x1, R18, P0 ;  /* 0x000000013a047824 */ /* 0x002fc600000e0612 */
[----:B------:R-:W5:Y:S01]  /*19af0*/  LDL.LU R15, [R1+0x2bc] ;  /* 0x0002bc00010f7983 */ /* 0x000f620000300800 */
[----:B------:R-:W-:-:S03]  /*19b00*/  SHF.R.S32.HI R59, RZ, 0x1f, R59 ;  /* 0x0000001fff3b7819 */ /* 0x000fc6000001143b */
[----:B------:R1:W-:Y:S01]  /*19b10*/  STL [R1+0x5ddc], R2 ;  /* 0x005ddc0201007387 */ /* 0x0003e20000100800 */
[----:B0-----:R-:W-:-:S03]  /*19b20*/  IMAD.X R3, R58, 0x1, R19, P4 ;  /* 0x000000013a037824 */ /* 0x001fc600020e0613 */
[----:B------:R0:W-:Y:S04]  /*19b30*/  STL [R1+0x5dd8], R4 ;  /* 0x005dd80401007387 */ /* 0x0001e80000100800 */
[----:B------:R-:W5:Y:S01]  /*19b40*/  LDL.LU R24, [R1+0x1e0] ;  /* 0x0001e00001187983 */ /* 0x000f620000300800 */
[----:B-1----:R-:W-:-:S05]  /*19b50*/  IADD3 R2, P0, PT, R17, R21, RZ ;  /* 0x0000001511027210 */ /* 0x002fca0007f1e0ff */
[----:B------:R1:W-:Y:S01]  /*19b60*/  STL [R1+0x5dd0], R2 ;  /* 0x005dd00201007387 */ /* 0x0003e20000100800 */
[----:B0-----:R-:W-:-:S03]  /*19b70*/  IMAD.X R4, R59, 0x1, R18, P3 ;  /* 0x000000013b047824 */ /* 0x001fc600018e0612 */
[----:B------:R0:W-:Y:S04]  /*19b80*/  STL [R1+0x5dc4], R3 ;  /* 0x005dc40301007387 */ /* 0x0001e80000100800 */
[----:B------:R-:W5:Y:S01]  /*19b90*/  LDL.LU R17, [R1+0x2c4] ;  /* 0x0002c40001117983 */ /* 0x000f620000300800 */
[C---:B-1----:R-:W-:Y:S02]  /*19ba0*/  IADD3 R2, P4, PT, R22.reuse, R20, RZ ;  /* 0x0000001416027210 */ /* 0x042fe40007f9e0ff */
[----:B0-----:R-:W-:-:S03]  /*19bb0*/  IADD3 R3, P3, PT, R22, R21, RZ ;  /* 0x0000001516037210 */ /* 0x001fc60007f7e0ff */
[----:B------:R0:W-:Y:S01]  /*19bc0*/  STL [R1+0x5dcc], R2 ;  /* 0x005dcc0201007387 */ /* 0x0001e20000100800 */
[----:B------:R-:W-:-:S03]  /*19bd0*/  SHF.R.S32.HI R60, RZ, 0x1f, R60 ;  /* 0x0000001fff3c7819 */ /* 0x000fc6000001143c */
[----:B------:R-:W-:Y:S04]  /*19be0*/  STL [R1+0x5dc8], R4 ;  /* 0x005dc80401007387 */ /* 0x000fe80000100800 */
[----:B------:R-:W5:Y:S01]  /*19bf0*/  LDL.LU R13, [R1+0x1dc] ;  /* 0x0001dc00010d7983 */ /* 0x000f620000300800 */
[----:B0-----:R-:W-:-:S03]  /*19c00*/  IMAD.X R2, R59, 0x1, R19, P6 ;  /* 0x000000013b027824 */ /* 0x001fc600030e0613 */
[----:B------:R-:W-:Y:S04]  /*19c10*/  STL [R1+0x5dc0], R3 ;  /* 0x005dc00301007387 */ /* 0x000fe80000100800 */
[----:B------:R0:W-:Y:S04]  /*19c20*/  STL [R1+0x5db4], R2 ;  /* 0x005db40201007387 */ /* 0x0001e80000100800 */
[----:B------:R-:W5:Y:S01]  /*19c30*/  LDL.LU R22, [R1+0x2d0] ;  /* 0x0002d00001167983 */ /* 0x000f620000300800 */
[----:B0-----:R-:W-:Y:S01]  /*19c40*/  IMAD.X R2, R60, 0x1, R18, P5 ;  /* 0x000000013c027824 */ /* 0x001fe200028e0612 */
[----:B--2---:R-:W-:-:S05]  /*19c50*/  IADD3 R3, P6, PT, R61, R20, RZ ;  /* 0x000000143d037210 */ /* 0x004fca0007fde0ff */
[----:B------:R0:W-:Y:S04]  /*19c60*/  STL [R1+0x5dbc], R3 ;  /* 0x005dbc0301007387 */ /* 0x0001e80000100800 */
[----:B------:R-:W2:Y:S01]  /*19c70*/  LDL.LU R26, [R1+0x1d8] ;  /* 0x0001d800011a7983 */ /* 0x000ea20000300800 */
[----:B0-----:R-:W-:-:S03]  /*19c80*/  IADD3 R3, P5, PT, R61, R21, RZ ;  /* 0x000000153d037210 */ /* 0x001fc60007fbe0ff */
[----:B------:R0:W-:Y:S04]  /*19c90*/  STL [R1+0x5db8], R2 ;  /* 0x005db80201007387 */ /* 0x0001e80000100800 */
[----:B------:R4:W-:Y:S04]  /*19ca0*/  STL [R1+0x5db0], R3 ;  /* 0x005db00301007387 */ /* 0x0009e80000100800 */
[----:B------:R-:W2:Y:S01]  /*19cb0*/  LDL.LU R61, [R1+0x2d8] ;  /* 0x0002d800013d7983 */ /* 0x000ea20000300800 */
[----:B0-----:R-:W-:-:S05]  /*19cc0*/  IMAD.X R2, R60, 0x1, R19, P2 ;  /* 0x000000013c027824 */ /* 0x001fca00010e0613 */
[----:B------:R0:W-:Y:S01]  /*19cd0*/  STL [R1+0x5da4], R2 ;  /* 0x005da40201007387 */ /* 0x0001e20000100800 */
[----:B---3--:R-:W-:-:S05]  /*19ce0*/  IADD3 R4, P2, PT, R0, R20, RZ ;  /* 0x0000001400047210 */ /* 0x008fca0007f5e0ff */
[----:B------:R-:W-:Y:S01]  /*19cf0*/  STL [R1+0x5dac], R4 ;  /* 0x005dac0401007387 */ /* 0x000fe20000100800 */
[----:B----4-:R-:W-:Y:S01]  /*19d00*/  IMAD.X R3, R16, 0x1, R18, P1 ;  /* 0x0000000110037824 */ /* 0x010fe200008e0612 */
[----:B0-----:R-:W-:Y:S02]  /*19d10*/  IADD3 R2, P1, PT, R0, R21, RZ ;  /* 0x0000001500027210 */ /* 0x001fe40007f3e0ff */
[----:B------:R-:W3:Y:S04]  /*19d20*/  LDL.LU R0, [R1+0x1d4] ;  /* 0x0001d40001007983 */ /* 0x000ee80000300800 */
[----:B------:R-:W-:Y:S04]  /*19d30*/  STL [R1+0x5da8], R3 ;  /* 0x005da80301007387 */ /* 0x000fe80000100800 */
[----:B------:R-:W4:Y:S04]  /*19d40*/  LDL.LU R14, [R1+0x2dc] ;  /* 0x0002dc00010e7983 */ /* 0x000f280000300800 */
[----:B------:R0:W-:Y:S02]  /*19d50*/  STL [R1+0x5d9c], R2 ;  /* 0x005d9c0201007387 */ /* 0x0001e40000100800 */
[----:B0-----:R-:W-:Y:S01]  /*19d60*/  IMAD.X R2, R16, 0x1, R19, P0 ;  /* 0x0000000110027824 */ /* 0x001fe200000e0613 */
[----:B------:R-:W-:-:S04]  /*19d70*/  IADD3 R4, P0, PT, R23, R20, RZ ;  /* 0x0000001417047210 */ /* 0x000fc80007f1e0ff */
[----:B------:R0:W-:Y:S04]  /*19d80*/  STL [R1+0x5d94], R2 ;  /* 0x005d940201007387 */ /* 0x0001e80000100800 */
[----:B------:R-:W-:Y:S01]  /*19d90*/  STL [R1+0x5da0], R4 ;  /* 0x005da00401007387 */ /* 0x000fe20000100800 */
[----:B-----5:R-:W-:-:S03]  /*19da0*/  IMAD.X R3, R27, 0x1, R18, P4 ;  /* 0x000000011b037824 */ /* 0x020fc600020e0612 */
[----:B------:R-:W5:Y:S01]  /*19db0*/  LDL.LU R16, [R1+0x1d0] ;  /* 0x0001d00001107983 */ /* 0x000f620000300800 */
[----:B0-----:R-:W-:-:S03]  /*19dc0*/  IADD3 R2, P4, PT, R23, R21, RZ ;  /* 0x0000001517027210 */ /* 0x001fc60007f9e0ff */
[----:B------:R-:W-:Y:S04]  /*19dd0*/  STL [R1+0x5d98], R3 ;  /* 0x005d980301007387 */ /* 0x000fe80000100800 */
[----:B------:R-:W5:Y:S04]  /*19de0*/  LDL.LU R23, [R1+0x2e0] ;  /* 0x0002e00001177983 */ /* 0x000f680000300800 */
[----:B------:R0:W-:Y:S02]  /*19df0*/  STL [R1+0x5d8c], R2 ;  /* 0x005d8c0201007387 */ /* 0x0001e40000100800 */
[----:B0-----:R-:W-:Y:S01]  /*19e00*/  IMAD.X R2, R27, 0x1, R19, P3 ;  /* 0x000000011b027824 */ /* 0x001fe200018e0613 */
[----:B------:R-:W-:-:S04]  /*19e10*/  IADD3 R4, P3, PT, R25, R20, RZ ;  /* 0x0000001419047210 */ /* 0x000fc80007f7e0ff */
[----:B------:R0:W-:Y:S04]  /*19e20*/  STL [R1+0x5d84], R2 ;  /* 0x005d840201007387 */ /* 0x0001e80000100800 */
[----:B------:R-:W-:Y:S01]  /*19e30*/  STL [R1+0x5d90], R4 ;  /* 0x005d900401007387 */ /* 0x000fe20000100800 */
[----:B------:R-:W-:Y:S01]  /*19e40*/  IMAD.X R3, R15, 0x1, R18, P6 ;  /* 0x000000010f037824 */ /* 0x000fe200030e0612 */
[----:B0-----:R-:W-:Y:S02]  /*19e50*/  IADD3 R2, P6, PT, R25, R21, RZ ;  /* 0x0000001519027210 */ /* 0x001fe40007fde0ff */
[----:B------:R-:W5:Y:S04]  /*19e60*/  LDL.LU R25, [R1+0x1cc] ;  /* 0x0001cc0001197983 */ /* 0x000f680000300800 */
[----:B------:R0:W-:Y:S04]  /*19e70*/  STL [R1+0x5d88], R3 ;  /* 0x005d880301007387 */ /* 0x0001e80000100800 */
[----:B------:R1:W-:Y:S01]  /*19e80*/  STL [R1+0x5d7c], R2 ;  /* 0x005d7c0201007387 */ /* 0x0003e20000100800 */
[----:B0-----:R-:W-:-:S03]  /*19e90*/  IMAD.X R3, R15, 0x1, R19, P5 ;  /* 0x000000010f037824 */ /* 0x001fc600028e0613 */
[----:B------:R-:W5:Y:S01]  /*19ea0*/  LDL.LU R15, [R1+0x2e4] ;  /* 0x0002e400010f7983 */ /* 0x000f620000300800 */
[----:B-1----:R-:W-:-:S03]  /*19eb0*/  IADD3 R2, P5, PT, R24, R20, RZ ;  /* 0x0000001418027210 */ /* 0x002fc60007fbe0ff */
[----:B------:R0:W-:Y:S01]  /*19ec0*/  STL [R1+0x5d74], R3 ;  /* 0x005d740301007387 */ /* 0x0001e20000100800 */
[----:B------:R-:W-:-:S03]  /*19ed0*/  IMAD.X R4, R17, 0x1, R18, P2 ;  /* 0x0000000111047824 */ /* 0x000fc600010e0612 */
[----:B------:R1:W-:Y:S04]  /*19ee0*/  STL [R1+0x5d80], R2 ;  /* 0x005d800201007387 */ /* 0x0003e80000100800 */
[----:B------:R-:W-:Y:S01]  /*19ef0*/  STL [R1+0x5d78], R4 ;  /* 0x005d780401007387 */ /* 0x000fe20000100800 */
[----:B0-----:R-:W-:Y:S01]  /*19f00*/  IMAD.X R3, R17, 0x1, R19, P1 ;  /* 0x0000000111037824 */ /* 0x001fe200008e0613 */
[-C--:B-1----:R-:W-:Y:S02]  /*19f10*/  IADD3 R2, P2, PT, R24, R21.reuse, RZ ;  /* 0x0000001518027210 */ /* 0x082fe40007f5e0ff */
[----:B------:R-:W5:Y:S04]  /*19f20*/  LDL.LU R24, [R1+0x29c] ;  /* 0x00029c0001187983 */ /* 0x000f680000300800 */
[----:B------:R0:W-:Y:S04]  /*19f30*/  STL [R1+0x5d6c], R2 ;  /* 0x005d6c0201007387 */ /* 0x0001e80000100800 */
[----:B------:R1:W-:Y:S04]  /*19f40*/  STL [R1+0x5d64], R3 ;  /* 0x005d640301007387 */ /* 0x0003e80000100800 */
[----:B------:R-:W5:Y:S01]  /*19f50*/  LDL.LU R17, [R1+0x2e8] ;  /* 0x0002e80001117983 */ /* 0x000f620000300800 */
[C---:B0-----:R-:W-:Y:S01]  /*19f60*/  IADD3 R2, P1, PT, R13.reuse, R20, RZ ;  /* 0x000000140d027210 */ /* 0x041fe20007f3e0ff */
[----:B-1----:R-:W-:Y:S01]  /*19f70*/  IMAD.X R3, R22, 0x1, R18, P0 ;  /* 0x0000000116037824 */ /* 0x002fe200000e0612 */
[----:B------:R-:W-:-:S03]  /*19f80*/  IADD3 R4, P0, PT, R13, R21, RZ ;  /* 0x000000150d047210 */ /* 0x000fc60007f1e0ff */
[----:B------:R0:W-:Y:S04]  /*19f90*/  STL [R1+0x5d70], R2 ;  /* 0x005d700201007387 */ /* 0x0001e80000100800 */
[----:B------:R2:W-:Y:S01]  /*19fa0*/  STL [R1+0x5d68], R3 ;  /* 0x005d680301007387 */ /* 0x0005e20000100800 */
[----:B0-----:R-:W-:-:S03]  /*19fb0*/  IMAD.X R2, R22, 0x1, R19, P4 ;  /* 0x0000000116027824 */ /* 0x001fc600020e0613 */
[----:B------:R-:W-:Y:S04]  /*19fc0*/  STL [R1+0x5d5c], R4 ;  /* 0x005d5c0401007387 */ /* 0x000fe80000100800 */
[----:B------:R-:W5:Y:S04]  /*19fd0*/  LDL.LU R22, [R1+0x2a0] ;  /* 0x0002a00001167983 */ /* 0x000f680000300800 */
[----:B------:R0:W-:Y:S01]  /*19fe0*/  STL [R1+0x5d54], R2 ;  /* 0x005d540201007387 */ /* 0x0001e20000100800 */
[----:B--2---:R-:W-:-:S05]  /*19ff0*/  IADD3 R3, P4, PT, R26, R20, RZ ;  /* 0x000000141a037210 */ /* 0x004fca0007f9e0ff */
[----:B------:R1:W-:Y:S04]  /*1a000*/  STL [R1+0x5d60], R3 ;  /* 0x005d600301007387 */ /* 0x0003e80000100800 */
[----:B------:R-:W2:Y:S01]  /*1a010*/  LDL.LU R28, [R1+0x2ec] ;  /* 0x0002ec00011c7983 */ /* 0x000ea20000300800 */
[----:B0-----:R-:W-:Y:S01]  /*1a020*/  IMAD.X R2, R61, 0x1, R18, P3 ;  /* 0x000000013d027824 */ /* 0x001fe200018e0612 */
[----:B-1----:R-:W-:-:S04]  /*1a030*/  IADD3 R3, P3, PT, R26, R21, RZ ;  /* 0x000000151a037210 */ /* 0x002fc80007f7e0ff */
[----:B------:R0:W-:Y:S04]  /*1a040*/  STL [R1+0x5d58], R2 ;  /* 0x005d580201007387 */ /* 0x0001e80000100800 */
[----:B------:R4:W-:Y:S01]  /*1a050*/  STL [R1+0x5d4c], R3 ;  /* 0x005d4c0301007387 */ /* 0x0009e20000100800 */
[----:B0-----:R-:W-:-:S05]  /*1a060*/  IMAD.X R2, R61, 0x1, R19, P6 ;  /* 0x000000013d027824 */ /* 0x001fca00030e0613 */
[----:B------:R0:W-:Y:S01]  /*1a070*/  STL [R1+0x5d44], R2 ;  /* 0x005d440201007387 */ /* 0x0001e20000100800 */
[----:B---3--:R-:W-:-:S05]  /*1a080*/  IADD3 R4, P6, PT, R0, R20, RZ ;  /* 0x0000001400047210 */ /* 0x008fca0007fde0ff */
[----:B------:R-:W-:Y:S01]  /*1a090*/  STL [R1+0x5d50], R4 ;  /* 0x005d500401007387 */ /* 0x000fe20000100800 */
[----:B----4-:R-:W-:-:S03]  /*1a0a0*/  IMAD.X R3, R14, 0x1, R18, P5 ;  /* 0x000000010e037824 */ /* 0x010fc600028e0612 */
[----:B------:R-:W3:Y:S01]  /*1a0b0*/  LDL.LU R61, [R1+0x2a8] ;  /* 0x0002a800013d7983 */ /* 0x000ee20000300800 */
[----:B0-----:R-:W-:-:S03]  /*1a0c0*/  IADD3 R2, P5, PT, R0, R21, RZ ;  /* 0x0000001500027210 */ /* 0x001fc60007fbe0ff */
[----:B------:R-:W-:Y:S04]  /*1a0d0*/  STL [R1+0x5d48], R3 ;  /* 0x005d480301007387 */ /* 0x000fe80000100800 */
[----:B------:R-:W4:Y:S04]  /*1a0e0*/  LDL.LU R0, [R1+0x2f0] ;  /* 0x0002f00001007983 */ /* 0x000f280000300800 */
[----:B------:R0:W-:Y:S02]  /*1a0f0*/  STL [R1+0x5d3c], R2 ;  /* 0x005d3c0201007387 */ /* 0x0001e40000100800 */
[----:B0-----:R-:W-:Y:S01]  /*1a100*/  IMAD.X R2, R14, 0x1, R19, P2 ;  /* 0x000000010e027824 */ /* 0x001fe200010e0613 */
[----:B-----5:R-:W-:-:S04]  /*1a110*/  IADD3 R4, P2, PT, R16, R20, RZ ;  /* 0x0000001410047210 */ /* 0x020fc80007f5e0ff */
[----:B------:R0:W-:Y:S04]  /*1a120*/  STL [R1+0x5d34], R2 ;  /* 0x005d340201007387 */ /* 0x0001e80000100800 */
[----:B------:R-:W-:Y:S01]  /*1a130*/  STL [R1+0x5d40], R4 ;  /* 0x005d400401007387 */ /* 0x000fe20000100800 */
[----:B------:R-:W-:-:S03]  /*1a140*/  IMAD.X R3, R23, 0x1, R18, P1 ;  /* 0x0000000117037824 */ /* 0x000fc600008e0612 */
[----:B------:R-:W5:Y:S01]  /*1a150*/  LDL.LU R12, [R1+0x2ac] ;  /* 0x0002ac00010c7983 */ /* 0x000f620000300800 */
[----:B0-----:R-:W-:-:S03]  /*1a160*/  IADD3 R2, P1, PT, R16, R21, RZ ;  /* 0x0000001510027210 */ /* 0x001fc60007f3e0ff */
[----:B------:R0:W-:Y:S04]  /*1a170*/  STL [R1+0x5d38], R3 ;  /* 0x005d380301007387 */ /* 0x0001e80000100800 */
[----:B------:R-:W5:Y:S04]  /*1a180*/  LDL.LU R27, [R1+0x2f4] ;  /* 0x0002f400011b7983 */ /* 0x000f680000300800 */
[----:B------:R1:W-:Y:S01]  /*1a190*/  STL [R1+0x5d2c], R2 ;  /* 0x005d2c0201007387 */ /* 0x0003e20000100800 */
[----:B0-----:R-:W-:-:S03]  /*1a1a0*/  IMAD.X R3, R23, 0x1, R19, P0 ;  /* 0x0000000117037824 */ /* 0x001fc600000e0613 */
[----:B------:R-:W5:Y:S04]  /*1a1b0*/  LDL.LU R16, [R1+0x2b4] ;  /* 0x0002b40001107983 */ /* 0x000f680000300800 */
[----:B------:R-:W-:Y:S04]  /*1a1c0*/  STL [R1+0x5d24], R3 ;  /* 0x005d240301007387 */ /* 0x000fe80000100800 */
[----:B------:R-:W5:Y:S01]  /*1a1d0*/  LDL.LU R23, [R1+0x2f8] ;  /* 0x0002f80001177983 */ /* 0x000f620000300800 */
[----:B-1----:R-:W-:-:S05]  /*1a1e0*/  IADD3 R2, P0, PT, R25, R20, RZ ;  /* 0x0000001419027210 */ /* 0x002fca0007f1e0ff */
[----:B------:R0:W-:Y:S01]  /*1a1f0*/  STL [R1+0x5d30], R2 ;  /* 0x005d300201007387 */ /* 0x0001e20000100800 */
[----:B------:R-:W-:Y:S01]  /*1a200*/  IMAD.X R4, R15, 0x1, R18, P4 ;  /* 0x000000010f047824 */ /* 0x000fe200020e0612 */
[----:B0-----:R-:W-:Y:S01]  /*1a210*/  IADD3 R2, P4, PT, R25, R21, RZ ;  /* 0x0000001519027210 */ /* 0x001fe20007f9e0ff */
[----:B------:R-:W-:-:S03]  /*1a220*/  IMAD.X R3, R15, 0x1, R19, P3 ;  /* 0x000000010f037824 */ /* 0x000fc600018e0613 */
[----:B------:R-:W-:Y:S04]  /*1a230*/  STL [R1+0x5d28], R4 ;  /* 0x005d280401007387 */ /* 0x000fe80000100800 */
[----:B------:R-:W5:Y:S04]  /*1a240*/  LDL.LU R13, [R1+0x2b8] ;  /* 0x0002b800010d7983 */ /* 0x000f680000300800 */
[----:B------:R0:W-:Y:S04]  /*1a250*/  STL [R1+0x5ca8], R2 ;  /* 0x005ca80201007387 */ /* 0x0001e80000100800 */
[----:B------:R1:W-:Y:S04]  /*1a260*/  STL [R1+0x5c8c], R3 ;  /* 0x005c8c0301007387 */ /* 0x0003e80000100800 */
[----:B------:R-:W5:Y:S01]  /*1a270*/  LDL.LU R26, [R1+0x2fc] ;  /* 0x0002fc00011a7983 */ /* 0x000f620000300800 */
[----:B0-----:R-:W-:-:S05]  /*1a280*/  IADD3 R2, P3, PT, R24, R20, RZ ;  /* 0x0000001418027210 */ /* 0x001fca0007f7e0ff */
[----:B------:R0:W-:Y:S01]  /*1a290*/  STL [R1+0x5cb0], R2 ;  /* 0x005cb00201007387 */ /* 0x0001e20000100800 */
[----:B-1----:R-:W-:-:S03]  /*1a2a0*/  IMAD.X R3, R17, 0x1, R18, P6 ;  /* 0x0000000111037824 */ /* 0x002fc600030e0612 */
[----:B------:R-:W5:Y:S01]  /*1a2b0*/  LDL.LU R14, [R1+0x2c0] ;  /* 0x0002c000010e7983 */ /* 0x000f620000300800 */
[----:B0-----:R-:W-:-:S03]  /*1a2c0*/  IADD3 R2, P6, PT, R24, R21, RZ ;  /* 0x0000001518027210 */ /* 0x001fc60007fde0ff */
[----:B------:R0:W-:Y:S04]  /*1a2d0*/  STL [R1+0x5c90], R3 ;  /* 0x005c900301007387 */ /* 0x0001e80000100800 */
[----:B------:R-:W5:Y:S04]  /*1a2e0*/  LDL.LU R25, [R1+0x300] ;  /* 0x0003000001197983 */ /* 0x000f680000300800 */
[----:B------:R1:W-:Y:S01]  /*1a2f0*/  STL [R1+0x5cb8], R2 ;  /* 0x005cb80201007387 */ /* 0x0003e20000100800 */
[----:B0-----:R-:W-:-:S03]  /*1a300*/  IMAD.X R3, R17, 0x1, R19, P5 ;  /* 0x0000000111037824 */ /* 0x001fc600028e0613 */
[----:B------:R-:W5:Y:S01]  /*1a310*/  LDL.LU R15, [R1+0x2c8] ;  /* 0x0002c800010f7983 */ /* 0x000f620000300800 */
[----:B-1----:R-:W-:-:S03]  /*1a320*/  IADD3 R2, P5, PT, R22, R20, RZ ;  /* 0x0000001416027210 */ /* 0x002fc60007fbe0ff */
[----:B------:R2:W-:Y:S04]  /*1a330*/  STL [R1+0x5c94], R3 ;  /* 0x005c940301007387 */ /* 0x0005e80000100800 */
[----:B------:R-:W5:Y:S04]  /*1a340*/  LDL.LU R24, [R1+0x304] ;  /* 0x0003040001187983 */ /* 0x000f680000300800 */
[----:B------:R0:W-:Y:S04]  /*1a350*/  STL [R1+0x5cc0], R2 ;  /* 0x005cc00201007387 */ /* 0x0001e80000100800 */
[----:B------:R-:W5:Y:S01]  /*1a360*/  LDL.LU R17, [R1+0x2cc] ;  /* 0x0002cc0001117983 */ /* 0x000f620000300800 */
[----:B--2---:R-:W-:Y:S01]  /*1a370*/  IMAD.X R3, R28, 0x1, R18, P2 ;  /* 0x000000011c037824 */ /* 0x004fe200010e0612 */
[----:B0-----:R-:W-:-:S04]  /*1a380*/  IADD3 R2, P2, PT, R22, R21, RZ ;  /* 0x0000001516027210 */ /* 0x001fc80007f5e0ff */
[----:B------:R0:W-:Y:S04]  /*1a390*/  STL [R1+0x5c98], R3 ;  /* 0x005c980301007387 */ /* 0x0001e80000100800 */
[----:B------:R-:W2:Y:S04]  /*1a3a0*/  LDL.LU R22, [R1+0x308] ;  /* 0x0003080001167983 */ /* 0x000ea80000300800 */
[----:B------:R3:W-:Y:S01]  /*1a3b0*/  STL [R1+0x5cc8], R2 ;  /* 0x005cc80201007387 */ /* 0x0007e20000100800 */
[----:B0-----:R-:W-:-:S05]  /*1a3c0*/  IMAD.X R3, R28, 0x1, R19, P1 ;  /* 0x000000011c037824 */ /* 0x001fca00008e0613 */
[----:B------:R0:W-:Y:S01]  /*1a3d0*/  STL [R1+0x5c9c], R3 ;  /* 0x005c9c0301007387 */ /* 0x0001e20000100800 */
[----:B---3--:R-:W-:Y:S01]  /*1a3e0*/  IADD3 R2, P1, PT, R61, R20, RZ ;  /* 0x000000143d027210 */ /* 0x008fe20007f3e0ff */
[----:B----4-:R-:W-:-:S04]  /*1a3f0*/  IMAD.X R4, R0, 0x1, R18, P0 ;  /* 0x0000000100047824 */ /* 0x010fc800000e0612 */
[----:B------:R1:W-:Y:S01]  /*1a400*/  STL [R1+0x5cd0], R2 ;  /* 0x005cd00201007387 */ /* 0x0003e20000100800 */
[----:B0-----:R-:W-:-:S03]  /*1a410*/  IADD3 R3, P0, PT, R61, R21, RZ ;  /* 0x000000153d037210 */ /* 0x001fc60007f1e0ff */
[----:B------:R-:W-:Y:S01]  /*1a420*/  STL [R1+0x5ca0], R4 ;  /* 0x005ca00401007387 */ /* 0x000fe20000100800 */
[----:B-1----:R-:W-:-:S03]  /*1a430*/  IMAD.X R2, R0, 0x1, R19, P4 ;  /* 0x0000000100027824 */ /* 0x002fc600020e0613 */
[----:B------:R-:W3:Y:S04]  /*1a440*/  LDL.LU R0, [R1+0x2d4] ;  /* 0x0002d40001007983 */ /* 0x000ee80000300800 */
[----:B------:R-:W-:Y:S04]  /*1a450*/  STL [R1+0x5cd8], R3 ;  /* 0x005cd80301007387 */ /* 0x000fe80000100800 */
[----:B------:R-:W4:Y:S04]  /*1a460*/  LDL.LU R61, [R1+0x30c] ;  /* 0x00030c00013d7983 */ /* 0x000f280000300800 */
[----:B------:R5:W-:Y:S02]  /*1a470*/  STL [R1+0x5ca4], R2 ;  /* 0x005ca40201007387 */ /* 0x000be40000100800 */
[C---:B-----5:R-:W-:Y:S01]  /*1a480*/  IADD3 R2, P4, PT, R12.reuse, R20, RZ ;  /* 0x000000140c027210 */ /* 0x060fe20007f9e0ff */
[----:B------:R-:W-:Y:S01]  /*1a490*/  IMAD.X R4, R27, 0x1, R18, P3 ;  /* 0x000000011b047824 */ /* 0x000fe200018e0612 */
[----:B------:R-:W-:-:S03]  /*1a4a0*/  IADD3 R3, P3, PT, R12, R21, RZ ;  /* 0x000000150c037210 */ /* 0x000fc60007f7e0ff */
[----:B------:R0:W-:Y:S04]  /*1a4b0*/  STL [R1+0x5ce0], R2 ;  /* 0x005ce00201007387 */ /* 0x0001e80000100800 */
[----:B------:R1:W-:Y:S01]  /*1a4c0*/  STL [R1+0x5cac], R4 ;  /* 0x005cac0401007387 */ /* 0x0003e20000100800 */
[----:B0-----:R-:W-:-:S03]  /*1a4d0*/  IMAD.X R2, R27, 0x1, R19, P6 ;  /* 0x000000011b027824 */ /* 0x001fc600030e0613 */
[----:B------:R0:W-:Y:S01]  /*1a4e0*/  STL [R1+0x5ce8], R3 ;  /* 0x005ce80301007387 */ /* 0x0001e20000100800 */
[----:B-1----:R-:W-:-:S03]  /*1a4f0*/  IADD3 R4, P6, PT, R16, R20, RZ ;  /* 0x0000001410047210 */ /* 0x002fc60007fde0ff */
[----:B------:R1:W-:Y:S04]  /*1a500*/  STL [R1+0x5cb4], R2 ;  /* 0x005cb40201007387 */ /* 0x0003e80000100800 */
[----:B------:R-:W-:Y:S01]  /*1a510*/  STL [R1+0x5cf0], R4 ;  /* 0x005cf00401007387 */ /* 0x000fe20000100800 */
[C---:B0-----:R-:W-:Y:S01]  /*1a520*/  IMAD.X R3, R23.reuse, 0x1, R18, P5 ;  /* 0x0000000117037824 */ /* 0x041fe200028e0612 */
[----:B-1----:R-:W-:Y:S02]  /*1a530*/  IADD3 R2, P5, PT, R16, R21, RZ ;  /* 0x0000001510027210 */ /* 0x002fe40007fbe0ff */
[----:B------:R-:W5:Y:S04]  /*1a540*/  LDL.LU R16, [R1+0x310] ;  /* 0x0003100001107983 */ /* 0x000f680000300800 */
[----:B------:R0:W-:Y:S04]  /*1a550*/  STL [R1+0x5cbc], R3 ;  /* 0x005cbc0301007387 */ /* 0x0001e80000100800 */
[----:B------:R1:W-:Y:S01]  /*1a560*/  STL [R1+0x5cf8], R2 ;  /* 0x005cf80201007387 */ /* 0x0003e20000100800 */
[----:B0-----:R-:W-:-:S03]  /*1a570*/  IMAD.X R3, R23, 0x1, R19, P2 ;  /* 0x0000000117037824 */ /* 0x001fc600010e0613 */
[----:B------:R-:W5:Y:S01]  /*1a580*/  LDL.LU R23, [R1+0x314] ;  /* 0x0003140001177983 */ /* 0x000f620000300800 */
[----:B-1----:R-:W-:-:S03]  /*1a590*/  IADD3 R2, P2, PT, R13, R20, RZ ;  /* 0x000000140d027210 */ /* 0x002fc60007f5e0ff */
[----:B------:R0:W-:Y:S04]  /*1a5a0*/  STL [R1+0x5cc4], R3 ;  /* 0x005cc40301007387 */ /* 0x0001e80000100800 */
[----:B------:R1:W-:Y:S01]  /*1a5b0*/  STL [R1+0x5d00], R2 ;  /* 0x005d000201007387 */ /* 0x0003e20000100800 */
[----:B------:R-:W-:Y:S01]  /*1a5c0*/  IMAD.X R4, R26, 0x1, R18, P1 ;  /* 0x000000011a047824 */ /* 0x000fe200008e0612 */
[----:B0-----:R-:W-:-:S04]  /*1a5d0*/  IADD3 R3, P1, PT, R13, R21, RZ ;  /* 0x000000150d037210 */ /* 0x001fc80007f3e0ff */
[----:B------:R0:W-:Y:S01]  /*1a5e0*/  STL [R1+0x5ccc], R4 ;  /* 0x005ccc0401007387 */ /* 0x0001e20000100800 */
[----:B-1----:R-:W-:-:S03]  /*1a5f0*/  IMAD.X R2, R26, 0x1, R19, P0 ;  /* 0x000000011a027824 */ /* 0x002fc600000e0613 */
[----:B------:R1:W-:Y:S01]  /*1a600*/  STL [R1+0x5d08], R3 ;  /* 0x005d080301007387 */ /* 0x0003e20000100800 */
[----:B0-----:R-:W-:-:S03]  /*1a610*/  IADD3 R4, P0, PT, R14, R20, RZ ;  /* 0x000000140e047210 */ /* 0x001fc60007f1e0ff */
        /* <DEDUP_REMOVED lines=16> */
[----:B------:R0:W-:Y:S04]  /*1a720*/  STL [R1+0x5cf4], R3 ;  /* 0x005cf40301007387 */ /* 0x0001e80000100800 */
[----:B------:R1:W-:Y:S01]  /*1a730*/  STL [R1+0x5d1c], R2 ;  /* 0x005d1c0201007387 */ /* 0x0003e20000100800 */
[C---:B--2---:R-:W-:Y:S01]  /*1a740*/  IMAD.X R4, R22.reuse, 0x1, R18, P2 ;  /* 0x0000000116047824 */ /* 0x044fe200010e0612 */
[----:B0-----:R-:W-:Y:S01]  /*1a750*/  IADD3 R3, P2, PT, R17, R21, RZ ;  /* 0x0000001511037210 */ /* 0x001fe20007f5e0ff */
[----:B-1----:R-:W-:-:S03]  /*1a760*/  IMAD.X R2, R22, 0x1, R19, P1 ;  /* 0x0000000116027824 */ /* 0x002fc600008e0613 */
[----:B------:R3:W-:Y:S04]  /*1a770*/  STL [R1+0x5cfc], R4 ;  /* 0x005cfc0401007387 */ /* 0x0007e80000100800 */
[----:B------:R-:W2:Y:S04]  /*1a780*/  LDL R29, [R1+0x2f90] ;  /* 0x002f9000011d7983 */ /* 0x000ea80000100800 */
[----:B------:R4:W-:Y:S04]  /*1a790*/  STL [R1+0x5d20], R3 ;  /* 0x005d200301007387 */ /* 0x0009e80000100800 */
[----:B------:R-:W2:Y:S04]  /*1a7a0*/  LDL R28, [R1+0x2f98] ;  /* 0x002f9800011c7983 */ /* 0x000ea80000100800 */
[----:B------:R0:W-:Y:S04]  /*1a7b0*/  STL [R1+0x5d04], R2 ;  /* 0x005d040201007387 */ /* 0x0001e80000100800 */
[----:B------:R-:W2:Y:S01]  /*1a7c0*/  LDL R26, [R1+0x2fa0] ;  /* 0x002fa000011a7983 */ /* 0x000ea20000100800 */
[----:B---3--:R-:W-:-:S05]  /*1a7d0*/  IADD3 R4, P1, PT, R0, R20, RZ ;  /* 0x0000001400047210 */ /* 0x008fca0007f3e0ff */
[----:B------:R-:W-:Y:S01]  /*1a7e0*/  STL [R1+0x5c88], R4 ;  /* 0x005c880401007387 */ /* 0x000fe20000100800 */
[----:B----4-:R-:W-:Y:S01]  /*1a7f0*/  IMAD.X R3, R61, 0x1, R18, P0 ;  /* 0x000000013d037824 */ /* 0x010fe200000e0612 */
[----:B0-----:R-:W-:Y:S02]  /*1a800*/  IADD3 R2, P0, PT, R0, R21, RZ ;  /* 0x0000001500027210 */ /* 0x001fe40007f1e0ff */
[----:B------:R-:W3:Y:S04]  /*1a810*/  LDL R45, [R1+0x2f68] ;  /* 0x002f6800012d7983 */ /* 0x000ee80000100800 */
[----:B------:R-:W-:Y:S04]  /*1a820*/  STL [R1+0x5c84], R3 ;  /* 0x005c840301007387 */ /* 0x000fe80000100800 */
[----:B------:R0:W-:Y:S04]  /*1a830*/  STL [R1+0x5c80], R2 ;  /* 0x005c800201007387 */ /* 0x0001e80000100800 */
[----:B------:R-:W4:Y:S01]  /*1a840*/  LDL R44, [R1+0x2f70] ;  /* 0x002f7000012c7983 */ /* 0x000f220000100800 */
[----:B------:R-:W-:-:S03]  /*1a850*/  SHF.R.S32.HI R0, RZ, 0x1f, R0 ;  /* 0x0000001fff007819 */ /* 0x000fc60000011400 */
[----:B------:R-:W2:Y:S01]  /*1a860*/  LDL R17, [R1+0x2f64] ;  /* 0x002f640001117983 */ /* 0x000ea20000100800 */
[----:B0-----:R-:W-:-:S03]  /*1a870*/  IMAD.X R2, R61, 0x1, R19, P4 ;  /* 0x000000013d027824 */ /* 0x001fc600020e0613 */
[----:B------:R-:W2:Y:S04]  /*1a880*/  LDL R22, [R1+0x2f6c] ;  /* 0x002f6c0001167983 */ /* 0x000ea80000100800 */
[----:B------:R0:W-:Y:S04]  /*1a890*/  STL [R1+0x5c6c], R2 ;  /* 0x005c6c0201007387 */ /* 0x0001e80000100800 */
[----:B------:R-:W2:Y:S01]  /*1a8a0*/  LDL R61, [R1+0x2f74] ;  /* 0x002f7400013d7983 */ /* 0x000ea20000100800 */
[C---:B-----5:R-:W-:Y:S02]  /*1a8b0*/  IMAD.X R3, R16.reuse, 0x1, R18, P3 ;  /* 0x0000000110037824 */ /* 0x060fe400018e0612 */
[----:B0-----:R-:W-:-:S03]  /*1a8c0*/  IMAD.X R2, R16, 0x1, R19, P6 ;  /* 0x0000000110027824 */ /* 0x001fc600030e0613 */
[----:B------:R0:W-:Y:S04]  /*1a8d0*/  STL [R1+0x5c70], R3 ;  /* 0x005c700301007387 */ /* 0x0001e80000100800 */
[----:B------:R1:W-:Y:S01]  /*1a8e0*/  STL [R1+0x5c74], R2 ;  /* 0x005c740201007387 */ /* 0x0003e20000100800 */
[C-C-:B------:R-:W-:Y:S02]  /*1a8f0*/  IMAD.X R4, R23.reuse, 0x1, R18.reuse, P5 ;  /* 0x0000000117047824 */ /* 0x140fe400028e0612 */
[--C-:B0-----:R-:W-:Y:S02]  /*1a900*/  IMAD.X R3, R23, 0x1, R19.reuse, P2 ;  /* 0x0000000117037824 */ /* 0x101fe400010e0613 */
[C---:B-1----:R-:W-:Y:S01]  /*1a910*/  IMAD.X R2, R0.reuse, 0x1, R18, P1 ;  /* 0x0000000100027824 */ /* 0x042fe200008e0612 */
[----:B------:R-:W-:Y:S04]  /*1a920*/  STL [R1+0x5c78], R4 ;  /* 0x005c780401007387 */ /* 0x000fe80000100800 */
[----:B------:R-:W5:Y:S04]  /*1a930*/  LDL R43, [R1+0x2f78] ;  /* 0x002f7800012b7983 */ /* 0x000f680000100800 */
[----:B------:R0:W-:Y:S04]  /*1a940*/  STL [R1+0x5c7c], R3 ;  /* 0x005c7c0301007387 */ /* 0x0001e80000100800 */
[----:B------:R-:W2:Y:S04]  /*1a950*/  LDL R42, [R1+0x2f80] ;  /* 0x002f8000012a7983 */ /* 0x000ea80000100800 */
[----:B------:R-:W-:Y:S04]  /*1a960*/  STL [R1+0x5c68], R2 ;  /* 0x005c680201007387 */ /* 0x000fe80000100800 */
[----:B------:R-:W2:Y:S04]  /*1a970*/  LDL R41, [R1+0x2f88] ;  /* 0x002f880001297983 */ /* 0x000ea80000100800 */
[----:B------:R-:W2:Y:S04]  /*1a980*/  LDL R38, [R1+0x2f50] ;  /* 0x002f500001267983 */ /* 0x000ea80000100800 */
[----:B0-----:R-:W2:Y:S04]  /*1a990*/  LDL R3, [R1+0x2f54] ;  /* 0x002f540001037983 */ /* 0x001ea80000100800 */
[----:B------:R-:W2:Y:S04]  /*1a9a0*/  LDL R40, [R1+0x2fa8] ;  /* 0x002fa80001287983 */ /* 0x000ea80000100800 */
[----:B------:R-:W2:Y:S01]  /*1a9b0*/  LDL R35, [R1+0x2f58] ;  /* 0x002f580001237983 */ /* 0x000ea20000100800 */
[----:B------:R-:W-:-:S03]  /*1a9c0*/  IMAD.X R0, R0, 0x1, R19, P0 ;  /* 0x0000000100007824 */ /* 0x000fc600000e0613 */
[----:B------:R-:W2:Y:S04]  /*1a9d0*/  LDL R39, [R1+0x2fb0] ;  /* 0x002fb00001277983 */ /* 0x000ea80000100800 */
[----:B------:R-:W2:Y:S04]  /*1a9e0*/  LDL R33, [R1+0x2f5c] ;  /* 0x002f5c0001217983 */ /* 0x000ea80000100800 */
[----:B------:R-:W2:Y:S04]  /*1a9f0*/  LDL R37, [R1+0x2fb8] ;  /* 0x002fb80001257983 */ /* 0x000ea80000100800 */
[----:B------:R-:W2:Y:S04]  /*1aa00*/  LDL R8, [R1+0x2f60] ;  /* 0x002f600001087983 */ /* 0x000ea80000100800 */
[----:B------:R-:W-:Y:S01]  /*1aa10*/  STL [R1+0x3ce4], R0 ;  /* 0x003ce40001007387 */ /* 0x000fe20000100800 */
[----:B------:R-:W-:-:S03]  /*1aa20*/  UIMAD UR25, UR6, 0x3f, URZ ;  /* 0x0000003f061978a4 */ /* 0x000fc6000f8e02ff */
[----:B------:R-:W2:Y:S04]  /*1aa30*/  LDL R36, [R1+0x2fcc] ;  /* 0x002fcc0001247983 */ /* 0x000ea80000100800 */
[----:B------:R-:W2:Y:S04]  /*1aa40*/  LDL R34, [R1+0x2fc8] ;  /* 0x002fc80001227983 */ /* 0x000ea80000100800 */
[----:B------:R-:W2:Y:S04]  /*1aa50*/  LDL R32, [R1+0x2fc4] ;  /* 0x002fc40001207983 */ /* 0x000ea80000100800 */
[----:B------:R-:W2:Y:S04]  /*1aa60*/  LDL R31, [R1+0x2fc0] ;  /* 0x002fc000011f7983 */ /* 0x000ea80000100800 */
[----:B------:R-:W2:Y:S01]  /*1aa70*/  LDL R9, [R1+0x2f7c] ;  /* 0x002f7c0001097983 */ /* 0x000ea20000100800 */
[----:B---3--:R-:W-:-:S05]  /*1aa80*/  IADD3 R4, P2, PT, R45, UR25, RZ ;  /* 0x000000192d047c10 */ /* 0x008fca000ff5e0ff */
[----:B------:R4:W-:Y:S04]  /*1aa90*/  STL [R1+0x3cec], R4 ;  /* 0x003cec0401007387 */ /* 0x0009e80000100800 */
[----:B------:R-:W3:Y:S04]  /*1aaa0*/  LDL R30, [R1+0x2fbc] ;  /* 0x002fbc00011e7983 */ /* 0x000ee80000100800 */
[----:B------:R-:W3:Y:S01]  /*1aab0*/  LDL R10, [R1+0x2f84] ;  /* 0x002f8400010a7983 */ /* 0x000ee20000100800 */
[----:B----4-:R-:W-:-:S03]  /*1aac0*/  IADD3 R4, P1, PT, R44, UR25, RZ ;  /* 0x000000192c047c10 */ /* 0x010fc6000ff3e0ff */
[----:B------:R-:W4:Y:S04]  /*1aad0*/  LDL R11, [R1+0x2f8c] ;  /* 0x002f8c00010b7983 */ /* 0x000f280000100800 */
[----:B------:R2:W-:Y:S04]  /*1aae0*/  STL [R1+0x3cf4], R4 ;  /* 0x003cf40401007387 */ /* 0x0005e80000100800 */
[----:B------:R-:W4:Y:S04]  /*1aaf0*/  LDL R27, [R1+0x2f94] ;  /* 0x002f9400011b7983 */ /* 0x000f280000100800 */
[----:B------:R-:W4:Y:S04]  /*1ab00*/  LDL R25, [R1+0x2f9c] ;  /* 0x002f9c0001197983 */ /* 0x000f280000100800 */
[----:B------:R-:W4:Y:S04]  /*1ab10*/  LDL R24, [R1+0x2fa4] ;  /* 0x002fa40001187983 */ /* 0x000f280000100800 */
[----:B------:R-:W4:Y:S04]  /*1ab20*/  LDL R16, [R1+0x2fac] ;  /* 0x002fac0001107983 */ /* 0x000f280000100800 */
[----:B------:R-:W4:Y:S01]  /*1ab30*/  LDL R23, [R1+0x2fb4] ;  /* 0x002fb40001177983 */ /* 0x000f220000100800 */
[----:B------:R-:W-:-:S02]  /*1ab40*/  USHF.R.S32.HI UR76, URZ, 0x1f, UR25 ;  /* 0x0000001fff4c7899 */ /* 0x000fc40008011419 */
[----:B-----5:R-:W-:-:S05]  /*1ab50*/  IADD3 R5, P0, PT, R43, UR25, RZ ;  /* 0x000000192b057c10 */ /* 0x020fca000ff1e0ff */
[----:B------:R0:W-:Y:S01]  /*1ab60*/  STL [R1+0x3cfc], R5 ;  /* 0x003cfc0501007387 */ /* 0x0001e20000100800 */
[----:B--2---:R-:W-:-:S05]  /*1ab70*/  IADD3 R4, P4, PT, R42, UR25, RZ ;  /* 0x000000192a047c10 */ /* 0x004fca000ff9e0ff */
[----:B------:R1:W-:Y:S01]  /*1ab80*/  STL [R1+0x3d04], R4 ;  /* 0x003d040401007387 */ /* 0x0003e20000100800 */
[----:B0-----:R-:W-:Y:S02]  /*1ab90*/  IADD3 R5, P5, PT, R29, UR25, RZ ;  /* 0x000000191d057c10 */ /* 0x001fe4000ffbe0ff */
[----:B------:R-:W-:Y:S02]  /*1aba0*/  IADD3 R6, P6, PT, R41, UR25, RZ ;  /* 0x0000001929067c10 */ /* 0x000fe4000ffde0ff */
[----:B-1----:R-:W-:-:S03]  /*1abb0*/  IADD3 R4, P3, PT, R28, UR25, RZ ;  /* 0x000000191c047c10 */ /* 0x002fc6000ff7e0ff */
[----:B------:R0:W-:Y:S04]  /*1abc0*/  STL [R1+0x3d0c], R6 ;  /* 0x003d0c0601007387 */ /* 0x0001e80000100800 */
[----:B------:R1:W-:Y:S04]  /*1abd0*/  STL [R1+0x3d14], R5 ;  /* 0x003d140501007387 */ /* 0x0003e80000100800 */
[----:B------:R2:W-:Y:S01]  /*1abe0*/  STL [R1+0x3d1c], R4 ;  /* 0x003d1c0401007387 */ /* 0x0005e20000100800 */
[----:B0-----:R-:W-:Y:S02]  /*1abf0*/  IADD3.X R6, PT, PT, R38, UR76, RZ, P2, !PT ;  /* 0x0000004c26067c10 */ /* 0x001fe400097fe4ff */
[----:B-1----:R-:W-:-:S03]  /*1ac00*/  IADD3 R5, P2, PT, R26, UR25, RZ ;  /* 0x000000191a057c10 */ /* 0x002fc6000ff5e0ff */
[----:B------:R0:W-:Y:S01]  /*1ac10*/  STL [R1+0x3ce8], R6 ;  /* 0x003ce80601007387 */ /* 0x0001e20000100800 */
[----:B--2---:R-:W-:-:S03]  /*1ac20*/  IADD3.X R4, PT, PT, R3, UR76, RZ, P1, !PT ;  /* 0x0000004c03047c10 */ /* 0x004fc60008ffe4ff */
[----:B------:R1:W-:Y:S04]  /*1ac30*/  STL [R1+0x3d24], R5 ;  /* 0x003d240501007387 */ /* 0x0003e80000100800 */
[----:B------:R2:W-:Y:S01]  /*1ac40*/  STL [R1+0x3cf0], R4 ;  /* 0x003cf00401007387 */ /* 0x0005e20000100800 */
[----:B0-----:R-:W-:Y:S02]  /*1ac50*/  IADD3 R6, P1, PT, R40, UR25, RZ ;  /* 0x0000001928067c10 */ /* 0x001fe4000ff3e0ff */
[----:B-1----:R-:W-:-:S03]  /*1ac60*/  IADD3.X R5, PT, PT, R35, UR76, RZ, P0, !PT ;  /* 0x0000004c23057c10 */ /* 0x002fc600087fe4ff */
[----:B------:R0:W-:Y:S01]  /*1ac70*/  STL [R1+0x3d2c], R6 ;  /* 0x003d2c0601007387 */ /* 0x0001e20000100800 */
[----:B--2---:R-:W-:-:S03]  /*1ac80*/  IADD3 R4, P0, PT, R39, UR25, RZ ;  /* 0x0000001927047c10 */ /* 0x004fc6000ff1e0ff */
        /* <DEDUP_REMOVED lines=22> */
[----:B------:R-:W-:Y:S04]  /*1adf0*/  STL [R1+0x3d5c], R6 ;  /* 0x003d5c0601007387 */ /* 0x000fe80000100800 */
[----:B------:R0:W-:Y:S01]  /*1ae00*/  STL [R1+0x3d28], R5 ;  /* 0x003d280501007387 */ /* 0x0001e20000100800 */
[----:B---3--:R-:W-:Y:S02]  /*1ae10*/  IADD3 R4, P1, PT, R30, UR25, RZ ;  /* 0x000000191e047c10 */ /* 0x008fe4000ff3e0ff */
[----:B0-----:R-:W-:-:S03]  /*1ae20*/  IADD3.X R5, PT, PT, R10, UR76, RZ, P0, !PT ;  /* 0x0000004c0a057c10 */ /* 0x001fc600087fe4ff */
[----:B------:R0:W-:Y:S01]  /*1ae30*/  STL [R1+0x3d64], R4 ;  /* 0x003d640401007387 */ /* 0x0001e20000100800 */
[----:B----4-:R-:W-:-:S03]  /*1ae40*/  IADD3.X R6, PT, PT, R11, UR76, RZ, P4, !PT ;  /* 0x0000004c0b067c10 */ /* 0x010fc6000a7fe4ff */
[----:B------:R1:W-:Y:S01]  /*1ae50*/  STL [R1+0x3d30], R5 ;  /* 0x003d300501007387 */ /* 0x0003e20000100800 */
[----:B------:R-:W-:Y:S01]  /*1ae60*/  UIMAD UR25, UR6, 0x3e, URZ ;  /* 0x0000003e061978a4 */ /* 0x000fe2000f8e02ff */
[----:B0-----:R-:W-:Y:S02]  /*1ae70*/  IADD3.X R4, PT, PT, R27, UR76, RZ, P6, !PT ;  /* 0x0000004c1b047c10 */ /* 0x001fe4000b7fe4ff */
[----:B------:R0:W-:Y:S01]  /*1ae80*/  STL [R1+0x3d38], R6 ;  /* 0x003d380601007387 */ /* 0x0001e20000100800 */
[----:B-1----:R-:W-:-:S03]  /*1ae90*/  IADD3.X R5, PT, PT, R25, UR76, RZ, P5, !PT ;  /* 0x0000004c19057c10 */ /* 0x002fc6000affe4ff */
[----:B------:R1:W-:Y:S01]  /*1aea0*/  STL [R1+0x3d40], R4 ;  /* 0x003d400401007387 */ /* 0x0003e20000100800 */
[----:B0-----:R-:W-:-:S03]  /*1aeb0*/  IADD3.X R6, PT, PT, R24, UR76, RZ, P3, !PT ;  /* 0x0000004c18067c10 */ /* 0x001fc60009ffe4ff */
[----:B------:R0:W-:Y:S01]  /*1aec0*/  STL [R1+0x3d48], R5 ;  /* 0x003d480501007387 */ /* 0x0001e20000100800 */
[----:B-1----:R-:W-:-:S03]  /*1aed0*/  IADD3.X R4, PT, PT, R16, UR76, RZ, P2, !PT ;  /* 0x0000004c10047c10 */ /* 0x002fc600097fe4ff */
[----:B------:R1:W-:Y:S04]  /*1aee0*/  STL [R1+0x3d50], R6 ;  /* 0x003d500601007387 */ /* 0x0003e80000100800 */
[----:B------:R2:W-:Y:S01]  /*1aef0*/  STL [R1+0x3d58], R4 ;  /* 0x003d580401007387 */ /* 0x0005e20000100800 */
[----:B0-----:R-:W-:Y:S02]  /*1af00*/  IADD3.X R5, PT, PT, R23, UR76, RZ, P1, !PT ;  /* 0x0000004c17057c10 */ /* 0x001fe40008ffe4ff */
[----:B-1----:R-:W-:-:S03]  /*1af10*/  IADD3 R6, P1, PT, R44, UR25, RZ ;  /* 0x000000192c067c10 */ /* 0x002fc6000ff3e0ff */
[----:B------:R0:W-:Y:S01]  /*1af20*/  STL [R1+0x3d60], R5 ;  /* 0x003d600501007387 */ /* 0x0001e20000100800 */
[----:B--2---:R-:W-:Y:S01]  /*1af30*/  IADD3 R4, P2, PT, R45, UR25, RZ ;  /* 0x000000192d047c10 */ /* 0x004fe2000ff5e0ff */
[----:B------:R-:W-:-:S04]  /*1af40*/  USHF.R.S32.HI UR76, URZ, 0x1f, UR25 ;  /* 0x0000001fff4c7899 */ /* 0x000fc80008011419 */
[----:B------:R1:W-:Y:S01]  /*1af50*/  STL [R1+0x3d6c], R4 ;  /* 0x003d6c0401007387 */ /* 0x0003e20000100800 */
[----:B0-----:R-:W-:-:S03]  /*1af60*/  IADD3 R5, P0, PT, R43, UR25, RZ ;  /* 0x000000192b057c10 */ /* 0x001fc6000ff1e0ff */
[----:B------:R0:W-:Y:S01]  /*1af70*/  STL [R1+0x3d74], R6 ;  /* 0x003d740601007387 */ /* 0x0001e20000100800 */
[----:B-1----:R-:W-:-:S03]  /*1af80*/  IADD3 R4, P4, PT, R42, UR25, RZ ;  /* 0x000000192a047c10 */ /* 0x002fc6000ff9e0ff */
[----:B------:R1:W-:Y:S01]  /*1af90*/  STL [R1+0x3d7c], R5 ;  /* 0x003d7c0501007387 */ /* 0x0003e20000100800 */
[----:B0-----:R-:W-:-:S03]  /*1afa0*/  IADD3 R6, P6, PT, R41, UR25, RZ ;  /* 0x0000001929067c10 */ /* 0x001fc6000ffde0ff */
[----:B------:R0:W-:Y:S01]  /*1afb0*/  STL [R1+0x3d84], R4 ;  /* 0x003d840401007387 */ /* 0x0001e20000100800 */
[----:B-1----:R-:W-:-:S03]  /*1afc0*/  IADD3 R5, P5, PT, R29, UR25, RZ ;  /* 0x000000191d057c10 */ /* 0x002fc6000ffbe0ff */
[----:B------:R1:W-:Y:S01]  /*1afd0*/  STL [R1+0x3d8c], R6 ;  /* 0x003d8c0601007387 */ /* 0x0003e20000100800 */
[----:B0-----:R-:W-:-:S03]  /*1afe0*/  IADD3 R4, P3, PT, R28, UR25, RZ ;  /* 0x000000191c047c10 */ /* 0x001fc6000ff7e0ff */
[----:B------:R0:W-:Y:S04]  /*1aff0*/  STL [R1+0x3d94], R5 ;  /* 0x003d940501007387 */ /* 0x0001e80000100800 */
[----:B------:R2:W-:Y:S01]  /*1b000*/  STL [R1+0x3d9c], R4 ;  /* 0x003d9c0401007387 */ /* 0x0005e20000100800 */
[----:B-1----:R-:W-:Y:S02]  /*1b010*/  IADD3.X R6, PT, PT, R38, UR76, RZ, P2, !PT ;  /* 0x0000004c26067c10 */ /* 0x002fe400097fe4ff */
[----:B0-----:R-:W-:-:S03]  /*1b020*/  IADD3 R5, P2, PT, R26, UR25, RZ ;  /* 0x000000191a057c10 */ /* 0x001fc6000ff5e0ff */
        /* <DEDUP_REMOVED lines=35> */
[----:B-1----:R-:W-:Y:S02]  /*1b260*/  IADD3.X R5, PT, PT, R10, UR76, RZ, P0, !PT ;  /* 0x0000004c0a057c10 */ /* 0x002fe400087fe4ff */
[----:B--2---:R-:W-:-:S03]  /*1b270*/  IADD3.X R4, PT, PT, R27, UR76, RZ, P6, !PT ;  /* 0x0000004c1b047c10 */ /* 0x004fc6000b7fe4ff */
[----:B------:R0:W-:Y:S01]  /*1b280*/  STL [R1+0x3db0], R5 ;  /* 0x003db00501007387 */ /* 0x0001e20000100800 */
[----:B------:R-:W-:-:S03]  /*1b290*/  UIMAD UR25, UR6, 0x3d, URZ ;  /* 0x0000003d061978a4 */ /* 0x000fc6000f8e02ff */
[----:B------:R1:W-:Y:S04]  /*1b2a0*/  STL [R1+0x3db8], R6 ;  /* 0x003db80601007387 */ /* 0x0003e80000100800 */
[----:B------:R2:W-:Y:S01]  /*1b2b0*/  STL [R1+0x3dc0], R4 ;  /* 0x003dc00401007387 */ /* 0x0005e20000100800 */
[----:B0-----:R-:W-:Y:S02]  /*1b2c0*/  IADD3.X R5, PT, PT, R25, UR76, RZ, P5, !PT ;  /* 0x0000004c19057c10 */ /* 0x001fe4000affe4ff */
[----:B-1----:R-:W-:-:S03]  /*1b2d0*/  IADD3.X R6, PT, PT, R24, UR76, RZ, P3, !PT ;  /* 0x0000004c18067c10 */ /* 0x002fc60009ffe4ff */
[----:B------:R0:W-:Y:S01]  /*1b2e0*/  STL [R1+0x3dc8], R5 ;  /* 0x003dc80501007387 */ /* 0x0001e20000100800 */
[----:B--2---:R-:W-:-:S03]  /*1b2f0*/  IADD3.X R4, PT, PT, R16, UR76, RZ, P2, !PT ;  /* 0x0000004c10047c10 */ /* 0x004fc600097fe4ff */
        /* <DEDUP_REMOVED lines=399> */
[----:B-1----:R-:W-:Y:S02]  /*1cbf0*/  IADD3 R6, P1, PT, R44, UR25, RZ ;  /* 0x000000192c067c10 */ /* 0x002fe4000ff3e0ff */
[----:B--2---:R-:W-:Y:S01]  /*1cc00*/  IADD3 R4, P2, PT, R45, UR25, RZ ;  /* 0x000000192d047c10 */ /* 0x004fe2000ff5e0ff */
[----:B------:R0:W-:Y:S04]  /*1cc10*/  STL [R1+0x40e0], R5 ;  /* 0x0040e00501007387 */ /* 0x0001e80000100800 */
[----:B------:R1:W-:Y:S01]  /*1cc20*/  STL [R1+0x40ec], R4 ;  /* 0x0040ec0401007387 */ /* 0x0003e20000100800 */
[----:B------:R-:W-:-:S02]  /*1cc30*/  USHF.R.S32.HI UR76, URZ, 0x1f, UR25 ;  /* 0x0000001fff4c7899 */ /* 0x000fc40008011419 */
[----:B0-----:R-:W-:Y:S01]  /*1cc40*/  IADD3 R5, P0, PT, R43, UR25, RZ ;  /* 0x000000192b057c10 */ /* 0x001fe2000ff1e0ff */
[----:B------:R-:W0:Y:S01]  /*1cc50*/  S2R R15, SR_TID.X ;  /* 0x00000000000f7919 */ /* 0x000e220000002100 */
[----:B-1----:R-:W-:Y:S01]  /*1cc60*/  IADD3 R4, P4, PT, R42, UR25, RZ ;  /* 0x000000192a047c10 */ /* 0x002fe2000ff9e0ff */
[----:B------:R1:W-:Y:S04]  /*1cc70*/  STL [R1+0x40f4], R6 ;  /* 0x0040f40601007387 */ /* 0x0003e80000100800 */
[----:B------:R2:W-:Y:S04]  /*1cc80*/  STL [R1+0x40fc], R5 ;  /* 0x0040fc0501007387 */ /* 0x0005e80000100800 */
[----:B------:R3:W-:Y:S01]  /*1cc90*/  STL [R1+0x4104], R4 ;  /* 0x0041040401007387 */ /* 0x0007e20000100800 */
[----:B-1----:R-:W-:-:S02]  /*1cca0*/  IADD3 R6, P6, PT, R41, UR25, RZ ;  /* 0x0000001929067c10 */ /* 0x002fc4000ffde0ff */
[----:B--2---:R-:W-:-:S03]  /*1ccb0*/  IADD3 R5, P5, PT, R29, UR25, RZ ;  /* 0x000000191d057c10 */ /* 0x004fc6000ffbe0ff */
[----:B------:R1:W-:Y:S01]  /*1ccc0*/  STL [R1+0x410c], R6 ;  /* 0x00410c0601007387 */ /* 0x0003e20000100800 */
[----:B---3--:R-:W-:-:S03]  /*1ccd0*/  IADD3 R4, P3, PT, R28, UR25, RZ ;  /* 0x000000191c047c10 */ /* 0x008fc6000ff7e0ff */
[----:B------:R2:W-:Y:S04]  /*1cce0*/  STL [R1+0x4114], R5 ;  /* 0x0041140501007387 */ /* 0x0005e80000100800 */
[----:B------:R3:W-:Y:S01]  /*1ccf0*/  STL [R1+0x411c], R4 ;  /* 0x00411c0401007387 */ /* 0x0007e20000100800 */
[----:B-1----:R-:W-:Y:S02]  /*1cd00*/  IADD3.X R6, PT, PT, R38, UR76, RZ, P2, !PT ;  /* 0x0000004c26067c10 */ /* 0x002fe400097fe4ff */
[----:B--2---:R-:W-:-:S03]  /*1cd10*/  IADD3 R5, P2, PT, R26, UR25, RZ ;  /* 0x000000191a057c10 */ /* 0x004fc6000ff5e0ff */
[----:B------:R1:W-:Y:S01]  /*1cd20*/  STL [R1+0x40e8], R6 ;  /* 0x0040e80601007387 */ /* 0x0003e20000100800 */
[----:B---3--:R-:W-:-:S03]  /*1cd30*/  IADD3.X R4, PT, PT, R3, UR76, RZ, P1, !PT ;  /* 0x0000004c03047c10 */ /* 0x008fc60008ffe4ff */
[----:B------:R2:W-:Y:S04]  /*1cd40*/  STL [R1+0x4124], R5 ;  /* 0x0041240501007387 */ /* 0x0005e80000100800 */
[----:B------:R3:W-:Y:S01]  /*1cd50*/  STL [R1+0x40f0], R4 ;  /* 0x0040f00401007387 */ /* 0x0007e20000100800 */
[----:B-1----:R-:W-:Y:S02]  /*1cd60*/  IADD3 R6, P1, PT, R40, UR25, RZ ;  /* 0x0000001928067c10 */ /* 0x002fe4000ff3e0ff */
[----:B--2---:R-:W-:-:S03]  /*1cd70*/  IADD3.X R5, PT, PT, R35, UR76, RZ, P0, !PT ;  /* 0x0000004c23057c10 */ /* 0x004fc600087fe4ff */
        /* <DEDUP_REMOVED lines=14> */
[----:B------:R2:W-:Y:S01]  /*1ce60*/  STL [R1+0x4110], R5 ;  /* 0x0041100501007387 */ /* 0x0005e20000100800 */
[----:B0-----:R-:W-:-:S03]  /*1ce70*/  LOP3.LUT R2, R15, 0x3, RZ, 0xc0, !PT ;  /* 0x000000030f027812 */ /* 0x001fc600078ec0ff */
[----:B------:R0:W-:Y:S01]  /*1ce80*/  STL [R1+0x414c], R4 ;  /* 0x00414c0401007387 */ /* 0x0001e20000100800 */
[----:B-1----:R-:W-:Y:S02]  /*1ce90*/  IADD3.X R6, PT, PT, R22, UR76, RZ, P3, !PT ;  /* 0x0000004c16067c10 */ /* 0x002fe40009ffe4ff */
[----:B------:R-:W-:Y:S02]  /*1cea0*/  SHF.R.U32.HI R0, RZ, 0x2, R15 ;  /* 0x00000002ff007819 */ /* 0x000fe4000001160f */
[----:B--2---:R-:W-:Y:S01]  /*1ceb0*/  IADD3 R5, P3, PT, R32, UR25, RZ ;  /* 0x0000001920057c10 */ /* 0x004fe2000ff7e0ff */
[----:B------:R1:W-:Y:S01]  /*1cec0*/  STL [R1+0x4118], R6 ;  /* 0x0041180601007387 */ /* 0x0003e20000100800 */
[----:B0-----:R-:W-:Y:S01]  /*1ced0*/  IADD3.X R4, PT, PT, R61, UR76, RZ, P2, !PT ;  /* 0x0000004c3d047c10 */ /* 0x001fe200097fe4ff */
[----:B------:R-:W-:Y:S02]  /*1cee0*/  IMAD R2, R2, 0x820, RZ ;  /* 0x0000082002027824 */ /* 0x000fe400078e02ff */
[----:B------:R0:W-:Y:S01]  /*1cef0*/  STL [R1+0x4154], R5 ;  /* 0x0041540501007387 */ /* 0x0001e20000100800 */
[----:B------:R-:W-:-:S03]  /*1cf00*/  SGXT.U32 R0, R0, 0x3 ;  /* 0x000000030000781a */ /* 0x000fc60000000000 */
[----:B------:R2:W-:Y:S01]  /*1cf10*/  STL [R1+0x4120], R4 ;  /* 0x0041200401007387 */ /* 0x0005e20000100800 */
[----:B-1----:R-:W-:Y:S02]  /*1cf20*/  IADD3 R6, P2, PT, R31, UR25, RZ ;  /* 0x000000191f067c10 */ /* 0x002fe4000ff5e0ff */
[----:B0-----:R-:W-:-:S03]  /*1cf30*/  IADD3.X R5, PT, PT, R9, UR76, RZ, P1, !PT ;  /* 0x0000004c09057c10 */ /* 0x001fc60008ffe4ff */
[----:B------:R-:W-:Y:S01]  /*1cf40*/  STL [R1+0x415c], R6 ;  /* 0x00415c0601007387 */ /* 0x000fe20000100800 */
[----:B--2---:R-:W-:-:S03]  /*1cf50*/  IADD3 R4, P1, PT, R30, UR25, RZ ;  /* 0x000000191e047c10 */ /* 0x004fc6000ff3e0ff */
[----:B------:R0:W-:Y:S01]  /*1cf60*/  STL [R1+0x4128], R5 ;  /* 0x0041280501007387 */ /* 0x0001e20000100800 */
[----:B------:R-:W-:Y:S02]  /*1cf70*/  LOP3.LUT R0, R2, R0, RZ, 0xfc, !PT ;  /* 0x0000000002007212 */ /* 0x000fe400078efcff */
[----:B------:R-:W-:Y:S02]  /*1cf80*/  CS2R R12, SRZ ;  /* 0x00000000000c7805 */ /* 0x000fe4000001ff00 */
[----:B------:R-:W-:Y:S01]  /*1cf90*/  IADD3.X R2, PT, PT, R10, UR76, RZ, P0, !PT ;  /* 0x0000004c0a027c10 */ /* 0x000fe200087fe4ff */
[----:B------:R1:W-:Y:S01]  /*1cfa0*/  STL [R1+0x4164], R4 ;  /* 0x0041640401007387 */ /* 0x0003e20000100800 */
[----:B------:R-:W2:Y:S01]  /*1cfb0*/  LDCU UR25, c[0x0][0x3a8] ;  /* 0x00007500ff1977ac */ /* 0x000ea20008000800 */
[----:B0-----:R-:W-:Y:S02]  /*1cfc0*/  IADD3.X R5, PT, PT, R11, UR76, RZ, P4, !PT ;  /* 0x0000004c0b057c10 */ /* 0x001fe4000a7fe4ff */
[----:B------:R0:W-:Y:S01]  /*1cfd0*/  STL [R1+0x4130], R2 ;  /* 0x0041300201007387 */ /* 0x0001e20000100800 */
[----:B-1----:R-:W-:-:S03]  /*1cfe0*/  IADD3.X R4, PT, PT, R27, UR76, RZ, P6, !PT ;  /* 0x0000004c1b047c10 */ /* 0x002fc6000b7fe4ff */
[----:B------:R1:W-:Y:S04]  /*1cff0*/  STL [R1+0x4138], R5 ;  /* 0x0041380501007387 */ /* 0x0003e80000100800 */
[----:B------:R3:W-:Y:S01]  /*1d000*/  STL [R1+0x4140], R4 ;  /* 0x0041400401007387 */ /* 0x0007e20000100800 */
[----:B0-----:R-:W-:Y:S02]  /*1d010*/  IADD3.X R2, PT, PT, R25, UR76, RZ, P5, !PT ;  /* 0x0000004c19027c10 */ /* 0x001fe4000affe4ff */
[----:B-1----:R-:W-:-:S03]  /*1d020*/  IADD3.X R5, PT, PT, R24, UR76, RZ, P3, !PT ;  /* 0x0000004c18057c10 */ /* 0x002fc60009ffe4ff */
[----:B------:R0:W-:Y:S01]  /*1d030*/  STL [R1+0x4148], R2 ;  /* 0x0041480201007387 */ /* 0x0001e20000100800 */
[----:B---3--:R-:W-:-:S03]  /*1d040*/  IADD3.X R4, PT, PT, R16, UR76, RZ, P2, !PT ;  /* 0x0000004c10047c10 */ /* 0x008fc600097fe4ff */
[----:B------:R1:W-:Y:S04]  /*1d050*/  STL [R1+0x4150], R5 ;  /* 0x0041500501007387 */ /* 0x0003e80000100800 */
[----:B------:R3:W-:Y:S01]  /*1d060*/  STL [R1+0x4158], R4 ;  /* 0x0041580401007387 */ /* 0x0007e20000100800 */
[----:B0-----:R-:W-:Y:S02]  /*1d070*/  IADD3.X R2, PT, PT, R23, UR76, RZ, P1, !PT ;  /* 0x0000004c17027c10 */ /* 0x001fe40008ffe4ff */
[----:B-1----:R-:W-:Y:S02]  /*1d080*/  IADD3 R5, P1, PT, R44, UR7, RZ ;  /* 0x000000072c057c10 */ /* 0x002fe4000ff3e0ff */
[----:B---3--:R-:W-:Y:S01]  /*1d090*/  IADD3 R4, P2, PT, R45, UR7, RZ ;  /* 0x000000072d047c10 */ /* 0x008fe2000ff5e0ff */
[----:B------:R0:W-:Y:S04]  /*1d0a0*/  STL [R1+0x4160], R2 ;  /* 0x0041600201007387 */ /* 0x0001e80000100800 */
[----:B------:R1:W-:Y:S01]  /*1d0b0*/  STL [R1+0x416c], R4 ;  /* 0x00416c0401007387 */ /* 0x0003e20000100800 */
[----:B------:R-:W-:-:S02]  /*1d0c0*/  USHF.R.S32.HI UR76, URZ, 0x1f, UR7 ;  /* 0x0000001fff4c7899 */ /* 0x000fc40008011407 */
[----:B0-----:R-:W-:Y:S01]  /*1d0d0*/  IADD3 R2, P0, PT, R43, UR7, RZ ;  /* 0x000000072b027c10 */ /* 0x001fe2000ff1e0ff */
[----:B------:R0:W-:Y:S01]  /*1d0e0*/  STL [R1+0x4174], R5 ;  /* 0x0041740501007387 */ /* 0x0001e20000100800 */
[----:B-1----:R-:W-:-:S03]  /*1d0f0*/  IADD3 R4, P4, PT, R42, UR7, RZ ;  /* 0x000000072a047c10 */ /* 0x002fc6000ff9e0ff */
[----:B------:R1:W-:Y:S04]  /*1d100*/  STL [R1+0x417c], R2 ;  /* 0x00417c0201007387 */ /* 0x0003e80000100800 */
[----:B------:R3:W-:Y:S01]  /*1d110*/  STL [R1+0x4184], R4 ;  /* 0x0041840401007387 */ /* 0x0007e20000100800 */
[----:B0-----:R-:W-:Y:S02]  /*1d120*/  IADD3 R5, P6, PT, R41, UR7, RZ ;  /* 0x0000000729057c10 */ /* 0x001fe4000ffde0ff */
[----:B-1----:R-:W-:-:S03]  /*1d130*/  IADD3 R2, P5, PT, R29, UR7, RZ ;  /* 0x000000071d027c10 */ /* 0x002fc6000ffbe0ff */
[----:B------:R0:W-:Y:S01]  /*1d140*/  STL [R1+0x418c], R5 ;  /* 0x00418c0501007387 */ /* 0x0001e20000100800 */
[----:B---3--:R-:W-:-:S03]  /*1d150*/  IADD3 R4, P3, PT, R28, UR7, RZ ;  /* 0x000000071c047c10 */ /* 0x008fc6000ff7e0ff */
[----:B------:R1:W-:Y:S04]  /*1d160*/  STL [R1+0x4194], R2 ;  /* 0x0041940201007387 */ /* 0x0003e80000100800 */
[----:B------:R3:W-:Y:S01]  /*1d170*/  STL [R1+0x419c], R4 ;  /* 0x00419c0401007387 */ /* 0x0007e20000100800 */
[----:B0-----:R-:W-:Y:S02]  /*1d180*/  IADD3.X R5, PT, PT, R38, UR76, RZ, P2, !PT ;  /* 0x0000004c26057c10 */ /* 0x001fe400097fe4ff */
[----:B-1----:R-:W-:-:S03]  /*1d190*/  IADD3 R2, P2, PT, R26, UR7, RZ ;  /* 0x000000071a027c10 */ /* 0x002fc6000ff5e0ff */
[----:B------:R0:W-:Y:S01]  /*1d1a0*/  STL [R1+0x4168], R5 ;  /* 0x0041680501007387 */ /* 0x0001e20000100800 */
[----:B---3--:R-:W-:-:S03]  /*1d1b0*/  IADD3.X R4, PT, PT, R3, UR76, RZ, P1, !PT ;  /* 0x0000004c03047c10 */ /* 0x008fc60008ffe4ff */
[----:B------:R1:W-:Y:S04]  /*1d1c0*/  STL [R1+0x41a4], R2 ;  /* 0x0041a40201007387 */ /* 0x0003e80000100800 */
[----:B------:R3:W-:Y:S01]  /*1d1d0*/  STL [R1+0x4170], R4 ;  /* 0x0041700401007387 */ /* 0x0007e20000100800 */
[----:B0-----:R-:W-:Y:S02]  /*1d1e0*/  IADD3 R5, P1, PT, R40, UR7, RZ ;  /* 0x0000000728057c10 */ /* 0x001fe4000ff3e0ff */
[----:B-1----:R-:W-:-:S03]  /*1d1f0*/  IADD3.X R2, PT, PT, R35, UR76, RZ, P0, !PT ;  /* 0x0000004c23027c10 */ /* 0x002fc600087fe4ff */
        /* <DEDUP_REMOVED lines=24> */
[----:B------:R-:W-:Y:S01]  /*1d380*/  STL [R1+0x41dc], R5 ;  /* 0x0041dc0501007387 */ /* 0x000fe20000100800 */
[----:B---3--:R-:W-:-:S03]  /*1d390*/  IADD3 R4, P1, PT, R30, UR7, RZ ;  /* 0x000000071e047c10 */ /* 0x008fc6000ff3e0ff */
[----:B------:R-:W-:Y:S01]  /*1d3a0*/  STL [R1+0x41a8], R2 ;  /* 0x0041a80201007387 */ /* 0x000fe20000100800 */
[----:B------:R-:W-:Y:S01]  /*1d3b0*/  IADD3.X R6, PT, PT, R11, UR76, RZ, P4, !PT ;  /* 0x0000004c0b067c10 */ /* 0x000fe2000a7fe4ff */
[----:B------:R-:W0:Y:S02]  /*1d3c0*/  LDCU UR7, c[0x0][0x3a8] ;  /* 0x00007500ff0777ac */ /* 0x000e240008000800 */
[----:B------:R1:W-:Y:S02]  /*1d3d0*/  STL [R1+0x41e4], R4 ;  /* 0x0041e40401007387 */ /* 0x0003e40000100800 */
[----:B-1----:R-:W-:Y:S01]  /*1d3e0*/  IADD3.X R4, PT, PT, R10, UR76, RZ, P0, !PT ;  /* 0x0000004c0a047c10 */ /* 0x002fe200087fe4ff */
[----:B------:R-:W-:-:S04]  /*1d3f0*/  IMAD.SHL.U32 R2, R15, 0x2, RZ ;  /* 0x000000020f027824 */ /* 0x000fc800078e00ff */
[----:B------:R1:W-:Y:S04]  /*1d400*/  STL [R1+0x41b0], R4 ;  /* 0x0041b00401007387 */ /* 0x0003e80000100800 */
[----:B------:R3:W-:Y:S04]  /*1d410*/  STL [R1+0x41b8], R6 ;  /* 0x0041b80601007387 */ /* 0x0007e80000100800 */
[----:B------:R-:W4:Y:S01]  /*1d420*/  LDL.LU R15, [R1+0x318] ;  /* 0x00031800010f7983 */ /* 0x000f220000300800 */
[----:B------:R-:W-:Y:S02]  /*1d430*/  IADD3.X R5, PT, PT, R27, UR76, RZ, P6, !PT ;  /* 0x0000004c1b057c10 */ /* 0x000fe4000b7fe4ff */
[----:B-1----:R-:W-:-:S03]  /*1d440*/  IADD3.X R4, PT, PT, R25, UR76, RZ, P5, !PT ;  /* 0x0000004c19047c10 */ /* 0x002fc6000affe4ff */
[----:B------:R-:W-:Y:S01]  /*1d450*/  STL [R1+0x41c0], R5 ;  /* 0x0041c00501007387 */ /* 0x000fe20000100800 */
[----:B---3--:R-:W-:-:S03]  /*1d460*/  IADD3.X R6, PT, PT, R24, UR76, RZ, P3, !PT ;  /* 0x0000004c18067c10 */ /* 0x008fc60009ffe4ff */
[----:B------:R1:W-:Y:S04]  /*1d470*/  STL [R1+0x41c8], R4 ;  /* 0x0041c80401007387 */ /* 0x0003e80000100800 */
[----:B------:R3:W-:Y:S01]  /*1d480*/  STL [R1+0x41d0], R6 ;  /* 0x0041d00601007387 */ /* 0x0007e20000100800 */
[----:B-1----:R-:W-:Y:S02]  /*1d490*/  IADD3.X R4, PT, PT, R16, UR76, RZ, P2, !PT ;  /* 0x0000004c10047c10 */ /* 0x002fe400097fe4ff */
[----:B------:R-:W-:-:S03]  /*1d4a0*/  IADD3.X R5, PT, PT, R23, UR76, RZ, P1, !PT ;  /* 0x0000004c17057c10 */ /* 0x000fc60008ffe4ff */
[----:B------:R1:W-:Y:S01]  /*1d4b0*/  STL [R1+0x41d8], R4 ;  /* 0x0041d80401007387 */ /* 0x0003e20000100800 */
[----:B---3--:R-:W-:-:S03]  /*1d4c0*/  IADD3 R6, P1, PT, R44, UR10, RZ ;  /* 0x0000000a2c067c10 */ /* 0x008fc6000ff3e0ff */
[----:B------:R3:W-:Y:S01]  /*1d4d0*/  STL [R1+0x41e0], R5 ;  /* 0x0041e00501007387 */ /* 0x0007e20000100800 */
[----:B-1----:R-:W-:Y:S02]  /*1d4e0*/  IADD3 R4, P2, PT, R45, UR10, RZ ;  /* 0x0000000a2d047c10 */ /* 0x002fe4000ff5e0ff */
[----:B---3--:R-:W-:-:S03]  /*1d4f0*/  IADD3 R5, P0, PT, R43, UR10, RZ ;  /* 0x0000000a2b057c10 */ /* 0x008fc6000ff1e0ff */
[----:B------:R1:W-:Y:S01]  /*1d500*/  STL [R1+0x41ec], R4 ;  /* 0x0041ec0401007387 */ /* 0x0003e20000100800 */
[----:B------:R-:W-:-:S03]  /*1d510*/  USHF.R.S32.HI UR76, URZ, 0x1f, UR10 ;  /* 0x0000001fff4c7899 */ /* 0x000fc6000801140a */
[----:B------:R3:W-:Y:S01]  /*1d520*/  STL [R1+0x41f4], R6 ;  /* 0x0041f40601007387 */ /* 0x0007e20000100800 */
[----:B-1----:R-:W-:-:S03]  /*1d530*/  IADD3 R4, P4, PT, R42, UR10, RZ ;  /* 0x0000000a2a047c10 */ /* 0x002fc6000ff9e0ff */
[----:B------:R1:W-:Y:S01]  /*1d540*/  STL [R1+0x41fc], R5 ;  /* 0x0041fc0501007387 */ /* 0x0003e20000100800 */
[----:B---3--:R-:W-:-:S03]  /*1d550*/  IADD3 R6, P6, PT, R41, UR10, RZ ;  /* 0x0000000a29067c10 */ /* 0x008fc6000ffde0ff */
[----:B------:R3:W-:Y:S01]  /*1d560*/  STL [R1+0x4204], R4 ;  /* 0x0042040401007387 */ /* 0x0007e20000100800 */
[----:B-1----:R-:W-:-:S03]  /*1d570*/  IADD3 R5, P5, PT, R29, UR10, RZ ;  /* 0x0000000a1d057c10 */ /* 0x002fc6000ffbe0ff */
[----:B------:R1:W-:Y:S01]  /*1d580*/  STL [R1+0x420c], R6 ;  /* 0x00420c0601007387 */ /* 0x0003e20000100800 */
[----:B---3--:R-:W-:-:S03]  /*1d590*/  IADD3 R4, P3, PT, R28, UR10, RZ ;  /* 0x0000000a1c047c10 */ /* 0x008fc6000ff7e0ff */
[----:B------:R3:W-:Y:S04]  /*1d5a0*/  STL [R1+0x4214], R5 ;  /* 0x0042140501007387 */ /* 0x0007e80000100800 */
[----:B------:R5:W-:Y:S01]  /*1d5b0*/  STL [R1+0x421c], R4 ;  /* 0x00421c0401007387 */ /* 0x000be20000100800 */
[----:B-1----:R-:W-:Y:S02]  /*1d5c0*/  IADD3.X R6, PT, PT, R38, UR76, RZ, P2, !PT ;  /* 0x0000004c26067c10 */ /* 0x002fe400097fe4ff */
[----:B---3--:R-:W-:-:S03]  /*1d5d0*/  IADD3 R5, P2, PT, R26, UR10, RZ ;  /* 0x0000000a1a057c10 */ /* 0x008fc6000ff5e0ff */
[----:B------:R1:W-:Y:S01]  /*1d5e0*/  STL [R1+0x41e8], R6 ;  /* 0x0041e80601007387 */ /* 0x0003e20000100800 */
[----:B-----5:R-:W-:-:S03]  /*1d5f0*/  IADD3.X R4, PT, PT, R3, UR76, RZ, P1, !PT ;  /* 0x0000004c03047c10 */ /* 0x020fc60008ffe4ff */
[----:B------:R3:W-:Y:S04]  /*1d600*/  STL [R1+0x4224], R5 ;  /* 0x0042240501007387 */ /* 0x0007e80000100800 */
[----:B------:R5:W-:Y:S01]  /*1d610*/  STL [R1+0x41f0], R4 ;  /* 0x0041f00401007387 */ /* 0x000be20000100800 */
[----:B-1----:R-:W-:Y:S02]  /*1d620*/  IADD3 R6, P1, PT, R40, UR10, RZ ;  /* 0x0000000a28067c10 */ /* 0x002fe4000ff3e0ff */
[----:B---3--:R-:W-:-:S03]  /*1d630*/  IADD3.X R5, PT, PT, R35, UR76, RZ, P0, !PT ;  /* 0x0000004c23057c10 */ /* 0x008fc600087fe4ff */
[----:B------:R1:W-:Y:S01]  /*1d640*/  STL [R1+0x422c], R6 ;  /* 0x00422c0601007387 */ /* 0x0003e20000100800 */
[----:B-----5:R-:W-:-:S03]  /*1d650*/  IADD3 R4, P0, PT, R39, UR10, RZ ;  /* 0x0000000a27047c10 */ /* 0x020fc6000ff1e0ff */
        /* <DEDUP_REMOVED lines=22> */
[----:B------:R-:W-:Y:S01]  /*1d7c0*/  STL [R1+0x425c], R6 ;  /* 0x00425c0601007387 */ /* 0x000fe20000100800 */
[----:B-----5:R-:W-:-:S03]  /*1d7d0*/  IADD3 R4, P1, PT, R30, UR10, RZ ;  /* 0x0000000a1e047c10 */ /* 0x020fc6000ff3e0ff */
[----:B------:R1:W-:Y:S01]  /*1d7e0*/  STL [R1+0x4228], R5 ;  /* 0x0042280501007387 */ /* 0x0003e20000100800 */
[----:B------:R-:W3:Y:S03]  /*1d7f0*/  LDCU UR10, c[0x0][0x3a8] ;  /* 0x00007500ff0a77ac */ /* 0x000ee60008000800 */
[----:B------:R5:W-:Y:S01]  /*1d800*/  STL [R1+0x4264], R4 ;  /* 0x0042640401007387 */ /* 0x000be20000100800 */
[----:B-1----:R-:W-:Y:S02]  /*1d810*/  IADD3.X R5, PT, PT, R11, UR76, RZ, P4, !PT ;  /* 0x0000004c0b057c10 */ /* 0x002fe4000a7fe4ff */
[----:B-----5:R-:W-:Y:S02]  /*1d820*/  IADD3.X R4, PT, PT, R10, UR76, RZ, P0, !PT ;  /* 0x0000004c0a047c10 */ /* 0x020fe400087fe4ff */
[----:B----4-:R-:W-:-:S05]  /*1d830*/  LOP3.LUT R2, R15, 0x30, R2, 0x78, !PT ;  /* 0x000000300f027812 */ /* 0x010fca00078e7802 */
[----:B------:R1:W-:Y:S04]  /*1d840*/  STL [R1+0x2448], R2 ;  /* 0x0024480201007387 */ /* 0x0003e80000100800 */
[----:B------:R4:W-:Y:S01]  /*1d850*/  STL [R1+0x4230], R4 ;  /* 0x0042300401007387 */ /* 0x0009e20000100800 */
[----:B-1----:R-:W-:-:S03]  /*1d860*/  IADD3.X R2, PT, PT, R27, UR76, RZ, P6, !PT ;  /* 0x0000004c1b027c10 */ /* 0x002fc6000b7fe4ff */
[----:B------:R1:W-:Y:S01]  /*1d870*/  STL [R1+0x4238], R5 ;  /* 0x0042380501007387 */ /* 0x0003e20000100800 */
[----:B----4-:R-:W-:-:S03]  /*1d880*/  IADD3.X R4, PT, PT, R25, UR76, RZ, P5, !PT ;  /* 0x0000004c19047c10 */ /* 0x010fc6000affe4ff */
[----:B------:R4:W-:Y:S01]  /*1d890*/  STL [R1+0x4240], R2 ;  /* 0x0042400201007387 */ /* 0x0009e20000100800 */
[----:B-1----:R-:W-:-:S03]  /*1d8a0*/  IADD3.X R5, PT, PT, R24, UR76, RZ, P3, !PT ;  /* 0x0000004c18057c10 */ /* 0x002fc60009ffe4ff */
[----:B------:R1:W-:Y:S01]  /*1d8b0*/  STL [R1+0x4248], R4 ;  /* 0x0042480401007387 */ /* 0x0003e20000100800 */
[----:B----4-:R-:W-:-:S03]  /*1d8c0*/  IADD3.X R2, PT, PT, R16, UR76, RZ, P2, !PT ;  /* 0x0000004c10027c10 */ /* 0x010fc600097fe4ff */
[----:B------:R4:W-:Y:S04]  /*1d8d0*/  STL [R1+0x4250], R5 ;  /* 0x0042500501007387 */ /* 0x0009e80000100800 */
[----:B------:R5:W-:Y:S01]  /*1d8e0*/  STL [R1+0x4258], R2 ;  /* 0x0042580201007387 */ /* 0x000be20000100800 */
[----:B-1----:R-:W-:Y:S02]  /*1d8f0*/  IADD3.X R4, PT, PT, R23, UR76, RZ, P1, !PT ;  /* 0x0000004c17047c10 */ /* 0x002fe40008ffe4ff */
[----:B----4-:R-:W-:Y:S02]  /*1d900*/  IADD3 R5, P1, PT, R44, UR11, RZ ;  /* 0x0000000b2c057c10 */ /* 0x010fe4000ff3e0ff */
[----:B-----5:R-:W-:Y:S01]  /*1d910*/  IADD3 R2, P2, PT, R45, UR11, RZ ;  /* 0x0000000b2d027c10 */ /* 0x020fe2000ff5e0ff */
[----:B------:R1:W-:Y:S04]  /*1d920*/  STL [R1+0x4260], R4 ;  /* 0x0042600401007387 */ /* 0x0003e80000100800 */
[----:B------:R4:W-:Y:S01]  /*1d930*/  STL [R1+0x426c], R2 ;  /* 0x00426c0201007387 */ /* 0x0009e20000100800 */
[----:B------:R-:W-:-:S02]  /*1d940*/  USHF.R.S32.HI UR76, URZ, 0x1f, UR11 ;  /* 0x0000001fff4c7899 */ /* 0x000fc4000801140b */
[----:B-1----:R-:W-:Y:S01]  /*1d950*/  IADD3 R4, P0, PT, R43, UR11, RZ ;  /* 0x0000000b2b047c10 */ /* 0x002fe2000ff1e0ff */
[----:B------:R1:W-:Y:S01]  /*1d960*/  STL [R1+0x4274], R5 ;  /* 0x0042740501007387 */ /* 0x0003e20000100800 */
[----:B----4-:R-:W-:-:S03]  /*1d970*/  IADD3 R2, P4, PT, R42, UR11, RZ ;  /* 0x0000000b2a027c10 */ /* 0x010fc6000ff9e0ff */
[----:B------:R4:W-:Y:S04]  /*1d980*/  STL [R1+0x427c], R4 ;  /* 0x00427c0401007387 */ /* 0x0009e80000100800 */
[----:B------:R5:W-:Y:S01]  /*1d990*/  STL [R1+0x4284], R2 ;  /* 0x0042840201007387 */ /* 0x000be20000100800 */
[----:B-1----:R-:W-:Y:S02]  /*1d9a0*/  IADD3 R5, P6, PT, R41, UR11, RZ ;  /* 0x0000000b29057c10 */ /* 0x002fe4000ffde0ff */
[----:B----4-:R-:W-:-:S03]  /*1d9b0*/  IADD3 R4, P5, PT, R29, UR11, RZ ;  /* 0x0000000b1d047c10 */ /* 0x010fc6000ffbe0ff */
[----:B------:R1:W-:Y:S01]  /*1d9c0*/  STL [R1+0x428c], R5 ;  /* 0x00428c0501007387 */ /* 0x0003e20000100800 */
[----:B-----5:R-:W-:-:S03]  /*1d9d0*/  IADD3 R2, P3, PT, R28, UR11, RZ ;  /* 0x0000000b1c027c10 */ /* 0x020fc6000ff7e0ff */
[----:B------:R4:W-:Y:S04]  /*1d9e0*/  STL [R1+0x4294], R4 ;  /* 0x0042940401007387 */ /* 0x0009e80000100800 */
[----:B------:R5:W-:Y:S01]  /*1d9f0*/  STL [R1+0x429c], R2 ;  /* 0x00429c0201007387 */ /* 0x000be20000100800 */
[----:B-1----:R-:W-:Y:S02]  /*1da00*/  IADD3.X R5, PT, PT, R38, UR76, RZ, P2, !PT ;  /* 0x0000004c26057c10 */ /* 0x002fe400097fe4ff */
[----:B----4-:R-:W-:-:S03]  /*1da10*/  IADD3 R4, P2, PT, R26, UR11, RZ ;  /* 0x0000000b1a047c10 */ /* 0x010fc6000ff5e0ff */
[----:B------:R1:W-:Y:S01]  /*1da20*/  STL [R1+0x4268], R5 ;  /* 0x0042680501007387 */ /* 0x0003e20000100800 */
[----:B-----5:R-:W-:-:S03]  /*1da30*/  IADD3.X R2, PT, PT, R3, UR76, RZ, P1, !PT ;  /* 0x0000004c03027c10 */ /* 0x020fc60008ffe4ff */
[----:B------:R4:W-:Y:S04]  /*1da40*/  STL [R1+0x42a4], R4 ;  /* 0x0042a40401007387 */ /* 0x0009e80000100800 */
[----:B------:R5:W-:Y:S01]  /*1da50*/  STL [R1+0x4270], R2 ;  /* 0x0042700201007387 */ /* 0x000be20000100800 */
[----:B-1----:R-:W-:Y:S02]  /*1da60*/  IADD3 R5, P1, PT, R40, UR11, RZ ;  /* 0x0000000b28057c10 */ /* 0x002fe4000ff3e0ff */
[----:B----4-:R-:W-:-:S03]  /*1da70*/  IADD3.X R4, PT, PT, R35, UR76, RZ, P0, !PT ;  /* 0x0000004c23047c10 */ /* 0x010fc600087fe4ff */
        /* <DEDUP_REMOVED lines=24> */
[----:B------:R-:W-:Y:S01]  /*1dc00*/  STL [R1+0x42dc], R5 ;  /* 0x0042dc0501007387 */ /* 0x000fe20000100800 */
[----:B-----5:R-:W-:-:S03]  /*1dc10*/  IADD3 R2, P1, PT, R30, UR11, RZ ;  /* 0x0000000b1e027c10 */ /* 0x020fc6000ff3e0ff */
[----:B------:R-:W-:Y:S04]  /*1dc20*/  STL [R1+0x42a8], R4 ;  /* 0x0042a80401007387 */ /* 0x000fe80000100800 */
[----:B------:R1:W-:Y:S04]  /*1dc30*/  STL [R1+0x42e4], R2 ;  /* 0x0042e40201007387 */ /* 0x0003e80000100800 */
        /* <DEDUP_REMOVED lines=2032> */
[----:B------:R-:W-:Y:S01]  /*25b40*/  STL [R1+0x4ec], RZ ;  /* 0x0004ecff01007387 */ /* 0x000fe20000100800 */
[----:B-1----:R-:W-:-:S03]  /*25b50*/  IADD3.X R2, PT, PT, R10, UR76, RZ, P0, !PT ;  /* 0x0000004c0a027c10 */ /* 0x002fc600087fe4ff */
[----:B------:R-:W-:Y:S04]  /*25b60*/  STL [R1+0x4b0], RZ ;  /* 0x0004b0ff01007387 */ /* 0x000fe80000100800 */
[----:B------:R-:W-:Y:S04]  /*25b70*/  STL [R1+0x4b4], RZ ;  /* 0x0004b4ff01007387 */ /* 0x000fe80000100800 */
[----:B------:R-:W-:Y:S01]  /*25b80*/  STL [R1+0x4b8], RZ ;  /* 0x0004b8ff01007387 */ /* 0x000fe20000100800 */
[----:B------:R-:W-:-:S03]  /*25b90*/  IADD3.X R19, PT, PT, R11, UR76, RZ, P4, !PT ;  /* 0x0000004c0b137c10 */ /* 0x000fc6000a7fe4ff */
[----:B------:R-:W-:Y:S01]  /*25ba0*/  STL [R1+0x4bc], RZ ;  /* 0x0004bcff01007387 */ /* 0x000fe20000100800 */
[----:B------:R-:W-:-:S03]  /*25bb0*/  IADD3.X R18, PT, PT, R27, UR76, RZ, P6, !PT ;  /* 0x0000004c1b127c10 */ /* 0x000fc6000b7fe4ff */
[----:B------:R-:W-:Y:S04]  /*25bc0*/  STL [R1+0x480], RZ ;  /* 0x000480ff01007387 */ /* 0x000fe80000100800 */
[----:B------:R-:W-:Y:S04]  /*25bd0*/  STL [R1+0x484], RZ ;  /* 0x000484ff01007387 */ /* 0x000fe80000100800 */
[----:B------:R-:W-:Y:S04]  /*25be0*/  STL [R1+0x488], RZ ;  /* 0x000488ff01007387 */ /* 0x000fe80000100800 */
[----:B------:R-:W-:Y:S04]  /*25bf0*/  STL [R1+0x48c], RZ ;  /* 0x00048cff01007387 */ /* 0x000fe80000100800 */
        /* <DEDUP_REMOVED lines=9> */
[----:B------:R4:W-:Y:S01]  /*25c90*/  STL [R1+0x42d8], R18 ;  /* 0x0042d81201007387 */ /* 0x0009e20000100800 */
[----:B------:R-:W-:-:S03]  /*25ca0*/  USHF.R.S32.HI UR11, URZ, 0x1f, UR5 ;  /* 0x0000001fff0b7899 */ /* 0x000fc60008011405 */
[----:B------:R5:W-:Y:S01]  /*25cb0*/  STL [R1+0x42e0], R2 ;  /* 0x0042e00201007387 */ /* 0x000be20000100800 */
[----:B-1----:R-:W-:Y:S02]  /*25cc0*/  IADD3 R19, P1, PT, R44, UR12, RZ ;  /* 0x0000000c2c137c10 */ /* 0x002fe4000ff3e0ff */
[----:B----4-:R-:W-:Y:S02]  /*25cd0*/  IADD3 R18, P2, PT, R45, UR12, RZ ;  /* 0x0000000c2d127c10 */ /* 0x010fe4000ff5e0ff */
[----:B-----5:R-:W-:-:S03]  /*25ce0*/  IADD3 R2, P0, PT, R43, UR12, RZ ;  /* 0x0000000c2b027c10 */ /* 0x020fc6000ff1e0ff */
[----:B------:R1:W-:Y:S01]  /*25cf0*/  STL [R1+0x42ec], R18 ;  /* 0x0042ec1201007387 */ /* 0x0003e20000100800 */
[----:B------:R-:W-:Y:S02]  /*25d00*/  ULEA.HI UR11, UR11, UR5, URZ, 0x6 ;  /* 0x000000050b0b7291 */ /* 0x000fe4000f8f30ff */
[----:B------:R-:W-:Y:S01]  /*25d10*/  USHF.R.S32.HI UR5, URZ, 0x1f, UR12 ;  /* 0x0000001fff057899 */ /* 0x000fe2000801140c */
        /* <DEDUP_REMOVED lines=47> */
[----:B-----5:R-:W-:-:S05]  /*26010*/  IADD3.X R2, PT, PT, R10, UR5, RZ, P0, !PT ;  /* 0x000000050a027c10 */ /* 0x020fca00087fe4ff */
        /* <DEDUP_REMOVED lines=9> */
[----:B-1----:R-:W-:-:S03]  /*260b0*/  IADD3.X R2, PT, PT, R23, UR5, RZ, P1, !PT ;  /* 0x0000000517027c10 */ /* 0x002fc60008ffe4ff */
[----:B------:R1:W-:Y:S04]  /*260c0*/  STL [R1+0x4358], R18 ;  /* 0x0043581201007387 */ /* 0x0003e80000100800 */
[----:B------:R5:W-:Y:S01]  /*260d0*/  STL [R1+0x4360], R2 ;  /* 0x0043600201007387 */ /* 0x000be20000100800 */
[----:B----4-:R-:W-:Y:S02]  /*260e0*/  IADD3 R19, P1, PT, R44, UR13, RZ ;  /* 0x0000000d2c137c10 */ /* 0x010fe4000ff3e0ff */
[----:B-1----:R-:W-:Y:S02]  /*260f0*/  IADD3 R18, P2, PT, R45, UR13, RZ ;  /* 0x0000000d2d127c10 */ /* 0x002fe4000ff5e0ff */
[----:B-----5:R-:W-:-:S03]  /*26100*/  IADD3 R2, P0, PT, R43, UR13, RZ ;  /* 0x0000000d2b027c10 */ /* 0x020fc6000ff1e0ff */
[----:B------:R1:W-:Y:S01]  /*26110*/  STL [R1+0x436c], R18 ;  /* 0x00436c1201007387 */ /* 0x0003e20000100800 */
[----:B------:R-:W-:-:S03]  /*26120*/  USHF.R.S32.HI UR76, URZ, 0x1f, UR13 ;  /* 0x0000001fff4c7899 */ /* 0x000fc6000801140d */
        /* <DEDUP_REMOVED lines=1475> */
[----:B----4-:R-:W-:Y:S02]  /*2bd60*/  IADD3.X R19, PT, PT, R11, UR23, RZ, P4, !PT ;  /* 0x000000170b137c10 */ /* 0x010fe4000a7fe4ff */
[----:B-----5:R-:W-:Y:S01]  /*2bd70*/  IADD3.X R2, PT, PT, R10, UR23, RZ, P0, !PT ;  /* 0x000000170a027c10 */ /* 0x020fe200087fe4ff */
[----:B------:R1:W-:Y:S04]  /*2bd80*/  STL [R1+0x4ee4], R18 ;  /* 0x004ee41201007387 */ /* 0x0003e80000100800 */
[----:B------:R4:W-:Y:S01]  /*2bd90*/  STL [R1+0x4eb0], R2 ;  /* 0x004eb00201007387 */ /* 0x0009e20000100800 */
[----:B-1----:R-:W-:-:S03]  /*2bda0*/  IADD3.X R18, PT, PT, R27, UR23, RZ, P6, !PT ;  /* 0x000000171b127c10 */ /* 0x002fc6000b7fe4ff */
[----:B------:R1:W-:Y:S01]  /*2bdb0*/  STL [R1+0x4eb8], R19 ;  /* 0x004eb81301007387 */ /* 0x0003e20000100800 */
[----:B----4-:R-:W-:-:S03]  /*2bdc0*/  IADD3.X R2, PT, PT, R25, UR23, RZ, P5, !PT ;  /* 0x0000001719027c10 */ /* 0x010fc6000affe4ff */
[----:B------:R4:W-:Y:S04]  /*2bdd0*/  STL [R1+0x4ec0], R18 ;  /* 0x004ec01201007387 */ /* 0x0009e80000100800 */
[----:B------:R5:W-:Y:S01]  /*2bde0*/  STL [R1+0x4ec8], R2 ;  /* 0x004ec80201007387 */ /* 0x000be20000100800 */
[----:B-1----:R-:W-:Y:S02]  /*2bdf0*/  IADD3.X R19, PT, PT, R24, UR23, RZ, P3, !PT ;  /* 0x0000001718137c10 */ /* 0x002fe40009ffe4ff */
[----:B----4-:R-:W-:-:S03]  /*2be00*/  IADD3.X R18, PT, PT, R16, UR23, RZ, P2, !PT ;  /* 0x0000001710127c10 */ /* 0x010fc600097fe4ff */
[----:B------:R-:W-:Y:S01]  /*2be10*/  STL [R1+0x4ed0], R19 ;  /* 0x004ed01301007387 */ /* 0x000fe20000100800 */
[----:B-----5:R-:W-:-:S03]  /*2be20*/  IADD3.X R2, PT, PT, R23, UR23, RZ, P1, !PT ;  /* 0x0000001717027c10 */ /* 0x020fc60008ffe4ff */
[----:B------:R-:W-:Y:S04]  /*2be30*/  STL [R1+0x4ed8], R18 ;  /* 0x004ed81201007387 */ /* 0x000fe80000100800 */
[----:B------:R1:W-:Y:S01]  /*2be40*/  STL [R1+0x4ee0], R2 ;  /* 0x004ee00201007387 */ /* 0x0003e20000100800 */
[----:B------:R-:W-:Y:S02]  /*2be50*/  CS2R R4, SRZ ;  /* 0x0000000000047805 */ /* 0x000fe4000001ff00 */
[----:B------:R-:W-:Y:S02]  /*2be60*/  CS2R R6, SRZ ;  /* 0x0000000000067805 */ /* 0x000fe4000001ff00 */
[----:B------:R-:W-:Y:S01]  /*2be70*/  CS2R R14, SRZ ;  /* 0x00000000000e7805 */ /* 0x000fe2000001ff00 */
[----:B------:R-:W-:-:S02]  /*2be80*/  USHF.L.U32 UR6, UR6, 0x6, URZ ;  /* 0x0000000606067899 */ /* 0x000fc400080006ff */
[----:B------:R-:W-:Y:S02]  /*2be90*/  USHF.R.S32.HI UR65, URZ, 0x1f, UR65 ;  /* 0x0000001fff417899 */ /* 0x000fe40008011441 */
[----:B---3--:R-:W-:Y:S02]  /*2bea0*/  UIMAD UR10, UR10, 0x11, URZ ;  /* 0x000000110a0a78a4 */ /* 0x008fe4000f8e02ff */
[----:B------:R-:W-:Y:S02]  /*2beb0*/  USHF.R.S32.HI UR17, URZ, 0x1f, UR40 ;  /* 0x0000001fff117899 */ /* 0x000fe40008011428 */
[----:B------:R-:W-:Y:S02]  /*2bec0*/  USHF.R.S32.HI UR28, URZ, 0x1f, UR41 ;  /* 0x0000001fff1c7899 */ /* 0x000fe40008011429 */
[----:B------:R-:W-:Y:S02]  /*2bed0*/  USHF.R.S32.HI UR14, URZ, 0x1f, UR42 ;  /* 0x0000001fff0e7899 */ /* 0x000fe4000801142a */
[----:B------:R-:W-:-:S02]  /*2bee0*/  USHF.R.S32.HI UR29, URZ, 0x1f, UR43 ;  /* 0x0000001fff1d7899 */ /* 0x000fc4000801142b */
[----:B------:R-:W-:Y:S02]  /*2bef0*/  USHF.R.S32.HI UR18, URZ, 0x1f, UR44 ;  /* 0x0000001fff127899 */ /* 0x000fe4000801142c */
[----:B------:R-:W-:Y:S02]  /*2bf00*/  USHF.R.S32.HI UR30, URZ, 0x1f, UR45 ;  /* 0x0000001fff1e7899 */ /* 0x000fe4000801142d */
        /* <DEDUP_REMOVED lines=18> */
[----:B------:R-:W-:Y:S01]  /*2c030*/  USHF.R.S32.HI UR23, URZ, 0x1f, UR64 ;  /* 0x0000001fff177899 */ /* 0x000fe20008011440 */
[----:B-1----:R-:W-:Y:S01]  /*2c040*/  IADD3 R2, P3, PT, R45, UR40, RZ ;  /* 0x000000282d027c10 */ /* 0x002fe2000ff7e0ff */
[----:B------:R-:W-:Y:S01]  /*2c050*/  USHF.R.S32.HI UR76, URZ, 0x1f, UR10 ;  /* 0x0000001fff4c7899 */ /* 0x000fe2000801140a */
[----:B------:R-:W-:Y:S01]  /*2c060*/  IADD3 R19, P2, PT, R44, UR40, RZ ;  /* 0x000000282c137c10 */ /* 0x000fe2000ff5e0ff */
[----:B------:R-:W-:Y:S01]  /*2c070*/  USHF.R.S32.HI UR11, URZ, 0x6, UR11 ;  /* 0x00000006ff0b7899 */ /* 0x000fe2000801140b */
[----:B------:R-:W-:Y:S01]  /*2c080*/  IADD3 R18, P6, PT, R43, UR40, RZ ;  /* 0x000000282b127c10 */ /* 0x000fe2000ffde0ff */
[----:B------:R1:W-:Y:S04]  /*2c090*/  STL [R1+0x4eec], R2 ;  /* 0x004eec0201007387 */ /* 0x0003e80000100800 */
[----:B------:R3:W-:Y:S04]  /*2c0a0*/  STL [R1+0x4ef4], R19 ;  /* 0x004ef41301007387 */ /* 0x0007e80000100800 */
[----:B------:R4:W-:Y:S01]  /*2c0b0*/  STL [R1+0x4efc], R18 ;  /* 0x004efc1201007387 */ /* 0x0009e20000100800 */
[----:B-1----:R-:W-:-:S02]  /*2c0c0*/  IADD3 R2, P5, PT, R42, UR40, RZ ;  /* 0x000000282a027c10 */ /* 0x002fc4000ffbe0ff */
[----:B---3--:R-:W-:-:S03]  /*2c0d0*/  IADD3 R19, P1, PT, R41, UR40, RZ ;  /* 0x0000002829137c10 */ /* 0x008fc6000ff3e0ff */
[----:B------:R1:W-:Y:S01]  /*2c0e0*/  STL [R1+0x4f04], R2 ;  /* 0x004f040201007387 */ /* 0x0003e20000100800 */
[----:B----4-:R-:W-:-:S03]  /*2c0f0*/  IADD3 R18, P0, PT, R29, UR40, RZ ;  /* 0x000000281d127c10 */ /* 0x010fc6000ff1e0ff */
[----:B------:R3:W-:Y:S04]  /*2c100*/  STL [R1+0x4f0c], R19 ;  /* 0x004f0c1301007387 */ /* 0x0007e80000100800 */
[----:B------:R4:W-:Y:S01]  /*2c110*/  STL [R1+0x4f14], R18 ;  /* 0x004f141201007387 */ /* 0x0009e20000100800 */
[----:B-1----:R-:W-:Y:S02]  /*2c120*/  IADD3 R2, P4, PT, R28, UR40, RZ ;  /* 0x000000281c027c10 */ /* 0x002fe4000ff9e0ff */
[----:B---3--:R-:W-:-:S03]  /*2c130*/  IADD3.X R19, PT, PT, R38, UR17, RZ, P3, !PT ;  /* 0x0000001126137c10 */ /* 0x008fc60009ffe4ff */
[----:B------:R1:W-:Y:S01]  /*2c140*/  STL [R1+0x4f1c], R2 ;  /* 0x004f1c0201007387 */ /* 0x0003e20000100800 */
[----:B----4-:R-:W-:-:S03]  /*2c150*/  IADD3 R18, P3, PT, R26, UR40, RZ ;  /* 0x000000281a127c10 */ /* 0x010fc6000ff7e0ff */
[----:B------:R3:W-:Y:S04]  /*2c160*/  STL [R1+0x4ee8], R19 ;  /* 0x004ee81301007387 */ /* 0x0007e80000100800 */
[----:B------:R4:W-:Y:S01]  /*2c170*/  STL [R1+0x4f24], R18 ;  /* 0x004f241201007387 */ /* 0x0009e20000100800 */
[----:B-1----:R-:W-:Y:S02]  /*2c180*/  IADD3.X R2, PT, PT, R3, UR17, RZ, P2, !PT ;  /* 0x0000001103027c10 */ /* 0x002fe400097fe4ff */
[----:B---3--:R-:W-:-:S03]  /*2c190*/  IADD3 R19, P2, PT, R40, UR40, RZ ;  /* 0x0000002828137c10 */ /* 0x008fc6000ff5e0ff */
[----:B------:R1:W-:Y:S01]  /*2c1a0*/  STL [R1+0x4ef0], R2 ;  /* 0x004ef00201007387 */ /* 0x0003e20000100800 */
[----:B----4-:R-:W-:-:S03]  /*2c1b0*/  IADD3.X R18, PT, PT, R35, UR17, RZ, P6, !PT ;  /* 0x0000001123127c10 */ /* 0x010fc6000b7fe4ff */
        /* <DEDUP_REMOVED lines=26> */
[----:B-1----:R-:W-:Y:S01]  /*2c360*/  IADD3 R2, P2, PT, R30, UR40, RZ ;  /* 0x000000281e027c10 */ /* 0x002fe2000ff5e0ff */
[----:B------:R-:W-:Y:S01]  /*2c370*/  USHF.R.S32.HI UR40, URZ, 0x1f, UR6 ;  /* 0x0000001fff287899 */ /* 0x000fe20008011406 */
[----:B---3--:R-:W-:-:S03]  /*2c380*/  LOP3.LUT R19, R0, 0x20, RZ, 0x3c, !PT ;  /* 0x0000002000137812 */ /* 0x008fc600078e3cff */
[----:B------:R1:W-:Y:S01]  /*2c390*/  STL [R1+0x4f64], R2 ;  /* 0x004f640201007387 */ /* 0x0003e20000100800 */
[----:B------:R-:W-:Y:S02]  /*2c3a0*/  IADD3.X R19, PT, PT, R10, UR17, RZ, P6, !PT ;  /* 0x000000110a137c10 */ /* 0x000fe4000b7fe4ff */
[C---:B----4-:R-:W-:Y:S02]  /*2c3b0*/  LOP3.LUT R18, R0.reuse, 0x60, RZ, 0x3c, !PT ;  /* 0x0000006000127812 */ /* 0x050fe400078e3cff */
[----:B------:R-:W-:Y:S01]  /*2c3c0*/  IADD3.X R18, PT, PT, R11, UR17, RZ, P5, !PT ;  /* 0x000000110b127c10 */ /* 0x000fe2000affe4ff */
[----:B------:R3:W-:Y:S01]  /*2c3d0*/  STL [R1+0x4f30], R19 ;  /* 0x004f301301007387 */ /* 0x0007e20000100800 */
[----:B-1----:R-:W-:Y:S02]  /*2c3e0*/  LOP3.LUT R2, R0, 0x40, RZ, 0x3c, !PT ;  /* 0x0000004000027812 */ /* 0x002fe400078e3cff */
[----:B------:R-:W-:Y:S02]  /*2c3f0*/  IADD3 R2, P6, PT, R45, UR41, RZ ;  /* 0x000000292d027c10 */ /* 0x000fe4000ffde0ff */
[----:B---3--:R-:W-:-:S03]  /*2c400*/  IADD3 R19, P5, PT, R44, UR41, RZ ;  /* 0x000000292c137c10 */ /* 0x008fc6000ffbe0ff */
[----:B------:R1:W-:Y:S04]  /*2c410*/  STL [R1+0x4f6c], R2 ;  /* 0x004f6c0201007387 */ /* 0x0003e80000100800 */
        /* <DEDUP_REMOVED lines=1602> */
[----:B------:R1:W-:Y:S01]  /*32840*/  STL [R1+0x53f4], R18 ;  /* 0x0053f41201007387 */ /* 0x0003e20000100800 */
[----:B------:R-:W-:-:S03]  /*32850*/  IADD3.X R3, PT, PT, R3, UR76, RZ, P1, !PT ;  /* 0x0000004c03037c10 */ /* 0x000fc60008ffe4ff */
        /* <DEDUP_REMOVED lines=18> */
[----:B------:R-:W-:Y:S01]  /*32980*/  STL [R1+0x541c], R19 ;  /* 0x00541c1301007387 */ /* 0x000fe20000100800 */
[----:B0-----:R-:W-:Y:S02]  /*32990*/  IADD3.X R2, PT, PT, R38, UR76, RZ, P5, !PT ;  /* 0x0000004c26027c10 */ /* 0x001fe4000affe4ff */
[----:B-1----:R-:W-:-:S03]  /*329a0*/  IADD3 R18, P5, PT, R37, UR10, RZ ;  /* 0x0000000a25127c10 */ /* 0x002fc6000ffbe0ff */
[----:B------:R0:W-:Y:S04]  /*329b0*/  STL [R1+0x53e8], R2 ;  /* 0x0053e80201007387 */ /* 0x0001e80000100800 */
        /* <DEDUP_REMOVED lines=12> */
[----:B------:R-:W-:Y:S01]  /*32a80*/  STL [R1+0x543c], R18 ;  /* 0x00543c1201007387 */ /* 0x000fe20000100800 */
[----:B------:R-:W-:-:S03]  /*32a90*/  IADD3.X R8, PT, PT, R9, UR76, RZ, P2, !PT ;  /* 0x0000004c09087c10 */ /* 0x000fc600097fe4ff */
[----:B------:R1:W-:Y:S01]  /*32aa0*/  STL [R1+0x5408], R3 ;  /* 0x0054080301007387 */ /* 0x0003e20000100800 */
[----:B0-----:R-:W-:-:S05]  /*32ab0*/  IADD3 R2, P3, PT, R31, UR10, RZ ;  /* 0x0000000a1f027c10 */ /* 0x001fca000ff7e0ff */
[----:B------:R0:W-:Y:S01]  /*32ac0*/  STL [R1+0x5444], R2 ;  /* 0x0054440201007387 */ /* 0x0001e20000100800 */
[----:B-1----:R-:W-:-:S03]  /*32ad0*/  IADD3 R3, P2, PT, R30, UR10, RZ ;  /* 0x0000000a1e037c10 */ /* 0x002fc6000ff5e0ff */
        /* <DEDUP_REMOVED lines=21> */
[----:B-1----:R-:W-:-:S03]  /*32c30*/  IADD3.X R8, PT, PT, R17, UR76, RZ, P6, !PT ;  /* 0x0000004c11087c10 */ /* 0x002fc6000b7fe4ff */
[----:B------:R0:W-:Y:S01]  /*32c40*/  STL [R1+0x5448], R2 ;  /* 0x0054480201007387 */ /* 0x0001e20000100800 */
[----:B--2---:R-:W-:-:S03]  /*32c50*/  IADD3.X R3, PT, PT, R22, UR76, RZ, P5, !PT ;  /* 0x0000004c16037c10 */ /* 0x004fc6000affe4ff */
[----:B------:R1:W-:Y:S01]  /*32c60*/  STL [R1+0x5c50], R8 ;  /* 0x005c500801007387 */ /* 0x0003e20000100800 */
[----:B0-----:R-:W-:-:S05]  /*32c70*/  IADD3.X R2, PT, PT, R61, UR76, RZ, P1, !PT ;  /* 0x0000004c3d027c10 */ /* 0x001fca0008ffe4ff */
[----:B------:R1:W-:Y:S04]  /*32c80*/  STL [R1+0x5c60], R2 ;  /* 0x005c600201007387 */ /* 0x0003e80000100800 */
[----:B------:R1:W-:Y:S02]  /*32c90*/  STL [R1+0x5c58], R3 ;  /* 0x005c580301007387 */ /* 0x0003e40000100800 */
.L_x_1:
[----:B------:R-:W2:Y:S01]  /*32ca0*/  LDL R9, [R1+0x2fb4] ;  /* 0x002fb40001097983 */ /* 0x000ea20000100800 */
[----:B-1----:R-:W0:Y:S03]  /*32cb0*/  LDC R2, c[0x0][0x3a0] ;  /* 0x0000e800ff027b82 */ /* 0x002e260000000800 */
[----:B--2---:R1:W-:Y:S04]  /*32cc0*/  STL [R1+0x7530], R9 ;  /* 0x0075300901007387 */ /* 0x0043e80000100800 */
[----:B------:R-:W2:Y:S04]  /*32cd0*/  LDL R8, [R1+0x2fbc] ;  /* 0x002fbc0001087983 */ /* 0x000ea80000100800 */
[----:B-1----:R-:W0:Y:S04]  /*32ce0*/  LDL R9, [R1+0x3ce0] ;  /* 0x003ce00001097983 */ /* 0x002e280000100800 */
        /* <DEDUP_REMOVED lines=957> */
[----:B-----5:R-:W-:Y:S04]  /*368c0*/  STL [R1+0x658c], R15 ;  /* 0x00658c0f01007387 */ /* 0x020fe80000100800 */
[----:B------:R-:W-:Y:S04]  /*368d0*/  STL [R1+0x6588], R14 ;  /* 0x0065880e01007387 */ /* 0x000fe80000100800 */
[----:B------:R-:W-:Y:S04]  /*368e0*/  STL [R1+0x6584], R13 ;  /* 0x0065840d01007387 */ /* 0x000fe80000100800 */
[----:B------:R-:W-:Y:S04]  /*368f0*/  STL [R1+0x6580], R12 ;  /* 0x0065800c01007387 */ /* 0x000fe80000100800 */
[----:B------:R-:W-:Y:S04]  /*36900*/  STL [R1+0x657c], R7 ;  /* 0x00657c0701007387 */ /* 0x000fe80000100800 */
[----:B------:R-:W-:Y:S04]  /*36910*/  STL [R1+0x6578], R6 ;  /* 0x0065780601007387 */ /* 0x000fe80000100800 */
[----:B------:R-:W-:Y:S01]  /*36920*/  STL [R1+0x6590], R6 ;  /* 0x0065900601007387 */ /* 0x000fe20000100800 */
[----:B0-----:R-:W-:-:S03]  /*36930*/  IMAD R2, R9, -0x40, R2 ;  /* 0xffffffc009027824 */ /* 0x001fc600078e0202 */
[----:B------:R-:W-:Y:S04]  /*36940*/  STL [R1+0x6574], R5 ;  /* 0x0065740501007387 */ /* 0x000fe80000100800 */
[----:B------:R-:W-:Y:S04]  /*36950*/  STL [R1+0x6570], R4 ;  /* 0x0065700401007387 */ /* 0x000fe80000100800 */
[----:B------:R-:W-:Y:S04]  /*36960*/  STL [R1+0x6594], R4 ;  /* 0x0065940401007387 */ /* 0x000fe80000100800 */
[----:B------:R-:W-:Y:S04]  /*36970*/  STL [R1+0x656c], R0 ;  /* 0x00656c0001007387 */ /* 0x000fe80000100800 */
[----:B------:R-:W2:Y:S01]  /*36980*/  LDL.LU R9, [R1+0x7530] ;  /* 0x0075300001097983 */ /* 0x000ea20000300800 */
[----:B------:R-:W-:-:S02]  /*36990*/  ISETP.GT.AND P0, PT, R2, RZ, PT ;  /* 0x000000ff0200720c */ /* 0x000fc40003f04270 */
[----:B-1----:R-:W-:-:S11]  /*369a0*/  PRMT R59, RZ, 0x7610, R59 ;  /* 0x00007610ff3b7816 */ /* 0x002fd6000000003b */
[----:B--2---:R-:W2:Y:S04]  /*369b0*/  @P0 LDG.E.U8 R59, desc[UR8][R8.64] ;  /* 0x00000008083b0981 */ /* 0x004ea8000c1e1100 */
[----:B--2---:R0:W-:Y:S04]  /*369c0*/  STL [R1+0x2f48], R59 ;  /* 0x002f483b01007387 */ /* 0x0041e80000100800 */
[----:B0-----:R-:W2:Y:S04]  /*369d0*/  LDL.LU R59, [R1+0x752c] ;  /* 0x00752c00013b7983 */ /* 0x001ea80000300800 */
[----:B------:R-:W3:Y:S04]  /*369e0*/  LDL R8, [R1+0x2fac] ;  /* 0x002fac0001087983 */ /* 0x000ee80000100800 */
[----:B------:R-:W3:Y:S01]  /*369f0*/  LDL R9, [R1+0x2fc0] ;  /* 0x002fc00001097983 */ /* 0x000ee20000100800 */
[----:B------:R-:W-:-:S02]  /*36a00*/  PRMT R60, RZ, 0x7610, R60 ;  /* 0x00007610ff3c7816 */ /* 0x000fc4000000003c */
[----:B---3--:R-:W-:-:S04]  /*36a10*/  @P0 LOP3.LUT R9, R9, R8, RZ, 0x3c, !PT ;  /* 0x0000000809090212 */ /* 0x008fc800078e3cff */
[----:B------:R-:W-:-:S04]  /*36a20*/  @P0 LOP3.LUT R8, R9, R8, RZ, 0x3c, !PT ;  /* 0x0000000809080212 */ /* 0x000fc800078e3cff */
[----:B------:R-:W-:-:S05]  /*36a30*/  @P0 LOP3.LUT R9, R9, R8, RZ, 0x3c, !PT ;  /* 0x0000000809090212 */ /* 0x000fca00078e3cff */
[----:B------:R-:W3:Y:S04]  /*36a40*/  @P0 LDG.E.U8 R60, desc[UR8][R8.64] ;  /* 0x00000008083c0981 */ /* 0x000ee8000c1e1100 */
[----:B---3--:R0:W-:Y:S04]  /*36a50*/  STL [R1+0x2f44], R60 ;  /* 0x002f443c01007387 */ /* 0x0081e80000100800 */
[----:B0-----:R-:W3:Y:S04]  /*36a60*/  LDL.LU R60, [R1+0x7528] ;  /* 0x00752800013c7983 */ /* 0x001ee80000300800 */
[----:B------:R-:W4:Y:S04]  /*36a70*/  LDL R8, [R1+0x2fa4] ;  /* 0x002fa40001087983 */ /* 0x000f280000100800 */
[----:B------:R-:W4:Y:S01]  /*36a80*/  LDL R9, [R1+0x2fc4] ;  /* 0x002fc40001097983 */ /* 0x000f220000100800 */
[----:B------:R-:W-:-:S02]  /*36a90*/  PRMT R61, RZ, 0x7610, R61 ;  /* 0x00007610ff3d7816 */ /* 0x000fc4000000003d */
[----:B----4-:R-:W-:-:S04]  /*36aa0*/  @P0 LOP3.LUT R9, R9, R8, RZ, 0x3c, !PT ;  /* 0x0000000809090212 */ /* 0x010fc800078e3cff */
[----:B------:R-:W-:-:S04]  /*36ab0*/  @P0 LOP3.LUT R8, R9, R8, RZ, 0x3c, !PT ;  /* 0x0000000809080212 */ /* 0x000fc800078e3cff */
[----:B------:R-:W-:-:S05]  /*36ac0*/  @P0 LOP3.LUT R9, R9, R8, RZ, 0x3c, !PT ;  /* 0x0000000809090212 */ /* 0x000fca00078e3cff */
[----:B------:R-:W4:Y:S04]  /*36ad0*/  @P0 LDG.E.U8 R61, desc[UR8][R8.64] ;  /* 0x00000008083d0981 */ /* 0x000f28000c1e1100 */
[----:B----4-:R0:W-:Y:S04]  /*36ae0*/  STL [R1+0x2f40], R61 ;  /* 0x002f403d01007387 */ /* 0x0101e80000100800 */
[----:B0-----:R-:W4:Y:S04]  /*36af0*/  LDL.LU R61, [R1+0x7524] ;  /* 0x00752400013d7983 */ /* 0x001f280000300800 */
[----:B------:R-:W2:Y:S04]  /*36b00*/  LDL R8, [R1+0x2f9c] ;  /* 0x002f9c0001087983 */ /* 0x000ea80000100800 */
[----:B------:R-:W2:Y:S01]  /*36b10*/  LDL R9, [R1+0x2fc8] ;  /* 0x002fc80001097983 */ /* 0x000ea20000100800 */
[----:B---3--:R-:W-:-:S02]  /*36b20*/  PRMT R60, RZ, 0x7610, R60 ;  /* 0x00007610ff3c7816 */ /* 0x008fc4000000003c */
[----:B--2---:R-:W-:-:S04]  /*36b30*/  @P0 LOP3.LUT R9, R9, R8, RZ, 0x3c, !PT ;  /* 0x0000000809090212 */ /* 0x004fc800078e3cff */
[----:B------:R-:W-:-:S04]  /*36b40*/  @P0 LOP3.LUT R8, R9, R8, RZ, 0x3c, !PT ;  /* 0x0000000809080212 */ /* 0x000fc800078e3cff */
[----:B------:R-:W-:-:S05]  /*36b50*/  @P0 LOP3.LUT R9, R9, R8, RZ, 0x3c, !PT ;  /* 0x0000000809090212 */ /* 0x000fca00078e3cff */
[----:B------:R-:W2:Y:S04]  /*36b60*/  @P0 LDG.E.U8 R60, desc[UR8][R8.64] ;  /* 0x00000008083c0981 */ /* 0x000ea8000c1e1100 */
[----:B--2---:R0:W-:Y:S04]  /*36b70*/  STL [R1+0x2f3c], R60 ;  /* 0x002f3c3c01007387 */ /* 0x0041e80000100800 */
[----:B0-----:R-:W2:Y:S04]  /*36b80*/  LDL.LU R60, [R1+0x7520] ;  /* 0x00752000013c7983 */ /* 0x001ea80000300800 */
[----:B------:R-:W3:Y:S04]  /*36b90*/  LDL R8, [R1+0x2f94] ;  /* 0x002f940001087983 */ /* 0x000ee80000100800 */
[----:B------:R-:W3:Y:S01]  /*36ba0*/  LDL R9, [R1+0x2fcc] ;  /* 0x002fcc0001097983 */ /* 0x000ee20000100800 */
[----:B----4-:R-:W-:-:S02]  /*36bb0*/  PRMT R61, RZ, 0x7610, R61 ;  /* 0x00007610ff3d7816 */ /* 0x010fc4000000003d */
        /* <DEDUP_REMOVED lines=8> */
[----:B--2---:R-:W-:-:S02]  /*36c40*/  PRMT R60, RZ, 0x7610, R60 ;  /* 0x00007610ff3c7816 */ /* 0x004fc4000000003c */
[----:B----4-:R-:W-:-:S04]  /*36c50*/  @P0 LOP3.LUT R9, R9, R8, RZ, 0x3c, !PT ;  /* 0x0000000809090212 */ /* 0x010fc800078e3cff */
[----:B------:R-:W-:-:S04]  /*36c60*/  @P0 LOP3.LUT R8, R9, R8, RZ, 0x3c, !PT ;  /* 0x0000000809080212 */ /* 0x000fc800078e3cff */
[----:B------:R-:W-:-:S05]  /*36c70*/  @P0 LOP3.LUT R9, R9, R8, RZ, 0x3c, !PT ;  /* 0x0000000809090212 */ /* 0x000fca00078e3cff */
[----:B------:R-:W2:Y:S04]  /*36c80*/  @P0 LDG.E.U8 R60, desc[UR8][R8.64] ;  /* 0x00000008083c0981 */ /* 0x000ea8000c1e1100 */
[----:B--2---:R0:W-:Y:S04]  /*36c90*/  STL [R1+0x2f34], R60 ;  /* 0x002f343c01007387 */ /* 0x0041e80000100800 */
[----:B0-----:R-:W2:Y:S04]  /*36ca0*/  LDL.LU R60, [R1+0x7518] ;  /* 0x00751800013c7983 */ /* 0x001ea80000300800 */
[----:B------:R-:W4:Y:S04]  /*36cb0*/  LDL R8, [R1+0x2f84] ;  /* 0x002f840001087983 */ /* 0x000f280000100800 */
[----:B------:R-:W4:Y:S01]  /*36cc0*/  LDL R9, [R1+0x2fb0] ;  /* 0x002fb00001097983 */ /* 0x000f220000100800 */
[----:B---3--:R-:W-:-:S02]  /*36cd0*/  PRMT R61, RZ, 0x7610, R61 ;  /* 0x00007610ff3d7816 */ /* 0x008fc4000000003d */
[----:B----4-:R-:W-:-:S04]  /*36ce0*/  @P0 LOP3.LUT R9, R9, R8, RZ, 0x3c, !PT ;  /* 0x0000000809090212 */ /* 0x010fc800078e3cff */
        /* <DEDUP_REMOVED lines=83> */
[----:B------:R-:W2:Y:S01]  /*37220*/  @P0 LDG.E.U8 R60, desc[UR8][R8.64] ;  /* 0x00000008083c0981 */ /* 0x000ea2000c1e1100 */
[----:B------:R-:W-:-:S03]  /*37230*/  ISETP.GT.AND P1, PT, R2, 0x1, PT ;  /* 0x000000010200780c */ /* 0x000fc60003f24270 */
        /* <DEDUP_REMOVED lines=8114> */
[----:B------:R-:W-:-:S02]  /*56d60*/  PRMT R58, RZ, 0x7610, R58 ;  /* 0x00007610ff3a7816 */ /* 0x000fc4000000003a */
[----:B--2---:R-:W-:-:S04]  /*56d70*/  @P0 LOP3.LUT R9, R9, R8, RZ, 0x3c, !PT ;  /* 0x0000000809090212 */ /* 0x004fc800078e3cff */
[----:B------:R-:W-:-:S04]  /*56d80*/  @P0 LOP3.LUT R8, R9, R8, RZ, 0x3c, !PT ;  /* 0x0000000809080212 */ /* 0x000fc800078e3cff */
[----:B------:R-:W-:-:S05]  /*56d90*/  @P0 LOP3.LUT R9, R9, R8, RZ, 0x3c, !PT ;  /* 0x0000000809090212 */ /* 0x000fca00078e3cff */
[----:B------:R-:W2:Y:S01]  /*56da0*/  @P0 LDG.E.U8 R58, desc[UR8][R8.64] ;  /* 0x00000008083a0981 */ /* 0x000ea2000c1e1100 */
[----:B------:R-:W-:-:S03]  /*56db0*/  ISETP.GT.AND P1, PT, R2, 0x39, PT ;  /* 0x000000390200780c */ /* 0x000fc60003f24270 */
[----:B--2---:R0:W-:Y:S04]  /*56dc0*/  STL [R1+0x14c], R58 ;  /* 0x00014c3a01007387 */ /* 0x0041e80000100800 */
[----:B0-----:R-:W2:Y:S04]  /*56dd0*/  LDL.LU R58, [R1+0x66f0] ;  /* 0x0066f000013a7983 */ /* 0x001ea80000300800 */
[----:B------:R-:W2:Y:S04]  /*56de0*/  LDL R8, [R1+0x4060] ;  /* 0x0040600001087983 */ /* 0x000ea80000100800 */
[----:B------:R-:W2:Y:S01]  /*56df0*/  LDL R9, [R1+0x4064] ;  /* 0x0040640001097983 */ /* 0x000ea20000100800 */
[----:B------:R-:W-:-:S02]  /*56e00*/  PRMT R57, RZ, 0x7610, R57 ;  /* 0x00007610ff397816 */ /* 0x000fc40000000039 */
[----:B--2---:R-:W-:-:S04]  /*56e10*/  @P1 LOP3.LUT R9, R9, R8, RZ, 0x3c, !PT ;  /* 0x0000000809091212 */ /* 0x004fc800078e3cff */
[----:B------:R-:W-:-:S04]  /*56e20*/  @P1 LOP3.LUT R8, R9, R8, RZ, 0x3c, !PT ;  /* 0x0000000809081212 */ /* 0x000fc800078e3cff */
[----:B------:R-:W-:-:S05]  /*56e30*/  @P1 LOP3.LUT R9, R9, R8, RZ, 0x3c, !PT ;  /* 0x0000000809091212 */ /* 0x000fca00078e3cff */
[----:B------:R-:W2:Y:S04]  /*56e40*/  @P1 LDG.E.U8 R57, desc[UR8][R8.64] ;  /* 0x0000000808391981 */ /* 0x000ea8000c1e1100 */
        /* <DEDUP_REMOVED lines=316> */
[----:B------:R0:W2:Y:S04]  /*58210*/  @P1 LDG.E.U8 R7, desc[UR8][R8.64] ;  /* 0x0000000808071981 */ /* 0x0000a8000c1e1100 */
[----:B------:R-:W0:Y:S04]  /*58220*/  LDL R8, [R1+0x3f40] ;  /* 0x003f400001087983 */ /* 0x000e280000100800 */
[----:B------:R-:W0:Y:S01]  /*58230*/  LDL R9, [R1+0x3f44] ;  /* 0x003f440001097983 */ /* 0x000e220000100800 */
[----:B------:R-:W-:Y:S02]  /*58240*/  PRMT R22, RZ, 0x7610, R22 ;  /* 0x00007610ff167816 */ /* 0x000fe40000000016 */
[----:B0-----:R-:W-:-:S04]  /*58250*/  @P1 LOP3.LUT R9, R9, R8, RZ, 0x3c, !PT ;  /* 0x0000000809091212 */ /* 0x001fc800078e3cff */
[----:B------:R-:W-:-:S04]  /*58260*/  @P1 LOP3.LUT R8, R9, R8, RZ, 0x3c, !PT ;  /* 0x0000000809081212 */ /* 0x000fc800078e3cff */
[----:B------:R-:W-:-:S05]  /*58270*/  @P1 LOP3.LUT R9, R9, R8, RZ, 0x3c, !PT ;  /* 0x0000000809091212 */ /* 0x000fca00078e3cff */
[----:B------:R-:W3:Y:S04]  /*58280*/  @P1 LDG.E.U8 R22, desc[UR8][R8.64] ;  /* 0x0000000808161981 */ /* 0x000ee8000c1e1100 */
[----:B--2---:R0:W-:Y:S04]  /*58290*/  STL [R1+0x9c], R7 ;  /* 0x00009c0701007387 */ /* 0x0041e80000100800 */
[----:B0-----:R-:W2:Y:S04]  /*582a0*/  LDL R7, [R1+0x3f1c] ;  /* 0x003f1c0001077983 */ /* 0x001ea80000100800 */
[----:B---3--:R0:W-:Y:S04]  /*582b0*/  STL [R1+0x98], R22 ;  /* 0x0000981601007387 */ /* 0x0081e80000100800 */
[----:B0-----:R-:W3:Y:S04]  /*582c0*/  LDL.LU R22, [R1+0x6660] ;  /* 0x0066600001167983 */ /* 0x001ee80000300800 */
        /* <DEDUP_REMOVED lines=34> */
[----:B------:R-:W-:-:S03]  /*584f0*/  PRMT R4, RZ, 0x7610, R4 ;  /* 0x00007610ff047816 */ /* 0x000fc60000000004 */
[----:B--2---:R0:W-:Y:S04]  /*58500*/  STL [R1+0x78], R18 ;  /* 0x0000781201007387 */ /* 0x0041e80000100800 */
[----:B0-----:R-:W2:Y:S04]  /*58510*/  LDL.LU R18, [R1+0x6650] ;  /* 0x0066500001127983 */ /* 0x001ea80000300800 */
[----:B------:R-:W2:Y:S01]  /*58520*/  LDL R9, [R1+0x3f18] ;  /* 0x003f180001097983 */ /* 0x000ea20000100800 */
[----:B------:R-:W-:Y:S01]  /*58530*/  @P1 IMAD.MOV.U32 R8, RZ, RZ, R7 ;  /* 0x000000ffff081224 */ /* 0x000fe200078e0007 */
[----:B------:R-:W-:-:S02]  /*58540*/  PRMT R6, RZ, 0x7610, R6 ;  /* 0x00007610ff067816 */ /* 0x000fc40000000006 */
[----:B------:R-:W3:Y:S04]  /*58550*/  LDL R7, [R1+0x3ef4] ;  /* 0x003ef40001077983 */ /* 0x000ee80000100800 */
[----:B--2---:R0:W2:Y:S04]  /*58560*/  @P1 LDG.E.U8 R4, desc[UR8][R8.64] ;  /* 0x0000000808041981 */ /* 0x0040a8000c1e1100 */
[----:B------:R-:W0:Y:S04]  /*58570*/  LDL R8, [R1+0x3f10] ;  /* 0x003f100001087983 */ /* 0x000e280000100800 */
[----:B------:R-:W0:Y:S02]  /*58580*/  LDL R9, [R1+0x3f14] ;  /* 0x003f140001097983 */ /* 0x000e240000100800 */
[----:B0-----:R-:W-:-:S04]  /*58590*/  @P1 LOP3.LUT R9, R9, R8, RZ, 0x3c, !PT ;  /* 0x0000000809091212 */ /* 0x001fc800078e3cff */
[----:B------:R-:W-:-:S04]  /*585a0*/  @P1 LOP3.LUT R8, R9, R8, RZ, 0x3c, !PT ;  /* 0x0000000809081212 */ /* 0x000fc800078e3cff */
[----:B------:R-:W-:Y:S01]  /*585b0*/  @P1 LOP3.LUT R9, R9, R8, RZ, 0x3c, !PT ;  /* 0x0000000809091212 */ /* 0x000fe200078e3cff */
[----:B--2---:R-:W-:Y:S04]  /*585c0*/  STL [R1+0x6598], R4 ;  /* 0x0065980401007387 */ /* 0x004fe80000100800 */
[----:B------:R0:W2:Y:S04]  /*585d0*/  @P1 LDG.E.U8 R6, desc[UR8][R8.64] ;  /* 0x0000000808061981 */ /* 0x0000a8000c1e1100 */
[----:B------:R-:W0:Y:S04]  /*585e0*/  LDL R8, [R1+0x3f08] ;  /* 0x003f080001087983 */ /* 0x000e280000100800 */
[----:B------:R-:W0:Y:S01]  /*585f0*/  LDL R9, [R1+0x3f0c] ;  /* 0x003f0c0001097983 */ /* 0x000e220000100800 */
[----:B------:R-:W-:-:S02]  /*58600*/  PRMT R15, RZ, 0x7610, R15 ;  /* 0x00007610ff0f7816 */ /* 0x000fc4000000000f */
        /* <DEDUP_REMOVED lines=21> */
[----:B------:R-:W4:Y:S01]  /*58760*/  LDL R9, [R1+0x3ef0] ;  /* 0x003ef00001097983 */ /* 0x000f220000100800 */
[----:B------:R-:W-:Y:S01]  /*58770*/  PRMT R12, RZ, 0x7610, R12 ;  /* 0x00007610ff0c7816 */ /* 0x000fe2000000000c */
[----:B---3--:R-:W-:-:S02]  /*58780*/  @P1 IMAD.MOV.U32 R8, RZ, RZ, R7 ;  /* 0x000000ffff081224 */ /* 0x008fc400078e0007 */
[----:B--2---:R-:W-:Y:S01]  /*58790*/  STL [R1+0x65a8], R13 ;  /* 0x0065a80d01007387 */ /* 0x004fe20000100800 */
[----:B------:R-:W-:-:S03]  /*587a0*/  PRMT R0, RZ, 0x7610, R0 ;  /* 0x00007610ff007816 */ /* 0x000fc60000000000 */
[----:B------:R-:W2:Y:S04]  /*587b0*/  LDL R7, [R1+0x3ecc] ;  /* 0x003ecc0001077983 */ /* 0x000ea80000100800 */
[----:B----4-:R0:W3:Y:S04]  /*587c0*/  @P1 LDG.E.U8 R12, desc[UR8][R8.64] ;  /* 0x00000008080c1981 */ /* 0x0100e8000c1e1100 */
[----:B------:R-:W0:Y:S04]  /*587d0*/  LDL R8, [R1+0x3ee8] ;  /* 0x003ee80001087983 */ /* 0x000e280000100800 */
[----:B------:R-:W0:Y:S02]  /*587e0*/  LDL R9, [R1+0x3eec] ;  /* 0x003eec0001097983 */ /* 0x000e240000100800 */
[----:B0-----:R-:W-:-:S04]  /*587f0*/  @P1 LOP3.LUT R9, R9, R8, RZ, 0x3c, !PT ;  /* 0x0000000809091212 */ /* 0x001fc800078e3cff */
[----:B------:R-:W-:-:S04]  /*58800*/  @P1 LOP3.LUT R8, R9, R8, RZ, 0x3c, !PT ;  /* 0x0000000809081212 */ /* 0x000fc800078e3cff */
[----:B------:R-:W-:Y:S01]  /*58810*/  @P1 LOP3.LUT R9, R9, R8, RZ, 0x3c, !PT ;  /* 0x0000000809091212 */ /* 0x000fe200078e3cff */
[----:B---3--:R-:W-:Y:S04]  /*58820*/  STL [R1+0x65ac], R12 ;  /* 0x0065ac0c01007387 */ /* 0x008fe80000100800 */
[----:B------:R0:W3:Y:S04]  /*58830*/  @P1 LDG.E.U8 R0, desc[UR8][R8.64] ;  /* 0x0000000808001981 */ /* 0x0000e8000c1e1100 */
[----:B------:R-:W0:Y:S04]  /*58840*/  LDL R8, [R1+0x3ee0] ;  /* 0x003ee00001087983 */ /* 0x000e280000100800 */
[----:B------:R-:W0:Y:S01]  /*58850*/  LDL R9, [R1+0x3ee4] ;  /* 0x003ee40001097983 */ /* 0x000e220000100800 */
[----:B------:R-:W-:-:S02]  /*58860*/  ISETP.GT.AND P0, PT, R2, 0x3c, PT ;  /* 0x0000003c0200780c */ /* 0x000fc40003f04270 */
[----:B------:R-:W-:-:S11]  /*58870*/  PRMT R17, RZ, 0x7610, R17 ;  /* 0x00007610ff117816 */ /* 0x000fd60000000011 */
[----:B0-----:R-:W-:-:S04]  /*58880*/  @P0 LOP3.LUT R9, R9, R8, RZ, 0x3c, !PT ;  /* 0x0000000809090212 */ /* 0x001fc800078e3cff */
[----:B------:R-:W-:-:S04]  /*58890*/  @P0 LOP3.LUT R8, R9, R8, RZ, 0x3c, !PT ;  /* 0x0000000809080212 */ /* 0x000fc800078e3cff */
[----:B------:R-:W-:-:S05]  /*588a0*/  @P0 LOP3.LUT R9, R9, R8, RZ, 0x3c, !PT ;  /* 0x0000000809090212 */ /* 0x000fca00078e3cff */
[----:B------:R-:W4:Y:S04]  /*588b0*/  @P0 LDG.E.U8 R17, desc[UR8][R8.64] ;  /* 0x0000000808110981 */ /* 0x000f28000c1e1100 */
[----:B---3--:R-:W-:Y:S04]  /*588c0*/  STL [R1+0x65b0], R0 ;  /* 0x0065b00001007387 */ /* 0x008fe80000100800 */
[----:B----4-:R0:W-:Y:S04]  /*588d0*/  STL [R1+0x48], R17 ;  /* 0x0000481101007387 */ /* 0x0101e80000100800 */
        /* <DEDUP_REMOVED lines=21> */
[----:B------:R-:W-:-:S03]  /*58a30*/  @P0 IMAD.MOV.U32 R8, RZ, RZ, R7 ;  /* 0x000000ffff080224 */ /* 0x000fc600078e0007 */
[----:B------:R-:W3:Y:S04]  /*58a40*/  LDL R7, [R1+0x3eac] ;  /* 0x003eac0001077983 */ /* 0x000ee80000100800 */
[----:B--2---:R-:W2:Y:S04]  /*58a50*/  @P0 LDG.E.U8 R10, desc[UR8][R8.64] ;  /* 0x00000008080a0981 */ /* 0x004ea8000c1e1100 */
        /* <DEDUP_REMOVED lines=9> */
[----:B------:R-:W3:Y:S04]  /*58af0*/  LDL R8, [R1+0x3eb8] ;  /* 0x003eb80001087983 */ /* 0x000ee80000100800 */
[----:B------:R-:W3:Y:S01]  /*58b00*/  LDL R9, [R1+0x3ebc] ;  /* 0x003ebc0001097983 */ /* 0x000ee20000100800 */
[----:B------:R-:W-:-:S03]  /*58b10*/  PRMT R14, RZ, 0x7610, R14 ;  /* 0x00007610ff0e7816 */ /* 0x000fc6000000000e */
[----:B--2---:R0:W-:Y:S04]  /*58b20*/  STL [R1+0x661c], R15 ;  /* 0x00661c0f01007387 */ /* 0x0041e80000100800 */
[----:B0-----:R-:W2:Y:S01]  /*58b30*/  LDL R15, [R1+0x3eb4] ;  /* 0x003eb400010f7983 */ /* 0x001ea20000100800 */
[----:B---3--:R-:W-:-:S04]  /*58b40*/  @P0 LOP3.LUT R9, R9, R8, RZ, 0x3c, !PT ;  /* 0x0000000809090212 */ /* 0x008fc800078e3cff */
[----:B------:R-:W-:-:S04]  /*58b50*/  @P0 LOP3.LUT R8, R9, R8, RZ, 0x3c, !PT ;  /* 0x0000000809080212 */ /* 0x000fc800078e3cff */
[----:B------:R-:W-:-:S05]  /*58b60*/  @P0 LOP3.LUT R9, R9, R8, RZ, 0x3c, !PT ;  /* 0x0000000809090212 */ /* 0x000fca00078e3cff */
[----:B------:R2:W3:Y:S04]  /*58b70*/  @P0 LDG.E.U8 R14, desc[UR8][R8.64] ;  /* 0x00000008080e0981 */ /* 0x0004e8000c1e1100 */
[----:B------:R-:W4:Y:S01]  /*58b80*/  LDL R9, [R1+0x3eb0] ;  /* 0x003eb00001097983 */ /* 0x000f220000100800 */
[----:B------:R-:W-:Y:S01]  /*58b90*/  PRMT R13, RZ, 0x7610, R13 ;  /* 0x00007610ff0d7816 */ /* 0x000fe2000000000d */
[----:B--2---:R-:W-:Y:S02]  /*58ba0*/  @P0 IMAD.MOV.U32 R8, RZ, RZ, R15 ;  /* 0x000000ffff080224 */ /* 0x004fe400078e000f */
[----:B---3--:R0:W-:Y:S01]  /*58bb0*/  STL [R1+0x6620], R14 ;  /* 0x0066200e01007387 */ /* 0x0081e20000100800 */
[----:B------:R-:W-:-:S03]  /*58bc0*/  PRMT R12, RZ, 0x7610, R12 ;  /* 0x00007610ff0c7816 */ /* 0x000fc6000000000c */
[----:B------:R-:W2:Y:S04]  /*58bd0*/  LDL R15, [R1+0x3e90] ;  /* 0x003e9000010f7983 */ /* 0x000ea80000100800 */
[----:B----4-:R1:W3:Y:S04]  /*58be0*/  @P0 LDG.E.U8 R13, desc[UR8][R8.64] ;  /* 0x00000008080d0981 */ /* 0x0102e8000c1e1100 */
[----:B0-----:R-:W4:Y:S04]  /*58bf0*/  LDL R14, [R1+0x3e94] ;  /* 0x003e9400010e7983 */ /* 0x001f280000100800 */
[----:B------:R-:W2:Y:S01]  /*58c00*/  LDL R9, [R1+0x3ea8] ;  /* 0x003ea80001097983 */ /* 0x000ea20000100800 */
[----:B-1----:R-:W-:-:S03]  /*58c10*/  @P0 IMAD.MOV.U32 R8, RZ, RZ, R7 ;  /* 0x000000ffff080224 */ /* 0x002fc600078e0007 */
[----:B---3--:R-:W-:Y:S01]  /*58c20*/  STL [R1+0x6624], R13 ;  /* 0x0066240d01007387 */ /* 0x008fe20000100800 */
[----:B------:R-:W-:-:S03]  /*58c30*/  PRMT R6, RZ, 0x7610, R6 ;  /* 0x00007610ff067816 */ /* 0x000fc60000000006 */
[----:B------:R-:W3:Y:S04]  /*58c40*/  LDL R7, [R1+0x3e8c] ;  /* 0x003e8c0001077983 */ /* 0x000ee80000100800 */
[----:B--2---:R0:W2:Y:S04]  /*58c50*/  @P0 LDG.E.U8 R12, desc[UR8][R8.64] ;  /* 0x00000008080c0981 */ /* 0x0040a8000c1e1100 */
[----:B------:R-:W0:Y:S04]  /*58c60*/  LDL R8, [R1+0x3ea0] ;  /* 0x003ea00001087983 */ /* 0x000e280000100800 */
[----:B------:R-:W0:Y:S02]  /*58c70*/  LDL R9, [R1+0x3ea4] ;  /* 0x003ea40001097983 */ /* 0x000e240000100800 */
[----:B0-----:R-:W-:-:S04]  /*58c80*/  @P0 LOP3.LUT R9, R9, R8, RZ, 0x3c, !PT ;  /* 0x0000000809090212 */ /* 0x001fc800078e3cff */
[----:B------:R-:W-:-:S04]  /*58c90*/  @P0 LOP3.LUT R8, R9, R8, RZ, 0x3c, !PT ;  /* 0x0000000809080212 */ /* 0x000fc800078e3cff */
[----:B------:R-:W-:-:S05]  /*58ca0*/  @P0 LOP3.LUT R9, R9, R8, RZ, 0x3c, !PT ;  /* 0x0000000809090212 */ /* 0x000fca00078e3cff */
[----:B------:R-:W3:Y:S04]  /*58cb0*/  @P0 LDG.E.U8 R6, desc[UR8][R8.64] ;  /* 0x0000000808060981 */ /* 0x000ee8000c1e1100 */
[----:B--2---:R0:W-:Y:S04]  /*58cc0*/  STL [R1+0x6628], R12 ;  /* 0x0066280c01007387 */ /* 0x0041e80000100800 */
[----:B------:R-:W2:Y:S04]  /*58cd0*/  LDL R8, [R1+0x3e98] ;  /* 0x003e980001087983 */ /* 0x000ea80000100800 */
[----:B------:R-:W2:Y:S04]  /*58ce0*/  LDL R9, [R1+0x3e9c] ;  /* 0x003e9c0001097983 */ /* 0x000ea80000100800 */
[----:B0-----:R-:W4:Y:S04]  /*58cf0*/  LDL R12, [R1+0x3e84] ;  /* 0x003e8400010c7983 */ /* 0x001f280000100800 */
[----:B---3--:R0:W-:Y:S04]  /*58d00*/  STL [R1+0x662c], R6 ;  /* 0x00662c0601007387 */ /* 0x0081e80000100800 */
[----:B0-----:R-:W3:Y:S01]  /*58d10*/  LDL R6, [R1+0x3e88] ;  /* 0x003e880001067983 */ /* 0x001ee20000100800 */
[----:B--2---:R-:W-:-:S02]  /*58d20*/  @P0 LOP3.LUT R9, R9, R8, RZ, 0x3c, !PT ;  /* 0x0000000809090212 */ /* 0x004fc400078e3cff */
[----:B------:R-:W-:Y:S02]  /*58d30*/  PRMT R4, RZ, 0x7610, R4 ;  /* 0x00007610ff047816 */ /* 0x000fe40000000004 */
[----:B------:R-:W-:-:S04]  /*58d40*/  @P0 LOP3.LUT R8, R9, R8, RZ, 0x3c, !PT ;  /* 0x0000000809080212 */ /* 0x000fc800078e3cff */
[----:B------:R-:W-:Y:S02]  /*58d50*/  @P0 LOP3.LUT R9, R9, R8, RZ, 0x3c, !PT ;  /* 0x0000000809090212 */ /* 0x000fe400078e3cff */
[----:B------:R-:W-:-:S03]  /*58d60*/  PRMT R0, RZ, 0x7610, R0 ;  /* 0x00007610ff007816 */ /* 0x000fc60000000000 */
[----:B------:R4:W2:Y:S01]  /*58d70*/  @P0 LDG.E.U8 R4, desc[UR8][R8.64] ;  /* 0x0000000808040981 */ /* 0x0008a2000c1e1100 */
[----:B------:R-:W-:Y:S01]  /*58d80*/  PRMT R3, RZ, 0x7610, R3 ;  /* 0x00007610ff037816 */ /* 0x000fe20000000003 */
[----:B----4-:R-:W-:Y:S02]  /*58d90*/  @P0 IMAD.MOV.U32 R8, RZ, RZ, R14 ;  /* 0x000000ffff080224 */ /* 0x010fe400078e000e */
[----:B------:R-:W-:-:S05]  /*58da0*/  @P0 IMAD.MOV.U32 R9, RZ, RZ, R15 ;  /* 0x000000ffff090224 */ /* 0x000fca00078e000f */
[----:B------:R0:W4:Y:S02]  /*58db0*/  @P0 LDG.E.U8 R0, desc[UR8][R8.64] ;  /* 0x0000000808000981 */ /* 0x000124000c1e1100 */
[----:B0-----:R-:W-:Y:S02]  /*58dc0*/  @P0 IMAD.MOV.U32 R8, RZ, RZ, R7 ;  /* 0x000000ffff080224 */ /* 0x001fe400078e0007 */
[----:B---3--:R-:W-:-:S05]  /*58dd0*/  @P0 IMAD.MOV.U32 R9, RZ, RZ, R6 ;  /* 0x000000ffff090224 */ /* 0x008fca00078e0006 */
[----:B------:R-:W3:Y:S04]  /*58de0*/  @P0 LDG.E.U8 R3, desc[UR8][R8.64] ;  /* 0x0000000808030981 */ /* 0x000ee8000c1e1100 */
[----:B--2---:R0:W-:Y:S04]  /*58df0*/  STL [R1+0x6630], R4 ;  /* 0x0066300401007387 */ /* 0x0041e80000100800 */
[----:B------:R-:W2:Y:S04]  /*58e00*/  LDL R15, [R1+0x3e70] ;  /* 0x003e7000010f7983 */ /* 0x000ea80000100800 */
[----:B------:R-:W2:Y:S04]  /*58e10*/  LDL R14, [R1+0x3e74] ;  /* 0x003e7400010e7983 */ /* 0x000ea80000100800 */
[----:B0-----:R-:W2:Y:S04]  /*58e20*/  LDL R4, [R1+0x3e7c] ;  /* 0x003e7c0001047983 */ /* 0x001ea80000100800 */
[----:B----4-:R-:W-:Y:S04]  /*58e30*/  STL [R1+0x6634], R0 ;  /* 0x0066340001007387 */ /* 0x010fe80000100800 */
[----:B------:R-:W4:Y:S04]  /*58e40*/  LDL R7, [R1+0x3e68] ;  /* 0x003e680001077983 */ /* 0x000f280000100800 */
[----:B------:R-:W2:Y:S04]  /*58e50*/  LDL R6, [R1+0x3e6c] ;  /* 0x003e6c0001067983 */ /* 0x000ea80000100800 */
[----:B---3--:R0:W-:Y:S04]  /*58e60*/  STL [R1+0xc], R3 ;  /* 0x00000c0301007387 */ /* 0x0081e80000100800 */
[----:B0-----:R-:W3:Y:S04]  /*58e70*/  LDL.LU R3, [R1+0x663c] ;  /* 0x00663c0001037983 */ /* 0x001ee80000300800 */
[----:B------:R-:W2:Y:S01]  /*58e80*/  LDL R9, [R1+0x3e80] ;  /* 0x003e800001097983 */ /* 0x000ea20000100800 */
[----:B------:R-:W-:Y:S01]  /*58e90*/  PRMT R5, RZ, 0x7610, R5 ;  /* 0x00007610ff057816 */ /* 0x000fe20000000005 */
[----:B------:R-:W-:Y:S01]  /*58ea0*/  @P0 IMAD.MOV.U32 R8, RZ, RZ, R12 ;  /* 0x000000ffff080224 */ /* 0x000fe200078e000c */
[----:B------:R-:W-:Y:S01]  /*58eb0*/  PRMT R0, RZ, 0x7610, R0 ;  /* 0x00007610ff007816 */ /* 0x000fe20000000000 */
[----:B------:R-:W3:Y:S04]  /*58ec0*/  LDL R12, [R1+0x3e60] ;  /* 0x003e6000010c7983 */ /* 0x000ee80000100800 */
[----:B--2---:R0:W2:Y:S04]  /*58ed0*/  @P0 LDG.E.U8 R5, desc[UR8][R8.64] ;  /* 0x0000000808050981 */ /* 0x0040a8000c1e1100 */
[----:B------:R-:W2:Y:S01]  /*58ee0*/  LDL R9, [R1+0x3e78] ;  /* 0x003e780001097983 */ /* 0x000ea20000100800 */
[----:B0-----:R-:W-:-:S05]  /*58ef0*/  @P0 IMAD.MOV.U32 R8, RZ, RZ, R4 ;  /* 0x000000ffff080224 */ /* 0x001fca00078e0004 */
[----:B--2---:R0:W2:Y:S04]  /*58f00*/  @P0 LDG.E.U8 R0, desc[UR8][R8.64] ;  /* 0x0000000808000981 */ /* 0x0040a8000c1e1100 */
[----:B------:R1:W-:Y:S04]  /*58f10*/  STL [R1+0x8], R5 ;  /* 0x0000080501007387 */ /* 0x0003e80000100800 */
[----:B------:R-:W2:Y:S04]  /*58f20*/  LDL R4, [R1+0x3e58] ;  /* 0x003e580001047983 */ /* 0x000ea80000100800 */
[----:B-1----:R-:W2:Y:S01]  /*58f30*/  LDL R5, [R1+0x3e64] ;  /* 0x003e640001057983 */ /* 0x002ea20000100800 */
[----:B------:R-:W-:-:S02]  /*58f40*/  PRMT R13, RZ, 0x7610, R13 ;  /* 0x00007610ff0d7816 */ /* 0x000fc4000000000d */
[----:B------:R-:W-:Y:S01]  /*58f50*/  ISETP.GT.AND P1, PT, R2, 0x3d, PT ;  /* 0x0000003d0200780c */ /* 0x000fe20003f24270 */
[----:B0-----:R-:W-:Y:S02]  /*58f60*/  @P0 IMAD.MOV.U32 R8, RZ, RZ, R14 ;  /* 0x000000ffff080224 */ /* 0x001fe400078e000e */
[----:B------:R-:W-:Y:S01]  /*58f70*/  @P0 IMAD.MOV.U32 R9, RZ, RZ, R15 ;  /* 0x000000ffff090224 */ /* 0x000fe200078e000f */
[----:B------:R-:W-:-:S04]  /*58f80*/  PRMT R61, RZ, 0x7610, R61 ;  /* 0x00007610ff3d7816 */ /* 0x000fc8000000003d */
[----:B------:R0:W2:Y:S01]  /*58f90*/  @P0 LDG.E.U8 R13, desc[UR8][R8.64] ;  /* 0x00000008080d0981 */ /* 0x0000a2000c1e1100 */
[----:B------:R-:W-:Y:S01]  /*58fa0*/  PRMT R60, RZ, 0x7610, R60 ;  /* 0x00007610ff3c7816 */ /* 0x000fe2000000003c */
[----:B0-----:R-:W-:Y:S02]  /*58fb0*/  @P0 IMAD.MOV.U32 R8, RZ, RZ, R6 ;  /* 0x000000ffff080224 */ /* 0x001fe400078e0006 */
[----:B----4-:R-:W-:-:S05]  /*58fc0*/  @P0 IMAD.MOV.U32 R9, RZ, RZ, R7 ;  /* 0x000000ffff090224 */ /* 0x010fca00078e0007 */
[----:B------:R3:W4:Y:S02]  /*58fd0*/  @P0 LDG.E.U8 R61, desc[UR8][R8.64] ;  /* 0x00000008083d0981 */ /* 0x000724000c1e1100 */
[----:B---3--:R-:W-:Y:S02]  /*58fe0*/  @P1 IMAD.MOV.U32 R9, RZ, RZ, R12 ;  /* 0x000000ffff091224 */ /* 0x008fe400078e000c */
[----:B--2---:R0:W-:Y:S04]  /*58ff0*/  STL [R1+0x4], R0 ;  /* 0x0000040001007387 */ /* 0x0041e80000100800 */
[----:B------:R-:W2:Y:S04]  /*59000*/  LDL R7, [R1+0x3e50] ;  /* 0x003e500001077983 */ /* 0x000ea80000100800 */
[----:B------:R-:W3:Y:S04]  /*59010*/  LDL R6, [R1+0x3e54] ;  /* 0x003e540001067983 */ /* 0x000ee80000100800 */
[----:B0-----:R-:W2:Y:S01]  /*59020*/  LDL R0, [R1+0x3e5c] ;  /* 0x003e5c0001007983 */ /* 0x001ea20000100800 */
[----:B------:R-:W-:-:S05]  /*59030*/  @P1 IMAD.MOV.U32 R8, RZ, RZ, R5 ;  /* 0x000000ffff081224 */ /* 0x000fca00078e0005 */
[----:B------:R0:W3:Y:S01]  /*59040*/  @P1 LDG.E.U8 R60, desc[UR8][R8.64] ;  /* 0x00000008083c1981 */ /* 0x0000e2000c1e1100 */
[----:B------:R-:W-:Y:S01]  /*59050*/  PRMT R59, RZ, 0x7610, R59 ;  /* 0x00007610ff3b7816 */ /* 0x000fe2000000003b */
[----:B0-----:R-:W-:Y:S01]  /*59060*/  @P1 IMAD.MOV.U32 R9, RZ, RZ, R4 ;  /* 0x000000ffff091224 */ /* 0x001fe200078e0004 */
[----:B------:R-:W-:Y:S01]  /*59070*/  PRMT R58, RZ, 0x7610, R58 ;  /* 0x00007610ff3a7816 */ /* 0x000fe2000000003a */
[----:B----4-:R0:W-:Y:S04]  /*59080*/  STL [R1+0x6638], R61 ;  /* 0x0066383d01007387 */ /* 0x0101e80000100800 */
[----:B------:R-:W4:Y:S04]  /*59090*/  LDL R15, [R1+0x3e4c] ;  /* 0x003e4c00010f7983 */ /* 0x000f280000100800 */
[----:B0-----:R-:W4:Y:S01]  /*590a0*/  LDL R61, [R1+0x3e48] ;  /* 0x003e4800013d7983 */ /* 0x001f220000100800 */
[----:B--2---:R-:W-:-:S05]  /*590b0*/  @P1 IMAD.MOV.U32 R8, RZ, RZ, R0 ;  /* 0x000000ffff081224 */ /* 0x004fca00078e0000 */
[----:B------:R0:W2:Y:S04]  /*590c0*/  @P1 LDG.E.U8 R59, desc[UR8][R8.64] ;  /* 0x00000008083b1981 */ /* 0x0000a8000c1e1100 */
[----:B---3--:R-:W-:Y:S04]  /*590d0*/  STL [R1+0x6610], R60 ;  /* 0x0066103c01007387 */ /* 0x008fe80000100800 */
[----:B------:R-:W3:Y:S04]  /*590e0*/  LDL R5, [R1+0x3e40] ;  /* 0x003e400001057983 */ /* 0x000ee80000100800 */
[----:B------:R-:W3:Y:S04]  /*590f0*/  LDL R4, [R1+0x3e44] ;  /* 0x003e440001047983 */ /* 0x000ee80000100800 */
[----:B------:R-:W3:Y:S04]  /*59100*/  LDL R12, [R1+0x3e38] ;  /* 0x003e3800010c7983 */ /* 0x000ee80000100800 */
[----:B------:R-:W3:Y:S01]  /*59110*/  LDL R0, [R1+0x3e3c] ;  /* 0x003e3c0001007983 */ /* 0x000ee20000100800 */
[----:B0-----:R-:W-:-:S02]  /*59120*/  @P1 IMAD.MOV.U32 R8, RZ, RZ, R6 ;  /* 0x000000ffff081224 */ /* 0x001fc400078e0006 */
[----:B------:R-:W-:-:S05]  /*59130*/  @P1 IMAD.MOV.U32 R9, RZ, RZ, R7 ;  /* 0x000000ffff091224 */ /* 0x000fca00078e0007 */
[----:B------:R4:W3:Y:S01]  /*59140*/  @P1 LDG.E.U8 R58, desc[UR8][R8.64] ;  /* 0x00000008083a1981 */ /* 0x0008e2000c1e1100 */
[----:B------:R-:W-:Y:S01]  /*59150*/  PRMT R57, RZ, 0x7610, R57 ;  /* 0x00007610ff397816 */ /* 0x000fe20000000039 */
[----:B----4-:R-:W-:Y:S02]  /*59160*/  @P1 IMAD.MOV.U32 R8, RZ, RZ, R15 ;  /* 0x000000ffff081224 */ /* 0x010fe400078e000f */
[----:B------:R-:W-:-:S05]  /*59170*/  @P1 IMAD.MOV.U32 R9, RZ, RZ, R61 ;  /* 0x000000ffff091224 */ /* 0x000fca00078e003d */
[----:B------:R3:W4:Y:S04]  /*59180*/  @P1 LDG.E.U8 R57, desc[UR8][R8.64] ;  /* 0x0000000808391981 */ /* 0x000728000c1e1100 */
[----:B--2---:R-:W-:Y:S04]  /*59190*/  STL [R1+0x6614], R59 ;  /* 0x0066143b01007387 */ /* 0x004fe80000100800 */
[----:B------:R-:W2:Y:S04]  /*591a0*/  LDL R14, [R1+0x3e30] ;  /* 0x003e3000010e7983 */ /* 0x000ea80000100800 */
[----:B------:R0:W-:Y:S04]  /*591b0*/  STL [R1], R13 ;  /* 0x0000000d01007387 */ /* 0x0001e80000100800 */
[----:B------:R-:W4:Y:S04]  /*591c0*/  LDL R7, [R1+0x3e28] ;  /* 0x003e280001077983 */ /* 0x000f280000100800 */
[----:B------:R-:W4:Y:S04]  /*591d0*/  LDL R6, [R1+0x3e2c] ;  /* 0x003e2c0001067983 */ /* 0x000f280000100800 */
[----:B0-----:R-:W4:Y:S01]  /*591e0*/  LDL R13, [R1+0x3e34] ;  /* 0x003e3400010d7983 */ /* 0x001f220000100800 */
[----:B---3--:R-:W-:-:S02]  /*591f0*/  @P1 IMAD.MOV.U32 R8, RZ, RZ, R4 ;  /* 0x000000ffff081224 */ /* 0x008fc400078e0004 */
[----:B------:R-:W-:Y:S01]  /*59200*/  @P1 IMAD.MOV.U32 R9, RZ, RZ, R5 ;  /* 0x000000ffff091224 */ /* 0x000fe200078e0005 */
[----:B------:R0:W-:Y:S04]  /*59210*/  STL [R1+0x6618], R58 ;  /* 0x0066183a01007387 */ /* 0x0001e80000100800 */
[----:B------:R-:W3:Y:S04]  /*59220*/  LDL R5, [R1+0x3e20] ;  /* 0x003e200001057983 */ /* 0x000ee80000100800 */
[----:B------:R-:W3:Y:S01]  /*59230*/  LDL R4, [R1+0x3e24] ;  /* 0x003e240001047983 */ /* 0x000ee20000100800 */
[----:B------:R-:W-:-:S02]  /*59240*/  PRMT R56, RZ, 0x7610, R56 ;  /* 0x00007610ff387816 */ /* 0x000fc40000000038 */
[----:B------:R-:W-:Y:S02]  /*59250*/  PRMT R55, RZ, 0x7610, R55 ;  /* 0x00007610ff377816 */ /* 0x000fe40000000037 */
[----:B------:R-:W-:Y:S01]  /*59260*/  PRMT R54, RZ, 0x7610, R54 ;  /* 0x00007610ff367816 */ /* 0x000fe20000000036 */
[----:B------:R-:W3:Y:S04]  /*59270*/  LDL R15, [R1+0x3e14] ;  /* 0x003e1400010f7983 */ /* 0x000ee80000100800 */
[----:B------:R1:W3:Y:S04]  /*59280*/  @P1 LDG.E.U8 R56, desc[UR8][R8.64] ;  /* 0x0000000808381981 */ /* 0x0002e8000c1e1100 */
[----:B0-----:R-:W3:Y:S01]  /*59290*/  LDL R58, [R1+0x3e10] ;  /* 0x003e1000013a7983 */ /* 0x001ee20000100800 */
[----:B-1----:R-:W-:-:S02]  /*592a0*/  @P1 IMAD.MOV.U32 R8, RZ, RZ, R0 ;  /* 0x000000ffff081224 */ /* 0x002fc400078e0000 */
[----:B------:R-:W-:Y:S01]  /*592b0*/  @P1 IMAD.MOV.U32 R9, RZ, RZ, R12 ;  /* 0x000000ffff091224 */ /* 0x000fe200078e000c */
[----:B------:R-:W3:Y:S04]  /*592c0*/  LDL R0, [R1+0x3e1c] ;  /* 0x003e1c0001007983 */ /* 0x000ee80000100800 */
[----:B------:R-:W3:Y:S04]  /*592d0*/  LDL R12, [R1+0x3e18] ;  /* 0x003e1800010c7983 */ /* 0x000ee80000100800 */
[----:B------:R2:W3:Y:S01]  /*592e0*/  @P1 LDG.E.U8 R55, desc[UR8][R8.64] ;  /* 0x0000000808371981 */ /* 0x0004e2000c1e1100 */
[----:B------:R-:W-:Y:S01]  /*592f0*/  PRMT R53, RZ, 0x7610, R53 ;  /* 0x00007610ff357816 */ /* 0x000fe20000000035 */
[----:B--2---:R-:W-:Y:S01]  /*59300*/  @P1 IMAD.MOV.U32 R9, RZ, RZ, R14 ;  /* 0x000000ffff091224 */ /* 0x004fe200078e000e */
[----:B------:R-:W-:-:S02]  /*59310*/  PRMT R52, RZ, 0x7610, R52 ;  /* 0x00007610ff347816 */ /* 0x000fc40000000034 */
[----:B------:R-:W-:Y:S01]  /*59320*/  PRMT R51, RZ, 0x7610, R51 ;  /* 0x00007610ff337816 */ /* 0x000fe20000000033 */
[----:B------:R-:W2:Y:S01]  /*59330*/  LDL R14, [R1+0x3df8] ;  /* 0x003df800010e7983 */ /* 0x000ea20000100800 */
[----:B----4-:R-:W-:-:S03]  /*59340*/  @P1 IMAD.MOV.U32 R8, RZ, RZ, R13 ;  /* 0x000000ffff081224 */ /* 0x010fc600078e000d */
[----:B------:R-:W4:Y:S04]  /*59350*/  LDL R13, [R1+0x3dfc] ;  /* 0x003dfc00010d7983 */ /* 0x000f280000100800 */
[----:B------:R0:W2:Y:S02]  /*59360*/  @P1 LDG.E.U8 R54, desc[UR8][R8.64] ;  /* 0x0000000808361981 */ /* 0x0000a4000c1e1100 */
[----:B0-----:R-:W-:Y:S02]  /*59370*/  @P1 IMAD.MOV.U32 R8, RZ, RZ, R6 ;  /* 0x000000ffff081224 */ /* 0x001fe400078e0006 */
[----:B------:R-:W-:Y:S01]  /*59380*/  @P1 IMAD.MOV.U32 R9, RZ, RZ, R7 ;  /* 0x000000ffff091224 */ /* 0x000fe200078e0007 */
[----:B------:R-:W2:Y:S04]  /*59390*/  LDL R6, [R1+0x3e0c] ;  /* 0x003e0c0001067983 */ /* 0x000ea80000100800 */
[----:B------:R-:W4:Y:S04]  /*593a0*/  LDL R7, [R1+0x3e08] ;  /* 0x003e080001077983 */ /* 0x000f280000100800 */
[----:B------:R3:W4:Y:S02]  /*593b0*/  @P1 LDG.E.U8 R53, desc[UR8][R8.64] ;  /* 0x0000000808351981 */ /* 0x000724000c1e1100 */
[----:B---3--:R-:W-:-:S02]  /*593c0*/  @P1 IMAD.MOV.U32 R8, RZ, RZ, R4 ;  /* 0x000000ffff081224 */ /* 0x008fc400078e0004 */
[----:B------:R-:W-:Y:S01]  /*593d0*/  @P1 IMAD.MOV.U32 R9, RZ, RZ, R5 ;  /* 0x000000ffff091224 */ /* 0x000fe200078e0005 */
[----:B------:R-:W3:Y:S04]  /*593e0*/  LDL R4, [R1+0x3e04] ;  /* 0x003e040001047983 */ /* 0x000ee80000100800 */
[----:B------:R-:W3:Y:S04]  /*593f0*/  LDL R5, [R1+0x3e00] ;  /* 0x003e000001057983 */ /* 0x000ee80000100800 */
[----:B------:R0:W3:Y:S01]  /*59400*/  @P1 LDG.E.U8 R52, desc[UR8][R8.64] ;  /* 0x0000000808341981 */ /* 0x0000e2000c1e1100 */
[----:B------:R-:W-:Y:S01]  /*59410*/  PRMT R50, RZ, 0x7610, R50 ;  /* 0x00007610ff327816 */ /* 0x000fe20000000032 */
[----:B0-----:R-:W-:-:S02]  /*59420*/  @P1 IMAD.MOV.U32 R8, RZ, RZ, R0 ;  /* 0x000000ffff081224 */ /* 0x001fc400078e0000 */
[----:B------:R-:W-:Y:S01]  /*59430*/  @P1 IMAD.MOV.U32 R9, RZ, RZ, R12 ;  /* 0x000000ffff091224 */ /* 0x000fe200078e000c */
[----:B------:R-:W3:Y:S04]  /*59440*/  LDL R0, [R1+0x3df4] ;  /* 0x003df40001007983 */ /* 0x000ee80000100800 */
[----:B------:R-:W3:Y:S04]  /*59450*/  LDL R12, [R1+0x3df0] ;  /* 0x003df000010c7983 */ /* 0x000ee80000100800 */
[----:B------:R0:W3:Y:S01]  /*59460*/  @P1 LDG.E.U8 R51, desc[UR8][R8.64] ;  /* 0x0000000808331981 */ /* 0x0000e2000c1e1100 */
[----:B------:R-:W-:Y:S01]  /*59470*/  PRMT R49, RZ, 0x7610, R49 ;  /* 0x00007610ff317816 */ /* 0x000fe20000000031 */
[----:B0-----:R-:W-:-:S02]  /*59480*/  @P1 IMAD.MOV.U32 R8, RZ, RZ, R15 ;  /* 0x000000ffff081224 */ /* 0x001fc400078e000f */
[----:B------:R-:W-:-:S05]  /*59490*/  @P1 IMAD.MOV.U32 R9, RZ, RZ, R58 ;  /* 0x000000ffff091224 */ /* 0x000fca00078e003a */
[----:B------:R2:W3:Y:S02]  /*594a0*/  @P1 LDG.E.U8 R50, desc[UR8][R8.64] ;  /* 0x0000000808321981 */ /* 0x0004e4000c1e1100 */
[----:B--2---:R-:W-:Y:S02]  /*594b0*/  @P1 IMAD.MOV.U32 R8, RZ, RZ, R6 ;  /* 0x000000ffff081224 */ /* 0x004fe400078e0006 */
[----:B----4-:R-:W-:Y:S01]  /*594c0*/  @P1 IMAD.MOV.U32 R9, RZ, RZ, R7 ;  /* 0x000000ffff091224 */ /* 0x010fe200078e0007 */
[----:B------:R-:W2:Y:S04]  /*594d0*/  LDL R6, [R1+0x3dec] ;  /* 0x003dec0001067983 */ /* 0x000ea80000100800 */
[----:B------:R-:W4:Y:S04]  /*594e0*/  LDL R7, [R1+0x3de8] ;  /* 0x003de80001077983 */ /* 0x000f280000100800 */
[----:B------:R3:W4:Y:S02]  /*594f0*/  @P1 LDG.E.U8 R49, desc[UR8][R8.64] ;  /* 0x0000000808311981 */ /* 0x000724000c1e1100 */
[----:B---3--:R-:W-:-:S02]  /*59500*/  @P1 IMAD.MOV.U32 R8, RZ, RZ, R4 ;  /* 0x000000ffff081224 */ /* 0x008fc400078e0004 */
[----:B------:R-:W-:Y:S01]  /*59510*/  @P1 IMAD.MOV.U32 R9, RZ, RZ, R5 ;  /* 0x000000ffff091224 */ /* 0x000fe200078e0005 */
[----:B------:R-:W3:Y:S04]  /*59520*/  LDL R4, [R1+0x3de4] ;  /* 0x003de40001047983 */ /* 0x000ee80000100800 */
[----:B------:R-:W3:Y:S01]  /*59530*/  LDL R5, [R1+0x3de0] ;  /* 0x003de00001057983 */ /* 0x000ee20000100800 */
[----:B------:R-:W-:Y:S02]  /*59540*/  PRMT R48, RZ, 0x7610, R48 ;  /* 0x00007610ff307816 */ /* 0x000fe40000000030 */
[----:B------:R-:W-:-:S04]  /*59550*/  PRMT R47, RZ, 0x7610, R47 ;  /* 0x00007610ff2f7816 */ /* 0x000fc8000000002f */
[----:B------:R0:W3:Y:S01]  /*59560*/  @P1 LDG.E.U8 R48, desc[UR8][R8.64] ;  /* 0x0000000808301981 */ /* 0x0000e2000c1e1100 */
[----:B------:R-:W-:Y:S02]  /*59570*/  PRMT R46, RZ, 0x7610, R46 ;  /* 0x00007610ff2e7816 */ /* 0x000fe4000000002e */
[----:B------:R-:W-:Y:S01]  /*59580*/  ISETP.GT.AND P0, PT, R2, 0x3e, PT ;  /* 0x0000003e0200780c */ /* 0x000fe20003f04270 */
[----:B0-----:R-:W-:Y:S02]  /*59590*/  @P1 IMAD.MOV.U32 R8, RZ, RZ, R13 ;  /* 0x000000ffff081224 */ /* 0x001fe400078e000d */
[----:B------:R-:W-:Y:S01]  /*595a0*/  @P1 IMAD.MOV.U32 R9, RZ, RZ, R14 ;  /* 0x000000ffff091224 */ /* 0x000fe200078e000e */
[----:B------:R-:W-:Y:S02]  /*595b0*/  PRMT R45, RZ, 0x7610, R45 ;  /* 0x00007610ff2d7816 */ /* 0x000fe4000000002d */
[----:B------:R-:W-:Y:S01]  /*595c0*/  PRMT R44, RZ, 0x7610, R44 ;  /* 0x00007610ff2c7816 */ /* 0x000fe2000000002c */
[----:B------:R-:W3:Y:S04]  /*595d0*/  LDL R14, [R1+0x3dd0] ;  /* 0x003dd000010e7983 */ /* 0x000ee80000100800 */
[----:B------:R0:W3:Y:S04]  /*595e0*/  @P1 LDG.E.U8 R47, desc[UR8][R8.64] ;  /* 0x00000008082f1981 */ /* 0x0000e8000c1e1100 */
[----:B------:R-:W3:Y:S01]  /*595f0*/  LDL R13, [R1+0x3dd4] ;  /* 0x003dd400010d7983 */ /* 0x000ee20000100800 */
[----:B0-----:R-:W-:-:S02]  /*59600*/  @P1 IMAD.MOV.U32 R8, RZ, RZ, R0 ;  /* 0x000000ffff081224 */ /* 0x001fc400078e0000 */
[----:B------:R-:W-:Y:S01]  /*59610*/  @P1 IMAD.MOV.U32 R9, RZ, RZ, R12 ;  /* 0x000000ffff091224 */ /* 0x000fe200078e000c */
[----:B------:R-:W3:Y:S04]  /*59620*/  LDL R0, [R1+0x3ddc] ;  /* 0x003ddc0001007983 */ /* 0x000ee80000100800 */
[----:B------:R-:W3:Y:S04]  /*59630*/  LDL R12, [R1+0x3dd8] ;  /* 0x003dd800010c7983 */ /* 0x000ee80000100800 */
[----:B------:R2:W3:Y:S02]  /*59640*/  @P1 LDG.E.U8 R46, desc[UR8][R8.64] ;  /* 0x00000008082e1981 */ /* 0x0004e4000c1e1100 */
[----:B--2---:R-:W-:-:S02]  /*59650*/  @P1 IMAD.MOV.U32 R8, RZ, RZ, R6 ;  /* 0x000000ffff081224 */ /* 0x004fc400078e0006 */
[----:B----4-:R-:W-:Y:S01]  /*59660*/  @P1 IMAD.MOV.U32 R9, RZ, RZ, R7 ;  /* 0x000000ffff091224 */ /* 0x010fe200078e0007 */
        /* <DEDUP_REMOVED lines=8> */
[----:B------:R-:W-:-:S02]  /*596f0*/  PRMT R43, RZ, 0x7610, R43 ;  /* 0x00007610ff2b7816 */ /* 0x000fc4000000002b */
[----:B------:R-:W-:Y:S01]  /*59700*/  PRMT R42, RZ, 0x7610, R42 ;  /* 0x00007610ff2a7816 */ /* 0x000fe2000000002a */
[----:B0-----:R-:W-:Y:S02]  /*59710*/  @P0 IMAD.MOV.U32 R8, RZ, RZ, R0 ;  /* 0x000000ffff080224 */ /* 0x001fe400078e0000 */
[----:B------:R-:W-:-:S05]  /*59720*/  @P0 IMAD.MOV.U32 R9, RZ, RZ, R12 ;  /* 0x000000ffff090224 */ /* 0x000fca00078e000c */
[----:B------:R0:W3:Y:S02]  /*59730*/  @P0 LDG.E.U8 R43, desc[UR8][R8.64] ;  /* 0x00000008082b0981 */ /* 0x0000e4000c1e1100 */
[----:B0-----:R-:W-:Y:S02]  /*59740*/  @P0 IMAD.MOV.U32 R8, RZ, RZ, R13 ;  /* 0x000000ffff080224 */ /* 0x001fe400078e000d */
[----:B------:R-:W-:-:S05]  /*59750*/  @P0 IMAD.MOV.U32 R9, RZ, RZ, R14 ;  /* 0x000000ffff090224 */ /* 0x000fca00078e000e */
[----:B------:R2:W3:Y:S02]  /*59760*/  @P0 LDG.E.U8 R42, desc[UR8][R8.64] ;  /* 0x00000008082a0981 */ /* 0x0004e4000c1e1100 */
[----:B--2---:R-:W-:Y:S02]  /*59770*/  @P0 IMAD.MOV.U32 R8, RZ, RZ, R6 ;  /* 0x000000ffff080224 */ /* 0x004fe400078e0006 */
[----:B----4-:R-:W-:Y:S01]  /*59780*/  @P0 IMAD.MOV.U32 R9, RZ, RZ, R7 ;  /* 0x000000ffff090224 */ /* 0x010fe200078e0007 */
[----:B---3--:R-:W-:Y:S04]  /*59790*/  STL [R1+0x660c], R44 ;  /* 0x00660c2c01007387 */ /* 0x008fe80000100800 */
[----:B------:R-:W2:Y:S04]  /*597a0*/  LDL R12, [R1+0x3db8] ;  /* 0x003db800010c7983 */ /* 0x000ea80000100800 */
[----:B------:R-:W3:Y:S04]  /*597b0*/  LDL R0, [R1+0x3dbc] ;  /* 0x003dbc0001007983 */ /* 0x000ee80000100800 */
[----:B------:R-:W4:Y:S04]  /*597c0*/  LDL R14, [R1+0x3db0] ;  /* 0x003db000010e7983 */ /* 0x000f280000100800 */
[----:B------:R-:W4:Y:S04]  /*597d0*/  LDL R13, [R1+0x3db4] ;  /* 0x003db400010d7983 */ /* 0x000f280000100800 */
[----:B------:R-:W4:Y:S04]  /*597e0*/  LDL R7, [R1+0x3da8] ;  /* 0x003da80001077983 */ /* 0x000f280000100800 */
[----:B------:R-:W4:Y:S01]  /*597f0*/  LDL R6, [R1+0x3dac] ;  /* 0x003dac0001067983 */ /* 0x000f220000100800 */
[----:B------:R-:W-:-:S06]  /*59800*/  PRMT R41, RZ, 0x7610, R41 ;  /* 0x00007610ff297816 */ /* 0x000fcc0000000029 */
[----:B------:R0:W4:Y:S02]  /*59810*/  @P0 LDG.E.U8 R41, desc[UR8][R8.64] ;  /* 0x0000000808290981 */ /* 0x000124000c1e1100 */
[----:B0-----:R-:W-:Y:S02]  /*59820*/  @P0 IMAD.MOV.U32 R8, RZ, RZ, R4 ;  /* 0x000000ffff080224 */ /* 0x001fe400078e0004 */
[----:B------:R-:W-:Y:S01]  /*59830*/  @P0 IMAD.MOV.U32 R9, RZ, RZ, R5 ;  /* 0x000000ffff090224 */ /* 0x000fe200078e0005 */
[----:B------:R-:W4:Y:S04]  /*59840*/  LDL R4, [R1+0x3da4] ;  /* 0x003da40001047983 */ /* 0x000f280000100800 */
[----:B------:R-:W4:Y:S01]  /*59850*/  LDL R5, [R1+0x3da0] ;  /* 0x003da00001057983 */ /* 0x000f220000100800 */
[----:B------:R-:W-:-:S02]  /*59860*/  PRMT R40, RZ, 0x7610, R40 ;  /* 0x00007610ff287816 */ /* 0x000fc40000000028 */
[----:B------:R-:W-:-:S04]  /*59870*/  PRMT R39, RZ, 0x7610, R39 ;  /* 0x00007610ff277816 */ /* 0x000fc80000000027 */
[----:B------:R2:W4:Y:S01]  /*59880*/  @P0 LDG.E.U8 R40, desc[UR8][R8.64] ;  /* 0x0000000808280981 */ /* 0x000522000c1e1100 */
[----:B------:R-:W-:Y:S01]  /*59890*/  PRMT R38, RZ, 0x7610, R38 ;  /* 0x00007610ff267816 */ /* 0x000fe20000000026 */
[----:B--2---:R-:W-:Y:S02]  /*598a0*/  @P0 IMAD.MOV.U32 R9, RZ, RZ, R12 ;  /* 0x000000ffff090224 */ /* 0x004fe400078e000c */
[----:B---3--:R-:W-:Y:S01]  /*598b0*/  @P0 IMAD.MOV.U32 R8, RZ, RZ, R0 ;  /* 0x000000ffff080224 */ /* 0x008fe200078e0000 */
[----:B------:R-:W2:Y:S04]  /*598c0*/  LDL R12, [R1+0x3d98] ;  /* 0x003d9800010c7983 */ /* 0x000ea80000100800 */
[----:B------:R-:W3:Y:S04]  /*598d0*/  LDL R0, [R1+0x3d9c] ;  /* 0x003d9c0001007983 */ /* 0x000ee80000100800 */
[----:B------:R4:W3:Y:S02]  /*598e0*/  @P0 LDG.E.U8 R39, desc[UR8][R8.64] ;  /* 0x0000000808270981 */ /* 0x0008e4000c1e1100 */
[----:B----4-:R-:W-:-:S02]  /*598f0*/  @P0 IMAD.MOV.U32 R8, RZ, RZ, R13 ;  /* 0x000000ffff080224 */ /* 0x010fc400078e000d */
[----:B------:R-:W-:Y:S01]  /*59900*/  @P0 IMAD.MOV.U32 R9, RZ, RZ, R14 ;  /* 0x000000ffff090224 */ /* 0x000fe200078e000e */
[----:B------:R-:W4:Y:S04]  /*59910*/  LDL R13, [R1+0x3d94] ;  /* 0x003d9400010d7983 */ /* 0x000f280000100800 */
[----:B------:R-:W4:Y:S04]  /*59920*/  LDL R14, [R1+0x3d90] ;  /* 0x003d9000010e7983 */ /* 0x000f280000100800 */
[----:B------:R0:W4:Y:S02]  /*59930*/  @P0 LDG.E.U8 R38, desc[UR8][R8.64] ;  /* 0x0000000808260981 */ /* 0x000124000c1e1100 */
[----:B0-----:R-:W-:-:S02]  /*59940*/  @P0 IMAD.MOV.U32 R8, RZ, RZ, R6 ;  /* 0x000000ffff080224 */ /* 0x001fc400078e0006 */
[----:B------:R-:W-:Y:S01]  /*59950*/  @P0 IMAD.MOV.U32 R9, RZ, RZ, R7 ;  /* 0x000000ffff090224 */ /* 0x000fe200078e0007 */
        /* <DEDUP_REMOVED lines=40> */
[----:B------:R4:W3:Y:S04]  /*59be0*/  @P0 LDG.E.U8 R31, desc[UR8][R8.64] ;  /* 0x00000008081f0981 */ /* 0x0008e8000c1e1100 */
[----:B------:R0:W-:Y:S01]  /*59bf0*/  STL [R1+0x65b4], R2 ;  /* 0x0065b40201007387 */ /* 0x0001e20000100800 */
[----:B----4-:R-:W-:-:S02]  /*59c00*/  @P0 IMAD.MOV.U32 R8, RZ, RZ, R13 ;  /* 0x000000ffff080224 */ /* 0x010fc400078e000d */
[----:B------:R-:W-:-:S05]  /*59c10*/  @P0 IMAD.MOV.U32 R9, RZ, RZ, R14 ;  /* 0x000000ffff090224 */ /* 0x000fca00078e000e */
[----:B------:R1:W4:Y:S02]  /*59c20*/  @P0 LDG.E.U8 R30, desc[UR8][R8.64] ;  /* 0x00000008081e0981 */ /* 0x000324000c1e1100 */
[----:B-1----:R-:W-:Y:S02]  /*59c30*/  @P0 IMAD.MOV.U32 R8, RZ, RZ, R6 ;  /* 0x000000ffff080224 */ /* 0x002fe400078e0006 */
[----:B------:R-:W-:Y:S01]  /*59c40*/  @P0 IMAD.MOV.U32 R9, RZ, RZ, R7 ;  /* 0x000000ffff090224 */ /* 0x000fe200078e0007 */
[----:B------:R-:W4:Y:S04]  /*59c50*/  LDL R6, [R1+0x3d54] ;  /* 0x003d540001067983 */ /* 0x000f280000100800 */
[----:B------:R-:W4:Y:S01]  /*59c60*/  LDL R7, [R1+0x3d50] ;  /* 0x003d500001077983 */ /* 0x000f220000100800 */
[----:B------:R-:W-:-:S02]  /*59c70*/  ISETP.GT.AND P1, PT, R2, 0x3f, PT ;  /* 0x0000003f0200780c */ /* 0x000fc40003f24270 */
[----:B------:R-:W-:Y:S02]  /*59c80*/  PRMT R29, RZ, 0x7610, R29 ;  /* 0x00007610ff1d7816 */ /* 0x000fe4000000001d */
[----:B------:R-:W-:-:S04]  /*59c90*/  PRMT R28, RZ, 0x7610, R28 ;  /* 0x00007610ff1c7816 */ /* 0x000fc8000000001c */
[----:B------:R1:W4:Y:S05]  /*59ca0*/  @P0 LDG.E.U8 R29, desc[UR8][R8.64] ;  /* 0x00000008081d0981 */ /* 0x00032a000c1e1100 */
[----:B-1----:R-:W-:Y:S02]  /*59cb0*/  @P1 IMAD.MOV.U32 R8, RZ, RZ, R4 ;  /* 0x000000ffff081224 */ /* 0x002fe400078e0004 */
[----:B------:R-:W-:Y:S01]  /*59cc0*/  @P1 IMAD.MOV.U32 R9, RZ, RZ, R5 ;  /* 0x000000ffff091224 */ /* 0x000fe200078e0005 */
[----:B------:R-:W-:Y:S02]  /*59cd0*/  PRMT R27, RZ, 0x7610, R27 ;  /* 0x00007610ff1b7816 */ /* 0x000fe4000000001b */
[----:B------:R-:W-:Y:S01]  /*59ce0*/  PRMT R26, RZ, 0x7610, R26 ;  /* 0x00007610ff1a7816 */ /* 0x000fe2000000001a */
[----:B------:R-:W4:Y:S04]  /*59cf0*/  LDL R5, [R1+0x3d48] ;  /* 0x003d480001057983 */ /* 0x000f280000100800 */
[----:B------:R2:W4:Y:S04]  /*59d00*/  @P1 LDG.E.U8 R28, desc[UR8][R8.64] ;  /* 0x00000008081c1981 */ /* 0x000528000c1e1100 */
[----:B------:R-:W4:Y:S01]  /*59d10*/  LDL R4, [R1+0x3d4c] ;  /* 0x003d4c0001047983 */ /* 0x000f220000100800 */
[----:B--2---:R-:W-:-:S02]  /*59d20*/  @P1 IMAD.MOV.U32 R9, RZ, RZ, R12 ;  /* 0x000000ffff091224 */ /* 0x004fc400078e000c */
[----:B---3--:R-:W-:-:S05]  /*59d30*/  @P1 IMAD.MOV.U32 R8, RZ, RZ, R0 ;  /* 0x000000ffff081224 */ /* 0x008fca00078e0000 */
[----:B------:R4:W2:Y:S02]  /*59d40*/  @P1 LDG.E.U8 R27, desc[UR8][R8.64] ;  /* 0x00000008081b1981 */ /* 0x0008a4000c1e1100 */
[----:B----4-:R-:W-:Y:S02]  /*59d50*/  @P1 IMAD.MOV.U32 R8, RZ, RZ, R6 ;  /* 0x000000ffff081224 */ /* 0x010fe400078e0006 */
[----:B------:R-:W-:-:S05]  /*59d60*/  @P1 IMAD.MOV.U32 R9, RZ, RZ, R7 ;  /* 0x000000ffff091224 */ /* 0x000fca00078e0007 */
[----:B------:R1:W3:Y:S04]  /*59d70*/  @P1 LDG.E.U8 R26, desc[UR8][R8.64] ;  /* 0x00000008081a1981 */ /* 0x0002e8000c1e1100 */
[----:B------:R-:W-:Y:S04]  /*59d80*/  STL [R1+0x65b8], R28 ;  /* 0x0065b81c01007387 */ /* 0x000fe80000100800 */
[----:B------:R-:W4:Y:S04]  /*59d90*/  LDL R13, [R1+0x3d40] ;  /* 0x003d4000010d7983 */ /* 0x000f280000100800 */
[----:B------:R-:W4:Y:S04]  /*59da0*/  LDL R12, [R1+0x3d44] ;  /* 0x003d4400010c7983 */ /* 0x000f280000100800 */
[----:B0-----:R-:W4:Y:S04]  /*59db0*/  LDL R2, [R1+0x3d38] ;  /* 0x003d380001027983 */ /* 0x001f280000100800 */
[----:B------:R-:W4:Y:S01]  /*59dc0*/  LDL R0, [R1+0x3d3c] ;  /* 0x003d3c0001007983 */ /* 0x000f220000100800 */
[----:B-1----:R-:W-:-:S02]  /*59dd0*/  @P1 IMAD.MOV.U32 R8, RZ, RZ, R4 ;  /* 0x000000ffff081224 */ /* 0x002fc400078e0004 */
[----:B------:R-:W-:Y:S01]  /*59de0*/  @P1 IMAD.MOV.U32 R9, RZ, RZ, R5 ;  /* 0x000000ffff091224 */ /* 0x000fe200078e0005 */
[----:B--2---:R-:W-:Y:S04]  /*59df0*/  STL [R1+0x65bc], R27 ;  /* 0x0065bc1b01007387 */ /* 0x004fe80000100800 */
[----:B------:R-:W2:Y:S04]  /*59e00*/  LDL R7, [R1+0x3d30] ;  /* 0x003d300001077983 */ /* 0x000ea80000100800 */
[----:B------:R-:W2:Y:S04]  /*59e10*/  LDL R6, [R1+0x3d34] ;  /* 0x003d340001067983 */ /* 0x000ea80000100800 */
[----:B---3--:R-:W-:Y:S04]  /*59e20*/  STL [R1+0x65c0], R26 ;  /* 0x0065c01a01007387 */ /* 0x008fe80000100800 */
[----:B------:R-:W3:Y:S04]  /*59e30*/  LDL R5, [R1+0x3d28] ;  /* 0x003d280001057983 */ /* 0x000ee80000100800 */
[----:B------:R-:W3:Y:S01]  /*59e40*/  LDL R4, [R1+0x3d2c] ;  /* 0x003d2c0001047983 */ /* 0x000ee20000100800 */
[----:B------:R-:W-:-:S02]  /*59e50*/  PRMT R25, RZ, 0x7610, R25 ;  /* 0x00007610ff197816 */ /* 0x000fc40000000019 */
[----:B------:R-:W-:-:S04]  /*59e60*/  PRMT R24, RZ, 0x7610, R24 ;  /* 0x00007610ff187816 */ /* 0x000fc80000000018 */
[----:B------:R4:W3:Y:S01]  /*59e70*/  @P1 LDG.E.U8 R25, desc[UR8][R8.64] ;  /* 0x0000000808191981 */ /* 0x0008e2000c1e1100 */
[----:B------:R-:W-:Y:S01]  /*59e80*/  PRMT R23, RZ, 0x7610, R23 ;  /* 0x00007610ff177816 */ /* 0x000fe20000000017 */
[----:B----4-:R-:W-:Y:S02]  /*59e90*/  @P1 IMAD.MOV.U32 R9, RZ, RZ, R13 ;  /* 0x000000ffff091224 */ /* 0x010fe400078e000d */
[----:B------:R-:W-:-:S05]  /*59ea0*/  @P1 IMAD.MOV.U32 R8, RZ, RZ, R12 ;  /* 0x000000ffff081224 */ /* 0x000fca00078e000c */
[----:B------:R0:W4:Y:S02]  /*59eb0*/  @P1 LDG.E.U8 R24, desc[UR8][R8.64] ;  /* 0x0000000808181981 */ /* 0x000124000c1e1100 */
[----:B0-----:R-:W-:Y:S02]  /*59ec0*/  @P1 IMAD.MOV.U32 R8, RZ, RZ, R0 ;  /* 0x000000ffff081224 */ /* 0x001fe400078e0000 */
[----:B------:R-:W-:-:S05]  /*59ed0*/  @P1 IMAD.MOV.U32 R9, RZ, RZ, R2 ;  /* 0x000000ffff091224 */ /* 0x000fca00078e0002 */
[----:B------:R2:W4:Y:S01]  /*59ee0*/  @P1 LDG.E.U8 R23, desc[UR8][R8.64] ;  /* 0x0000000808171981 */ /* 0x000522000c1e1100 */
[----:B------:R-:W-:Y:S02]  /*59ef0*/  PRMT R22, RZ, 0x7610, R22 ;  /* 0x00007610ff167816 */ /* 0x000fe40000000016 */
[----:B------:R-:W-:Y:S01]  /*59f00*/  PRMT R21, RZ, 0x7610, R21 ;  /* 0x00007610ff157816 */ /* 0x000fe20000000015 */
[----:B--2---:R-:W-:Y:S02]  /*59f10*/  @P1 IMAD.MOV.U32 R9, RZ, RZ, R7 ;  /* 0x000000ffff091224 */ /* 0x004fe400078e0007 */
[----:B------:R-:W-:-:S05]  /*59f20*/  @P1 IMAD.MOV.U32 R8, RZ, RZ, R6 ;  /* 0x000000ffff081224 */ /* 0x000fca00078e0006 */
[----:B------:R3:W2:Y:S02]  /*59f30*/  @P1 LDG.E.U8 R22, desc[UR8][R8.64] ;  /* 0x0000000808161981 */ /* 0x0006a4000c1e1100 */
[----:B---3--:R-:W-:Y:S02]  /*59f40*/  @P1 IMAD.MOV.U32 R9, RZ, RZ, R5 ;  /* 0x000000ffff091224 */ /* 0x008fe400078e0005 */
[----:B------:R-:W-:-:S05]  /*59f50*/  @P1 IMAD.MOV.U32 R8, RZ, RZ, R4 ;  /* 0x000000ffff081224 */ /* 0x000fca00078e0004 */
[----:B------:R-:W3:Y:S04]  /*59f60*/  @P1 LDG.E.U8 R21, desc[UR8][R8.64] ;  /* 0x0000000808151981 */ /* 0x000ee8000c1e1100 */
[----:B------:R-:W-:Y:S04]  /*59f70*/  STL [R1+0x65c4], R25 ;  /* 0x0065c41901007387 */ /* 0x000fe80000100800 */
[----:B----4-:R0:W-:Y:S04]  /*59f80*/  STL [R1+0x65c8], R24 ;  /* 0x0065c81801007387 */ /* 0x0101e80000100800 */
[----:B------:R-:W4:Y:S04]  /*59f90*/  LDL R2, [R1+0x3d20] ;  /* 0x003d200001027983 */ /* 0x000f280000100800 */
[----:B------:R-:W4:Y:S04]  /*59fa0*/  LDL R0, [R1+0x3d24] ;  /* 0x003d240001007983 */ /* 0x000f280000100800 */
[----:B------:R1:W-:Y:S04]  /*59fb0*/  STL [R1+0x65cc], R23 ;  /* 0x0065cc1701007387 */ /* 0x0003e80000100800 */
[----:B0-----:R-:W4:Y:S04]  /*59fc0*/  LDL R24, [R1+0x3d18] ;  /* 0x003d180001187983 */ /* 0x001f280000100800 */
[----:B------:R-:W4:Y:S04]  /*59fd0*/  LDL R15, [R1+0x3d10] ;  /* 0x003d1000010f7983 */ /* 0x000f280000100800 */
[----:B------:R-:W4:Y:S04]  /*59fe0*/  LDL R14, [R1+0x3d14] ;  /* 0x003d1400010e7983 */ /* 0x000f280000100800 */
[----:B-1----:R-:W4:Y:S04]  /*59ff0*/  LDL R23, [R1+0x3d1c] ;  /* 0x003d1c0001177983 */ /* 0x002f280000100800 */
[----:B--2---:R-:W-:Y:S04]  /*5a000*/  STL [R1+0x65d0], R22 ;  /* 0x0065d01601007387 */ /* 0x004fe80000100800 */
[----:B------:R-:W2:Y:S04]  /*5a010*/  LDL R13, [R1+0x3d08] ;  /* 0x003d0800010d7983 */ /* 0x000ea80000100800 */
[----:B------:R-:W2:Y:S04]  /*5a020*/  LDL R12, [R1+0x3d0c] ;  /* 0x003d0c00010c7983 */ /* 0x000ea80000100800 */
[----:B------:R-:W2:Y:S04]  /*5a030*/  LDL R7, [R1+0x3d00] ;  /* 0x003d000001077983 */ /* 0x000ea80000100800 */
[----:B------:R-:W2:Y:S04]  /*5a040*/  LDL R6, [R1+0x3d04] ;  /* 0x003d040001067983 */ /* 0x000ea80000100800 */
[----:B------:R-:W2:Y:S04]  /*5a050*/  LDL R4, [R1+0x3cfc] ;  /* 0x003cfc0001047983 */ /* 0x000ea80000100800 */
[----:B---3--:R-:W-:Y:S04]  /*5a060*/  STL [R1+0x65d4], R21 ;  /* 0x0065d41501007387 */ /* 0x008fe80000100800 */
[----:B------:R-:W3:Y:S01]  /*5a070*/  LDL R5, [R1+0x3cf8] ;  /* 0x003cf80001057983 */ /* 0x000ee20000100800 */
[----:B------:R-:W-:-:S02]  /*5a080*/  PRMT R20, RZ, 0x7610, R20 ;  /* 0x00007610ff147816 */ /* 0x000fc40000000014 */
[----:B------:R-:W-:Y:S02]  /*5a090*/  PRMT R19, RZ, 0x7610, R19 ;  /* 0x00007610ff137816 */ /* 0x000fe40000000013 */
[----:B------:R-:W-:Y:S01]  /*5a0a0*/  PRMT R18, RZ, 0x7610, R18 ;  /* 0x00007610ff127816 */ /* 0x000fe20000000012 */
[----:B----4-:R-:W-:Y:S02]  /*5a0b0*/  @P1 IMAD.MOV.U32 R9, RZ, RZ, R2 ;  /* 0x000000ffff091224 */ /* 0x010fe400078e0002 */
[----:B------:R-:W-:Y:S01]  /*5a0c0*/  @P1 IMAD.MOV.U32 R8, RZ, RZ, R0 ;  /* 0x000000ffff081224 */ /* 0x000fe200078e0000 */
[----:B------:R-:W-:Y:S02]  /*5a0d0*/  PRMT R17, RZ, 0x7610, R17 ;  /* 0x00007610ff117816 */ /* 0x000fe40000000011 */
[----:B------:R-:W-:Y:S02]  /*5a0e0*/  PRMT R16, RZ, 0x7610, R16 ;  /* 0x00007610ff107816 */ /* 0x000fe40000000010 */
[----:B------:R-:W-:Y:S01]  /*5a0f0*/  PRMT R11, RZ, 0x7610, R11 ;  /* 0x00007610ff0b7816 */ /* 0x000fe2000000000b */
[----:B------:R-:W4:Y:S04]  /*5a100*/  LDL R2, [R1+0x3cf0] ;  /* 0x003cf00001027983 */ /* 0x000f280000100800 */
[----:B------:R0:W4:Y:S04]  /*5a110*/  @P1 LDG.E.U8 R20, desc[UR8][R8.64] ;  /* 0x0000000808141981 */ /* 0x000128000c1e1100 */
[----:B------:R-:W4:Y:S01]  /*5a120*/  LDL R0, [R1+0x3cf4] ;  /* 0x003cf40001007983 */ /* 0x000f220000100800 */
[----:B0-----:R-:W-:-:S02]  /*5a130*/  @P1 IMAD.MOV.U32 R9, RZ, RZ, R24 ;  /* 0x000000ffff091224 */ /* 0x001fc400078e0018 */
[----:B------:R-:W-:-:S05]  /*5a140*/  @P1 IMAD.MOV.U32 R8, RZ, RZ, R23 ;  /* 0x000000ffff081224 */ /* 0x000fca00078e0017 */
[----:B------:R0:W4:Y:S02]  /*5a150*/  @P1 LDG.E.U8 R19, desc[UR8][R8.64] ;  /* 0x0000000808131981 */ /* 0x000124000c1e1100 */
[----:B0-----:R-:W-:Y:S02]  /*5a160*/  @P1 IMAD.MOV.U32 R8, RZ, RZ, R14 ;  /* 0x000000ffff081224 */ /* 0x001fe400078e000e */
[----:B------:R-:W-:-:S05]  /*5a170*/  @P1 IMAD.MOV.U32 R9, RZ, RZ, R15 ;  /* 0x000000ffff091224 */ /* 0x000fca00078e000f */
[----:B------:R2:W4:Y:S02]  /*5a180*/  @P1 LDG.E.U8 R18, desc[UR8][R8.64] ;  /* 0x0000000808121981 */ /* 0x000524000c1e1100 */
[----:B--2---:R-:W-:Y:S02]  /*5a190*/  @P1 IMAD.MOV.U32 R9, RZ, RZ, R13 ;  /* 0x000000ffff091224 */ /* 0x004fe400078e000d */
[----:B------:R-:W-:-:S05]  /*5a1a0*/  @P1 IMAD.MOV.U32 R8, RZ, RZ, R12 ;  /* 0x000000ffff081224 */ /* 0x000fca00078e000c */
[----:B------:R0:W2:Y:S02]  /*5a1b0*/  @P1 LDG.E.U8 R17, desc[UR8][R8.64] ;  /* 0x0000000808111981 */ /* 0x0000a4000c1e1100 */
[----:B0-----:R-:W-:Y:S02]  /*5a1c0*/  @P1 IMAD.MOV.U32 R8, RZ, RZ, R6 ;  /* 0x000000ffff081224 */ /* 0x001fe400078e0006 */
[----:B------:R-:W-:-:S05]  /*5a1d0*/  @P1 IMAD.MOV.U32 R9, RZ, RZ, R7 ;  /* 0x000000ffff091224 */ /* 0x000fca00078e0007 */
[----:B------:R0:W2:Y:S02]  /*5a1e0*/  @P1 LDG.E.U8 R16, desc[UR8][R8.64] ;  /* 0x0000000808101981 */ /* 0x0000a4000c1e1100 */
[----:B0-----:R-:W-:Y:S02]  /*5a1f0*/  @P1 IMAD.MOV.U32 R8, RZ, RZ, R4 ;  /* 0x000000ffff081224 */ /* 0x001fe400078e0004 */
[----:B---3--:R-:W-:-:S05]  /*5a200*/  @P1 IMAD.MOV.U32 R9, RZ, RZ, R5 ;  /* 0x000000ffff091224 */ /* 0x008fca00078e0005 */
[----:B------:R0:W3:Y:S04]  /*5a210*/  @P1 LDG.E.U8 R11, desc[UR8][R8.64] ;  /* 0x00000008080b1981 */ /* 0x0000e8000c1e1100 */
[----:B----4-:R-:W-:Y:S01]  /*5a220*/  STL [R1+0x65d8], R20 ;  /* 0x0065d81401007387 */ /* 0x010fe20000100800 */
[----:B0-----:R-:W-:-:S03]  /*5a230*/  @P1 IMAD.MOV.U32 R9, RZ, RZ, R2 ;  /* 0x000000ffff091224 */ /* 0x001fc600078e0002 */
[----:B------:R-:W-:Y:S04]  /*5a240*/  STL [R1+0x65dc], R19 ;  /* 0x0065dc1301007387 */ /* 0x000fe80000100800 */
[----:B------:R-:W-:Y:S01]  /*5a250*/  STL [R1+0x65e0], R18 ;  /* 0x0065e01201007387 */ /* 0x000fe20000100800 */
[----:B------:R-:W-:Y:S01]  /*5a260*/  @P1 IMAD.MOV.U32 R8, RZ, RZ, R0 ;  /* 0x000000ffff081224 */ /* 0x000fe200078e0000 */
[----:B------:R-:W-:-:S06]  /*5a270*/  PRMT R10, RZ, 0x7610, R10 ;  /* 0x00007610ff0a7816 */ /* 0x000fcc000000000a */
[----:B------:R0:W4:Y:S04]  /*5a280*/  @P1 LDG.E.U8 R10, desc[UR8][R8.64] ;  /* 0x00000008080a1981 */ /* 0x000128000c1e1100 */
[----:B--2---:R-:W-:Y:S04]  /*5a290*/  STL [R1+0x65e4], R17 ;  /* 0x0065e41101007387 */ /* 0x004fe80000100800 */
[----:B------:R-:W-:Y:S04]  /*5a2a0*/  STL [R1+0x65e8], R16 ;  /* 0x0065e81001007387 */ /* 0x000fe80000100800 */
[----:B---3--:R1:W-:Y:S04]  /*5a2b0*/  STL [R1+0x65ec], R11 ;  /* 0x0065ec0b01007387 */ /* 0x0083e80000100800 */
[----:B-1----:R-:W2:Y:S04]  /*5a2c0*/  LDL.LU R11, [R1+0x2f48] ;  /* 0x002f4800010b7983 */ /* 0x002ea80000300800 */
[----:B------:R-:W3:Y:S04]  /*5a2d0*/  LDL.LU R16, [R1+0x2f44] ;  /* 0x002f440001107983 */ /* 0x000ee80000300800 */
        /* <DEDUP_REMOVED lines=25> */
[----:B------:R-:W0:Y:S04]  /*5a470*/  LDL R8, [R1+0x3ce8] ;  /* 0x003ce80001087983 */ /* 0x000e280000100800 */
[----:B------:R-:W0:Y:S01]  /*5a480*/  LDL R9, [R1+0x3cec] ;  /* 0x003cec0001097983 */ /* 0x000e220000100800 */
[----:B------:R-:W-:Y:S01]  /*5a490*/  PRMT R3, RZ, 0x7610, R3 ;  /* 0x00007610ff037816 */ /* 0x000fe20000000003 */
[----:B------:R-:W1:Y:S01]  /*5a4a0*/  S2R R7, SR_TID.X ;  /* 0x0000000000077919 */ /* 0x000e620000002100 */
[----:B0-----:R-:W-:-:S04]  /*5a4b0*/  @P1 LOP3.LUT R9, R9, R8, RZ, 0x3c, !PT ;  /* 0x0000000809091212 */ /* 0x001fc800078e3cff */
[----:B------:R-:W-:-:S04]  /*5a4c0*/  @P1 LOP3.LUT R8, R9, R8, RZ, 0x3c, !PT ;  /* 0x0000000809081212 */ /* 0x000fc800078e3cff */
[----:B------:R-:W-:-:S05]  /*5a4d0*/  @P1 LOP3.LUT R9, R9, R8, RZ, 0x3c, !PT ;  /* 0x0000000809091212 */ /* 0x000fca00078e3cff */
[----:B------:R-:W3:Y:S01]  /*5a4e0*/  @P1 LDG.E.U8 R3, desc[UR8][R8.64] ;  /* 0x0000000808031981 */ /* 0x000ee2000c1e1100 */
[----:B------:R-:W-:Y:S06]  /*5a4f0*/  BAR.SYNC.DEFER_BLOCKING 0x0 ;  /* 0x0000000000007b1d */ /* 0x000fec0000010000 */
[----:B----4-:R-:W-:Y:S01]  /*5a500*/  STL [R1+0x65f0], R10 ;  /* 0x0065f00a01007387 */ /* 0x010fe20000100800 */
[----:B-1----:R-:W-:-:S05]  /*5a510*/  LOP3.LUT R5, R7, 0x1f, RZ, 0xc0, !PT ;  /* 0x0000001f07057812 */ /* 0x002fca00078ec0ff */
[----:B--2---:R-:W-:Y:S04]  /*5a520*/  STS.U8 [R5+UR4], R11 ;  /* 0x0000000b05007988 */ /* 0x004fe80008000004 */
[----:B---3--:R-:W-:Y:S04]  /*5a530*/  STS.U8 [R5+UR4+0x20], R16 ;  /* 0x0000201005007988 */ /* 0x008fe80008000004 */
[----:B------:R-:W-:Y:S04]  /*5a540*/  STS.U8 [R5+UR4+0x40], R17 ;  /* 0x0000401105007988 */ /* 0x000fe80008000004 */
        /* <DEDUP_REMOVED lines=24> */
[----:B------:R0:W-:Y:S04]  /*5a6d0*/  STL [R1+0x65f4], R3 ;  /* 0x0065f40301007387 */ /* 0x0001e80000100800 */
[----:B0-----:R-:W2:Y:S04]  /*5a6e0*/  LDL.LU R3, [R1+0x144c] ;  /* 0x00144c0001037983 */ /* 0x001ea80000300800 */
[----:B------:R-:W3:Y:S04]  /*5a6f0*/  LDL.LU R8, [R1+0x1448] ;  /* 0x0014480001087983 */ /* 0x000ee80000300800 */
[----:B------:R-:W4:Y:S04]  /*5a700*/  LDL.LU R9, [R1+0x1444] ;  /* 0x0014440001097983 */ /* 0x000f280000300800 */
        /* <DEDUP_REMOVED lines=28> */
[----:B--2---:R0:W-:Y:S04]  /*5a8d0*/  STS.U8 [R5+UR4+0x940], R3 ;  /* 0x0009400305007988 */ /* 0x0041e80008000004 */
[----:B---3--:R1:W-:Y:S04]  /*5a8e0*/  STS.U8 [R5+UR4+0x9a0], R8 ;  /* 0x0009a00805007988 */ /* 0x0083e80008000004 */
[----:B----4-:R2:W-:Y:S04]  /*5a8f0*/  STS.U8 [R5+UR4+0x980], R9 ;  /* 0x0009800905007988 */ /* 0x0105e80008000004 */
[----:B------:R3:W-:Y:S04]  /*5a900*/  STS.U8 [R5+UR4+0x9e0], R10 ;  /* 0x0009e00a05007988 */ /* 0x0007e80008000004 */
[----:B------:R4:W-:Y:S04]  /*5a910*/  STS.U8 [R5+UR4+0x9c0], R11 ;  /* 0x0009c00b05007988 */ /* 0x0009e80008000004 */
[----:B------:R2:W-:Y:S04]  /*5a920*/  STS.U8 [R5+UR4+0x1040], R16 ;  /* 0x0010401005007988 */ /* 0x0005e80008000004 */
[----:B0-----:R-:W4:Y:S04]  /*5a930*/  LDL.LU R3, [R1+0x1040] ;  /* 0x0010400001037983 */ /* 0x001f280000300800 */
[----:B-1----:R-:W4:Y:S04]  /*5a940*/  LDL.LU R8, [R1+0x102c] ;  /* 0x00102c0001087983 */ /* 0x002f280000300800 */
[----:B--2---:R-:W2:Y:S04]  /*5a950*/  LDL.LU R9, [R1+0x1028] ;  /* 0x0010280001097983 */ /* 0x004ea80000300800 */
[----:B---3--:R-:W3:Y:S04]  /*5a960*/  LDL.LU R10, [R1+0x1024] ;  /* 0x00102400010a7983 */ /* 0x008ee80000300800 */
[----:B----4-:R-:W4:Y:S04]  /*5a970*/  LDL.LU R11, [R1+0x1020] ;  /* 0x00102000010b7983 */ /* 0x010f280000300800 */
[----:B------:R0:W-:Y:S04]  /*5a980*/  STS.U8 [R5+UR4+0x1060], R17 ;  /* 0x0010601105007988 */ /* 0x0001e80008000004 */
[----:B------:R-:W4:Y:S04]  /*5a990*/  LDL.LU R16, [R1+0x100c] ;  /* 0x00100c0001107983 */ /* 0x000f280000300800 */
[----:B------:R1:W-:Y:S04]  /*5a9a0*/  STS.U8 [R5+UR4+0x1000], R18 ;  /* 0x0010001205007988 */ /* 0x0003e80008000004 */
[----:B------:R0:W-:Y:S04]  /*5a9b0*/  STS.U8 [R5+UR4+0x1020], R19 ;  /* 0x0010201305007988 */ /* 0x0001e80008000004 */
[----:B------:R0:W-:Y:S04]  /*5a9c0*/  STS.U8 [R5+UR4+0x10c0], R20 ;  /* 0x0010c01405007988 */ /* 0x0001e80008000004 */
[----:B------:R1:W-:Y:S04]  /*5a9d0*/  STS.U8 [R5+UR4+0x10e0], R21 ;  /* 0x0010e01505007988 */ /* 0x0003e80008000004 */
[----:B------:R1:W-:Y:S04]  /*5a9e0*/  STS.U8 [R5+UR4+0x1080], R22 ;  /* 0x0010801605007988 */ /* 0x0003e80008000004 */
[----:B0-----:R-:W4:Y:S04]  /*5a9f0*/  LDL.LU R17, [R1+0xd08] ;  /* 0x000d080001117983 */ /* 0x001f280000300800 */
[----:B-1----:R-:W4:Y:S04]  /*5aa00*/  LDL.LU R18, [R1+0xd04] ;  /* 0x000d040001127983 */ /* 0x002f280000300800 */
[----:B------:R-:W4:Y:S04]  /*5aa10*/  LDL.LU R19, [R1+0xd00] ;  /* 0x000d000001137983 */ /* 0x000f280000300800 */
[----:B------:R-:W4:Y:S04]  /*5aa20*/  LDL.LU R20, [R1+0xcfc] ;  /* 0x000cfc0001147983 */ /* 0x000f280000300800 */
[----:B------:R-:W4:Y:S04]  /*5aa30*/  LDL.LU R21, [R1+0xcf8] ;  /* 0x000cf80001157983 */ /* 0x000f280000300800 */
        /* <DEDUP_REMOVED lines=38> */
[----:B0-----:R-:W4:Y:S04]  /*5aca0*/  LDL.LU R15, [R1+0xbe8] ;  /* 0x000be800010f7983 */ /* 0x001f280000300800 */
[----:B------:R0:W-:Y:S04]  /*5acb0*/  STS.U8 [R5+UR4+0x1920], R3 ;  /* 0x0019200305007988 */ /* 0x0001e80008000004 */
[----:B------:R1:W-:Y:S04]  /*5acc0*/  STS.U8 [R5+UR4+0x1900], R8 ;  /* 0x0019000805007988 */ /* 0x0003e80008000004 */
[----:B--2---:R2:W-:Y:S04]  /*5acd0*/  STS.U8 [R5+UR4+0x19e0], R9 ;  /* 0x0019e00905007988 */ /* 0x0045e80008000004 */
[----:B---3--:R3:W-:Y:S04]  /*5ace0*/  STS.U8 [R5+UR4+0x19c0], R10 ;  /* 0x0019c00a05007988 */ /* 0x0087e80008000004 */
[----:B----4-:R4:W-:Y:S04]  /*5acf0*/  STS.U8 [R5+UR4+0x19a0], R11 ;  /* 0x0019a00b05007988 */ /* 0x0109e80008000004 */
        /* <DEDUP_REMOVED lines=243> */
[----:B------:R-:W-:Y:S04]  /*5bc30*/  STS.U8 [R5+UR4+0x58a0], R3 ;  /* 0x0058a00305007988 */ /* 0x000fe80008000004 */
[----:B------:R-:W-:Y:S04]  /*5bc40*/  STS.U8 [R5+UR4+0x5880], R8 ;  /* 0x0058800805007988 */ /* 0x000fe80008000004 */
[----:B--2---:R-:W-:Y:S04]  /*5bc50*/  STS.U8 [R5+UR4+0x5960], R9 ;  /* 0x0059600905007988 */ /* 0x004fe80008000004 */
[----:B---3--:R-:W-:Y:S04]  /*5bc60*/  STS.U8 [R5+UR4+0x5940], R10 ;  /* 0x0059400a05007988 */ /* 0x008fe80008000004 */
[----:B----4-:R-:W-:Y:S04]  /*5bc70*/  STS.U8 [R5+UR4+0x5920], R11 ;  /* 0x0059200b05007988 */ /* 0x010fe80008000004 */
        /* <DEDUP_REMOVED lines=18> */
[----:B------:R0:W-:Y:S04]  /*5bda0*/  STS.U8 [R5+UR4+0x61a0], R61 ;  /* 0x0061a03d05007988 */ /* 0x0001e80008000004 */
[----:B------:R1:W-:Y:S04]  /*5bdb0*/  STS.U8 [R5+UR4+0x61c0], R0 ;  /* 0x0061c00005007988 */ /* 0x0003e80008000004 */
[----:B0-----:R-:W2:Y:S04]  /*5bdc0*/  LDL.LU R61, [R1+0x284] ;  /* 0x00028400013d7983 */ /* 0x001ea80000300800 */
[----:B------:R0:W-:Y:S04]  /*5bdd0*/  STS.U8 [R5+UR4+0x61e0], R4 ;  /* 0x0061e00405007988 */ /* 0x0001e80008000004 */
[----:B------:R3:W-:Y:S04]  /*5bde0*/  STS.U8 [R5+UR4+0x6820], R6 ;  /* 0x0068200605007988 */ /* 0x0007e80008000004 */
[----:B------:R4:W-:Y:S04]  /*5bdf0*/  STS.U8 [R5+UR4+0x6800], R12 ;  /* 0x0068000c05007988 */ /* 0x0009e80008000004 */
[----:B------:R0:W-:Y:S04]  /*5be00*/  STS.U8 [R5+UR4+0x6860], R13 ;  /* 0x0068600d05007988 */ /* 0x0001e80008000004 */
[----:B------:R3:W-:Y:S04]  /*5be10*/  STS.U8 [R5+UR4+0x6840], R14 ;  /* 0x0068400e05007988 */ /* 0x0007e80008000004 */
[----:B-1----:R-:W2:Y:S04]  /*5be20*/  LDL.LU R0, [R1+0x280] ;  /* 0x0002800001007983 */ /* 0x002ea80000300800 */
[----:B0-----:R-:W2:Y:S04]  /*5be30*/  LDL.LU R4, [R1+0x26c] ;  /* 0x00026c0001047983 */ /* 0x001ea80000300800 */
[----:B---3--:R-:W3:Y:S04]  /*5be40*/  LDL.LU R6, [R1+0x268] ;  /* 0x0002680001067983 */ /* 0x008ee80000300800 */
[----:B----4-:R-:W4:Y:S04]  /*5be50*/  LDL.LU R12, [R1+0x264] ;  /* 0x00026400010c7983 */ /* 0x010f280000300800 */
[----:B------:R-:W4:Y:S04]  /*5be60*/  LDL.LU R13, [R1+0x260] ;  /* 0x00026000010d7983 */ /* 0x000f280000300800 */
[----:B------:R0:W-:Y:S04]  /*5be70*/  STS.U8 [R5+UR4+0x68a0], R15 ;  /* 0x0068a00f05007988 */ /* 0x0001e80008000004 */
[----:B------:R-:W4:Y:S04]  /*5be80*/  LDL.LU R14, [R1+0x25c] ;  /* 0x00025c00010e7983 */ /* 0x000f280000300800 */
[----:B0-----:R-:W4:Y:S04]  /*5be90*/  LDL.LU R15, [R1+0x258] ;  /* 0x00025800010f7983 */ /* 0x001f280000300800 */
        /* <DEDUP_REMOVED lines=24> */
[----:B------:R1:W-:Y:S04]  /*5c020*/  STS.U8 [R5+UR4+0x68e0], R0 ;  /* 0x0068e00005007988 */ /* 0x0003e80008000004 */
[----:B0-----:R-:W2:Y:S04]  /*5c030*/  LDL.LU R61, [R1+0x6638] ;  /* 0x00663800013d7983 */ /* 0x001ea80000300800 */
[----:B------:R0:W-:Y:S04]  /*5c040*/  STS.U8 [R5+UR4+0x68c0], R4 ;  /* 0x0068c00405007988 */ /* 0x0001e80008000004 */
[----:B---3--:R3:W-:Y:S04]  /*5c050*/  STS.U8 [R5+UR4+0x6920], R6 ;  /* 0x0069200605007988 */ /* 0x0087e80008000004 */
[----:B----4-:R4:W-:Y:S04]  /*5c060*/  STS.U8 [R5+UR4+0x6900], R12 ;  /* 0x0069000c05007988 */ /* 0x0109e80008000004 */
[----:B------:R0:W-:Y:S04]  /*5c070*/  STS.U8 [R5+UR4+0x6960], R13 ;  /* 0x0069600d05007988 */ /* 0x0001e80008000004 */
[----:B------:R3:W-:Y:S04]  /*5c080*/  STS.U8 [R5+UR4+0x6940], R14 ;  /* 0x0069400e05007988 */ /* 0x0007e80008000004 */
[----:B-1----:R-:W2:Y:S04]  /*5c090*/  LDL.LU R0, [R1+0x6634] ;  /* 0x0066340001007983 */ /* 0x002ea80000300800 */
[----:B0-----:R-:W2:Y:S04]  /*5c0a0*/  LDL.LU R4, [R1+0x6630] ;  /* 0x0066300001047983 */ /* 0x001ea80000300800 */
[----:B---3--:R-:W3:Y:S04]  /*5c0b0*/  LDL.LU R6, [R1+0x662c] ;  /* 0x00662c0001067983 */ /* 0x008ee80000300800 */
[----:B----4-:R-:W4:Y:S04]  /*5c0c0*/  LDL.LU R12, [R1+0x6628] ;  /* 0x00662800010c7983 */ /* 0x010f280000300800 */
[----:B------:R-:W2:Y:S04]  /*5c0d0*/  LDL.LU R13, [R1+0x6624] ;  /* 0x00662400010d7983 */ /* 0x000ea80000300800 */
[----:B------:R-:W2:Y:S04]  /*5c0e0*/  LDL.LU R14, [R1+0x6620] ;  /* 0x00662000010e7983 */ /* 0x000ea80000300800 */
[----:B------:R0:W-:Y:S04]  /*5c0f0*/  STS.U8 [R5+UR4+0x69a0], R15 ;  /* 0x0069a00f05007988 */ /* 0x0001e80008000004 */
[----:B0-----:R-:W2:Y:S04]  /*5c100*/  LDL.LU R15, [R1+0x661c] ;  /* 0x00661c00010f7983 */ /* 0x001ea80000300800 */
[----:B------:R-:W-:Y:S04]  /*5c110*/  STS.U8 [R5+UR4+0x6980], R3 ;  /* 0x0069800305007988 */ /* 0x000fe80008000004 */
[----:B------:R-:W-:Y:S04]  /*5c120*/  STS.U8 [R5+UR4+0x69e0], R8 ;  /* 0x0069e00805007988 */ /* 0x000fe80008000004 */
[----:B------:R0:W-:Y:S04]  /*5c130*/  STS.U8 [R5+UR4+0x69c0], R9 ;  /* 0x0069c00905007988 */ /* 0x0001e80008000004 */
[----:B------:R1:W-:Y:S04]  /*5c140*/  STS.U8 [R5+UR4+0x7040], R10 ;  /* 0x0070400a05007988 */ /* 0x0003e80008000004 */
[----:B------:R1:W-:Y:S04]  /*5c150*/  STS.U8 [R5+UR4+0x7060], R11 ;  /* 0x0070600b05007988 */ /* 0x0003e80008000004 */
[----:B------:R1:W-:Y:S04]  /*5c160*/  STS.U8 [R5+UR4+0x7000], R16 ;  /* 0x0070001005007988 */ /* 0x0003e80008000004 */
[----:B0-----:R-:W3:Y:S04]  /*5c170*/  LDL.LU R9, [R1+0xc] ;  /* 0x00000c0001097983 */ /* 0x001ee80000300800 */
[----:B-1----:R-:W3:Y:S04]  /*5c180*/  LDL.LU R10, [R1+0x8] ;  /* 0x00000800010a7983 */ /* 0x002ee80000300800 */
[----:B------:R-:W3:Y:S04]  /*5c190*/  LDL.LU R11, [R1+0x4] ;  /* 0x00000400010b7983 */ /* 0x000ee80000300800 */
[----:B------:R-:W3:Y:S04]  /*5c1a0*/  LDL.LU R16, [R1] ;  /* 0x0000000001107983 */ /* 0x000ee80000300800 */
[----:B------:R-:W-:Y:S04]  /*5c1b0*/  STS.U8 [R5+UR4+0x7020], R17 ;  /* 0x0070201105007988 */ /* 0x000fe80008000004 */
[----:B------:R0:W-:Y:S04]  /*5c1c0*/  STS.U8 [R5+UR4+0x70c0], R18 ;  /* 0x0070c01205007988 */ /* 0x0001e80008000004 */
[----:B------:R1:W-:Y:S04]  /*5c1d0*/  STS.U8 [R5+UR4+0x70e0], R19 ;  /* 0x0070e01305007988 */ /* 0x0003e80008000004 */
[----:B------:R0:W-:Y:S04]  /*5c1e0*/  STS.U8 [R5+UR4+0x7080], R20 ;  /* 0x0070801405007988 */ /* 0x0001e80008000004 */
[----:B------:R0:W-:Y:S04]  /*5c1f0*/  STS.U8 [R5+UR4+0x70a0], R21 ;  /* 0x0070a01505007988 */ /* 0x0001e80008000004 */
[----:B------:R1:W-:Y:S04]  /*5c200*/  STS.U8 [R5+UR4+0x7140], R22 ;  /* 0x0071401605007988 */ /* 0x0003e80008000004 */
[----:B------:R1:W-:Y:S04]  /*5c210*/  STS.U8 [R5+UR4+0x7160], R23 ;  /* 0x0071601705007988 */ /* 0x0003e80008000004 */
[----:B0-----:R-:W3:Y:S04]  /*5c220*/  LDL.LU R18, [R1+0x2f08] ;  /* 0x002f080001127983 */ /* 0x001ee80000300800 */
[----:B-1----:R-:W3:Y:S04]  /*5c230*/  LDL.LU R19, [R1+0x2f04] ;  /* 0x002f040001137983 */ /* 0x002ee80000300800 */
[----:B------:R-:W3:Y:S04]  /*5c240*/  LDL.LU R20, [R1+0x2f00] ;  /* 0x002f000001147983 */ /* 0x000ee80000300800 */
[----:B------:R-:W3:Y:S04]  /*5c250*/  LDL.LU R21, [R1+0x2efc] ;  /* 0x002efc0001157983 */ /* 0x000ee80000300800 */
[----:B------:R-:W3:Y:S04]  /*5c260*/  LDL.LU R22, [R1+0x2ef8] ;  /* 0x002ef80001167983 */ /* 0x000ee80000300800 */
[----:B------:R0:W-:Y:S04]  /*5c270*/  STS.U8 [R5+UR4+0x7100], R24 ;  /* 0x0071001805007988 */ /* 0x0001e80008000004 */
[----:B------:R-:W3:Y:S04]  /*5c280*/  LDL.LU R23, [R1+0x2ef4] ;  /* 0x002ef40001177983 */ /* 0x000ee80000300800 */
        /* <DEDUP_REMOVED lines=15> */
[----:B0-----:R-:W3:Y:S04]  /*5c380*/  LDL.LU R44, [R1+0x2ed8] ;  /* 0x002ed800012c7983 */ /* 0x001ee80000300800 */
[----:B-1----:R-:W3:Y:S04]  /*5c390*/  LDL.LU R58, [R1+0x2ed4] ;  /* 0x002ed400013a7983 */ /* 0x002ee80000300800 */
[----:B------:R-:W3:Y:S04]  /*5c3a0*/  LDL.LU R59, [R1+0x2ed0] ;  /* 0x002ed000013b7983 */ /* 0x000ee80000300800 */
[----:B------:R-:W3:Y:S01]  /*5c3b0*/  LDL.LU R60, [R1+0x2ecc] ;  /* 0x002ecc00013c7983 */ /* 0x000ee20000300800 */
[----:B------:R-:W0:Y:S03]  /*5c3c0*/  S2R R17, SR_TID.X ;  /* 0x0000000000117919 */ /* 0x000e260000002100 */
[----:B--2---:R-:W-:Y:S04]  /*5c3d0*/  STS.U8 [R5+UR4+0x78e0], R15 ;  /* 0x0078e00f05007988 */ /* 0x004fe80008000004 */
[----:B------:R-:W-:Y:S04]  /*5c3e0*/  STS.U8 [R5+UR4+0x78c0], R14 ;  /* 0x0078c00e05007988 */ /* 0x000fe80008000004 */
[----:B------:R-:W-:Y:S04]  /*5c3f0*/  STS.U8 [R5+UR4+0x78a0], R13 ;  /* 0x0078a00d05007988 */ /* 0x000fe80008000004 */
[----:B----4-:R-:W-:Y:S04]  /*5c400*/  STS.U8 [R5+UR4+0x7880], R12 ;  /* 0x0078800c05007988 */ /* 0x010fe80008000004 */
[----:B---3--:R-:W-:Y:S04]  /*5c410*/  STS.U8 [R5+UR4+0x7960], R6 ;  /* 0x0079600605007988 */ /* 0x008fe80008000004 */
[----:B------:R-:W-:Y:S04]  /*5c420*/  STS.U8 [R5+UR4+0x7940], R4 ;  /* 0x0079400405007988 */ /* 0x000fe80008000004 */
[----:B------:R1:W-:Y:S04]  /*5c430*/  STS.U8 [R5+UR4+0x7920], R0 ;  /* 0x0079200005007988 */ /* 0x0003e80008000004 */
[----:B-1----:R-:W2:Y:S04]  /*5c440*/  LDL.LU R0, [R1+0x1428] ;  /* 0x0014280001007983 */ /* 0x002ea80000300800 */
[----:B------:R-:W3:Y:S04]  /*5c450*/  LDL.LU R12, [R1+0x1424] ;  /* 0x00142400010c7983 */ /* 0x000ee80000300800 */
[----:B------:R-:W4:Y:S04]  /*5c460*/  LDL.LU R13, [R1+0x1420] ;  /* 0x00142000010d7983 */ /* 0x000f280000300800 */
[----:B------:R-:W4:Y:S04]  /*5c470*/  LDL.LU R14, [R1+0x140c] ;  /* 0x00140c00010e7983 */ /* 0x000f280000300800 */
[----:B------:R-:W4:Y:S04]  /*5c480*/  LDL.LU R15, [R1+0x1408] ;  /* 0x00140800010f7983 */ /* 0x000f280000300800 */
[----:B------:R-:W4:Y:S04]  /*5c490*/  LDL.LU R6, [R1+0x1404] ;  /* 0x0014040001067983 */ /* 0x000f280000300800 */
[----:B------:R-:W4:Y:S04]  /*5c4a0*/  LDL.LU R4, [R1+0x1400] ;  /* 0x0014000001047983 */ /* 0x000f280000300800 */
[----:B------:R-:W-:Y:S04]  /*5c4b0*/  STS.U8 [R5+UR4+0x7900], R9 ;  /* 0x0079000905007988 */ /* 0x000fe80008000004 */
[----:B------:R-:W-:Y:S04]  /*5c4c0*/  STS.U8 [R5+UR4+0x79e0], R10 ;  /* 0x0079e00a05007988 */ /* 0x000fe80008000004 */
[----:B------:R-:W-:Y:S01]  /*5c4d0*/  STS.U8 [R5+UR4+0x79c0], R11 ;  /* 0x0079c00b05007988 */ /* 0x000fe20008000004 */
[----:B0-----:R-:W-:-:S03]  /*5c4e0*/  LOP3.LUT R17, R17, 0x1f, RZ, 0xc0, !PT ;  /* 0x0000001f11117812 */ /* 0x001fc600078ec0ff */
[----:B------:R-:W-:Y:S04]  /*5c4f0*/  STS.U8 [R5+UR4+0x79a0], R16 ;  /* 0x0079a01005007988 */ /* 0x000fe80008000004 */
[----:B------:R-:W-:Y:S04]  /*5c500*/  STL [R1+0x65fc], R61 ;  /* 0x0065fc3d01007387 */ /* 0x000fe80000100800 */
[----:B------:R-:W-:Y:S04]  /*5c510*/  STS.U8 [R5+UR4+0x7980], R61 ;  /* 0x0079803d05007988 */ /* 0x000fe80008000004 */
[----:B------:R0:W-:Y:S01]  /*5c520*/  STL [R1+0x65f8], R5 ;  /* 0x0065f80501007387 */ /* 0x0001e20000100800 */
[----:B------:R-:W-:-:S03]  /*5c530*/  LOP3.LUT R8, R17, 0x8, RZ, 0x3c, !PT ;  /* 0x0000000811087812 */ /* 0x000fc600078e3cff */
[----:B0-----:R-:W4:Y:S04]  /*5c540*/  LDL.LU R5, [R1+0x13ec] ;  /* 0x0013ec0001057983 */ /* 0x001f280000300800 */
[----:B------:R-:W4:Y:S04]  /*5c550*/  LDL.LU R61, [R1+0x13e8] ;  /* 0x0013e800013d7983 */ /* 0x000f280000300800 */
[----:B------:R-:W4:Y:S04]  /*5c560*/  LDL.LU R3, [R1+0x13e4] ;  /* 0x0013e40001037983 */ /* 0x000f280000300800 */
[----:B------:R-:W4:Y:S04]  /*5c570*/  LDL.LU R9, [R1+0x13e0] ;  /* 0x0013e00001097983 */ /* 0x000f280000300800 */
        /* <DEDUP_REMOVED lines=32> */
[----:B0-----:R-:W4:Y:S04]  /*5c780*/  LDL.LU R44, [R1+0x11bc] ;  /* 0x0011bc00012c7983 */ /* 0x001f280000300800 */
[----:B-1----:R-:W4:Y:S04]  /*5c790*/  LDL.LU R58, [R1+0x11b8] ;  /* 0x0011b800013a7983 */ /* 0x002f280000300800 */
        /* <DEDUP_REMOVED lines=15> */
[----:B0-----:R-:W4:Y:S04]  /*5c890*/  LDL.LU R4, [R1+0xfe4] ;  /* 0x000fe40001047983 */ /* 0x001f280000300800 */
[----:B------:R0:W-:Y:S04]  /*5c8a0*/  STS.U8 [R8+UR4+0xac0], R5 ;  /* 0x000ac00508007988 */ /* 0x0001e80008000004 */
        /* <DEDUP_REMOVED lines=46> */
[----:B------:R-:W4:Y:S04]  /*5cb90*/  LDL.LU R60, [R1+0xc94] ;  /* 0x000c9400013c7983 */ /* 0x000f280000300800 */
        /* <DEDUP_REMOVED lines=322> */
[----:B------:R-:W2:Y:S04]  /*5dfc0*/  LDL.LU R6, [R1+0x100] ;  /* 0x0001000001067983 */ /* 0x000ea80000300800 */
[----:B0-----:R-:W2:Y:S04]  /*5dfd0*/  LDL.LU R4, [R1+0xfc] ;  /* 0x0000fc0001047983 */ /* 0x001ea80000300800 */
[----:B------:R0:W-:Y:S04]  /*5dfe0*/  STS.U8 [R8+UR4+0x6a00], R58 ;  /* 0x006a003a08007988 */ /* 0x0001e80008000004 */
[----:B------:R1:W-:Y:S04]  /*5dff0*/  STS.U8 [R8+UR4+0x6a60], R59 ;  /* 0x006a603b08007988 */ /* 0x0003e80008000004 */
[----:B------:R1:W-:Y:S04]  /*5e000*/  STS.U8 [R8+UR4+0x6a40], R60 ;  /* 0x006a403c08007988 */ /* 0x0003e80008000004 */
[----:B0-----:R-:W4:Y:S04]  /*5e010*/  LDL.LU R58, [R1+0x6618] ;  /* 0x00661800013a7983 */ /* 0x001f280000300800 */
[----:B-1----:R-:W4:Y:S04]  /*5e020*/  LDL.LU R59, [R1+0x6614] ;  /* 0x00661400013b7983 */ /* 0x002f280000300800 */
[----:B------:R-:W4:Y:S04]  /*5e030*/  LDL.LU R60, [R1+0x6610] ;  /* 0x00661000013c7983 */ /* 0x000f280000300800 */
        /* <DEDUP_REMOVED lines=29> */
[----:B---3--:R-:W3:Y:S04]  /*5e210*/  LDL.LU R26, [R1+0x2e9c] ;  /* 0x002e9c00011a7983 */ /* 0x008ee80000300800 */
[----:B------:R1:W-:Y:S04]  /*5e220*/  STS.U8 [R8+UR4+0x7280], R28 ;  /* 0x0072801c08007988 */ /* 0x0003e80008000004 */
[----:B------:R1:W-:Y:S04]  /*5e230*/  STS.U8 [R8+UR4+0x72a0], R2 ;  /* 0x0072a00208007988 */ /* 0x0003e80008000004 */
[----:B------:R2:W-:Y:S04]  /*5e240*/  STS.U8 [R8+UR4+0x7340], R44 ;  /* 0x0073402c08007988 */ /* 0x0005e80008000004 */
[----:B0-----:R-:W3:Y:S04]  /*5e250*/  LDL.LU R27, [R1+0x2e98] ;  /* 0x002e9800011b7983 */ /* 0x001ee80000300800 */
[----:B-1----:R-:W3:Y:S04]  /*5e260*/  LDL.LU R28, [R1+0x2e94] ;  /* 0x002e9400011c7983 */ /* 0x002ee80000300800 */
[----:B------:R-:W3:Y:S04]  /*5e270*/  LDL.LU R2, [R1+0x2e90] ;  /* 0x002e900001027983 */ /* 0x000ee80000300800 */
[----:B--2---:R-:W2:Y:S04]  /*5e280*/  LDL.LU R44, [R1+0x2e8c] ;  /* 0x002e8c00012c7983 */ /* 0x004ea80000300800 */
[----:B------:R0:W-:Y:S04]  /*5e290*/  STS.U8 [R8+UR4+0x7360], R0 ;  /* 0x0073600008007988 */ /* 0x0001e80008000004 */
[----:B------:R1:W-:Y:S04]  /*5e2a0*/  STS.U8 [R8+UR4+0x7300], R12 ;  /* 0x0073000c08007988 */ /* 0x0003e80008000004 */
[----:B------:R0:W-:Y:S04]  /*5e2b0*/  STS.U8 [R8+UR4+0x7320], R13 ;  /* 0x0073200d08007988 */ /* 0x0001e80008000004 */
[----:B------:R0:W-:Y:S04]  /*5e2c0*/  STS.U8 [R8+UR4+0x73c0], R14 ;  /* 0x0073c00e08007988 */ /* 0x0001e80008000004 */
[----:B----4-:R4:W-:Y:S04]  /*5e2d0*/  STS.U8 [R8+UR4+0x73e0], R15 ;  /* 0x0073e00f08007988 */ /* 0x0109e80008000004 */
[----:B------:R4:W-:Y:S04]  /*5e2e0*/  STS.U8 [R8+UR4+0x7380], R6 ;  /* 0x0073800608007988 */ /* 0x0009e80008000004 */
[----:B0-----:R-:W2:Y:S04]  /*5e2f0*/  LDL.LU R0, [R1+0x13a8] ;  /* 0x0013a80001007983 */ /* 0x001ea80000300800 */
[----:B-1----:R-:W2:Y:S04]  /*5e300*/  LDL.LU R12, [R1+0x13a4] ;  /* 0x0013a400010c7983 */ /* 0x002ea80000300800 */
[----:B------:R-:W2:Y:S04]  /*5e310*/  LDL.LU R13, [R1+0x13a0] ;  /* 0x0013a000010d7983 */ /* 0x000ea80000300800 */
[----:B------:R-:W2:Y:S04]  /*5e320*/  LDL.LU R14, [R1+0x138c] ;  /* 0x00138c00010e7983 */ /* 0x000ea80000300800 */
[----:B----4-:R-:W4:Y:S04]  /*5e330*/  LDL.LU R15, [R1+0x1388] ;  /* 0x00138800010f7983 */ /* 0x010f280000300800 */
[----:B------:R0:W-:Y:S04]  /*5e340*/  STS.U8 [R8+UR4+0x73a0], R4 ;  /* 0x0073a00408007988 */ /* 0x0001e80008000004 */
[----:B------:R-:W2:Y:S04]  /*5e350*/  LDL.LU R6, [R1+0x1384] ;  /* 0x0013840001067983 */ /* 0x000ea80000300800 */
[----:B0-----:R-:W2:Y:S01]  /*5e360*/  LDL.LU R4, [R1+0x1380] ;  /* 0x0013800001047983 */ /* 0x001ea20000300800 */
[----:B------:R-:W-:-:S04]  /*5e370*/  LOP3.LUT R7, R7, 0x1f, RZ, 0xc0, !PT ;  /* 0x0000001f07077812 */ /* 0x000fc800078ec0ff */
[C---:B------:R-:W-:Y:S01]  /*5e380*/  LOP3.LUT R3, R7.reuse, 0x10, RZ, 0x3c, !PT ;  /* 0x0000001007037812 */ /* 0x040fe200078e3cff */
        /* <DEDUP_REMOVED lines=8> */
[----:B------:R-:W-:Y:S04]  /*5e410*/  STL [R1+0x6600], R60 ;  /* 0x0066003c01007387 */ /* 0x000fe80000100800 */
[----:B------:R-:W-:Y:S04]  /*5e420*/  STS.U8 [R8+UR4+0x7b60], R52 ;  /* 0x007b603408007988 */ /* 0x000fe80008000004 */
[----:B------:R-:W-:Y:S04]  /*5e430*/  STL [R1+0x6604], R59 ;  /* 0x0066043b01007387 */ /* 0x000fe80000100800 */
[----:B------:R-:W-:Y:S04]  /*5e440*/  STS.U8 [R8+UR4+0x7b40], R51 ;  /* 0x007b403308007988 */ /* 0x000fe80008000004 */
[----:B------:R0:W-:Y:S04]  /*5e450*/  STL [R1+0x6608], R58 ;  /* 0x0066083a01007387 */ /* 0x0001e80000100800 */
[----:B------:R-:W-:Y:S04]  /*5e460*/  STS.U8 [R8+UR4+0x7b20], R50 ;  /* 0x007b203208007988 */ /* 0x000fe80008000004 */
[----:B------:R-:W-:Y:S04]  /*5e470*/  STS.U8 [R8+UR4+0x7b00], R49 ;  /* 0x007b003108007988 */ /* 0x000fe80008000004 */
[----:B------:R-:W-:Y:S04]  /*5e480*/  STS.U8 [R8+UR4+0x7be0], R48 ;  /* 0x007be03008007988 */ /* 0x000fe80008000004 */
[----:B------:R-:W-:Y:S04]  /*5e490*/  STS.U8 [R8+UR4+0x7bc0], R47 ;  /* 0x007bc02f08007988 */ /* 0x000fe80008000004 */
[----:B------:R-:W-:Y:S04]  /*5e4a0*/  STS.U8 [R8+UR4+0x7ba0], R46 ;  /* 0x007ba02e08007988 */ /* 0x000fe80008000004 */
[----:B------:R1:W-:Y:S04]  /*5e4b0*/  STS.U8 [R8+UR4+0x7b80], R45 ;  /* 0x007b802d08007988 */ /* 0x0003e80008000004 */
[----:B0-----:R-:W4:Y:S04]  /*5e4c0*/  LDL.LU R58, [R1+0x136c] ;  /* 0x00136c00013a7983 */ /* 0x001f280000300800 */
[----:B------:R-:W4:Y:S04]  /*5e4d0*/  LDL.LU R59, [R1+0x1368] ;  /* 0x00136800013b7983 */ /* 0x000f280000300800 */
[----:B------:R-:W4:Y:S04]  /*5e4e0*/  LDL.LU R60, [R1+0x1364] ;  /* 0x00136400013c7983 */ /* 0x000f280000300800 */
[----:B------:R-:W4:Y:S04]  /*5e4f0*/  LDL.LU R5, [R1+0x1360] ;  /* 0x0013600001057983 */ /* 0x000f280000300800 */
[----:B------:R-:W4:Y:S04]  /*5e500*/  LDL.LU R61, [R1+0x134c] ;  /* 0x00134c00013d7983 */ /* 0x000f280000300800 */
[----:B-1----:R-:W4:Y:S04]  /*5e510*/  LDL.LU R8, [R1+0x1348] ;  /* 0x0013480001087983 */ /* 0x002f280000300800 */
        /* <DEDUP_REMOVED lines=29> */
[----:B--2---:R2:W-:Y:S04]  /*5e6f0*/  STS.U8 [R3+UR4+0x5e0], R44 ;  /* 0x0005e02c03007988 */ /* 0x0045e80008000004 */
        /* <DEDUP_REMOVED lines=43> */
[----:B---3--:R1:W-:Y:S04]  /*5e9b0*/  STS.U8 [R3+UR4+0x14c0], R20 ;  /* 0x0014c01403007988 */ /* 0x0083e80008000004 */
[----:B------:R3:W-:Y:S04]  /*5e9c0*/  STS.U8 [R3+UR4+0x14e0], R21 ;  /* 0x0014e01503007988 */ /* 0x0007e80008000004 */
[----:B------:R0:W-:Y:S04]  /*5e9d0*/  STS.U8 [R3+UR4+0x1480], R22 ;  /* 0x0014801603007988 */ /* 0x0001e80008000004 */
[----:B------:R1:W-:Y:S04]  /*5e9e0*/  STS.U8 [R3+UR4+0x14a0], R23 ;  /* 0x0014a01703007988 */ /* 0x0003e80008000004 */
[----:B------:R3:W-:Y:S04]  /*5e9f0*/  STS.U8 [R3+UR4+0x1540], R24 ;  /* 0x0015401803007988 */ /* 0x0007e80008000004 */
[----:B0-----:R-:W4:Y:S04]  /*5ea00*/  LDL.LU R19, [R1+0xc80] ;  /* 0x000c800001137983 */ /* 0x001f280000300800 */
[----:B-1----:R-:W4:Y:S04]  /*5ea10*/  LDL.LU R20, [R1+0xc7c] ;  /* 0x000c7c0001147983 */ /* 0x002f280000300800 */
[----:B---3--:R-:W3:Y:S04]  /*5ea20*/  LDL.LU R21, [R1+0xc78] ;  /* 0x000c780001157983 */ /* 0x008ee80000300800 */
        /* <DEDUP_REMOVED lines=8> */
[----:B--2---:R2:W-:Y:S04]  /*5eab0*/  STS.U8 [R3+UR4+0x1580], R44 ;  /* 0x0015802c03007988 */ /* 0x0045e80008000004 */
[----:B0-----:R-:W3:Y:S04]  /*5eac0*/  LDL.LU R25, [R1+0xc68] ;  /* 0x000c680001197983 */ /* 0x001ee80000300800 */
[----:B-1----:R-:W3:Y:S04]  /*5ead0*/  LDL.LU R26, [R1+0xc64] ;  /* 0x000c6400011a7983 */ /* 0x002ee80000300800 */
[----:B------:R-:W3:Y:S04]  /*5eae0*/  LDL.LU R27, [R1+0xc60] ;  /* 0x000c6000011b7983 */ /* 0x000ee80000300800 */
[----:B------:R-:W3:Y:S04]  /*5eaf0*/  LDL.LU R28, [R1+0xc5c] ;  /* 0x000c5c00011c7983 */ /* 0x000ee80000300800 */
        /* <DEDUP_REMOVED lines=42> */
[----:B---3--:R3:W-:Y:S04]  /*5eda0*/  STS.U8 [R3+UR4+0x2480], R21 ;  /* 0x0024801503007988 */ /* 0x0087e80008000004 */
        /* <DEDUP_REMOVED lines=244> */
[----:B--2---:R0:W-:Y:S04]  /*5fcf0*/  STS.U8 [R3+UR4+0x6520], R44 ;  /* 0x0065202c03007988 */ /* 0x0041e80008000004 */
[----:B0-----:R-:W2:Y:S04]  /*5fd00*/  LDL.LU R44, [R1+0x204] ;  /* 0x00020400012c7983 */ /* 0x001ea80000300800 */
[----:B------:R-:W3:Y:S04]  /*5fd10*/  LDL.LU R58, [R1+0x200] ;  /* 0x00020000013a7983 */ /* 0x000ee80000300800 */
        /* <DEDUP_REMOVED lines=22> */
[----:B------:R0:W-:Y:S04]  /*5fe80*/  STS.U8 [R3+UR4+0x6540], R0 ;  /* 0x0065400003007988 */ /* 0x0001e80008000004 */
[----:B------:R1:W-:Y:S04]  /*5fe90*/  STS.U8 [R3+UR4+0x6560], R12 ;  /* 0x0065600c03007988 */ /* 0x0003e80008000004 */
[----:B------:R0:W-:Y:S04]  /*5fea0*/  STS.U8 [R3+UR4+0x6580], R13 ;  /* 0x0065800d03007988 */ /* 0x0001e80008000004 */
[----:B------:R0:W-:Y:S04]  /*5feb0*/  STS.U8 [R3+UR4+0x65a0], R14 ;  /* 0x0065a00e03007988 */ /* 0x0001e80008000004 */
[----:B----4-:R4:W-:Y:S04]  /*5fec0*/  STS.U8 [R3+UR4+0x65c0], R15 ;  /* 0x0065c00f03007988 */ /* 0x0109e80008000004 */
[----:B------:R4:W-:Y:S04]  /*5fed0*/  STS.U8 [R3+UR4+0x65e0], R6 ;  /* 0x0065e00603007988 */ /* 0x0009e80008000004 */
[----:B0-----:R-:W3:Y:S04]  /*5fee0*/  LDL.LU R0, [R1+0xc4] ;  /* 0x0000c40001007983 */ /* 0x001ee80000300800 */
[----:B-1----:R-:W3:Y:S04]  /*5fef0*/  LDL.LU R12, [R1+0xc0] ;  /* 0x0000c000010c7983 */ /* 0x002ee80000300800 */
[----:B------:R-:W3:Y:S04]  /*5ff00*/  LDL.LU R13, [R1+0xbc] ;  /* 0x0000bc00010d7983 */ /* 0x000ee80000300800 */
[----:B------:R-:W3:Y:S04]  /*5ff10*/  LDL.LU R14, [R1+0xb8] ;  /* 0x0000b800010e7983 */ /* 0x000ee80000300800 */
[----:B----4-:R-:W4:Y:S04]  /*5ff20*/  LDL.LU R15, [R1+0xb4] ;  /* 0x0000b400010f7983 */ /* 0x010f280000300800 */
[----:B------:R0:W-:Y:S04]  /*5ff30*/  STS.U8 [R3+UR4+0x6c20], R4 ;  /* 0x006c200403007988 */ /* 0x0001e80008000004 */
[----:B------:R-:W4:Y:S04]  /*5ff40*/  LDL.LU R6, [R1+0xb0] ;  /* 0x0000b00001067983 */ /* 0x000f280000300800 */
[----:B0-----:R-:W4:Y:S04]  /*5ff50*/  LDL.LU R4, [R1+0xac] ;  /* 0x0000ac0001047983 */ /* 0x001f280000300800 */
[----:B--2---:R0:W-:Y:S04]  /*5ff60*/  STS.U8 [R3+UR4+0x6c00], R44 ;  /* 0x006c002c03007988 */ /* 0x0041e80008000004 */
[----:B0-----:R-:W2:Y:S04]  /*5ff70*/  LDL.LU R44, [R1+0x660c] ;  /* 0x00660c00012c7983 */ /* 0x001ea80000300800 */
        /* <DEDUP_REMOVED lines=20> */
[----:B0-----:R-:W2:Y:S04]  /*600c0*/  LDL.LU R21, [R1+0x2e88] ;  /* 0x002e880001157983 */ /* 0x001ea80000300800 */
[----:B-1----:R-:W2:Y:S04]  /*600d0*/  LDL.LU R22, [R1+0x2e84] ;  /* 0x002e840001167983 */ /* 0x002ea80000300800 */
[----:B---3--:R-:W3:Y:S04]  /*600e0*/  LDL.LU R23, [R1+0x2e80] ;  /* 0x002e800001177983 */ /* 0x008ee80000300800 */
[----:B------:R-:W3:Y:S04]  /*600f0*/  LDL.LU R24, [R1+0x2e7c] ;  /* 0x002e7c0001187983 */ /* 0x000ee80000300800 */
[----:B------:R-:W3:Y:S04]  /*60100*/  LDL.LU R25, [R1+0x2e78] ;  /* 0x002e780001197983 */ /* 0x000ee80000300800 */
[----:B------:R0:W-:Y:S04]  /*60110*/  STS.U8 [R3+UR4+0x7480], R27 ;  /* 0x0074801b03007988 */ /* 0x0001e80008000004 */
[----:B------:R-:W3:Y:S04]  /*60120*/  LDL.LU R26, [R1+0x2e74] ;  /* 0x002e7400011a7983 */ /* 0x000ee80000300800 */
[----:B------:R1:W-:Y:S04]  /*60130*/  STS.U8 [R3+UR4+0x74a0], R28 ;  /* 0x0074a01c03007988 */ /* 0x0003e80008000004 */
[----:B------:R1:W-:Y:S04]  /*60140*/  STS.U8 [R3+UR4+0x7540], R2 ;  /* 0x0075400203007988 */ /* 0x0003e80008000004 */
[----:B0-----:R-:W3:Y:S04]  /*60150*/  LDL.LU R27, [R1+0x2e70] ;  /* 0x002e7000011b7983 */ /* 0x001ee80000300800 */
[----:B-1----:R-:W3:Y:S04]  /*60160*/  LDL.LU R28, [R1+0x2e6c] ;  /* 0x002e6c00011c7983 */ /* 0x002ee80000300800 */
        /* <DEDUP_REMOVED lines=15> */
[----:B------:R-:W4:Y:S04]  /*60260*/  LDL.LU R58, [R1+0x1328] ;  /* 0x00132800013a7983 */ /* 0x000f280000300800 */
[----:B------:R-:W4:Y:S04]  /*60270*/  LDL.LU R59, [R1+0x1324] ;  /* 0x00132400013b7983 */ /* 0x000f280000300800 */
[----:B------:R-:W4:Y:S04]  /*60280*/  LDL.LU R60, [R1+0x1320] ;  /* 0x00132000013c7983 */ /* 0x000f280000300800 */
[----:B------:R-:W4:Y:S04]  /*60290*/  LDL.LU R5, [R1+0x130c] ;  /* 0x00130c0001057983 */ /* 0x000f280000300800 */
[----:B------:R-:W4:Y:S01]  /*602a0*/  LDL.LU R61, [R1+0x1308] ;  /* 0x00130800013d7983 */ /* 0x000f220000300800 */
[----:B------:R-:W-:-:S03]  /*602b0*/  LOP3.LUT R7, R7, 0x18, RZ, 0x3c, !PT ;  /* 0x0000001807077812 */ /* 0x000fc600078e3cff */
[----:B--2---:R-:W-:Y:S04]  /*602c0*/  STS.U8 [R3+UR4+0x7c60], R44 ;  /* 0x007c602c03007988 */ /* 0x004fe80008000004 */
        /* <DEDUP_REMOVED lines=15> */
[----:B0-----:R-:W2:Y:S04]  /*603c0*/  LDL.LU R3, [R1+0x1304] ;  /* 0x0013040001037983 */ /* 0x001ea80000300800 */
        /* <DEDUP_REMOVED lines=8> */
[----:B------:R0:W-:Y:S04]  /*60450*/  STS.U8 [R7+UR4+0x600], R21 ;  /* 0x0006001507007988 */ /* 0x0001e80008000004 */
[----:B------:R-:W2:Y:S04]  /*60460*/  LDL.LU R20, [R1+0x12b0] ;  /* 0x0012b00001147983 */ /* 0x000ea80000300800 */
[----:B------:R1:W-:Y:S04]  /*60470*/  STS.U8 [R7+UR4+0x620], R22 ;  /* 0x0006201607007988 */ /* 0x0003e80008000004 */
[----:B---3--:R3:W-:Y:S04]  /*60480*/  STS.U8 [R7+UR4+0x640], R23 ;  /* 0x0006401707007988 */ /* 0x0087e80008000004 */
        /* <DEDUP_REMOVED lines=39> */
[----:B--2---:R0:W-:Y:S04]  /*60700*/  STS.U8 [R7+UR4+0xe80], R3 ;  /* 0x000e800307007988 */ /* 0x0041e80008000004 */
[----:B------:R1:W-:Y:S04]  /*60710*/  STS.U8 [R7+UR4+0xee0], R8 ;  /* 0x000ee00807007988 */ /* 0x0003e80008000004 */
[----:B------:R2:W-:Y:S04]  /*60720*/  STS.U8 [R7+UR4+0xec0], R9 ;  /* 0x000ec00907007988 */ /* 0x0005e80008000004 */
[----:B------:R0:W-:Y:S04]  /*60730*/  STS.U8 [R7+UR4+0xf20], R10 ;  /* 0x000f200a07007988 */ /* 0x0001e80008000004 */
[----:B------:R1:W-:Y:S04]  /*60740*/  STS.U8 [R7+UR4+0xf00], R11 ;  /* 0x000f000b07007988 */ /* 0x0003e80008000004 */
[----:B------:R2:W-:Y:S04]  /*60750*/  STS.U8 [R7+UR4+0xf60], R16 ;  /* 0x000f601007007988 */ /* 0x0005e80008000004 */
[----:B0-----:R-:W4:Y:S04]  /*60760*/  LDL.LU R3, [R1+0xd38] ;  /* 0x000d380001037983 */ /* 0x001f280000300800 */
[----:B-1----:R-:W4:Y:S04]  /*60770*/  LDL.LU R8, [R1+0xd34] ;  /* 0x000d340001087983 */ /* 0x002f280000300800 */
[----:B--2---:R-:W2:Y:S04]  /*60780*/  LDL.LU R9, [R1+0xd30] ;  /* 0x000d300001097983 */ /* 0x004ea80000300800 */
[----:B------:R-:W2:Y:S04]  /*60790*/  LDL.LU R10, [R1+0xd2c] ;  /* 0x000d2c00010a7983 */ /* 0x000ea80000300800 */
[----:B------:R-:W2:Y:S04]  /*607a0*/  LDL.LU R11, [R1+0xd28] ;  /* 0x000d2800010b7983 */ /* 0x000ea80000300800 */
[----:B------:R0:W-:Y:S04]  /*607b0*/  STS.U8 [R7+UR4+0xf40], R17 ;  /* 0x000f401107007988 */ /* 0x0001e80008000004 */
[----:B------:R-:W2:Y:S04]  /*607c0*/  LDL.LU R16, [R1+0xd24] ;  /* 0x000d240001107983 */ /* 0x000ea80000300800 */
[----:B------:R1:W-:Y:S04]  /*607d0*/  STS.U8 [R7+UR4+0xfa0], R18 ;  /* 0x000fa01207007988 */ /* 0x0003e80008000004 */
[----:B------:R0:W-:Y:S04]  /*607e0*/  STS.U8 [R7+UR4+0xf80], R19 ;  /* 0x000f801307007988 */ /* 0x0001e80008000004 */
[----:B------:R0:W-:Y:S04]  /*607f0*/  STS.U8 [R7+UR4+0xfe0], R20 ;  /* 0x000fe01407007988 */ /* 0x0001e80008000004 */
[----:B------:R1:W-:Y:S04]  /*60800*/  STS.U8 [R7+UR4+0xfc0], R21 ;  /* 0x000fc01507007988 */ /* 0x0003e80008000004 */
[----:B------:R3:W-:Y:S04]  /*60810*/  STS.U8 [R7+UR4+0x1640], R22 ;  /* 0x0016401607007988 */ /* 0x0007e80008000004 */
[----:B0-----:R-:W2:Y:S04]  /*60820*/  LDL.LU R17, [R1+0xd20] ;  /* 0x000d200001117983 */ /* 0x001ea80000300800 */
[----:B-1----:R-:W2:Y:S04]  /*60830*/  LDL.LU R18, [R1+0xd1c] ;  /* 0x000d1c0001127983 */ /* 0x002ea80000300800 */
[----:B------:R-:W2:Y:S04]  /*60840*/  LDL.LU R19, [R1+0xd18] ;  /* 0x000d180001137983 */ /* 0x000ea80000300800 */
[----:B------:R-:W2:Y:S04]  /*60850*/  LDL.LU R20, [R1+0xd14] ;  /* 0x000d140001147983 */ /* 0x000ea80000300800 */
[----:B------:R-:W2:Y:S04]  /*60860*/  LDL.LU R21, [R1+0xd10] ;  /* 0x000d100001157983 */ /* 0x000ea80000300800 */
[----:B---3--:R0:W-:Y:S04]  /*60870*/  STS.U8 [R7+UR4+0x1660], R23 ;  /* 0x0016601707007988 */ /* 0x0081e80008000004 */
        /* <DEDUP_REMOVED lines=13> */
[----:B0-----:R-:W3:Y:S04]  /*60950*/  LDL.LU R2, [R1+0xc30] ;  /* 0x000c300001027983 */ /* 0x001ee80000300800 */
        /* <DEDUP_REMOVED lines=25> */
[----:B------:R1:W-:Y:S04]  /*60af0*/  STS.U8 [R7+UR4+0x1ec0], R8 ;  /* 0x001ec00807007988 */ /* 0x0003e80008000004 */
[----:B--2---:R2:W-:Y:S04]  /*60b00*/  STS.U8 [R7+UR4+0x1ea0], R9 ;  /* 0x001ea00907007988 */ /* 0x0045e80008000004 */
        /* <DEDUP_REMOVED lines=14> */
[----:B---3--:R3:W-:Y:S04]  /*60bf0*/  STS.U8 [R7+UR4+0x1f80], R22 ;  /* 0x001f801607007988 */ /* 0x0087e80008000004 */
[----:B0-----:R-:W2:Y:S04]  /*60c00*/  LDL.LU R17, [R1+0xb24] ;  /* 0x000b240001117983 */ /* 0x001ea80000300800 */
[----:B-1----:R-:W2:Y:S04]  /*60c10*/  LDL.LU R18, [R1+0xb20] ;  /* 0x000b200001127983 */ /* 0x002ea80000300800 */
[----:B------:R-:W2:Y:S04]  /*60c20*/  LDL.LU R19, [R1+0xb1c] ;  /* 0x000b1c0001137983 */ /* 0x000ea80000300800 */
[----:B------:R-:W2:Y:S04]  /*60c30*/  LDL.LU R20, [R1+0xb18] ;  /* 0x000b180001147983 */ /* 0x000ea80000300800 */
[----:B------:R-:W2:Y:S04]  /*60c40*/  LDL.LU R21, [R1+0xb14] ;  /* 0x000b140001157983 */ /* 0x000ea80000300800 */
        /* <DEDUP_REMOVED lines=218> */
[----:B------:R-:W-:Y:S04]  /*619f0*/  STS.U8 [R7+UR4+0x5780], R5 ;  /* 0x0057800507007988 */ /* 0x000fe80008000004 */
[----:B------:R1:W-:Y:S04]  /*61a00*/  STS.U8 [R7+UR4+0x57a0], R61 ;  /* 0x0057a03d07007988 */ /* 0x0003e80008000004 */
[----:B0-----:R-:W4:Y:S04]  /*61a10*/  LDL.LU R58, [R1+0x2b0] ;  /* 0x0002b000013a7983 */ /* 0x001f280000300800 */
[----:B-1----:R-:W4:Y:S04]  /*61a20*/  LDL.LU R59, [R1+0x2ac] ;  /* 0x0002ac00013b7983 */ /* 0x002f280000300800 */
[----:B------:R-:W4:Y:S04]  /*61a30*/  LDL.LU R60, [R1+0x2a8] ;  /* 0x0002a800013c7983 */ /* 0x000f280000300800 */
[----:B------:R-:W4:Y:S04]  /*61a40*/  LDL.LU R61, [R1+0x2a4] ;  /* 0x0002a400013d7983 */ /* 0x000f280000300800 */
[----:B------:R-:W4:Y:S04]  /*61a50*/  LDL.LU R5, [R1+0x2a0] ;  /* 0x0002a00001057983 */ /* 0x000f280000300800 */
[----:B------:R0:W-:Y:S04]  /*61a60*/  STS.U8 [R7+UR4+0x5e60], R3 ;  /* 0x005e600307007988 */ /* 0x0001e80008000004 */
[----:B------:R-:W-:Y:S04]  /*61a70*/  STS.U8 [R7+UR4+0x5e40], R8 ;  /* 0x005e400807007988 */ /* 0x000fe80008000004 */
[----:B--2---:R-:W-:Y:S04]  /*61a80*/  STS.U8 [R7+UR4+0x5e20], R9 ;  /* 0x005e200907007988 */ /* 0x004fe80008000004 */
[----:B------:R1:W-:Y:S04]  /*61a90*/  STS.U8 [R7+UR4+0x5e00], R10 ;  /* 0x005e000a07007988 */ /* 0x0003e80008000004 */
[----:B------:R2:W-:Y:S04]  /*61aa0*/  STS.U8 [R7+UR4+0x5ee0], R11 ;  /* 0x005ee00b07007988 */ /* 0x0005e80008000004 */
[----:B------:R2:W-:Y:S04]  /*61ab0*/  STS.U8 [R7+UR4+0x5ec0], R16 ;  /* 0x005ec01007007988 */ /* 0x0005e80008000004 */
[----:B0-----:R-:W4:Y:S04]  /*61ac0*/  LDL.LU R3, [R1+0x29c] ;  /* 0x00029c0001037983 */ /* 0x001f280000300800 */
[----:B-1----:R-:W4:Y:S04]  /*61ad0*/  LDL.LU R10, [R1+0x1c8] ;  /* 0x0001c800010a7983 */ /* 0x002f280000300800 */
[----:B--2---:R-:W2:Y:S04]  /*61ae0*/  LDL.LU R11, [R1+0x1c4] ;  /* 0x0001c400010b7983 */ /* 0x004ea80000300800 */
        /* <DEDUP_REMOVED lines=57> */
[----:B0-----:R-:W4:Y:S04]  /*61e80*/  LDL.LU R3, [R1+0x65f4] ;  /* 0x0065f40001037983 */ /* 0x001f280000300800 */
[----:B-1----:R-:W4:Y:S04]  /*61e90*/  LDL.LU R10, [R1+0x65f0] ;  /* 0x0065f000010a7983 */ /* 0x002f280000300800 */
[----:B--2---:R-:W2:Y:S04]  /*61ea0*/  LDL.LU R11, [R1+0x65ec] ;  /* 0x0065ec00010b7983 */ /* 0x004ea80000300800 */
[----:B------:R-:W2:Y:S04]  /*61eb0*/  LDL.LU R16, [R1+0x65e8] ;  /* 0x0065e80001107983 */ /* 0x000ea80000300800 */
[----:B------:R0:W-:Y:S04]  /*61ec0*/  STS.U8 [R7+UR4+0x6e40], R17 ;  /* 0x006e401107007988 */ /* 0x0001e80008000004 */
        /* <DEDUP_REMOVED lines=10> */
[----:B---3--:R-:W3:Y:S04]  /*61f70*/  LDL.LU R22, [R1+0x65d0] ;  /* 0x0065d00001167983 */ /* 0x008ee80000300800 */
        /* <DEDUP_REMOVED lines=11> */
[----:B------:R-:W2:Y:S04]  /*62030*/  LDL.LU R28, [R1+0x65b8] ;  /* 0x0065b800011c7983 */ /* 0x000ea80000300800 */
[----:B------:R0:W-:Y:S04]  /*62040*/  STS.U8 [R7+UR4+0x6fc0], R2 ;  /* 0x006fc00207007988 */ /* 0x0001e80008000004 */
[----:B0-----:R-:W2:Y:S04]  /*62050*/  LDL.LU R2, [R1+0x65b4] ;  /* 0x0065b40001027983 */ /* 0x001ea80000300800 */
        /* <DEDUP_REMOVED lines=11> */
[----:B------:R-:W2:Y:S04]  /*62110*/  LDL.LU R6, [R1+0x659c] ;  /* 0x00659c0001067983 */ /* 0x000ea80000300800 */
[----:B------:R0:W-:Y:S04]  /*62120*/  STS.U8 [R7+UR4+0x7680], R4 ;  /* 0x0076800407007988 */ /* 0x0001e80008000004 */
[----:B0-----:R-:W2:Y:S04]  /*62130*/  LDL.LU R4, [R1+0x6598] ;  /* 0x0065980001047983 */ /* 0x001ea80000300800 */
[----:B------:R-:W-:Y:S04]  /*62140*/  STS.U8 [R7+UR4+0x76a0], R8 ;  /* 0x0076a00807007988 */ /* 0x000fe80008000004 */
[----:B------:R-:W-:Y:S04]  /*62150*/  STS.U8 [R7+UR4+0x7740], R9 ;  /* 0x0077400907007988 */ /* 0x000fe80008000004 */
[----:B--2---:R0:W-:Y:S04]  /*62160*/  STS.U8 [R7+UR4+0x7760], R4 ;  /* 0x0077600407007988 */ /* 0x0041e80008000004 */
[----:B------:R1:W-:Y:S04]  /*62170*/  STS.U8 [R7+UR4+0x7700], R6 ;  /* 0x0077000607007988 */ /* 0x0003e80008000004 */
[----:B0-----:R-:W2:Y:S04]  /*62180*/  LDL.LU R4, [R1+0x6594] ;  /* 0x0065940001047983 */ /* 0x001ea80000300800 */
[----:B-1----:R-:W2:Y:S04]  /*62190*/  LDL.LU R6, [R1+0x6590] ;  /* 0x0065900001067983 */ /* 0x002ea80000300800 */
[----:B----4-:R0:W-:Y:S04]  /*621a0*/  STS.U8 [R7+UR4+0x7720], R15 ;  /* 0x0077200f07007988 */ /* 0x0101e80008000004 */
[----:B------:R1:W-:Y:S04]  /*621b0*/  STS.U8 [R7+UR4+0x77c0], R14 ;  /* 0x0077c00e07007988 */ /* 0x0003e80008000004 */
[----:B------:R4:W-:Y:S04]  /*621c0*/  STS.U8 [R7+UR4+0x77e0], R13 ;  /* 0x0077e00d07007988 */ /* 0x0009e80008000004 */
[----:B------:R0:W-:Y:S04]  /*621d0*/  STS.U8 [R7+UR4+0x7780], R12 ;  /* 0x0077800c07007988 */ /* 0x0001e80008000004 */
[----:B------:R0:W-:Y:S04]  /*621e0*/  STS.U8 [R7+UR4+0x77a0], R0 ;  /* 0x0077a00007007988 */ /* 0x0001e80008000004 */
        /* <DEDUP_REMOVED lines=11> */
[----:B0-----:R-:W3:Y:S04]  /*622a0*/  LDL.LU R15, [R1+0x658c] ;  /* 0x00658c00010f7983 */ /* 0x001ee80000300800 */
[----:B------:R-:W-:Y:S04]  /*622b0*/  STS.U8 [R7+UR4+0x7f00], R17 ;  /* 0x007f001107007988 */ /* 0x000fe80008000004 */
[----:B-1----:R-:W3:Y:S04]  /*622c0*/  LDL.LU R14, [R1+0x6588] ;  /* 0x00658800010e7983 */ /* 0x002ee80000300800 */
[----:B------:R-:W-:Y:S04]  /*622d0*/  STS.U8 [R7+UR4+0x7fe0], R16 ;  /* 0x007fe01007007988 */ /* 0x000fe80008000004 */
[----:B----4-:R-:W4:Y:S04]  /*622e0*/  LDL.LU R13, [R1+0x6584] ;  /* 0x00658400010d7983 */ /* 0x010f280000300800 */
[----:B------:R-:W-:Y:S04]  /*622f0*/  STS.U8 [R7+UR4+0x7fc0], R11 ;  /* 0x007fc00b07007988 */ /* 0x000fe80008000004 */
[----:B------:R-:W3:Y:S04]  /*62300*/  LDL.LU R12, [R1+0x6580] ;  /* 0x00658000010c7983 */ /* 0x000ee80000300800 */
[----:B------:R-:W-:Y:S04]  /*62310*/  STS.U8 [R7+UR4+0x7fa0], R10 ;  /* 0x007fa00a07007988 */ /* 0x000fe80008000004 */
[----:B------:R-:W3:Y:S04]  /*62320*/  LDL R9, [R1+0x645c] ;  /* 0x00645c0001097983 */ /* 0x000ee80000100800 */
[----:B------:R-:W3:Y:S04]  /*62330*/  LDL R8, [R1+0x6460] ;  /* 0x0064600001087983 */ /* 0x000ee80000100800 */
[----:B------:R0:W-:Y:S01]  /*62340*/  STS.U8 [R7+UR4+0x7f80], R3 ;  /* 0x007f800307007988 */ /* 0x0001e20008000004 */
[----:B------:R-:W-:-:S02]  /*62350*/  LOP3.LUT R0, R5, 0x20, RZ, 0xfc, !PT ;  /* 0x0000002005007812 */ /* 0x000fc400078efcff */
[CC--:B------:R-:W-:Y:S02]  /*62360*/  ISETP.GE.AND P1, PT, R5.reuse, R2.reuse, PT ;  /* 0x000000020500720c */ /* 0x0c0fe40003f26270 */
[-C--:B------:R-:W-:Y:S02]  /*62370*/  ISETP.GE.AND P2, PT, R5, R2.reuse, PT ;  /* 0x000000020500720c */ /* 0x080fe40003f46270 */
[CC--:B------:R-:W-:Y:S01]  /*62380*/  ISETP.GE.AND P3, PT, R0.reuse, R2.reuse, PT ;  /* 0x000000020000720c */ /* 0x0c0fe20003f66270 */
[----:B0-----:R-:W3:Y:S01]  /*62390*/  LDL.LU R7, [R1+0x657c] ;  /* 0x00657c0001077983 */ /* 0x001ee20000300800 */
[----:B------:R-:W-:Y:S02]  /*623a0*/  ISETP.GE.AND P0, PT, R0, R2, PT ;  /* 0x000000020000720c */ /* 0x000fe40003f06270 */
[----:B--2---:R-:W-:Y:S02]  /*623b0*/  PRMT R6, RZ, 0x7610, R6 ;  /* 0x00007610ff067816 */ /* 0x004fe40000000006 */
[----:B------:R-:W-:-:S03]  /*623c0*/  PRMT R4, RZ, 0x7610, R4 ;  /* 0x00007610ff047816 */ /* 0x000fc60000000004 */
[----:B------:R0:W-:Y:S04]  /*623d0*/  STL.S16 [R1+0x3d4], R6 ;  /* 0x0003d40601007387 */ /* 0x0001e80000100600 */
[----:B0-----:R-:W2:Y:S04]  /*623e0*/  LDL.LU R6, [R1+0x6578] ;  /* 0x0065780001067983 */ /* 0x001ea80000300800 */
[----:B------:R-:W2:Y:S04]  /*623f0*/  LDL.LU R5, [R1+0x6574] ;  /* 0x0065740001057983 */ /* 0x000ea80000300800 */
[----:B------:R0:W-:Y:S04]  /*62400*/  STL.S16 [R1+0x3d0], R4 ;  /* 0x0003d00401007387 */ /* 0x0001e80000100600 */
[----:B0-----:R-:W2:Y:S04]  /*62410*/  LDL.LU R4, [R1+0x6570] ;  /* 0x0065700001047983 */ /* 0x001ea80000300800 */
[----:B------:R-:W2:Y:S04]  /*62420*/  LDL.LU R0, [R1+0x656c] ;  /* 0x00656c0001007983 */ /* 0x000ea80000300800 */
[----:B------:R0:W-:Y:S04]  /*62430*/  STL [R1+0x7990], R2 ;  /* 0x0079900201007387 */ /* 0x0001e80000100800 */
[----:B0-----:R-:W3:Y:S01]  /*62440*/  LDL R2, [R1+0x3d4] ;  /* 0x0003d40001027983 */ /* 0x001ee20000100800 */
[----:B------:R-:W-:Y:S06]  /*62450*/  BAR.SYNC.DEFER_BLOCKING 0x0 ;  /* 0x0000000000007b1d */ /* 0x000fec0000010000 */
        /* <DEDUP_REMOVED lines=72> */
[----:B---3--:R-:W3:Y:S04]  /*628e0*/  @!P3 LDG.E.U8 R2, desc[UR8][R8.64] ;  /* 0x000000080802b981 */ /* 0x008ee8000c1e1100 */
        /* <DEDUP_REMOVED lines=68> */
[----:B0-----:R-:W3:Y:S04]  /*62d30*/  LDL R60, [R1+0x3d0] ;  /* 0x0003d000013c7983 */ /* 0x001ee80000100800 */
        /* <DEDUP_REMOVED lines=48> */
[----:B--2---:R-:W-:Y:S04]  /*63040*/  STL [R1+0x769c], R0 ;  /* 0x00769c0001007387 */ /* 0x004fe80000100800 */
[----:B------:R-:W-:Y:S04]  /*63050*/  STL [R1+0x760c], R4 ;  /* 0x00760c0401007387 */ /* 0x000fe80000100800 */
[----:B------:R-:W-:Y:S04]  /*63060*/  STL [R1+0x7608], R5 ;  /* 0x0076080501007387 */ /* 0x000fe80000100800 */
[----:B------:R-:W-:Y:S04]  /*63070*/  STL [R1+0x7604], R6 ;  /* 0x0076040601007387 */ /* 0x000fe80000100800 */
[----:B------:R-:W-:Y:S04]  /*63080*/  STL [R1+0x7600], R7 ;  /* 0x0076000701007387 */ /* 0x000fe80000100800 */
[----:B------:R-:W-:Y:S04]  /*63090*/  STL [R1+0x75fc], R12 ;  /* 0x0075fc0c01007387 */ /* 0x000fe80000100800 */
[----:B----4-:R-:W-:Y:S04]  /*630a0*/  STL [R1+0x75f8], R13 ;  /* 0x0075f80d01007387 */ /* 0x010fe80000100800 */
[----:B------:R-:W-:Y:S04]  /*630b0*/  STL [R1+0x75f4], R14 ;  /* 0x0075f40e01007387 */ /* 0x000fe80000100800 */
[----:B------:R-:W-:Y:S04]  /*630c0*/  STL [R1+0x75f0], R15 ;  /* 0x0075f00f01007387 */ /* 0x000fe80000100800 */
[----:B---3--:R0:W-:Y:S01]  /*630d0*/  @!P3 STL [R1+0x3d4], R2 ;  /* 0x0003d4020100b387 */ /* 0x0081e20000100800 */
[----:B------:R-:W-:Y:S01]  /*630e0*/  PRMT R3, RZ, 0x7610, R3 ;  /* 0x00007610ff037816 */ /* 0x000fe20000000003 */
[----:B------:R-:W1:Y:S02]  /*630f0*/  S2R R61, SR_TID.X ;  /* 0x00000000003d7919 */ /* 0x000e640000002100 */
[----:B0-----:R-:W2:Y:S04]  /*63100*/  LDL.LU R2, [R1+0x7990] ;  /* 0x0079900001027983 */ /* 0x001ea80000300800 */
[----:B------:R-:W3:Y:S04]  /*63110*/  LDL R8, [R1+0x3ce4] ;  /* 0x003ce40001087983 */ /* 0x000ee80000100800 */
[----:B------:R-:W3:Y:S01]  /*63120*/  LDL R9, [R1+0x5c80] ;  /* 0x005c800001097983 */ /* 0x000ee20000100800 */
[----:B------:R-:W-:-:S02]  /*63130*/  PRMT R5, RZ, 0x7610, R5 ;  /* 0x00007610ff057816 */ /* 0x000fc40000000005 */
[----:B-1----:R-:W-:-:S04]  /*63140*/  LOP3.LUT R58, R61, 0x1f, RZ, 0xc0, !PT ;  /* 0x0000001f3d3a7812 */ /* 0x002fc800078ec0ff */
[----:B------:R-:W-:Y:S02]  /*63150*/  LOP3.LUT R61, R58, 0x20, RZ, 0xfc, !PT ;  /* 0x000000203a3d7812 */ /* 0x000fe400078efcff */
[----:B---3--:R-:W-:-:S04]  /*63160*/  @!P1 LOP3.LUT R9, R9, R8, RZ, 0x3c, !PT ;  /* 0x0000000809099212 */ /* 0x008fc800078e3cff */
[----:B------:R-:W-:-:S04]  /*63170*/  @!P1 LOP3.LUT R8, R9, R8, RZ, 0x3c, !PT ;  /* 0x0000000809089212 */ /* 0x000fc800078e3cff */
[----:B------:R-:W-:-:S05]  /*63180*/  @!P1 LOP3.LUT R9, R9, R8, RZ, 0x3c, !PT ;  /* 0x0000000809099212 */ /* 0x000fca00078e3cff */
[----:B------:R-:W3:Y:S04]  /*63190*/  @!P1 LDG.E.U8 R60, desc[UR8][R8.64] ;  /* 0x00000008083c9981 */ /* 0x000ee8000c1e1100 */
[----:B---3--:R0:W-:Y:S04]  /*631a0*/  @!P1 STL [R1+0x3d0], R60 ;  /* 0x0003d03c01009387 */ /* 0x0081e80000100800 */
[----:B0-----:R-:W3:Y:S04]  /*631b0*/  LDL.LU R60, [R1+0x798c] ;  /* 0x00798c00013c7983 */ /* 0x001ee80000300800 */
[----:B------:R-:W4:Y:S04]  /*631c0*/  LDL R8, [R1+0x6440] ;  /* 0x0064400001087983 */ /* 0x000f280000100800 */
[----:B------:R-:W4:Y:S02]  /*631d0*/  LDL R9, [R1+0x6458] ;  /* 0x0064580001097983 */ /* 0x000f240000100800 */
[----:B----4-:R-:W-:-:S04]  /*631e0*/  @!P2 LOP3.LUT R9, R9, R8, RZ, 0x3c, !PT ;  /* 0x000000080909a212 */ /* 0x010fc800078e3cff */
[----:B------:R-:W-:-:S04]  /*631f0*/  @!P2 LOP3.LUT R8, R9, R8, RZ, 0x3c, !PT ;  /* 0x000000080908a212 */ /* 0x000fc800078e3cff */
[----:B------:R-:W-:-:S05]  /*63200*/  @!P2 LOP3.LUT R9, R9, R8, RZ, 0x3c, !PT ;  /* 0x000000080909a212 */ /* 0x000fca00078e3cff */
[----:B------:R-:W4:Y:S04]  /*63210*/  @!P2 LDG.E.U8 R3, desc[UR8][R8.64] ;  /* 0x000000080803a981 */ /* 0x000f28000c1e1100 */
[----:B----4-:R0:W-:Y:S04]  /*63220*/  STL [R1+0x3bc], R3 ;  /* 0x0003bc0301007387 */ /* 0x0101e80000100800 */
[----:B0-----:R-:W4:Y:S04]  /*63230*/  LDL.LU R3, [R1+0x7988] ;  /* 0x0079880001037983 */ /* 0x001f280000300800 */
[----:B------:R-:W2:Y:S04]  /*63240*/  LDL R8, [R1+0x6434] ;  /* 0x0064340001087983 */ /* 0x000ea80000100800 */
[----:B------:R-:W2:Y:S02]  /*63250*/  LDL R9, [R1+0x6454] ;  /* 0x0064540001097983 */ /* 0x000ea40000100800 */
[----:B--2---:R-:W-:-:S04]  /*63260*/  @!P0 LOP3.LUT R9, R9, R8, RZ, 0x3c, !PT ;  /* 0x0000000809098212 */ /* 0x004fc800078e3cff */
[----:B------:R-:W-:-:S04]  /*63270*/  @!P0 LOP3.LUT R8, R9, R8, RZ, 0x3c, !PT ;  /* 0x0000000809088212 */ /* 0x000fc800078e3cff */
[----:B------:R-:W-:-:S05]  /*63280*/  @!P0 LOP3.LUT R9, R9, R8, RZ, 0x3c, !PT ;  /* 0x0000000809098212 */ /* 0x000fca00078e3cff */
[----:B------:R0:W2:Y:S04]  /*63290*/  @!P0 LDG.E.U8 R5, desc[UR8][R8.64] ;  /* 0x0000000808058981 */ /* 0x0000a8000c1e1100 */
[----:B------:R-:W0:Y:S04]  /*632a0*/  LDL R8, [R1+0x6428] ;  /* 0x0064280001087983 */ /* 0x000e280000100800 */
[----:B------:R-:W0:Y:S01]  /*632b0*/  LDL R9, [R1+0x6450] ;  /* 0x0064500001097983 */ /* 0x000e220000100800 */
[----:B------:R-:W-:Y:S02]  /*632c0*/  ISETP.GE.AND P3, PT, R61, R2, PT ;  /* 0x000000023d00720c */ /* 0x000fe40003f66270 */
[----:B---3--:R-:W-:-:S11]  /*632d0*/  PRMT R60, RZ, 0x7610, R60 ;  /* 0x00007610ff3c7816 */ /* 0x008fd6000000003c */
[----:B0-----:R-:W-:-:S04]  /*632e0*/  @!P3 LOP3.LUT R9, R9, R8, RZ, 0x3c, !PT ;  /* 0x000000080909b212 */ /* 0x001fc800078e3cff */
[----:B------:R-:W-:-:S04]  /*632f0*/  @!P3 LOP3.LUT R8, R9, R8, RZ, 0x3c, !PT ;  /* 0x000000080908b212 */ /* 0x000fc800078e3cff */
[----:B------:R-:W-:-:S05]  /*63300*/  @!P3 LOP3.LUT R9, R9, R8, RZ, 0x3c, !PT ;  /* 0x000000080909b212 */ /* 0x000fca00078e3cff */
[----:B------:R-:W3:Y:S04]  /*63310*/  @!P3 LDG.E.U8 R60, desc[UR8][R8.64] ;  /* 0x00000008083cb981 */ /* 0x000ee8000c1e1100 */
[----:B--2---:R-:W-:Y:S01]  /*63320*/  STL [R1+0x7610], R5 ;  /* 0x0076100501007387 */ /* 0x004fe20000100800 */
[----:B------:R-:W-:-:S03]  /*63330*/  ISETP.GE.AND P1, PT, R61, R2, PT ;  /* 0x000000023d00720c */ /* 0x000fc60003f26270 */
[----:B---3--:R0:W-:Y:S04]  /*63340*/  STL [R1+0x3b4], R60 ;  /* 0x0003b43c01007387 */ /* 0x0081e80000100800 */
[----:B0-----:R-:W2:Y:S04]  /*63350*/  LDL.LU R60, [R1+0x7984] ;  /* 0x00798400013c7983 */ /* 0x001ea80000300800 */
[----:B------:R-:W3:Y:S04]  /*63360*/  LDL R8, [R1+0x6418] ;  /* 0x0064180001087983 */ /* 0x000ee80000100800 */
[----:B------:R-:W3:Y:S01]  /*63370*/  LDL R9, [R1+0x6448] ;  /* 0x0064480001097983 */ /* 0x000ee20000100800 */
[----:B----4-:R-:W-:-:S02]  /*63380*/  PRMT R3, RZ, 0x7610, R3 ;  /* 0x00007610ff037816 */ /* 0x010fc40000000003 */
[----:B---3--:R-:W-:-:S04]  /*63390*/  @!P1 LOP3.LUT R9, R9, R8, RZ, 0x3c, !PT ;  /* 0x0000000809099212 */ /* 0x008fc800078e3cff */
[----:B------:R-:W-:-:S04]  /*633a0*/  @!P1 LOP3.LUT R8, R9, R8, RZ, 0x3c, !PT ;  /* 0x0000000809089212 */ /* 0x000fc800078e3cff */
[----:B------:R-:W-:-:S05]  /*633b0*/  @!P1 LOP3.LUT R9, R9, R8, RZ, 0x3c, !PT ;  /* 0x0000000809099212 */ /* 0x000fca00078e3cff */
[----:B------:R-:W3:Y:S01]  /*633c0*/  @!P1 LDG.E.U8 R3, desc[UR8][R8.64] ;  /* 0x0000000808039981 */ /* 0x000ee2000c1e1100 */
[----:B------:R-:W-:-:S03]  /*633d0*/  ISETP.GE.AND P2, PT, R61, R2, PT ;  /* 0x000000023d00720c */ /* 0x000fc60003f46270 */
[----:B---3--:R0:W-:Y:S04]  /*633e0*/  STL [R1+0x3b0], R3 ;  /* 0x0003b00301007387 */ /* 0x0081e80000100800 */
[----:B0-----:R-:W3:Y:S04]  /*633f0*/  LDL.LU R3, [R1+0x7980] ;  /* 0x0079800001037983 */ /* 0x001ee80000300800 */
[----:B------:R-:W4:Y:S04]  /*63400*/  LDL R8, [R1+0x6408] ;  /* 0x0064080001087983 */ /* 0x000f280000100800 */
[----:B------:R-:W4:Y:S01]  /*63410*/  LDL R9, [R1+0x643c] ;  /* 0x00643c0001097983 */ /* 0x000f220000100800 */
[----:B--2---:R-:W-:-:S02]  /*63420*/  PRMT R60, RZ, 0x7610, R60 ;  /* 0x00007610ff3c7816 */ /* 0x004fc4000000003c */
[----:B----4-:R-:W-:-:S04]  /*63430*/  @!P2 LOP3.LUT R9, R9, R8, RZ, 0x3c, !PT ;  /* 0x000000080909a212 */ /* 0x010fc800078e3cff */
[----:B------:R-:W-:-:S04]  /*63440*/  @!P2 LOP3.LUT R8, R9, R8, RZ, 0x3c, !PT ;  /* 0x000000080908a212 */ /* 0x000fc800078e3cff */
[----:B------:R-:W-:-:S05]  /*63450*/  @!P2 LOP3.LUT R9, R9, R8, RZ, 0x3c, !PT ;  /* 0x000000080909a212 */ /* 0x000fca00078e3cff */
[----:B------:R-:W2:Y:S01]  /*63460*/  @!P2 LDG.E.U8 R60, desc[UR8][R8.64] ;  /* 0x00000008083ca981 */ /* 0x000ea2000c1e1100 */
[----:B------:R-:W-:-:S03]  /*63470*/  ISETP.GE.AND P0, PT, R61, R2, PT ;  /* 0x000000023d00720c */ /* 0x000fc60003f06270 */
[----:B--2---:R0:W-:Y:S04]  /*63480*/  STL [R1+0x39c], R60 ;  /* 0x00039c3c01007387 */ /* 0x0041e80000100800 */
[----:B0-----:R-:W2:Y:S04]  /*63490*/  LDL.LU R60, [R1+0x797c] ;  /* 0x00797c00013c7983 */ /* 0x001ea80000300800 */
[----:B------:R-:W4:Y:S04]  /*634a0*/  LDL R8, [R1+0x63f8] ;  /* 0x0063f80001087983 */ /* 0x000f280000100800 */
[----:B------:R-:W4:Y:S01]  /*634b0*/  LDL R9, [R1+0x642c] ;  /* 0x00642c0001097983 */ /* 0x000f220000100800 */
[----:B---3--:R-:W-:-:S02]  /*634c0*/  PRMT R3, RZ, 0x7610, R3 ;  /* 0x00007610ff037816 */ /* 0x008fc40000000003 */
[----:B----4-:R-:W-:-:S04]  /*634d0*/  @!P0 LOP3.LUT R9, R9, R8, RZ, 0x3c, !PT ;  /* 0x0000000809098212 */ /* 0x010fc800078e3cff */
        /* <DEDUP_REMOVED lines=48> */
[----:B------:R-:W-:-:S02]  /*637e0*/  PRMT R5, RZ, 0x7610, R5 ;  /* 0x00007610ff057816 */ /* 0x000fc40000000005 */
[----:B----4-:R-:W-:-:S04]  /*637f0*/  @!P3 LOP3.LUT R9, R9, R8, RZ, 0x3c, !PT ;  /* 0x000000080909b212 */ /* 0x010fc800078e3cff */
[----:B------:R-:W-:-:S04]  /*63800*/  @!P3 LOP3.LUT R8, R9, R8, RZ, 0x3c, !PT ;  /* 0x000000080908b212 */ /* 0x000fc800078e3cff */
[----:B------:R-:W-:-:S05]  /*63810*/  @!P3 LOP3.LUT R9, R9, R8, RZ, 0x3c, !PT ;  /* 0x000000080909b212 */ /* 0x000fca00078e3cff */
[----:B------:R0:W4:Y:S04]  /*63820*/  @!P3 LDG.E.U8 R5, desc[UR8][R8.64] ;  /* 0x000000080805b981 */ /* 0x000128000c1e1100 */
        /* <DEDUP_REMOVED lines=8> */
[----:B----4-:R-:W-:Y:S01]  /*638b0*/  STL [R1+0x7614], R5 ;  /* 0x0076140501007387 */ /* 0x010fe20000100800 */
        /* <DEDUP_REMOVED lines=113> */
[----:B--2---:R-:W-:-:S11]  /*63fd0*/  PRMT R60, RZ, 0x7610, R60 ;  /* 0x00007610ff3c7816 */ /* 0x004fd6000000003c */
[----:B0-----:R-:W-:-:S04]  /*63fe0*/  @!P1 LOP3.LUT R9, R9, R8, RZ, 0x3c, !PT ;  /* 0x0000000809099212 */ /* 0x001fc800078e3cff */
[----:B------:R-:W-:-:S04]  /*63ff0*/  @!P1 LOP3.LUT R8, R9, R8, RZ, 0x3c, !PT ;  /* 0x0000000809089212 */ /* 0x000fc800078e3cff */
[----:B------:R-:W-:-:S05]  /*64000*/  @!P1 LOP3.LUT R9, R9, R8, RZ, 0x3c, !PT ;  /* 0x0000000809099212 */ /* 0x000fca00078e3cff */
[----:B------:R-:W2:Y:S04]  /*64010*/  @!P1 LDG.E.U8 R60, desc[UR8][R8.64] ;  /* 0x00000008083c9981 */ /* 0x000ea8000c1e1100 */
[----:B----4-:R-:W-:Y:S01]  /*64020*/  STL [R1+0x7618], R5 ;  /* 0x0076180501007387 */ /* 0x010fe20000100800 */
        /* <DEDUP_REMOVED lines=945> */
[----:B------:R0:W3:Y:S04]  /*67b40*/  @!P3 LDG.E.U8 R3, desc[UR8][R8.64] ;  /* 0x000000080803b981 */ /* 0x0000e8000c1e1100 */
        /* <DEDUP_REMOVED lines=8> */
[----:B---3--:R0:W-:Y:S04]  /*67bd0*/  STL [R1+0x1a8], R3 ;  /* 0x0001a80301007387 */ /* 0x0081e80000100800 */
[----:B0-----:R-:W3:Y:S04]  /*67be0*/  LDL R3, [R1+0x644c] ;  /* 0x00644c0001037983 */ /* 0x001ee80000100800 */
[----:B--2---:R0:W-:Y:S04]  /*67bf0*/  STL [R1+0x1a0], R60 ;  /* 0x0001a03c01007387 */ /* 0x0041e80000100800 */
[----:B0-----:R-:W2:Y:S04]  /*67c00*/  LDL.LU R60, [R1+0x77cc] ;  /* 0x0077cc00013c7983 */ /* 0x001ea80000300800 */
[----:B------:R-:W4:Y:S04]  /*67c10*/  LDL R8, [R1+0x5ccc] ;  /* 0x005ccc0001087983 */ /* 0x000f280000100800 */
[----:B------:R-:W4:Y:S01]  /*67c20*/  LDL R9, [R1+0x5cd0] ;  /* 0x005cd00001097983 */ /* 0x000f220000100800 */
[----:B------:R-:W-:-:S02]  /*67c30*/  ISETP.GE.AND P2, PT, R61, R2, PT ;  /* 0x000000023d00720c */ /* 0x000fc40003f46270 */
[----:B------:R-:W-:-:S11]  /*67c40*/  PRMT R59, RZ, 0x7610, R59 ;  /* 0x00007610ff3b7816 */ /* 0x000fd6000000003b */
[----:B----4-:R-:W-:-:S04]  /*67c50*/  @!P2 LOP3.LUT R9, R9, R8, RZ, 0x3c, !PT ;  /* 0x000000080909a212 */ /* 0x010fc800078e3cff */
[----:B------:R-:W-:-:S04]  /*67c60*/  @!P2 LOP3.LUT R8, R9, R8, RZ, 0x3c, !PT ;  /* 0x000000080908a212 */ /* 0x000fc800078e3cff */
[----:B------:R-:W-:-:S05]  /*67c70*/  @!P2 LOP3.LUT R9, R9, R8, RZ, 0x3c, !PT ;  /* 0x000000080909a212 */ /* 0x000fca00078e3cff */
[----:B------:R-:W4:Y:S01]  /*67c80*/  @!P2 LDG.E.U8 R59, desc[UR8][R8.64] ;  /* 0x00000008083ba981 */ /* 0x000f22000c1e1100 */
[----:B------:R-:W-:-:S03]  /*67c90*/  ISETP.GE.AND P0, PT, R58, R2, PT ;  /* 0x000000023a00720c */ /* 0x000fc60003f06270 */
[----:B------:R-:W2:Y:S01]  /*67ca0*/  LDL.LU R58, [R1+0x77c8] ;  /* 0x0077c800013a7983 */ /* 0x000ea20000300800 */
[----:B------:R-:W-:-:S03]  /*67cb0*/  ISETP.GE.AND P4, PT, R61, R2, PT ;  /* 0x000000023d00720c */ /* 0x000fc60003f86270 */
[----:B----4-:R0:W-:Y:S04]  /*67cc0*/  STL [R1+0x19c], R59 ;  /* 0x00019c3b01007387 */ /* 0x0101e80000100800 */
[----:B0-----:R-:W4:Y:S04]  /*67cd0*/  LDL.LU R59, [R1+0x77c4] ;  /* 0x0077c400013b7983 */ /* 0x001f280000300800 */
[----:B------:R-:W3:Y:S04]  /*67ce0*/  LDL R8, [R1+0x5cdc] ;  /* 0x005cdc0001087983 */ /* 0x000ee80000100800 */
[----:B------:R-:W3:Y:S01]  /*67cf0*/  LDL R9, [R1+0x5ce0] ;  /* 0x005ce00001097983 */ /* 0x000ee20000100800 */
[----:B--2---:R-:W-:-:S02]  /*67d00*/  PRMT R60, RZ, 0x7610, R60 ;  /* 0x00007610ff3c7816 */ /* 0x004fc4000000003c */
[----:B---3--:R-:W-:-:S04]  /*67d10*/  @!P4 LOP3.LUT R9, R9, R8, RZ, 0x3c, !PT ;  /* 0x000000080909c212 */ /* 0x008fc800078e3cff */
[----:B------:R-:W-:-:S04]  /*67d20*/  @!P4 LOP3.LUT R8, R9, R8, RZ, 0x3c, !PT ;  /* 0x000000080908c212 */ /* 0x000fc800078e3cff */
[----:B------:R-:W-:-:S05]  /*67d30*/  @!P4 LOP3.LUT R9, R9, R8, RZ, 0x3c, !PT ;  /* 0x000000080909c212 */ /* 0x000fca00078e3cff */
[----:B------:R-:W2:Y:S01]  /*67d40*/  @!P4 LDG.E.U8 R60, desc[UR8][R8.64] ;  /* 0x00000008083cc981 */ /* 0x000ea2000c1e1100 */
[CC--:B------:R-:W-:Y:S02]  /*67d50*/  ISETP.GE.AND P1, PT, R61.reuse, R2.reuse, PT ;  /* 0x000000023d00720c */ /* 0x0c0fe40003f26270 */
[CC--:B------:R-:W-:Y:S02]  /*67d60*/  ISETP.GE.AND P2, PT, R61.reuse, R2.reuse, PT ;  /* 0x000000023d00720c */ /* 0x0c0fe40003f46270 */
[CC--:B------:R-:W-:Y:S02]  /*67d70*/  ISETP.GE.AND P3, PT, R61.reuse, R2.reuse, PT ;  /* 0x000000023d00720c */ /* 0x0c0fe40003f66270 */
[CC--:B------:R-:W-:Y:S02]  /*67d80*/  ISETP.GE.AND P4, PT, R61.reuse, R2.reuse, PT ;  /* 0x000000023d00720c */ /* 0x0c0fe40003f86270 */
[CC--:B------:R-:W-:Y:S02]  /*67d90*/  ISETP.GE.AND P5, PT, R61.reuse, R2.reuse, PT ;  /* 0x000000023d00720c */ /* 0x0c0fe40003fa6270 */
[----:B------:R-:W-:Y:S01]  /*67da0*/  ISETP.GE.AND P6, PT, R61, R2, PT ;  /* 0x000000023d00720c */ /* 0x000fe20003fc6270 */
[----:B--2---:R0:W-:Y:S04]  /*67db0*/  STL [R1+0x198], R60 ;  /* 0x0001983c01007387 */ /* 0x0041e80000100800 */
[----:B0-----:R-:W2:Y:S04]  /*67dc0*/  LDL.LU R60, [R1+0x77c0] ;  /* 0x0077c000013c7983 */ /* 0x001ea80000300800 */
[----:B------:R-:W3:Y:S04]  /*67dd0*/  LDL.LU R61, [R1+0x77bc] ;  /* 0x0077bc00013d7983 */ /* 0x000ee80000300800 */
[----:B------:R-:W2:Y:S01]  /*67de0*/  LDL R2, [R1+0x6424] ;  /* 0x0064240001027983 */ /* 0x000ea20000100800 */
[----:B------:R-:W-:-:S02]  /*67df0*/  PRMT R4, RZ, 0x7610, R4 ;  /* 0x00007610ff047816 */ /* 0x000fc40000000004 */
[----:B--2---:R-:W-:-:S04]  /*67e00*/  @!P0 LOP3.LUT R3, R3, R2, RZ, 0x3c, !PT ;  /* 0x0000000203038212 */ /* 0x004fc800078e3cff */
[----:B------:R-:W-:-:S04]  /*67e10*/  @!P0 LOP3.LUT R2, R3, R2, RZ, 0x3c, !PT ;  /* 0x0000000203028212 */ /* 0x000fc800078e3cff */
[----:B------:R-:W-:-:S05]  /*67e20*/  @!P0 LOP3.LUT R3, R3, R2, RZ, 0x3c, !PT ;  /* 0x0000000203038212 */ /* 0x000fca00078e3cff */
[----:B------:R0:W2:Y:S04]  /*67e30*/  @!P0 LDG.E.U8 R4, desc[UR8][R2.64] ;  /* 0x0000000802048981 */ /* 0x0000a8000c1e1100 */
[----:B------:R-:W0:Y:S04]  /*67e40*/  LDL R2, [R1+0x5cec] ;  /* 0x005cec0001027983 */ /* 0x000e280000100800 */
[----:B------:R-:W0:Y:S01]  /*67e50*/  LDL R3, [R1+0x5cf0] ;  /* 0x005cf00001037983 */ /* 0x000e220000100800 */
[----:B------:R-:W-:Y:S02]  /*67e60*/  PRMT R60, RZ, 0x7610, R60 ;  /* 0x00007610ff3c7816 */ /* 0x000fe4000000003c */
[----:B0-----:R-:W-:-:S04]  /*67e70*/  @!P1 LOP3.LUT R3, R3, R2, RZ, 0x3c, !PT ;  /* 0x0000000203039212 */ /* 0x001fc800078e3cff */
[----:B------:R-:W-:-:S04]  /*67e80*/  @!P1 LOP3.LUT R2, R3, R2, RZ, 0x3c, !PT ;  /* 0x0000000203029212 */ /* 0x000fc800078e3cff */
[----:B------:R-:W-:-:S05]  /*67e90*/  @!P1 LOP3.LUT R3, R3, R2, RZ, 0x3c, !PT ;  /* 0x0000000203039212 */ /* 0x000fca00078e3cff */
[----:B------:R-:W3:Y:S04]  /*67ea0*/  @!P1 LDG.E.U8 R60, desc[UR8][R2.64] ;  /* 0x00000008023c9981 */ /* 0x000ee8000c1e1100 */
[----:B--2---:R-:W-:Y:S04]  /*67eb0*/  STL [R1+0x7624], R4 ;  /* 0x0076240401007387 */ /* 0x004fe80000100800 */
[----:B---3--:R0:W-:Y:S04]  /*67ec0*/  STL [R1+0x190], R60 ;  /* 0x0001903c01007387 */ /* 0x0081e80000100800 */
[----:B0-----:R-:W2:Y:S04]  /*67ed0*/  LDL.LU R60, [R1+0x77b8] ;  /* 0x0077b800013c7983 */ /* 0x001ea80000300800 */
[----:B------:R-:W3:Y:S04]  /*67ee0*/  LDL R2, [R1+0x5cfc] ;  /* 0x005cfc0001027983 */ /* 0x000ee80000100800 */
[----:B------:R-:W3:Y:S01]  /*67ef0*/  LDL R3, [R1+0x5d00] ;  /* 0x005d000001037983 */ /* 0x000ee20000100800 */
[----:B------:R-:W-:-:S02]  /*67f00*/  PRMT R61, RZ, 0x7610, R61 ;  /* 0x00007610ff3d7816 */ /* 0x000fc4000000003d */
[----:B---3--:R-:W-:-:S04]  /*67f10*/  @!P2 LOP3.LUT R3, R3, R2, RZ, 0x3c, !PT ;  /* 0x000000020303a212 */ /* 0x008fc800078e3cff */
[----:B------:R-:W-:-:S04]  /*67f20*/  @!P2 LOP3.LUT R2, R3, R2, RZ, 0x3c, !PT ;  /* 0x000000020302a212 */ /* 0x000fc800078e3cff */
[----:B------:R-:W-:-:S05]  /*67f30*/  @!P2 LOP3.LUT R3, R3, R2, RZ, 0x3c, !PT ;  /* 0x000000020303a212 */ /* 0x000fca00078e3cff */
[----:B------:R-:W3:Y:S04]  /*67f40*/  @!P2 LDG.E.U8 R61, desc[UR8][R2.64] ;  /* 0x00000008023da981 */ /* 0x000ee8000c1e1100 */
[----:B---3--:R0:W-:Y:S04]  /*67f50*/  STL [R1+0x18c], R61 ;  /* 0x00018c3d01007387 */ /* 0x0081e80000100800 */
[----:B0-----:R-:W3:Y:S04]  /*67f60*/  LDL.LU R61, [R1+0x77b4] ;  /* 0x0077b400013d7983 */ /* 0x001ee80000300800 */
[----:B------:R-:W3:Y:S04]  /*67f70*/  LDL R2, [R1+0x5c84] ;  /* 0x005c840001027983 */ /* 0x000ee80000100800 */
[----:B------:R-:W3:Y:S01]  /*67f80*/  LDL R3, [R1+0x5d0c] ;  /* 0x005d0c0001037983 */ /* 0x000ee20000100800 */
[----:B--2---:R-:W-:-:S02]  /*67f90*/  PRMT R60, RZ, 0x7610, R60 ;  /* 0x00007610ff3c7816 */ /* 0x004fc4000000003c */
[----:B---3--:R-:W-:-:S04]  /*67fa0*/  @!P3 LOP3.LUT R3, R3, R2, RZ, 0x3c, !PT ;  /* 0x000000020303b212 */ /* 0x008fc800078e3cff */
[----:B------:R-:W-:-:S04]  /*67fb0*/  @!P3 LOP3.LUT R2, R3, R2, RZ, 0x3c, !PT ;  /* 0x000000020302b212 */ /* 0x000fc800078e3cff */
[----:B------:R-:W-:-:S05]  /*67fc0*/  @!P3 LOP3.LUT R3, R3, R2, RZ, 0x3c, !PT ;  /* 0x000000020303b212 */ /* 0x000fca00078e3cff */
[----:B------:R-:W2:Y:S04]  /*67fd0*/  @!P3 LDG.E.U8 R60, desc[UR8][R2.64] ;  /* 0x00000008023cb981 */ /* 0x000ea8000c1e1100 */
[----:B--2---:R0:W-:Y:S04]  /*67fe0*/  STL [R1+0x188], R60 ;  /* 0x0001883c01007387 */ /* 0x0041e80000100800 */
        /* <DEDUP_REMOVED lines=201> */
[----:B----4-:R-:W-:-:S02]  /*68c80*/  PRMT R59, RZ, 0x7610, R59 ;  /* 0x00007610ff3b7816 */ /* 0x010fc4000000003b */
[----:B---3--:R-:W-:-:S04]  /*68c90*/  @!P0 LOP3.LUT R3, R3, R2, RZ, 0x3c, !PT ;  /* 0x0000000203038212 */ /* 0x008fc800078e3cff */
[----:B------:R-:W-:-:S04]  /*68ca0*/  @!P0 LOP3.LUT R2, R3, R2, RZ, 0x3c, !PT ;  /* 0x0000000203028212 */ /* 0x000fc800078e3cff */
[----:B------:R-:W-:-:S05]  /*68cb0*/  @!P0 LOP3.LUT R3, R3, R2, RZ, 0x3c, !PT ;  /* 0x0000000203038212 */ /* 0x000fca00078e3cff */
[----:B------:R-:W3:Y:S04]  /*68cc0*/  @!P0 LDG.E.U8 R59, desc[UR8][R2.64] ;  /* 0x00000008023b8981 */ /* 0x000ee8000c1e1100 */
        /* <DEDUP_REMOVED lines=8> */
[----:B------:R-:W4:Y:S04]  /*68d50*/  @!P0 LDG.E.U8 R58, desc[UR8][R2.64] ;  /* 0x00000008023a8981 */ /* 0x000f28000c1e1100 */
[----:B----4-:R0:W-:Y:S04]  /*68d60*/  STL [R1+0x118], R58 ;  /* 0x0001183a01007387 */ /* 0x0101e80000100800 */
[----:B0-----:R-:W4:Y:S04]  /*68d70*/  LDL.LU R58, [R1+0x7750] ;  /* 0x00775000013a7983 */ /* 0x001f280000300800 */
[----:B------:R-:W2:Y:S04]  /*68d80*/  LDL R2, [R1+0x5da4] ;  /* 0x005da40001027983 */ /* 0x000ea80000100800 */
[----:B------:R-:W2:Y:S01]  /*68d90*/  LDL R3, [R1+0x5de0] ;  /* 0x005de00001037983 */ /* 0x000ea20000100800 */
[----:B------:R-:W-:-:S02]  /*68da0*/  PRMT R57, RZ, 0x7610, R57 ;  /* 0x00007610ff397816 */ /* 0x000fc40000000039 */
[----:B--2---:R-:W-:-:S04]  /*68db0*/  @!P0 LOP3.LUT R3, R3, R2, RZ, 0x3c, !PT ;  /* 0x0000000203038212 */ /* 0x004fc800078e3cff */
[----:B------:R-:W-:-:S04]  /*68dc0*/  @!P0 LOP3.LUT R2, R3, R2, RZ, 0x3c, !PT ;  /* 0x0000000203028212 */ /* 0x000fc800078e3cff */
[----:B------:R-:W-:-:S05]  /*68dd0*/  @!P0 LOP3.LUT R3, R3, R2, RZ, 0x3c, !PT ;  /* 0x0000000203038212 */ /* 0x000fca00078e3cff */
[----:B------:R-:W2:Y:S04]  /*68de0*/  @!P0 LDG.E.U8 R57, desc[UR8][R2.64] ;  /* 0x0000000802398981 */ /* 0x000ea8000c1e1100 */
[----:B--2---:R0:W-:Y:S04]  /*68df0*/  STL [R1+0x114], R57 ;  /* 0x0001143901007387 */ /* 0x0041e80000100800 */
[----:B0-----:R-:W2:Y:S04]  /*68e00*/  LDL.LU R57, [R1+0x774c] ;  /* 0x00774c0001397983 */ /* 0x001ea80000300800 */
        /* <DEDUP_REMOVED lines=275> */
[----:B--2---:R0:W-:Y:S04]  /*69f40*/  STL [R1+0x7c], R7 ;  /* 0x00007c0701007387 */ /* 0x0041e80000100800 */
[----:B0-----:R-:W2:Y:S04]  /*69f50*/  LDL R7, [R1+0x6020] ;  /* 0x0060200001077983 */ /* 0x001ea80000100800 */
[----:B---3--:R0:W-:Y:S04]  /*69f60*/  STL [R1+0x78], R27 ;  /* 0x0000781b01007387 */ /* 0x0081e80000100800 */
[----:B0-----:R-:W3:Y:S04]  /*69f70*/  LDL.LU R27, [R1+0x76d4] ;  /* 0x0076d400011b7983 */ /* 0x001ee80000300800 */
        /* <DEDUP_REMOVED lines=33> */
[----:B------:R-:W2:Y:S01]  /*6a190*/  @!P0 LDG.E.U8 R23, desc[UR8][R2.64] ;  /* 0x0000000802178981 */ /* 0x000ea2000c1e1100 */
[----:B------:R-:W-:-:S03]  /*6a1a0*/  PRMT R6, RZ, 0x7610, R6 ;  /* 0x00007610ff067816 */ /* 0x000fc60000000006 */
[----:B--2---:R0:W-:Y:S04]  /*6a1b0*/  STL [R1+0x68], R23 ;  /* 0x0000681701007387 */ /* 0x0041e80000100800 */
[----:B0-----:R-:W2:Y:S04]  /*6a1c0*/  LDL.LU R23, [R1+0x76c4] ;  /* 0x0076c40001177983 */ /* 0x001ea80000300800 */
[----:B------:R-:W2:Y:S01]  /*6a1d0*/  LDL R3, [R1+0x5fe4] ;  /* 0x005fe40001037983 */ /* 0x000ea20000100800 */
[----:B------:R-:W-:Y:S01]  /*6a1e0*/  @!P0 IMAD.MOV.U32 R2, RZ, RZ, R7 ;  /* 0x000000ffff028224 */ /* 0x000fe200078e0007 */
[----:B------:R-:W-:-:S02]  /*6a1f0*/  PRMT R22, RZ, 0x7610, R22 ;  /* 0x00007610ff167816 */ /* 0x000fc40000000016 */
[----:B------:R-:W3:Y:S04]  /*6a200*/  LDL R7, [R1+0x6044] ;  /* 0x0060440001077983 */ /* 0x000ee80000100800 */
[----:B--2---:R0:W2:Y:S04]  /*6a210*/  @!P0 LDG.E.U8 R6, desc[UR8][R2.64] ;  /* 0x0000000802068981 */ /* 0x0040a8000c1e1100 */
[----:B------:R-:W0:Y:S04]  /*6a220*/  LDL R2, [R1+0x5ff4] ;  /* 0x005ff40001027983 */ /* 0x000e280000100800 */
[----:B------:R-:W0:Y:S02]  /*6a230*/  LDL R3, [R1+0x6030] ;  /* 0x0060300001037983 */ /* 0x000e240000100800 */
        /* <DEDUP_REMOVED lines=36> */
[----:B------:R-:W-:-:S02]  /*6a480*/  PRMT R18, RZ, 0x7610, R18 ;  /* 0x00007610ff127816 */ /* 0x000fc40000000012 */
[----:B0-----:R-:W-:-:S04]  /*6a490*/  @!P0 LOP3.LUT R3, R3, R2, RZ, 0x3c, !PT ;  /* 0x0000000203038212 */ /* 0x001fc800078e3cff */
[----:B------:R-:W-:-:S04]  /*6a4a0*/  @!P0 LOP3.LUT R2, R3, R2, RZ, 0x3c, !PT ;  /* 0x0000000203028212 */ /* 0x000fc800078e3cff */
[----:B------:R-:W-:-:S05]  /*6a4b0*/  @!P0 LOP3.LUT R3, R3, R2, RZ, 0x3c, !PT ;  /* 0x0000000203038212 */ /* 0x000fca00078e3cff */
[----:B------:R0:W3:Y:S02]  /*6a4c0*/  @!P0 LDG.E.U8 R19, desc[UR8][R2.64] ;  /* 0x0000000802138981 */ /* 0x0000e4000c1e1100 */
[----:B0-----:R-:W-:Y:S02]  /*6a4d0*/  @!P0 IMAD.MOV.U32 R2, RZ, RZ, R6 ;  /* 0x000000ffff028224 */ /* 0x001fe400078e0006 */
[----:B------:R-:W-:-:S05]  /*6a4e0*/  @!P0 IMAD.MOV.U32 R3, RZ, RZ, R7 ;  /* 0x000000ffff038224 */ /* 0x000fca00078e0007 */
[----:B------:R-:W4:Y:S04]  /*6a4f0*/  @!P0 LDG.E.U8 R18, desc[UR8][R2.64] ;  /* 0x0000000802128981 */ /* 0x000f28000c1e1100 */
[----:B--2---:R-:W-:Y:S04]  /*6a500*/  STL [R1+0x7630], R5 ;  /* 0x0076300501007387 */ /* 0x004fe80000100800 */
[----:B---3--:R0:W-:Y:S04]  /*6a510*/  STL [R1+0x40], R19 ;  /* 0x0000401301007387 */ /* 0x0081e80000100800 */
[----:B0-----:R-:W2:Y:S04]  /*6a520*/  LDL.LU R19, [R1+0x76b4] ;  /* 0x0076b40001137983 */ /* 0x001ea80000300800 */
[----:B------:R-:W3:Y:S04]  /*6a530*/  LDL R7, [R1+0x6094] ;  /* 0x0060940001077983 */ /* 0x000ee80000100800 */
[----:B------:R-:W2:Y:S04]  /*6a540*/  LDL R6, [R1+0x60d0] ;  /* 0x0060d00001067983 */ /* 0x000ea80000100800 */
        /* <DEDUP_REMOVED lines=34> */
[----:B------:R0:W4:Y:S02]  /*6a770*/  @!P0 LDG.E.U8 R15, desc[UR8][R2.64] ;  /* 0x00000008020f8981 */ /* 0x000124000c1e1100 */
[----:B0-----:R-:W-:Y:S02]  /*6a780*/  @!P0 IMAD.MOV.U32 R2, RZ, RZ, R6 ;  /* 0x000000ffff028224 */ /* 0x001fe400078e0006 */
[----:B---3--:R-:W-:-:S05]  /*6a790*/  @!P0 IMAD.MOV.U32 R3, RZ, RZ, R7 ;  /* 0x000000ffff038224 */ /* 0x008fca00078e0007 */
[----:B------:R-:W3:Y:S04]  /*6a7a0*/  @!P0 LDG.E.U8 R11, desc[UR8][R2.64] ;  /* 0x00000008020b8981 */ /* 0x000ee8000c1e1100 */
[----:B--2---:R0:W-:Y:S04]  /*6a7b0*/  STL [R1+0x30], R13 ;  /* 0x0000300d01007387 */ /* 0x0041e80000100800 */
[----:B0-----:R-:W2:Y:S04]  /*6a7c0*/  LDL R13, [R1+0x6100] ;  /* 0x00610000010d7983 */ /* 0x001ea80000100800 */
[----:B----4-:R0:W-:Y:S04]  /*6a7d0*/  STL [R1+0x1c], R15 ;  /* 0x00001c0f01007387 */ /* 0x0101e80000100800 */
[----:B------:R-:W4:Y:S04]  /*6a7e0*/  LDL R7, [R1+0x60e4] ;  /* 0x0060e40001077983 */ /* 0x000f280000100800 */
[----:B------:R-:W2:Y:S04]  /*6a7f0*/  LDL R6, [R1+0x6120] ;  /* 0x0061200001067983 */ /* 0x000ea80000100800 */
        /* <DEDUP_REMOVED lines=25> */
[----:B------:R-:W-:Y:S01]  /*6a990*/  PRMT R4, RZ, 0x7610, R4 ;  /* 0x00007610ff047816 */ /* 0x000fe20000000004 */
[----:B------:R-:W3:Y:S04]  /*6a9a0*/  LDL R13, [R1+0x6104] ;  /* 0x00610400010d7983 */ /* 0x000ee80000100800 */
[----:B--2---:R0:W2:Y:S04]  /*6a9b0*/  @!P0 LDG.E.U8 R12, desc[UR8][R2.64] ;  /* 0x00000008020c8981 */ /* 0x0040a8000c1e1100 */
[----:B------:R-:W2:Y:S01]  /*6a9c0*/  LDL R3, [R1+0x60d4] ;  /* 0x0060d40001037983 */ /* 0x000ea20000100800 */
[----:B0-----:R-:W-:-:S05]  /*6a9d0*/  @!P0 IMAD.MOV.U32 R2, RZ, RZ, R15 ;  /* 0x000000ffff028224 */ /* 0x001fca00078e000f */
[----:B--2---:R0:W2:Y:S04]  /*6a9e0*/  @!P0 LDG.E.U8 R14, desc[UR8][R2.64] ;  /* 0x00000008020e8981 */ /* 0x0040a8000c1e1100 */
[----:B------:R1:W-:Y:S04]  /*6a9f0*/  STL [R1+0xc], R12 ;  /* 0x00000c0c01007387 */ /* 0x0003e80000100800 */
[----:B------:R-:W3:Y:S01]  /*6aa00*/  LDL R15, [R1+0x6114] ;  /* 0x00611400010f7983 */ /* 0x000ee20000100800 */
[----:B0-----:R-:W-:Y:S02]  /*6aa10*/  @!P0 IMAD.MOV.U32 R2, RZ, RZ, R6 ;  /* 0x000000ffff028224 */ /* 0x001fe400078e0006 */
[----:B----4-:R-:W-:Y:S01]  /*6aa20*/  @!P0 IMAD.MOV.U32 R3, RZ, RZ, R7 ;  /* 0x000000ffff038224 */ /* 0x010fe200078e0007 */
[----:B-1----:R-:W4:Y:S04]  /*6aa30*/  LDL R12, [R1+0x6140] ;  /* 0x00614000010c7983 */ /* 0x002f280000100800 */
[----:B------:R0:W3:Y:S04]  /*6aa40*/  @!P0 LDG.E.U8 R4, desc[UR8][R2.64] ;  /* 0x0000000802048981 */ /* 0x0000e8000c1e1100 */
[----:B--2---:R1:W-:Y:S04]  /*6aa50*/  STL [R1+0x8], R14 ;  /* 0x0000080e01007387 */ /* 0x0043e80000100800 */
[----:B------:R-:W0:Y:S04]  /*6aa60*/  LDL R2, [R1+0x60f4] ;  /* 0x0060f40001027983 */ /* 0x000e280000100800 */
[----:B------:R-:W0:Y:S01]  /*6aa70*/  LDL R3, [R1+0x6130] ;  /* 0x0061300001037983 */ /* 0x000e220000100800 */
[----:B------:R-:W-:-:S03]  /*6aa80*/  PRMT R5, RZ, 0x7610, R5 ;  /* 0x00007610ff057816 */ /* 0x000fc60000000005 */
[----:B------:R-:W2:Y:S04]  /*6aa90*/  LDL R7, [R1+0x6124] ;  /* 0x0061240001077983 */ /* 0x000ea80000100800 */
[----:B------:R-:W2:Y:S04]  /*6aaa0*/  LDL R6, [R1+0x6160] ;  /* 0x0061600001067983 */ /* 0x000ea80000100800 */
[----:B-1----:R-:W2:Y:S01]  /*6aab0*/  LDL R14, [R1+0x6150] ;  /* 0x00615000010e7983 */ /* 0x002ea20000100800 */
[----:B0-----:R-:W-:-:S04]  /*6aac0*/  @!P0 LOP3.LUT R3, R3, R2, RZ, 0x3c, !PT ;  /* 0x0000000203038212 */ /* 0x001fc800078e3cff */
[----:B------:R-:W-:-:S04]  /*6aad0*/  @!P0 LOP3.LUT R2, R3, R2, RZ, 0x3c, !PT ;  /* 0x0000000203028212 */ /* 0x000fc800078e3cff */
[----:B------:R-:W-:-:S05]  /*6aae0*/  @!P0 LOP3.LUT R3, R3, R2, RZ, 0x3c, !PT ;  /* 0x0000000203038212 */ /* 0x000fca00078e3cff */
[----:B------:R4:W2:Y:S04]  /*6aaf0*/  @!P0 LDG.E.U8 R5, desc[UR8][R2.64] ;  /* 0x0000000802058981 */ /* 0x0008a8000c1e1100 */
[----:B---3--:R0:W-:Y:S01]  /*6ab00*/  STL [R1+0x7634], R4 ;  /* 0x0076340401007387 */ /* 0x0081e20000100800 */
[----:B------:R-:W-:Y:S02]  /*6ab10*/  PRMT R61, RZ, 0x7610, R61 ;  /* 0x00007610ff3d7816 */ /* 0x000fe4000000003d */
[----:B------:R-:W-:Y:S01]  /*6ab20*/  PRMT R60, RZ, 0x7610, R60 ;  /* 0x00007610ff3c7816 */ /* 0x000fe2000000003c */
[----:B----4-:R-:W-:Y:S02]  /*6ab30*/  @!P0 IMAD.MOV.U32 R2, RZ, RZ, R12 ;  /* 0x000000ffff028224 */ /* 0x010fe400078e000c */
[----:B------:R-:W-:-:S05]  /*6ab40*/  @!P0 IMAD.MOV.U32 R3, RZ, RZ, R13 ;  /* 0x000000ffff038224 */ /* 0x000fca00078e000d */
[----:B------:R1:W3:Y:S04]  /*6ab50*/  @!P0 LDG.E.U8 R61, desc[UR8][R2.64] ;  /* 0x00000008023d8981 */ /* 0x0002e8000c1e1100 */
[----:B--2---:R2:W-:Y:S04]  /*6ab60*/  STL [R1], R5 ;  /* 0x0000000501007387 */ /* 0x0045e80000100800 */
[----:B0-----:R-:W4:Y:S01]  /*6ab70*/  LDL R4, [R1+0x6170] ;  /* 0x0061700001047983 */ /* 0x001f220000100800 */
[----:B-1----:R-:W-:Y:S02]  /*6ab80*/  @!P0 IMAD.MOV.U32 R2, RZ, RZ, R14 ;  /* 0x000000ffff028224 */ /* 0x002fe400078e000e */
[----:B------:R-:W-:Y:S01]  /*6ab90*/  @!P0 IMAD.MOV.U32 R3, RZ, RZ, R15 ;  /* 0x000000ffff038224 */ /* 0x000fe200078e000f */
[----:B------:R-:W3:Y:S04]  /*6aba0*/  LDL R13, [R1+0x6144] ;  /* 0x00614400010d7983 */ /* 0x000ee80000100800 */
[----:B------:R-:W3:Y:S04]  /*6abb0*/  LDL R12, [R1+0x6180] ;  /* 0x00618000010c7983 */ /* 0x000ee80000100800 */
[----:B------:R0:W3:Y:S04]  /*6abc0*/  @!P0 LDG.E.U8 R60, desc[UR8][R2.64] ;  /* 0x00000008023c8981 */ /* 0x0000e8000c1e1100 */
[----:B--2---:R-:W2:Y:S01]  /*6abd0*/  LDL R5, [R1+0x6134] ;  /* 0x0061340001057983 */ /* 0x004ea20000100800 */
[----:B------:R-:W-:Y:S01]  /*6abe0*/  PRMT R59, RZ, 0x7610, R59 ;  /* 0x00007610ff3b7816 */ /* 0x000fe2000000003b */
[----:B0-----:R-:W-:-:S02]  /*6abf0*/  @!P0 IMAD.MOV.U32 R2, RZ, RZ, R6 ;  /* 0x000000ffff028224 */ /* 0x001fc400078e0006 */
[----:B------:R-:W-:Y:S01]  /*6ac00*/  @!P0 IMAD.MOV.U32 R3, RZ, RZ, R7 ;  /* 0x000000ffff038224 */ /* 0x000fe200078e0007 */
[----:B------:R-:W-:-:S04]  /*6ac10*/  PRMT R58, RZ, 0x7610, R58 ;  /* 0x00007610ff3a7816 */ /* 0x000fc8000000003a */
[----:B------:R4:W3:Y:S01]  /*6ac20*/  @!P0 LDG.E.U8 R59, desc[UR8][R2.64] ;  /* 0x00000008023b8981 */ /* 0x0008e2000c1e1100 */
[----:B------:R-:W-:Y:S01]  /*6ac30*/  PRMT R57, RZ, 0x7610, R57 ;  /* 0x00007610ff397816 */ /* 0x000fe20000000039 */
[----:B----4-:R-:W-:Y:S02]  /*6ac40*/  @!P0 IMAD.MOV.U32 R2, RZ, RZ, R4 ;  /* 0x000000ffff028224 */ /* 0x010fe400078e0004 */
[----:B--2---:R-:W-:-:S05]  /*6ac50*/  @!P0 IMAD.MOV.U32 R3, RZ, RZ, R5 ;  /* 0x000000ffff038224 */ /* 0x004fca00078e0005 */
[----:B------:R0:W2:Y:S04]  /*6ac60*/  @!P0 LDG.E.U8 R58, desc[UR8][R2.64] ;  /* 0x00000008023a8981 */ /* 0x0000a8000c1e1100 */
[----:B---3--:R-:W-:Y:S04]  /*6ac70*/  STL [R1+0x7644], R61 ;  /* 0x0076443d01007387 */ /* 0x008fe80000100800 */
[----:B------:R-:W-:Y:S04]  /*6ac80*/  STL [R1+0x7638], R60 ;  /* 0x0076383c01007387 */ /* 0x000fe80000100800 */
[----:B------:R-:W3:Y:S04]  /*6ac90*/  LDL R7, [R1+0x6154] ;  /* 0x0061540001077983 */ /* 0x000ee80000100800 */
[----:B------:R-:W4:Y:S01]  /*6aca0*/  LDL R6, [R1+0x6190] ;  /* 0x0061900001067983 */ /* 0x000f220000100800 */
[----:B0-----:R-:W-:-:S02]  /*6acb0*/  @!P0 IMAD.MOV.U32 R2, RZ, RZ, R12 ;  /* 0x000000ffff028224 */ /* 0x001fc400078e000c */
[----:B------:R-:W-:-:S05]  /*6acc0*/  @!P0 IMAD.MOV.U32 R3, RZ, RZ, R13 ;  /* 0x000000ffff038224 */ /* 0x000fca00078e000d */
[----:B------:R4:W3:Y:S04]  /*6acd0*/  @!P0 LDG.E.U8 R57, desc[UR8][R2.64] ;  /* 0x0000000802398981 */ /* 0x0008e8000c1e1100 */
[----:B------:R-:W-:Y:S04]  /*6ace0*/  STL [R1+0x763c], R59 ;  /* 0x00763c3b01007387 */ /* 0x000fe80000100800 */
[----:B------:R-:W3:Y:S04]  /*6acf0*/  LDL R5, [R1+0x6164] ;  /* 0x0061640001057983 */ /* 0x000ee80000100800 */
[----:B------:R-:W3:Y:S01]  /*6ad00*/  LDL R4, [R1+0x61a0] ;  /* 0x0061a00001047983 */ /* 0x000ee20000100800 */
[----:B------:R-:W-:-:S03]  /*6ad10*/  PRMT R56, RZ, 0x7610, R56 ;  /* 0x00007610ff387816 */ /* 0x000fc60000000038 */
[----:B--2---:R-:W-:Y:S04]  /*6ad20*/  STL [R1+0x7640], R58 ;  /* 0x0076403a01007387 */ /* 0x004fe80000100800 */
[----:B------:R-:W2:Y:S04]  /*6ad30*/  LDL R15, [R1+0x6174] ;  /* 0x00617400010f7983 */ /* 0x000ea80000100800 */
[----:B------:R-:W2:Y:S04]  /*6ad40*/  LDL R14, [R1+0x61b0] ;  /* 0x0061b000010e7983 */ /* 0x000ea80000100800 */
[----:B------:R-:W2:Y:S04]  /*6ad50*/  LDL R13, [R1+0x6184] ;  /* 0x00618400010d7983 */ /* 0x000ea80000100800 */
[----:B------:R-:W2:Y:S01]  /*6ad60*/  LDL R12, [R1+0x61c0] ;  /* 0x0061c000010c7983 */ /* 0x000ea20000100800 */
[----:B----4-:R-:W-:-:S02]  /*6ad70*/  @!P0 IMAD.MOV.U32 R2, RZ, RZ, R6 ;  /* 0x000000ffff028224 */ /* 0x010fc400078e0006 */
[----:B---3--:R-:W-:-:S05]  /*6ad80*/  @!P0 IMAD.MOV.U32 R3, RZ, RZ, R7 ;  /* 0x000000ffff038224 */ /* 0x008fca00078e0007 */
[----:B------:R0:W3:Y:S04]  /*6ad90*/  @!P0 LDG.E.U8 R56, desc[UR8][R2.64] ;  /* 0x0000000802388981 */ /* 0x0000e8000c1e1100 */
[----:B------:R-:W-:Y:S04]  /*6ada0*/  STL [R1+0x7648], R57 ;  /* 0x0076483901007387 */ /* 0x000fe80000100800 */
[----:B------:R-:W4:Y:S04]  /*6adb0*/  LDL R7, [R1+0x6194] ;  /* 0x0061940001077983 */ /* 0x000f280000100800 */
[----:B------:R-:W4:Y:S01]  /*6adc0*/  LDL R6, [R1+0x61d0] ;  /* 0x0061d00001067983 */ /* 0x000f220000100800 */
[----:B------:R-:W-:Y:S01]  /*6add0*/  PRMT R55, RZ, 0x7610, R55 ;  /* 0x00007610ff377816 */ /* 0x000fe20000000037 */
[----:B0-----:R-:W-:-:S02]  /*6ade0*/  @!P0 IMAD.MOV.U32 R2, RZ, RZ, R4 ;  /* 0x000000ffff028224 */ /* 0x001fc400078e0004 */
[----:B------:R-:W-:Y:S01]  /*6adf0*/  @!P0 IMAD.MOV.U32 R3, RZ, RZ, R5 ;  /* 0x000000ffff038224 */ /* 0x000fe200078e0005 */
[----:B------:R-:W-:-:S04]  /*6ae00*/  PRMT R54, RZ, 0x7610, R54 ;  /* 0x00007610ff367816 */ /* 0x000fc80000000036 */
[----:B------:R2:W4:Y:S01]  /*6ae10*/  @!P0 LDG.E.U8 R55, desc[UR8][R2.64] ;  /* 0x0000000802378981 */ /* 0x000522000c1e1100 */
[----:B------:R-:W-:Y:S01]  /*6ae20*/  PRMT R53, RZ, 0x7610, R53 ;  /* 0x00007610ff357816 */ /* 0x000fe20000000035 */
[----:B--2---:R-:W-:Y:S02]  /*6ae30*/  @!P0 IMAD.MOV.U32 R3, RZ, RZ, R15 ;  /* 0x000000ffff038224 */ /* 0x004fe400078e000f */
[----:B------:R-:W-:-:S05]  /*6ae40*/  @!P0 IMAD.MOV.U32 R2, RZ, RZ, R14 ;  /* 0x000000ffff028224 */ /* 0x000fca00078e000e */
[----:B------:R0:W2:Y:S01]  /*6ae50*/  @!P0 LDG.E.U8 R54, desc[UR8][R2.64] ;  /* 0x0000000802368981 */ /* 0x0000a2000c1e1100 */
[----:B------:R-:W-:Y:S01]  /*6ae60*/  PRMT R52, RZ, 0x7610, R52 ;  /* 0x00007610ff347816 */ /* 0x000fe20000000034 */
[----:B0-----:R-:W-:Y:S02]  /*6ae70*/  @!P0 IMAD.MOV.U32 R2, RZ, RZ, R12 ;  /* 0x000000ffff028224 */ /* 0x001fe400078e000c */
[----:B------:R-:W-:-:S05]  /*6ae80*/  @!P0 IMAD.MOV.U32 R3, RZ, RZ, R13 ;  /* 0x000000ffff038224 */ /* 0x000fca00078e000d */
[----:B------:R4:W2:Y:S04]  /*6ae90*/  @!P0 LDG.E.U8 R53, desc[UR8][R2.64] ;  /* 0x0000000802358981 */ /* 0x0008a8000c1e1100 */
[----:B---3--:R-:W-:Y:S04]  /*6aea0*/  STL [R1+0x764c], R56 ;  /* 0x00764c3801007387 */ /* 0x008fe80000100800 */
[----:B------:R-:W3:Y:S04]  /*6aeb0*/  LDL R4, [R1+0x61e0] ;  /* 0x0061e00001047983 */ /* 0x000ee80000100800 */
[----:B------:R-:W3:Y:S01]  /*6aec0*/  LDL R5, [R1+0x61a4] ;  /* 0x0061a40001057983 */ /* 0x000ee20000100800 */
[----:B----4-:R-:W-:-:S02]  /*6aed0*/  @!P0 IMAD.MOV.U32 R2, RZ, RZ, R6 ;  /* 0x000000ffff028224 */ /* 0x010fc400078e0006 */
[----:B------:R-:W-:-:S05]  /*6aee0*/  @!P0 IMAD.MOV.U32 R3, RZ, RZ, R7 ;  /* 0x000000ffff038224 */ /* 0x000fca00078e0007 */
[----:B------:R3:W4:Y:S04]  /*6aef0*/  @!P0 LDG.E.U8 R52, desc[UR8][R2.64] ;  /* 0x0000000802348981 */ /* 0x000728000c1e1100 */
[----:B------:R-:W-:Y:S04]  /*6af00*/  STL [R1+0x7650], R55 ;  /* 0x0076503701007387 */ /* 0x000fe80000100800 */
[----:B--2---:R-:W-:Y:S04]  /*6af10*/  STL [R1+0x7654], R54 ;  /* 0x0076543601007387 */ /* 0x004fe80000100800 */
[----:B------:R-:W2:Y:S04]  /*6af20*/  LDL R14, [R1+0x61b4] ;  /* 0x0061b400010e7983 */ /* 0x000ea80000100800 */
[----:B------:R-:W2:Y:S04]  /*6af30*/  LDL R13, [R1+0x61f0] ;  /* 0x0061f000010d7983 */ /* 0x000ea80000100800 */
[----:B------:R-:W-:Y:S04]  /*6af40*/  STL [R1+0x7658], R53 ;  /* 0x0076583501007387 */ /* 0x000fe80000100800 */
[----:B------:R-:W2:Y:S04]  /*6af50*/  LDL R12, [R1+0x61c4] ;  /* 0x0061c400010c7983 */ /* 0x000ea80000100800 */
[----:B------:R-:W2:Y:S01]  /*6af60*/  LDL R7, [R1+0x6200] ;  /* 0x0062000001077983 */ /* 0x000ea20000100800 */
[----:B---3--:R-:W-:-:S03]  /*6af70*/  @!P0 IMAD.MOV.U32 R2, RZ, RZ, R4 ;  /* 0x000000ffff028224 */ /* 0x008fc600078e0004 */
[----:B----4-:R-:W-:Y:S04]  /*6af80*/  STL [R1+0x765c], R52 ;  /* 0x00765c3401007387 */ /* 0x010fe80000100800 */
[----:B------:R-:W3:Y:S04]  /*6af90*/  LDL R15, [R1+0x61d4] ;  /* 0x0061d400010f7983 */ /* 0x000ee80000100800 */
[----:B------:R-:W4:Y:S01]  /*6afa0*/  LDL R4, [R1+0x6210] ;  /* 0x0062100001047983 */ /* 0x000f220000100800 */
[----:B------:R-:W-:Y:S01]  /*6afb0*/  PRMT R51, RZ, 0x7610, R51 ;  /* 0x00007610ff337816 */ /* 0x000fe20000000033 */
[----:B------:R-:W-:Y:S01]  /*6afc0*/  @!P0 IMAD.MOV.U32 R3, RZ, RZ, R5 ;  /* 0x000000ffff038224 */ /* 0x000fe200078e0005 */
[----:B------:R-:W-:-:S02]  /*6afd0*/  PRMT R50, RZ, 0x7610, R50 ;  /* 0x00007610ff327816 */ /* 0x000fc40000000032 */
[----:B------:R-:W-:Y:S02]  /*6afe0*/  PRMT R49, RZ, 0x7610, R49 ;  /* 0x00007610ff317816 */ /* 0x000fe40000000031 */
[----:B------:R-:W-:Y:S01]  /*6aff0*/  PRMT R48, RZ, 0x7610, R48 ;  /* 0x00007610ff307816 */ /* 0x000fe20000000030 */
[----:B------:R-:W4:Y:S04]  /*6b000*/  LDL R6, [R1+0x61e4] ;  /* 0x0061e40001067983 */ /* 0x000f280000100800 */
[----:B------:R2:W4:Y:S04]  /*6b010*/  @!P0 LDG.E.U8 R51, desc[UR8][R2.64] ;  /* 0x0000000802338981 */ /* 0x000528000c1e1100 */
[----:B------:R-:W4:Y:S01]  /*6b020*/  LDL R5, [R1+0x6220] ;  /* 0x0062200001057983 */ /* 0x000f220000100800 */
[----:B--2---:R-:W-:-:S02]  /*6b030*/  @!P0 IMAD.MOV.U32 R3, RZ, RZ, R14 ;  /* 0x000000ffff038224 */ /* 0x004fc400078e000e */
[----:B------:R-:W-:-:S05]  /*6b040*/  @!P0 IMAD.MOV.U32 R2, RZ, RZ, R13 ;  /* 0x000000ffff028224 */ /* 0x000fca00078e000d */
[----:B------:R0:W2:Y:S02]  /*6b050*/  @!P0 LDG.E.U8 R50, desc[UR8][R2.64] ;  /* 0x0000000802328981 */ /* 0x0000a4000c1e1100 */
[----:B0-----:R-:W-:Y:S02]  /*6b060*/  @!P0 IMAD.MOV.U32 R3, RZ, RZ, R12 ;  /* 0x000000ffff038224 */ /* 0x001fe400078e000c */
[----:B------:R-:W-:-:S05]  /*6b070*/  @!P0 IMAD.MOV.U32 R2, RZ, RZ, R7 ;  /* 0x000000ffff028224 */ /* 0x000fca00078e0007 */
[----:B------:R3:W2:Y:S02]  /*6b080*/  @!P0 LDG.E.U8 R49, desc[UR8][R2.64] ;  /* 0x0000000802318981 */ /* 0x0006a4000c1e1100 */
[----:B---3--:R-:W-:Y:S02]  /*6b090*/  @!P0 IMAD.MOV.U32 R3, RZ, RZ, R15 ;  /* 0x000000ffff038224 */ /* 0x008fe400078e000f */
[----:B----4-:R-:W-:-:S05]  /*6b0a0*/  @!P0 IMAD.MOV.U32 R2, RZ, RZ, R4 ;  /* 0x000000ffff028224 */ /* 0x010fca00078e0004 */
[----:B------:R0:W3:Y:S04]  /*6b0b0*/  @!P0 LDG.E.U8 R48, desc[UR8][R2.64] ;  /* 0x0000000802308981 */ /* 0x0000e8000c1e1100 */
[----:B------:R-:W-:Y:S04]  /*6b0c0*/  STL [R1+0x7660], R51 ;  /* 0x0076603301007387 */ /* 0x000fe80000100800 */
[----:B------:R-:W4:Y:S04]  /*6b0d0*/  LDL R14, [R1+0x61f4] ;  /* 0x0061f400010e7983 */ /* 0x000f280000100800 */
[----:B------:R-:W4:Y:S04]  /*6b0e0*/  LDL R13, [R1+0x6230] ;  /* 0x00623000010d7983 */ /* 0x000f280000100800 */
[----:B--2---:R-:W-:Y:S04]  /*6b0f0*/  STL [R1+0x7664], R50 ;  /* 0x0076643201007387 */ /* 0x004fe80000100800 */
[----:B------:R-:W2:Y:S04]  /*6b100*/  LDL R12, [R1+0x6204] ;  /* 0x00620400010c7983 */ /* 0x000ea80000100800 */
[----:B------:R-:W2:Y:S01]  /*6b110*/  LDL R7, [R1+0x6240] ;  /* 0x0062400001077983 */ /* 0x000ea20000100800 */
[----:B------:R-:W-:Y:S01]  /*6b120*/  PRMT R47, RZ, 0x7610, R47 ;  /* 0x00007610ff2f7816 */ /* 0x000fe2000000002f */
[----:B0-----:R-:W-:-:S02]  /*6b130*/  @!P0 IMAD.MOV.U32 R2, RZ, RZ, R5 ;  /* 0x000000ffff028224 */ /* 0x001fc400078e0005 */
[----:B------:R-:W-:-:S05]  /*6b140*/  @!P0 IMAD.MOV.U32 R3, RZ, RZ, R6 ;  /* 0x000000ffff038224 */ /* 0x000fca00078e0006 */
[----:B------:R4:W2:Y:S04]  /*6b150*/  @!P0 LDG.E.U8 R47, desc[UR8][R2.64] ;  /* 0x00000008022f8981 */ /* 0x0008a8000c1e1100 */
[----:B------:R0:W-:Y:S04]  /*6b160*/  STL [R1+0x7668], R49 ;  /* 0x0076683101007387 */ /* 0x0001e80000100800 */
[----:B------:R-:W2:Y:S04]  /*6b170*/  LDL R4, [R1+0x6250] ;  /* 0x0062500001047983 */ /* 0x000ea80000100800 */
[----:B0-----:R-:W2:Y:S04]  /*6b180*/  LDL R49, [R1+0x6214] ;  /* 0x0062140001317983 */ /* 0x001ea80000100800 */
[----:B---3--:R-:W-:Y:S04]  /*6b190*/  STL [R1+0x766c], R48 ;  /* 0x00766c3001007387 */ /* 0x008fe80000100800 */
[----:B------:R-:W3:Y:S04]  /*6b1a0*/  LDL R6, [R1+0x6224] ;  /* 0x0062240001067983 */ /* 0x000ee80000100800 */
[----:B------:R-:W3:Y:S01]  /*6b1b0*/  LDL R5, [R1+0x6260] ;  /* 0x0062600001057983 */ /* 0x000ee20000100800 */
[----:B------:R-:W-:Y:S01]  /*6b1c0*/  PRMT R46, RZ, 0x7610, R46 ;  /* 0x00007610ff2e7816 */ /* 0x000fe2000000002e */
[----:B----4-:R-:W-:-:S02]  /*6b1d0*/  @!P0 IMAD.MOV.U32 R2, RZ, RZ, R13 ;  /* 0x000000ffff028224 */ /* 0x010fc400078e000d */
[----:B------:R-:W-:Y:S01]  /*6b1e0*/  @!P0 IMAD.MOV.U32 R3, RZ, RZ, R14 ;  /* 0x000000ffff038224 */ /* 0x000fe200078e000e */
[----:B------:R-:W-:-:S04]  /*6b1f0*/  PRMT R45, RZ, 0x7610, R45 ;  /* 0x00007610ff2d7816 */ /* 0x000fc8000000002d */
[----:B------:R2:W4:Y:S02]  /*6b200*/  @!P0 LDG.E.U8 R46, desc[UR8][R2.64] ;  /* 0x00000008022e8981 */ /* 0x000524000c1e1100 */
[----:B--2---:R-:W-:Y:S02]  /*6b210*/  @!P0 IMAD.MOV.U32 R3, RZ, RZ, R12 ;  /* 0x000000ffff038224 */ /* 0x004fe400078e000c */
[----:B------:R-:W-:-:S05]  /*6b220*/  @!P0 IMAD.MOV.U32 R2, RZ, RZ, R7 ;  /* 0x000000ffff028224 */ /* 0x000fca00078e0007 */
[----:B------:R0:W2:Y:S01]  /*6b230*/  @!P0 LDG.E.U8 R45, desc[UR8][R2.64] ;  /* 0x00000008022d8981 */ /* 0x0000a2000c1e1100 */
[----:B------:R-:W-:Y:S02]  /*6b240*/  PRMT R44, RZ, 0x7610, R44 ;  /* 0x00007610ff2c7816 */ /* 0x000fe4000000002c */
[----:B------:R-:W-:Y:S01]  /*6b250*/  PRMT R43, RZ, 0x7610, R43 ;  /* 0x00007610ff2b7816 */ /* 0x000fe2000000002b */
[----:B0-----:R-:W-:Y:S02]  /*6b260*/  @!P0 IMAD.MOV.U32 R2, RZ, RZ, R4 ;  /* 0x000000ffff028224 */ /* 0x001fe400078e0004 */
[----:B------:R-:W-:-:S05]  /*6b270*/  @!P0 IMAD.MOV.U32 R3, RZ, RZ, R49 ;  /* 0x000000ffff038224 */ /* 0x000fca00078e0031 */
[----:B------:R3:W2:Y:S04]  /*6b280*/  @!P0 LDG.E.U8 R44, desc[UR8][R2.64] ;  /* 0x00000008022c8981 */ /* 0x0006a8000c1e1100 */
[----:B------:R0:W-:Y:S04]  /*6b290*/  STL [R1+0x7670], R47 ;  /* 0x0076702f01007387 */ /* 0x0001e80000100800 */
[----:B------:R-:W2:Y:S04]  /*6b2a0*/  LDL R15, [R1+0x6270] ;  /* 0x00627000010f7983 */ /* 0x000ea80000100800 */
[----:B------:R-:W2:Y:S04]  /*6b2b0*/  LDL R14, [R1+0x6244] ;  /* 0x00624400010e7983 */ /* 0x000ea80000100800 */
[----:B------:R-:W2:Y:S01]  /*6b2c0*/  LDL R13, [R1+0x6280] ;  /* 0x00628000010d7983 */ /* 0x000ea20000100800 */
[----:B---3--:R-:W-:-:S02]  /*6b2d0*/  @!P0 IMAD.MOV.U32 R2, RZ, RZ, R5 ;  /* 0x000000ffff028224 */ /* 0x008fc400078e0005 */
[----:B------:R-:W-:Y:S01]  /*6b2e0*/  @!P0 IMAD.MOV.U32 R3, RZ, RZ, R6 ;  /* 0x000000ffff038224 */ /* 0x000fe200078e0006 */
[----:B0-----:R-:W3:Y:S04]  /*6b2f0*/  LDL R47, [R1+0x6234] ;  /* 0x00623400012f7983 */ /* 0x001ee80000100800 */
[----:B------:R0:W3:Y:S04]  /*6b300*/  @!P0 LDG.E.U8 R43, desc[UR8][R2.64] ;  /* 0x00000008022b8981 */ /* 0x0000e8000c1e1100 */
[----:B----4-:R-:W-:Y:S04]  /*6b310*/  STL [R1+0x7674], R46 ;  /* 0x0076742e01007387 */ /* 0x010fe80000100800 */
[----:B------:R-:W4:Y:S04]  /*6b320*/  LDL R12, [R1+0x6254] ;  /* 0x00625400010c7983 */ /* 0x000f280000100800 */
[----:B------:R-:W4:Y:S04]  /*6b330*/  LDL R7, [R1+0x6290] ;  /* 0x0062900001077983 */ /* 0x000f280000100800 */
[----:B--2---:R1:W-:Y:S04]  /*6b340*/  STL [R1+0x7678], R45 ;  /* 0x0076782d01007387 */ /* 0x0043e80000100800 */
[----:B------:R-:W2:Y:S04]  /*6b350*/  LDL R4, [R1+0x62a0] ;  /* 0x0062a00001047983 */ /* 0x000ea80000100800 */
[----:B-1----:R-:W2:Y:S01]  /*6b360*/  LDL R45, [R1+0x6264] ;  /* 0x00626400012d7983 */ /* 0x002ea20000100800 */
[----:B------:R-:W-:-:S03]  /*6b370*/  PRMT R42, RZ, 0x7610, R42 ;  /* 0x00007610ff2a7816 */ /* 0x000fc6000000002a */
[----:B------:R1:W-:Y:S04]  /*6b380*/  STL [R1+0x767c], R44 ;  /* 0x00767c2c01007387 */ /* 0x0003e80000100800 */
[----:B------:R-:W2:Y:S04]  /*6b390*/  LDL R6, [R1+0x6274] ;  /* 0x0062740001067983 */ /* 0x000ea80000100800 */
[----:B------:R-:W2:Y:S01]  /*6b3a0*/  LDL R5, [R1+0x62b0] ;  /* 0x0062b00001057983 */ /* 0x000ea20000100800 */
[----:B0-----:R-:W-:Y:S02]  /*6b3b0*/  @!P0 IMAD.MOV.U32 R2, RZ, RZ, R15 ;  /* 0x000000ffff028224 */ /* 0x001fe400078e000f */
[----:B---3--:R-:W-:Y:S01]  /*6b3c0*/  @!P0 IMAD.MOV.U32 R3, RZ, RZ, R47 ;  /* 0x000000ffff038224 */ /* 0x008fe200078e002f */
[----:B------:R0:W-:Y:S04]  /*6b3d0*/  STL [R1+0x7680], R43 ;  /* 0x0076802b01007387 */ /* 0x0001e80000100800 */
[----:B-1----:R-:W3:Y:S04]  /*6b3e0*/  LDL R44, [R1+0x6284] ;  /* 0x00628400012c7983 */ /* 0x002ee80000100800 */
[----:B------:R-:W3:Y:S04]  /*6b3f0*/  LDL R15, [R1+0x62c0] ;  /* 0x0062c000010f7983 */ /* 0x000ee80000100800 */
[----:B------:R1:W3:Y:S01]  /*6b400*/  @!P0 LDG.E.U8 R42, desc[UR8][R2.64] ;  /* 0x00000008022a8981 */ /* 0x0002e2000c1e1100 */
[----:B------:R-:W-:-:S02]  /*6b410*/  PRMT R41, RZ, 0x7610, R41 ;  /* 0x00007610ff297816 */ /* 0x000fc40000000029 */
[----:B------:R-:W-:Y:S01]  /*6b420*/  PRMT R40, RZ, 0x7610, R40 ;  /* 0x00007610ff287816 */ /* 0x000fe20000000028 */
[----:B-1----:R-:W-:Y:S02]  /*6b430*/  @!P0 IMAD.MOV.U32 R2, RZ, RZ, R13 ;  /* 0x000000ffff028224 */ /* 0x002fe400078e000d */
[----:B------:R-:W-:-:S05]  /*6b440*/  @!P0 IMAD.MOV.U32 R3, RZ, RZ, R14 ;  /* 0x000000ffff038224 */ /* 0x000fca00078e000e */
[----:B------:R4:W3:Y:S01]  /*6b450*/  @!P0 LDG.E.U8 R41, desc[UR8][R2.64] ;  /* 0x0000000802298981 */ /* 0x0008e2000c1e1100 */
[----:B------:R-:W-:Y:S01]  /*6b460*/  PRMT R39, RZ, 0x7610, R39 ;  /* 0x00007610ff277816 */ /* 0x000fe20000000027 */
[----:B----4-:R-:W-:Y:S02]  /*6b470*/  @!P0 IMAD.MOV.U32 R2, RZ, RZ, R7 ;  /* 0x000000ffff028224 */ /* 0x010fe400078e0007 */
[----:B------:R-:W-:-:S05]  /*6b480*/  @!P0 IMAD.MOV.U32 R3, RZ, RZ, R12 ;  /* 0x000000ffff038224 */ /* 0x000fca00078e000c */
[----:B------:R2:W4:Y:S02]  /*6b490*/  @!P0 LDG.E.U8 R40, desc[UR8][R2.64] ;  /* 0x0000000802288981 */ /* 0x000524000c1e1100 */
[----:B--2---:R-:W-:Y:S02]  /*6b4a0*/  @!P0 IMAD.MOV.U32 R2, RZ, RZ, R4 ;  /* 0x000000ffff028224 */ /* 0x004fe400078e0004 */
[----:B------:R-:W-:-:S05]  /*6b4b0*/  @!P0 IMAD.MOV.U32 R3, RZ, RZ, R45 ;  /* 0x000000ffff038224 */ /* 0x000fca00078e002d */
[----:B------:R1:W2:Y:S01]  /*6b4c0*/  @!P0 LDG.E.U8 R39, desc[UR8][R2.64] ;  /* 0x0000000802278981 */ /* 0x0002a2000c1e1100 */
[----:B------:R-:W-:Y:S02]  /*6b4d0*/  PRMT R38, RZ, 0x7610, R38 ;  /* 0x00007610ff267816 */ /* 0x000fe40000000026 */
[----:B------:R-:W-:Y:S01]  /*6b4e0*/  PRMT R37, RZ, 0x7610, R37 ;  /* 0x00007610ff257816 */ /* 0x000fe20000000025 */
[----:B-1----:R-:W-:Y:S02]  /*6b4f0*/  @!P0 IMAD.MOV.U32 R3, RZ, RZ, R6 ;  /* 0x000000ffff038224 */ /* 0x002fe400078e0006 */
[----:B------:R-:W-:-:S05]  /*6b500*/  @!P0 IMAD.MOV.U32 R2, RZ, RZ, R5 ;  /* 0x000000ffff028224 */ /* 0x000fca00078e0005 */
[----:B------:R3:W2:Y:S02]  /*6b510*/  @!P0 LDG.E.U8 R38, desc[UR8][R2.64] ;  /* 0x0000000802268981 */ /* 0x0006a4000c1e1100 */
[----:B---3--:R-:W-:Y:S02]  /*6b520*/  @!P0 IMAD.MOV.U32 R3, RZ, RZ, R44 ;  /* 0x000000ffff038224 */ /* 0x008fe400078e002c */
[----:B------:R-:W-:Y:S01]  /*6b530*/  @!P0 IMAD.MOV.U32 R2, RZ, RZ, R15 ;  /* 0x000000ffff028224 */ /* 0x000fe200078e000f */
[----:B------:R1:W-:Y:S04]  /*6b540*/  STL [R1+0x7684], R42 ;  /* 0x0076842a01007387 */ /* 0x0003e80000100800 */
[----:B0-----:R-:W3:Y:S04]  /*6b550*/  LDL R43, [R1+0x6294] ;  /* 0x00629400012b7983 */ /* 0x001ee80000100800 */
[----:B------:R-:W3:Y:S04]  /*6b560*/  LDL R14, [R1+0x62a4] ;  /* 0x0062a400010e7983 */ /* 0x000ee80000100800 */
[----:B------:R-:W3:Y:S04]  /*6b570*/  LDL R13, [R1+0x62e0] ;  /* 0x0062e000010d7983 */ /* 0x000ee80000100800 */
[----:B------:R3:W3:Y:S04]  /*6b580*/  @!P0 LDG.E.U8 R37, desc[UR8][R2.64] ;  /* 0x0000000802258981 */ /* 0x0006e8000c1e1100 */
[----:B-1----:R-:W3:Y:S04]  /*6b590*/  LDL R42, [R1+0x62d0] ;  /* 0x0062d000012a7983 */ /* 0x002ee80000100800 */
[----:B------:R-:W-:Y:S04]  /*6b5a0*/  STL [R1+0x7688], R41 ;  /* 0x0076882901007387 */ /* 0x000fe80000100800 */
[----:B------:R-:W3:Y:S04]  /*6b5b0*/  LDL R12, [R1+0x62b4] ;  /* 0x0062b400010c7983 */ /* 0x000ee80000100800 */
[----:B------:R-:W3:Y:S04]  /*6b5c0*/  LDL R7, [R1+0x62f0] ;  /* 0x0062f00001077983 */ /* 0x000ee80000100800 */
[----:B----4-:R0:W-:Y:S04]  /*6b5d0*/  STL [R1+0x768c], R40 ;  /* 0x00768c2801007387 */ /* 0x0101e80000100800 */
[----:B------:R-:W4:Y:S04]  /*6b5e0*/  LDL R4, [R1+0x6300] ;  /* 0x0063000001047983 */ /* 0x000f280000100800 */
[----:B0-----:R-:W4:Y:S04]  /*6b5f0*/  LDL R40, [R1+0x62c4] ;  /* 0x0062c40001287983 */ /* 0x001f280000100800 */
[----:B--2---:R-:W-:Y:S04]  /*6b600*/  STL [R1+0x7690], R39 ;  /* 0x0076902701007387 */ /* 0x004fe80000100800 */
[----:B------:R-:W2:Y:S04]  /*6b610*/  LDL R6, [R1+0x62d4] ;  /* 0x0062d40001067983 */ /* 0x000ea80000100800 */
[----:B------:R-:W2:Y:S01]  /*6b620*/  LDL R5, [R1+0x6310] ;  /* 0x0063100001057983 */ /* 0x000ea20000100800 */
[----:B------:R-:W-:-:S02]  /*6b630*/  PRMT R36, RZ, 0x7610, R36 ;  /* 0x00007610ff247816 */ /* 0x000fc40000000024 */
[----:B------:R-:W-:Y:S01]  /*6b640*/  PRMT R35, RZ, 0x7610, R35 ;  /* 0x00007610ff237816 */ /* 0x000fe20000000023 */
[----:B------:R0:W-:Y:S04]  /*6b650*/  STL [R1+0x7694], R38 ;  /* 0x0076942601007387 */ /* 0x0001e80000100800 */
[----:B------:R-:W2:Y:S04]  /*6b660*/  LDL R15, [R1+0x6320] ;  /* 0x00632000010f7983 */ /* 0x000ea80000100800 */
[----:B0-----:R-:W2:Y:S01]  /*6b670*/  LDL R38, [R1+0x62e4] ;  /* 0x0062e40001267983 */ /* 0x001ea20000100800 */
[----:B---3--:R-:W-:-:S03]  /*6b680*/  @!P0 IMAD.MOV.U32 R3, RZ, RZ, R43 ;  /* 0x000000ffff038224 */ /* 0x008fc600078e002b */
[----:B------:R0:W-:Y:S04]  /*6b690*/  STL [R1+0x7698], R37 ;  /* 0x0076982501007387 */ /* 0x0001e80000100800 */
[----:B------:R-:W3:Y:S01]  /*6b6a0*/  LDL R41, [R1+0x62f4] ;  /* 0x0062f40001297983 */ /* 0x000ee20000100800 */
[----:B------:R-:W-:Y:S02]  /*6b6b0*/  PRMT R34, RZ, 0x7610, R34 ;  /* 0x00007610ff227816 */ /* 0x000fe40000000022 */
[----:B------:R-:W-:Y:S01]  /*6b6c0*/  PRMT R33, RZ, 0x7610, R33 ;  /* 0x00007610ff217816 */ /* 0x000fe20000000021 */
[----:B------:R-:W3:Y:S01]  /*6b6d0*/  LDL R39, [R1+0x6360] ;  /* 0x0063600001277983 */ /* 0x000ee20000100800 */
[----:B------:R-:W-:Y:S01]  /*6b6e0*/  PRMT R32, RZ, 0x7610, R32 ;  /* 0x00007610ff207816 */ /* 0x000fe20000000020 */
[----:B------:R-:W-:Y:S01]  /*6b6f0*/  @!P0 IMAD.MOV.U32 R2, RZ, RZ, R42 ;  /* 0x000000ffff028224 */ /* 0x000fe200078e002a */
[----:B------:R-:W-:-:S02]  /*6b700*/  PRMT R31, RZ, 0x7610, R31 ;  /* 0x00007610ff1f7816 */ /* 0x000fc4000000001f */
[----:B------:R-:W-:Y:S02]  /*6b710*/  PRMT R30, RZ, 0x7610, R30 ;  /* 0x00007610ff1e7816 */ /* 0x000fe4000000001e */
[----:B------:R-:W-:Y:S01]  /*6b720*/  PRMT R29, RZ, 0x7610, R29 ;  /* 0x00007610ff1d7816 */ /* 0x000fe2000000001d */
[----:B0-----:R-:W3:Y:S04]  /*6b730*/  LDL R37, [R1+0x6330] ;  /* 0x0063300001257983 */ /* 0x001ee80000100800 */
[----:B------:R0:W3:Y:S01]  /*6b740*/  @!P0 LDG.E.U8 R36, desc[UR8][R2.64] ;  /* 0x0000000802248981 */ /* 0x0000e2000c1e1100 */
[----:B------:R-:W-:Y:S02]  /*6b750*/  PRMT R28, RZ, 0x7610, R28 ;  /* 0x00007610ff1c7816 */ /* 0x000fe4000000001c */
[----:B------:R-:W-:-:S02]  /*6b760*/  PRMT R27, RZ, 0x7610, R27 ;  /* 0x00007610ff1b7816 */ /* 0x000fc4000000001b */
[----:B------:R-:W-:Y:S01]  /*6b770*/  PRMT R26, RZ, 0x7610, R26 ;  /* 0x00007610ff1a7816 */ /* 0x000fe2000000001a */
[----:B------:R-:W3:Y:S04]  /*6b780*/  LDL R45, [R1+0x6394] ;  /* 0x00639400012d7983 */ /* 0x000ee80000100800 */
[----:B------:R-:W3:Y:S04]  /*6b790*/  LDL R44, [R1+0x63a4] ;  /* 0x0063a400012c7983 */ /* 0x000ee80000100800 */
[----:B------:R-:W3:Y:S04]  /*6b7a0*/  LDL R43, [R1+0x63e0] ;  /* 0x0063e000012b7983 */ /* 0x000ee80000100800 */
[----:B------:R-:W3:Y:S01]  /*6b7b0*/  LDL R42, [R1+0x63b4] ;  /* 0x0063b400012a7983 */ /* 0x000ee20000100800 */
[----:B0-----:R-:W-:-:S02]  /*6b7c0*/  @!P0 IMAD.MOV.U32 R2, RZ, RZ, R13 ;  /* 0x000000ffff028224 */ /* 0x001fc400078e000d */
[----:B------:R-:W-:Y:S01]  /*6b7d0*/  @!P0 IMAD.MOV.U32 R3, RZ, RZ, R14 ;  /* 0x000000ffff038224 */ /* 0x000fe200078e000e */
[----:B------:R-:W3:Y:S04]  /*6b7e0*/  LDL R13, [R1+0x6340] ;  /* 0x00634000010d7983 */ /* 0x000ee80000100800 */
[----:B------:R-:W3:Y:S04]  /*6b7f0*/  LDL R14, [R1+0x6304] ;  /* 0x00630400010e7983 */ /* 0x000ee80000100800 */
[----:B------:R0:W3:Y:S02]  /*6b800*/  @!P0 LDG.E.U8 R35, desc[UR8][R2.64] ;  /* 0x0000000802238981 */ /* 0x0000e4000c1e1100 */
[----:B0-----:R-:W-:-:S02]  /*6b810*/  @!P0 IMAD.MOV.U32 R2, RZ, RZ, R7 ;  /* 0x000000ffff028224 */ /* 0x001fc400078e0007 */
[----:B------:R-:W-:Y:S01]  /*6b820*/  @!P0 IMAD.MOV.U32 R3, RZ, RZ, R12 ;  /* 0x000000ffff038224 */ /* 0x000fe200078e000c */
[----:B------:R-:W3:Y:S04]  /*6b830*/  LDL R7, [R1+0x6350] ;  /* 0x0063500001077983 */ /* 0x000ee80000100800 */
[----:B------:R-:W3:Y:S04]  /*6b840*/  LDL R12, [R1+0x6314] ;  /* 0x00631400010c7983 */ /* 0x000ee80000100800 */
[----:B------:R4:W3:Y:S02]  /*6b850*/  @!P0 LDG.E.U8 R34, desc[UR8][R2.64] ;  /* 0x0000000802228981 */ /* 0x0008e4000c1e1100 */
[----:B----4-:R-:W-:-:S02]  /*6b860*/  @!P0 IMAD.MOV.U32 R2, RZ, RZ, R4 ;  /* 0x000000ffff028224 */ /* 0x010fc400078e0004 */
[----:B------:R-:W-:Y:S01]  /*6b870*/  @!P0 IMAD.MOV.U32 R3, RZ, RZ, R40 ;  /* 0x000000ffff038224 */ /* 0x000fe200078e0028 */
[----:B------:R-:W4:Y:S04]  /*6b880*/  LDL R4, [R1+0x6370] ;  /* 0x0063700001047983 */ /* 0x000f280000100800 */
[----:B------:R-:W4:Y:S04]  /*6b890*/  LDL R40, [R1+0x6324] ;  /* 0x0063240001287983 */ /* 0x000f280000100800 */
[----:B------:R2:W4:Y:S02]  /*6b8a0*/  @!P0 LDG.E.U8 R33, desc[UR8][R2.64] ;  /* 0x0000000802218981 */ /* 0x000524000c1e1100 */
[----:B--2---:R-:W-:-:S02]  /*6b8b0*/  @!P0 IMAD.MOV.U32 R3, RZ, RZ, R6 ;  /* 0x000000ffff038224 */ /* 0x004fc400078e0006 */
[----:B------:R-:W2:Y:S01]  /*6b8c0*/  LDL R6, [R1+0x6334] ;  /* 0x0063340001067983 */ /* 0x000ea20000100800 */
[----:B------:R-:W-:-:S03]  /*6b8d0*/  @!P0 IMAD.MOV.U32 R2, RZ, RZ, R5 ;  /* 0x000000ffff028224 */ /* 0x000fc600078e0005 */
[----:B------:R-:W2:Y:S04]  /*6b8e0*/  LDL R5, [R1+0x6380] ;  /* 0x0063800001057983 */ /* 0x000ea80000100800 */
[----:B------:R0:W2:Y:S02]  /*6b8f0*/  @!P0 LDG.E.U8 R32, desc[UR8][R2.64] ;  /* 0x0000000802208981 */ /* 0x0000a4000c1e1100 */
[----:B0-----:R-:W-:Y:S02]  /*6b900*/  @!P0 IMAD.MOV.U32 R2, RZ, RZ, R15 ;  /* 0x000000ffff028224 */ /* 0x001fe400078e000f */
[----:B------:R-:W2:Y:S01]  /*6b910*/  LDL R15, [R1+0x6390] ;  /* 0x00639000010f7983 */ /* 0x000ea20000100800 */
[----:B------:R-:W-:-:S03]  /*6b920*/  @!P0 IMAD.MOV.U32 R3, RZ, RZ, R38 ;  /* 0x000000ffff038224 */ /* 0x000fc600078e0026 */
[----:B------:R-:W2:Y:S04]  /*6b930*/  LDL R38, [R1+0x6344] ;  /* 0x0063440001267983 */ /* 0x000ea80000100800 */
[----:B------:R3:W2:Y:S02]  /*6b940*/  @!P0 LDG.E.U8 R31, desc[UR8][R2.64] ;  /* 0x00000008021f8981 */ /* 0x0006a4000c1e1100 */
[----:B---3--:R-:W-:Y:S02]  /*6b950*/  @!P0 IMAD.MOV.U32 R3, RZ, RZ, R41 ;  /* 0x000000ffff038224 */ /* 0x008fe400078e0029 */
[----:B------:R-:W3:Y:S01]  /*6b960*/  LDL R41, [R1+0x63f0] ;  /* 0x0063f00001297983 */ /* 0x000ee20000100800 */
[----:B------:R-:W-:-:S03]  /*6b970*/  @!P0 IMAD.MOV.U32 R2, RZ, RZ, R37 ;  /* 0x000000ffff028224 */ /* 0x000fc600078e0025 */
[----:B------:R-:W3:Y:S04]  /*6b980*/  LDL R37, [R1+0x6354] ;  /* 0x0063540001257983 */ /* 0x000ee80000100800 */
[----:B------:R0:W3:Y:S02]  /*6b990*/  @!P0 LDG.E.U8 R30, desc[UR8][R2.64] ;  /* 0x00000008021e8981 */ /* 0x0000e4000c1e1100 */
[----:B0-----:R-:W-:Y:S02]  /*6b9a0*/  @!P0 IMAD.MOV.U32 R2, RZ, RZ, R13 ;  /* 0x000000ffff028224 */ /* 0x001fe400078e000d */
        /* <DEDUP_REMOVED lines=9> */
[----:B0-----:R-:W-:-:S02]  /*6ba40*/  @!P0 IMAD.MOV.U32 R2, RZ, RZ, R39 ;  /* 0x000000ffff028224 */ /* 0x001fc400078e0027 */
[----:B----4-:R-:W-:Y:S01]  /*6ba50*/  @!P0 IMAD.MOV.U32 R3, RZ, RZ, R40 ;  /* 0x000000ffff038224 */ /* 0x010fe200078e0028 */
[----:B------:R-:W-:Y:S01]  /*6ba60*/  PRMT R25, RZ, 0x7610, R25 ;  /* 0x00007610ff197816 */ /* 0x000fe20000000019 */
[----:B------:R-:W4:Y:S04]  /*6ba70*/  LDL R40, [R1+0x63c4] ;  /* 0x0063c40001287983 */ /* 0x000f280000100800 */
[----:B------:R0:W4:Y:S04]  /*6ba80*/  @!P0 LDG.E.U8 R27, desc[UR8][R2.64] ;  /* 0x00000008021b8981 */ /* 0x000128000c1e1100 */
[----:B------:R-:W4:Y:S01]  /*6ba90*/  LDL R39, [R1+0x6400] ;  /* 0x0064000001277983 */ /* 0x000f220000100800 */
[----:B0-----:R-:W-:-:S03]  /*6baa0*/  @!P0 IMAD.MOV.U32 R2, RZ, RZ, R4 ;  /* 0x000000ffff028224 */ /* 0x001fc600078e0004 */
[----:B------:R-:W4:Y:S01]  /*6bab0*/  LDL R4, [R1+0x63c0] ;  /* 0x0063c00001047983 */ /* 0x000f220000100800 */
[----:B--2---:R-:W-:-:S03]  /*6bac0*/  @!P0 IMAD.MOV.U32 R3, RZ, RZ, R6 ;  /* 0x000000ffff038224 */ /* 0x004fc600078e0006 */
[----:B------:R-:W2:Y:S04]  /*6bad0*/  LDL R6, [R1+0x6384] ;  /* 0x0063840001067983 */ /* 0x000ea80000100800 */
[----:B------:R0:W2:Y:S02]  /*6bae0*/  @!P0 LDG.E.U8 R26, desc[UR8][R2.64] ;  /* 0x00000008021a8981 */ /* 0x0000a4000c1e1100 */
[----:B0-----:R-:W-:Y:S02]  /*6baf0*/  @!P0 IMAD.MOV.U32 R2, RZ, RZ, R5 ;  /* 0x000000ffff028224 */ /* 0x001fe400078e0005 */
[----:B------:R-:W2:Y:S01]  /*6bb00*/  LDL R5, [R1+0x63d0] ;  /* 0x0063d00001057983 */ /* 0x000ea20000100800 */
[----:B------:R-:W-:Y:S01]  /*6bb10*/  PRMT R24, RZ, 0x7610, R24 ;  /* 0x00007610ff187816 */ /* 0x000fe20000000018 */
[----:B------:R-:W-:-:S02]  /*6bb20*/  @!P0 IMAD.MOV.U32 R3, RZ, RZ, R38 ;  /* 0x000000ffff038224 */ /* 0x000fc400078e0026 */
[----:B------:R-:W2:Y:S04]  /*6bb30*/  LDL R38, [R1+0x63d4] ;  /* 0x0063d40001267983 */ /* 0x000ea80000100800 */
[----:B------:R0:W2:Y:S01]  /*6bb40*/  @!P0 LDG.E.U8 R25, desc[UR8][R2.64] ;  /* 0x0000000802198981 */ /* 0x0000a2000c1e1100 */
[----:B------:R-:W-:Y:S01]  /*6bb50*/  PRMT R23, RZ, 0x7610, R23 ;  /* 0x00007610ff177816 */ /* 0x000fe20000000017 */
[----:B0-----:R-:W-:Y:S02]  /*6bb60*/  @!P0 IMAD.MOV.U32 R2, RZ, RZ, R15 ;  /* 0x000000ffff028224 */ /* 0x001fe400078e000f */
[----:B---3--:R-:W-:Y:S01]  /*6bb70*/  @!P0 IMAD.MOV.U32 R3, RZ, RZ, R37 ;  /* 0x000000ffff038224 */ /* 0x008fe200078e0025 */
[----:B------:R-:W3:Y:S04]  /*6bb80*/  LDL R15, [R1+0x63e4] ;  /* 0x0063e400010f7983 */ /* 0x000ee80000100800 */
[----:B------:R-:W3:Y:S04]  /*6bb90*/  LDL R37, [R1+0x6410] ;  /* 0x0064100001257983 */ /* 0x000ee80000100800 */
[----:B------:R0:W3:Y:S01]  /*6bba0*/  @!P0 LDG.E.U8 R24, desc[UR8][R2.64] ;  /* 0x0000000802188981 */ /* 0x0000e2000c1e1100 */
[----:B------:R-:W-:-:S02]  /*6bbb0*/  PRMT R22, RZ, 0x7610, R22 ;  /* 0x00007610ff167816 */ /* 0x000fc40000000016 */
[----:B------:R-:W-:Y:S01]  /*6bbc0*/  PRMT R21, RZ, 0x7610, R21 ;  /* 0x00007610ff157816 */ /* 0x000fe20000000015 */
        /* <DEDUP_REMOVED lines=11> */
[----:B------:R-:W4:Y:S01]  /*6bc80*/  LDL R4, [R1+0x6444] ;  /* 0x0064440001047983 */ /* 0x000f220000100800 */
[----:B--2---:R-:W-:-:S03]  /*6bc90*/  @!P0 IMAD.MOV.U32 R3, RZ, RZ, R6 ;  /* 0x000000ffff038224 */ /* 0x004fc600078e0006 */
[----:B------:R-:W2:Y:S04]  /*6bca0*/  LDL R6, [R1+0x6438] ;  /* 0x0064380001067983 */ /* 0x000ea80000100800 */
[----:B------:R0:W4:Y:S02]  /*6bcb0*/  @!P0 LDG.E.U8 R21, desc[UR8][R2.64] ;  /* 0x0000000802158981 */ /* 0x000124000c1e1100 */
[----:B0-----:R-:W-:Y:S02]  /*6bcc0*/  @!P0 IMAD.MOV.U32 R2, RZ, RZ, R5 ;  /* 0x000000ffff028224 */ /* 0x001fe400078e0005 */
[----:B------:R-:W4:Y:S01]  /*6bcd0*/  LDL R5, [R1+0x6414] ;  /* 0x0064140001057983 */ /* 0x000f220000100800 */
[----:B------:R-:W-:Y:S01]  /*6bce0*/  PRMT R20, RZ, 0x7610, R20 ;  /* 0x00007610ff147816 */ /* 0x000fe20000000014 */
[----:B------:R-:W-:Y:S01]  /*6bcf0*/  @!P0 IMAD.MOV.U32 R3, RZ, RZ, R45 ;  /* 0x000000ffff038224 */ /* 0x000fe200078e002d */
[----:B------:R-:W-:-:S04]  /*6bd00*/  PRMT R19, RZ, 0x7610, R19 ;  /* 0x00007610ff137816 */ /* 0x000fc80000000013 */
[----:B------:R0:W4:Y:S01]  /*6bd10*/  @!P0 LDG.E.U8 R20, desc[UR8][R2.64] ;  /* 0x0000000802148981 */ /* 0x000122000c1e1100 */
[----:B------:R-:W-:Y:S01]  /*6bd20*/  PRMT R18, RZ, 0x7610, R18 ;  /* 0x00007610ff127816 */ /* 0x000fe20000000012 */
[----:B0-----:R-:W-:Y:S02]  /*6bd30*/  @!P0 IMAD.MOV.U32 R2, RZ, RZ, R43 ;  /* 0x000000ffff028224 */ /* 0x001fe400078e002b */
[----:B------:R-:W-:-:S05]  /*6bd40*/  @!P0 IMAD.MOV.U32 R3, RZ, RZ, R44 ;  /* 0x000000ffff038224 */ /* 0x000fca00078e002c */
        /* <DEDUP_REMOVED lines=10> */
[----:B---3--:R-:W-:Y:S02]  /*6bdf0*/  @!P0 IMAD.MOV.U32 R2, RZ, RZ, R37 ;  /* 0x000000ffff028224 */ /* 0x008fe400078e0025 */
[----:B------:R-:W-:Y:S01]  /*6be00*/  @!P0 IMAD.MOV.U32 R3, RZ, RZ, R38 ;  /* 0x000000ffff038224 */ /* 0x000fe200078e0026 */
[----:B------:R-:W-:Y:S02]  /*6be10*/  PRMT R10, RZ, 0x7610, R10 ;  /* 0x00007610ff0a7816 */ /* 0x000fe4000000000a */
[----:B------:R-:W-:Y:S01]  /*6be20*/  PRMT R9, RZ, 0x7610, R9 ;  /* 0x00007610ff097816 */ /* 0x000fe20000000009 */
[----:B------:R-:W-:Y:S04]  /*6be30*/  LDS.U8 R37, [R0+UR4+0x2610] ;  /* 0x0026100400257984 */ /* 0x000fe80008000000 */
[----:B------:R0:W3:Y:S02]  /*6be40*/  @!P0 LDG.E.U8 R16, desc[UR8][R2.64] ;  /* 0x0000000802108981 */ /* 0x0000e4000c1e1100 */
[----:B0-----:R-:W-:-:S02]  /*6be50*/  @!P0 IMAD.MOV.U32 R2, RZ, RZ, R14 ;  /* 0x000000ffff028224 */ /* 0x001fc400078e000e */
[----:B------:R-:W-:Y:S01]  /*6be60*/  @!P0 IMAD.MOV.U32 R3, RZ, RZ, R15 ;  /* 0x000000ffff038224 */ /* 0x000fe200078e000f */
[----:B------:R-:W-:Y:S01]  /*6be70*/  PRMT R8, RZ, 0x7610, R8 ;  /* 0x00007610ff087816 */ /* 0x000fe20000000008 */
[----:B------:R-:W-:Y:S04]  /*6be80*/  LDS.U8 R14, [R0+UR4+0x2008] ;  /* 0x00200804000e7984 */ /* 0x000fe80008000000 */
[----:B------:R0:W3:Y:S04]  /*6be90*/  @!P0 LDG.E.U8 R11, desc[UR8][R2.64] ;  /* 0x00000008020b8981 */ /* 0x0000e8000c1e1100 */
[----:B------:R-:W-:Y:S01]  /*6bea0*/  LDS.U8 R15, [R0+UR4+0x2200] ;  /* 0x00220004000f7984 */ /* 0x000fe20008000000 */
[----:B0-----:R-:W-:-:S02]  /*6beb0*/  @!P0 IMAD.MOV.U32 R2, RZ, RZ, R12 ;  /* 0x000000ffff028224 */ /* 0x001fc400078e000c */
[----:B------:R-:W-:Y:S01]  /*6bec0*/  @!P0 IMAD.MOV.U32 R3, RZ, RZ, R13 ;  /* 0x000000ffff038224 */ /* 0x000fe200078e000d */
[----:B------:R-:W-:Y:S04]  /*6bed0*/  LDS.U8 R12, [R0+UR4+0x2000] ;  /* 0x00200004000c7984 */ /* 0x000fe80008000000 */
[----:B------:R-:W-:Y:S04]  /*6bee0*/  LDS.U8 R13, [R0+UR4+0x2208] ;  /* 0x00220804000d7984 */ /* 0x000fe80008000000 */
[----:B------:R0:W3:Y:S02]  /*6bef0*/  @!P0 LDG.E.U8 R10, desc[UR8][R2.64] ;  /* 0x00000008020a8981 */ /* 0x0000e4000c1e1100 */
[----:B0-----:R-:W-:-:S02]  /*6bf00*/  @!P0 IMAD.MOV.U32 R3, RZ, RZ, R7 ;  /* 0x000000ffff038224 */ /* 0x001fc400078e0007 */
[----:B------:R-:W-:Y:S01]  /*6bf10*/  LDS.U8 R7, [R0+UR4+0x200] ;  /* 0x0002000400077984 */ /* 0x000fe20008000000 */
[----:B--2---:R-:W-:-:S03]  /*6bf20*/  @!P0 IMAD.MOV.U32 R2, RZ, RZ, R6 ;  /* 0x000000ffff028224 */ /* 0x004fc600078e0006 */
[----:B------:R-:W-:Y:S04]  /*6bf30*/  LDS.U8 R6, [R0+UR4+0x8] ;  /* 0x0000080400067984 */ /* 0x000fe80008000000 */
[----:B------:R4:W2:Y:S02]  /*6bf40*/  @!P0 LDG.E.U8 R9, desc[UR8][R2.64] ;  /* 0x0000000802098981 */ /* 0x0008a4000c1e1100 */
[----:B----4-:R-:W-:Y:S02]  /*6bf50*/  @!P0 IMAD.MOV.U32 R3, RZ, RZ, R5 ;  /* 0x000000ffff038224 */ /* 0x010fe400078e0005 */
[----:B------:R-:W0:Y:S01]  /*6bf60*/  LDS.U8 R5, [R0+UR4+0x410] ;  /* 0x0004100400057984 */ /* 0x000e220008000000 */
[----:B------:R-:W-:-:S03]  /*6bf70*/  @!P0 IMAD.MOV.U32 R2, RZ, RZ, R4 ;  /* 0x000000ffff028224 */ /* 0x000fc600078e0004 */
[----:B------:R-:W1:Y:S04]  /*6bf80*/  LDS.U8 R4, [R0+UR4+0x618] ;  /* 0x0006180400047984 */ /* 0x000e680008000000 */
[----:B------:R4:W2:Y:S04]  /*6bf90*/  @!P0 LDG.E.U8 R8, desc[UR8][R2.64] ;  /* 0x0000000802088981 */ /* 0x0008a8000c1e1100 */
[----:B----4-:R-:W-:Y:S04]  /*6bfa0*/  LDS.U8 R3, [R0+UR4] ;  /* 0x0000000400037984 */ /* 0x010fe80008000000 */
[----:B------:R-:W-:Y:S04]  /*6bfb0*/  LDS.U8 R2, [R0+UR4+0x208] ;  /* 0x0002080400027984 */ /* 0x000fe80008000000 */
[----:B0-----:R-:W-:Y:S04]  /*6bfc0*/  STL [R1+0x30e4], R5 ;  /* 0x0030e40501007387 */ /* 0x001fe80000100800 */
[----:B------:R-:W0:Y:S04]  /*6bfd0*/  LDS.U8 R5, [R0+UR4+0x418] ;  /* 0x0004180400057984 */ /* 0x000e280008000000 */
[----:B-1----:R-:W-:Y:S04]  /*6bfe0*/  STL [R1+0x30e0], R4 ;  /* 0x0030e00401007387 */ /* 0x002fe80000100800 */
[----:B------:R-:W1:Y:S04]  /*6bff0*/  LDS.U8 R4, [R0+UR4+0x610] ;  /* 0x0006100400047984 */ /* 0x000e680008000000 */
        /* <DEDUP_REMOVED lines=10> */
[----:B------:R-:W-:Y:S04]  /*6c0a0*/  STL [R1+0x30f8], R37 ;  /* 0x0030f82501007387 */ /* 0x000fe80000100800 */
[----:B------:R-:W4:Y:S04]  /*6c0b0*/  LDS.U8 R37, [R0+UR4+0x4410] ;  /* 0x0044100400257984 */ /* 0x000f280008000000 */
[----:B-1----:R-:W-:Y:S04]  /*6c0c0*/  STL [R1+0x31c4], R4 ;  /* 0x0031c40401007387 */ /* 0x002fe80000100800 */
[----:B------:R-:W1:Y:S04]  /*6c0d0*/  LDS.U8 R4, [R0+UR4+0x4618] ;  /* 0x0046180400047984 */ /* 0x000e680008000000 */
[----:B0-----:R-:W-:Y:S04]  /*6c0e0*/  STL [R1+0x31c0], R5 ;  /* 0x0031c00501007387 */ /* 0x001fe80000100800 */
[----:B------:R-:W0:Y:S04]  /*6c0f0*/  LDS.U8 R5, [R0+UR4+0x4008] ;  /* 0x0040080400057984 */ /* 0x000e280008000000 */
[----:B----4-:R-:W-:Y:S04]  /*6c100*/  STL [R1+0x31cc], R37 ;  /* 0x0031cc2501007387 */ /* 0x010fe80000100800 */
        /* <DEDUP_REMOVED lines=465> */
[----:B0-----:R0:W-:Y:S04]  /*6de20*/  STL [R1+0x3488], R5 ;  /* 0x0034880501007387 */ /* 0x0011e80000100800 */
[----:B----4-:R-:W-:Y:S04]  /*6de30*/  STL [R1+0x3494], R37 ;  /* 0x0034942501007387 */ /* 0x010fe80000100800 */
[----:B------:R-:W4:Y:S04]  /*6de40*/  LDS.U8 R37, [R0+UR4+0x6588] ;  /* 0x0065880400257984 */ /* 0x000f280008000000 */
[----:B-1----:R-:W-:Y:S04]  /*6de50*/  STL [R1+0x3490], R4 ;  /* 0x0034900401007387 */ /* 0x002fe80000100800 */
[----:B------:R-:W1:Y:S04]  /*6de60*/  LDS.U8 R4, [R0+UR4+0x6780] ;  /* 0x0067800400047984 */ /* 0x000e680008000000 */
[----:B------:R-:W-:Y:S01]  /*6de70*/  STL [R1+0x656c], R0 ;  /* 0x00656c0001007387 */ /* 0x000fe20000100800 */
[----:B0-----:R-:W-:-:S05]  /*6de80*/  LOP3.LUT R5, R0, 0x20, RZ, 0x3c, !PT ;  /* 0x0000002000057812 */ /* 0x001fca00078e3cff */
[----:B------:R-:W0:Y:S04]  /*6de90*/  LDS.U8 R0, [R5+UR4] ;  /* 0x0000000405007984 */ /* 0x000e280008000000 */
[----:B------:R-:W-:Y:S04]  /*6dea0*/  LDS.U8 R38, [R5+UR4+0x6580] ;  /* 0x0065800405267984 */ /* 0x000fe80008000000 */
[----:B----4-:R-:W-:Y:S04]  /*6deb0*/  STL [R1+0x349c], R37 ;  /* 0x00349c2501007387 */ /* 0x010fe80000100800 */
[----:B-1----:R-:W-:Y:S04]  /*6dec0*/  STL [R1+0x3498], R4 ;  /* 0x0034980401007387 */ /* 0x002fe80000100800 */
[----:B------:R-:W1:Y:S04]  /*6ded0*/  LDS.U8 R4, [R5+UR4+0x208] ;  /* 0x0002080405047984 */ /* 0x000e680008000000 */
[----:B------:R-:W4:Y:S04]  /*6dee0*/  LDS.U8 R37, [R5+UR4+0x410] ;  /* 0x0004100405257984 */ /* 0x000f280008000000 */
[----:B0-----:R-:W-:Y:S04]  /*6def0*/  STL [R1+0x454], R0 ;  /* 0x0004540001007387 */ /* 0x001fe80000100800 */
[----:B------:R-:W0:Y:S04]  /*6df00*/  LDS.U8 R0, [R5+UR4+0x618] ;  /* 0x0006180405007984 */ /* 0x000e280008000000 */
[----:B-1----:R-:W-:Y:S04]  /*6df10*/  STL [R1+0x450], R4 ;  /* 0x0004500401007387 */ /* 0x002fe80000100800 */
[----:B------:R-:W1:Y:S04]  /*6df20*/  LDS.U8 R4, [R5+UR4+0x8] ;  /* 0x0000080405047984 */ /* 0x000e680008000000 */
[----:B----4-:R-:W-:Y:S04]  /*6df30*/  STL [R1+0x3124], R37 ;  /* 0x0031242501007387 */ /* 0x010fe80000100800 */
        /* <DEDUP_REMOVED lines=489> */
[----:B-1----:R1:W-:Y:S04]  /*6fdd0*/  STL [R1+0x3738], R4 ;  /* 0x0037380401007387 */ /* 0x0023e80000100800 */
[----:B----4-:R-:W-:Y:S04]  /*6fde0*/  STL [R1+0x3744], R37 ;  /* 0x0037442501007387 */ /* 0x010fe80000100800 */
[----:B------:R-:W4:Y:S04]  /*6fdf0*/  LDS.U8 R37, [R5+UR4+0x6788] ;  /* 0x0067880405257984 */ /* 0x000f280008000000 */
[----:B0-----:R-:W-:Y:S04]  /*6fe00*/  STL [R1+0x3740], R0 ;  /* 0x0037400001007387 */ /* 0x001fe80000100800 */
[----:B------:R-:W0:Y:S01]  /*6fe10*/  LDS.U8 R0, [R5+UR4+0x6198] ;  /* 0x0061980405007984 */ /* 0x000e220008000000 */
[----:B-1----:R-:W1:Y:S03]  /*6fe20*/  S2R R4, SR_TID.X ;  /* 0x0000000000047919 */ /* 0x002e660000002100 */
[----:B------:R1:W-:Y:S04]  /*6fe30*/  STL [R1+0x374c], R38 ;  /* 0x00374c2601007387 */ /* 0x0003e80000100800 */
[----:B----4-:R-:W-:Y:S04]  /*6fe40*/  STL [R1+0x3748], R37 ;  /* 0x0037482501007387 */ /* 0x010fe80000100800 */
[----:B------:R-:W-:Y:S04]  /*6fe50*/  LDS.U8 R37, [R5+UR4+0x6780] ;  /* 0x0067800405257984 */ /* 0x000fe80008000000 */
[----:B0-----:R-:W-:Y:S04]  /*6fe60*/  STL [R1+0x3754], R0 ;  /* 0x0037540001007387 */ /* 0x001fe80000100800 */
[----:B------:R-:W0:Y:S01]  /*6fe70*/  LDS.U8 R0, [R5+UR4+0x6390] ;  /* 0x0063900405007984 */ /* 0x000e220008000000 */
[----:B-1----:R-:W-:-:S02]  /*6fe80*/  SHF.R.U32.HI R38, RZ, 0x2, R4 ;  /* 0x00000002ff267819 */ /* 0x002fc40000011604 */
[----:B------:R-:W-:Y:S02]  /*6fe90*/  LOP3.LUT R4, R4, 0x3, RZ, 0xc0, !PT ;  /* 0x0000000304047812 */ /* 0x000fe400078ec0ff */
[----:B------:R-:W-:-:S03]  /*6fea0*/  SGXT.U32 R38, R38, 0x3 ;  /* 0x000000032626781a */ /* 0x000fc60000000000 */
[----:B------:R-:W-:-:S05]  /*6feb0*/  IMAD R4, R4, 0x820, RZ ;  /* 0x0000082004047824 */ /* 0x000fca00078e02ff */
[----:B------:R-:W-:Y:S02]  /*6fec0*/  LOP3.LUT R4, R4, R38, RZ, 0xfc, !PT ;  /* 0x0000002604047212 */ /* 0x000fe400078efcff */
[----:B------:R-:W1:Y:S02]  /*6fed0*/  LDS.U8 R38, [R5+UR4+0x6588] ;  /* 0x0065880405267984 */ /* 0x000e640008000000 */
[----:B------:R-:W-:-:S05]  /*6fee0*/  LOP3.LUT R4, R4, 0x40, RZ, 0x3c, !PT ;  /* 0x0000004004047812 */ /* 0x000fca00078e3cff */
[----:B------:R-:W-:Y:S04]  /*6fef0*/  LDS.U8 R5, [R4+UR4+0x208] ;  /* 0x0002080404057984 */ /* 0x000fe80008000000 */
[----:B0-----:R-:W-:Y:S04]  /*6ff00*/  STL [R1+0x3750], R0 ;  /* 0x0037500001007387 */ /* 0x001fe80000100800 */
[----:B------:R-:W0:Y:S04]  /*6ff10*/  LDS.U8 R0, [R4+UR4] ;  /* 0x0000000404007984 */ /* 0x000e280008000000 */
[----:B-1----:R-:W-:Y:S04]  /*6ff20*/  STL [R1+0x375c], R38 ;  /* 0x00375c2601007387 */ /* 0x002fe80000100800 */
[----:B------:R-:W-:Y:S04]  /*6ff30*/  STL [R1+0x3758], R37 ;  /* 0x0037582501007387 */ /* 0x000fe80000100800 */
[----:B------:R-:W1:Y:S04]  /*6ff40*/  LDS.U8 R37, [R4+UR4+0x410] ;  /* 0x0004100404257984 */ /* 0x000e680008000000 */
[----:B------:R-:W-:Y:S04]  /*6ff50*/  LDS.U8 R38, [R4+UR4+0x6788] ;  /* 0x0067880404267984 */ /* 0x000fe80008000000 */
        /* <DEDUP_REMOVED lines=494> */
[----:B----4-:R4:W-:Y:S04]  /*71e40*/  STL [R1+0x39f8], R5 ;  /* 0x0039f80501007387 */ /* 0x0109e80000100800 */
[----:B-1----:R-:W-:Y:S04]  /*71e50*/  STL [R1+0x3a04], R37 ;  /* 0x003a042501007387 */ /* 0x002fe80000100800 */
[----:B------:R-:W1:Y:S01]  /*71e60*/  LDS.U8 R37, [R4+UR4+0x6580] ;  /* 0x0065800404257984 */ /* 0x000e620008000000 */
[----:B----4-:R-:W4:Y:S03]  /*71e70*/  S2R R5, SR_TID.X ;  /* 0x0000000000057919 */ /* 0x010f260000002100 */
[----:B0-----:R-:W-:Y:S04]  /*71e80*/  STL [R1+0x3a00], R0 ;  /* 0x003a000001007387 */ /* 0x001fe80000100800 */
[----:B------:R-:W0:Y:S04]  /*71e90*/  LDS.U8 R0, [R4+UR4+0x6198] ;  /* 0x0061980404007984 */ /* 0x000e280008000000 */
[----:B-1----:R4:W-:Y:S04]  /*71ea0*/  STL [R1+0x3a0c], R37 ;  /* 0x003a0c2501007387 */ /* 0x0029e80000100800 */
[----:B------:R-:W-:Y:S04]  /*71eb0*/  STL [R1+0x3a08], R38 ;  /* 0x003a082601007387 */ /* 0x000fe80000100800 */
[----:B------:R-:W1:Y:S01]  /*71ec0*/  LDS.U8 R38, [R4+UR4+0x6390] ;  /* 0x0063900404267984 */ /* 0x000e620008000000 */
[----:B----4-:R-:W-:-:S04]  /*71ed0*/  SHF.R.U32.HI R37, RZ, 0x2, R5 ;  /* 0x00000002ff257819 */ /* 0x010fc80000011605 */
[----:B------:R-:W-:Y:S01]  /*71ee0*/  SGXT.U32 R37, R37, 0x3 ;  /* 0x000000032525781a */ /* 0x000fe20000000000 */
[----:B0-----:R0:W-:Y:S02]  /*71ef0*/  STL [R1+0x3a14], R0 ;  /* 0x003a140001007387 */ /* 0x0011e40000100800 */
[----:B0-----:R-:W-:-:S05]  /*71f00*/  LOP3.LUT R0, R5, 0x3, RZ, 0xc0, !PT ;  /* 0x0000000305007812 */ /* 0x001fca00078ec0ff */
[----:B------:R-:W-:-:S05]  /*71f10*/  IMAD R0, R0, 0x820, RZ ;  /* 0x0000082000007824 */ /* 0x000fca00078e02ff */
[----:B------:R-:W-:Y:S02]  /*71f20*/  LOP3.LUT R0, R0, R37, RZ, 0xfc, !PT ;  /* 0x0000002500007212 */ /* 0x000fe400078efcff */
[----:B------:R-:W0:Y:S04]  /*71f30*/  LDS.U8 R37, [R4+UR4+0x6588] ;  /* 0x0065880404257984 */ /* 0x000e280008000000 */
[----:B------:R-:W4:Y:S01]  /*71f40*/  LDS.U8 R4, [R4+UR4+0x6780] ;  /* 0x0067800404047984 */ /* 0x000f220008000000 */
[----:B------:R-:W-:-:S03]  /*71f50*/  LOP3.LUT R0, R0, 0x60, RZ, 0x3c, !PT ;  /* 0x0000006000007812 */ /* 0x000fc600078e3cff */
[----:B-1----:R-:W-:Y:S04]  /*71f60*/  STL [R1+0x3a10], R38 ;  /* 0x003a102601007387 */ /* 0x002fe80000100800 */
[----:B------:R-:W1:Y:S04]  /*71f70*/  LDS.U8 R38, [R0+UR4] ;  /* 0x0000000400267984 */ /* 0x000e680008000000 */
        /* <DEDUP_REMOVED lines=491> */
[----:B------:R-:W2:Y:S04]  /*73e30*/  LDL.LU R45, [R1+0x3bc] ;  /* 0x0003bc00012d7983 */ /* 0x000ea80000300800 */
[----:B------:R-:W-:Y:S04]  /*73e40*/  LDS.U8 R38, [R0+UR4+0x6190] ;  /* 0x0061900400267984 */ /* 0x000fe80008000000 */
[----:B0-----:R-:W-:Y:S04]  /*73e50*/  STL [R1+0x3cb4], R37 ;  /* 0x003cb42501007387 */ /* 0x001fe80000100800 */
[----:B------:R-:W3:Y:S04]  /*73e60*/  LDL.LU R46, [R1+0x3d4] ;  /* 0x0003d400012e7983 */ /* 0x000ee80000300800 */
[----:B----4-:R-:W-:Y:S04]  /*73e70*/  STL [R1+0x3cb0], R4 ;  /* 0x003cb00401007387 */ /* 0x010fe80000100800 */
[----:B------:R-:W4:Y:S04]  /*73e80*/  LDL.LU R47, [R1+0x3d0] ;  /* 0x0003d000012f7983 */ /* 0x000f280000300800 */
[----:B------:R-:W4:Y:S04]  /*73e90*/  LDL.LU R48, [R1+0x17c] ;  /* 0x00017c0001307983 */ /* 0x000f280000300800 */
[----:B------:R-:W4:Y:S04]  /*73ea0*/  LDL.LU R49, [R1+0x170] ;  /* 0x0001700001317983 */ /* 0x000f280000300800 */
[----:B------:R-:W4:Y:S04]  /*73eb0*/  LDL.LU R50, [R1+0x188] ;  /* 0x0001880001327983 */ /* 0x000f280000300800 */
[----:B------:R-:W4:Y:S04]  /*73ec0*/  LDL.LU R51, [R1+0x16c] ;  /* 0x00016c0001337983 */ /* 0x000f280000300800 */
[----:B------:R-:W4:Y:S04]  /*73ed0*/  LDL.LU R61, [R1+0x18c] ;  /* 0x00018c00013d7983 */ /* 0x000f280000300800 */
[----:B------:R-:W0:Y:S04]  /*73ee0*/  LDS.U8 R4, [R0+UR4+0x4588] ;  /* 0x0045880400047984 */ /* 0x000e280008000000 */
[----:B------:R-:W4:Y:S04]  /*73ef0*/  LDL.LU R52, [R1+0x160] ;  /* 0x0001600001347983 */ /* 0x000f280000300800 */
[----:B------:R-:W4:Y:S04]  /*73f00*/  LDL.LU R58, [R1+0x19c] ;  /* 0x00019c00013a7983 */ /* 0x000f280000300800 */
[----:B------:R-:W-:Y:S04]  /*73f10*/  LDS.U8 R37, [R0+UR4+0x6398] ;  /* 0x0063980400257984 */ /* 0x000fe80008000000 */
[----:B0-----:R-:W-:Y:S04]  /*73f20*/  STL [R1+0x3cbc], R4 ;  /* 0x003cbc0401007387 */ /* 0x001fe80000100800 */
[----:B------:R-:W0:Y:S04]  /*73f30*/  LDS.U8 R4, [R0+UR4+0x4780] ;  /* 0x0047800400047984 */ /* 0x000e280008000000 */
[----:B------:R-:W4:Y:S04]  /*73f40*/  LDL.LU R53, [R1+0x15c] ;  /* 0x00015c0001357983 */ /* 0x000f280000300800 */
[----:B------:R-:W4:Y:S04]  /*73f50*/  LDL.LU R54, [R1+0x1a0] ;  /* 0x0001a00001367983 */ /* 0x000f280000300800 */
[----:B0-----:R-:W-:Y:S04]  /*73f60*/  STL [R1+0x3cb8], R4 ;  /* 0x003cb80401007387 */ /* 0x001fe80000100800 */
[----:B------:R-:W4:Y:S04]  /*73f70*/  LDL.LU R55, [R1+0x150] ;  /* 0x0001500001377983 */ /* 0x000f280000300800 */
[----:B------:R-:W4:Y:S04]  /*73f80*/  LDL.LU R56, [R1+0x1ac] ;  /* 0x0001ac0001387983 */ /* 0x000f280000300800 */
[----:B------:R-:W4:Y:S04]  /*73f90*/  LDL.LU R57, [R1+0x14c] ;  /* 0x00014c0001397983 */ /* 0x000f280000300800 */
[----:B------:R-:W4:Y:S04]  /*73fa0*/  LDL.LU R59, [R1+0x1b0] ;  /* 0x0001b000013b7983 */ /* 0x000f280000300800 */
[----:B------:R-:W0:Y:S04]  /*73fb0*/  LDS.U8 R4, [R0+UR4+0x6580] ;  /* 0x0065800400047984 */ /* 0x000e280008000000 */
[----:B------:R-:W-:Y:S04]  /*73fc0*/  STL [R1+0x3cc4], R38 ;  /* 0x003cc42601007387 */ /* 0x000fe80000100800 */
[----:B------:R-:W4:Y:S04]  /*73fd0*/  LDL.LU R60, [R1+0x140] ;  /* 0x00014000013c7983 */ /* 0x000f280000300800 */
[----:B------:R-:W-:Y:S04]  /*73fe0*/  STL [R1+0x3cc0], R37 ;  /* 0x003cc02501007387 */ /* 0x000fe80000100800 */
[----:B------:R-:W1:Y:S04]  /*73ff0*/  LDS.U8 R37, [R0+UR4+0x6788] ;  /* 0x0067880400257984 */ /* 0x000e680008000000 */
[----:B------:R-:W1:Y:S01]  /*74000*/  LDS.U8 R38, [R0+UR4+0x6198] ;  /* 0x0061980400267984 */ /* 0x000e620008000000 */
[----:B------:R-:W-:-:S03]  /*74010*/  LOP3.LUT R5, R5, 0x1f, RZ, 0xc0, !PT ;  /* 0x0000001f05057812 */ /* 0x000fc600078ec0ff */
[----:B0-----:R-:W-:Y:S04]  /*74020*/  STL [R1+0x3ccc], R4 ;  /* 0x003ccc0401007387 */ /* 0x001fe80000100800 */
[----:B------:R-:W0:Y:S04]  /*74030*/  LDS.U8 R4, [R0+UR4+0x6390] ;  /* 0x0063900400047984 */ /* 0x000e280008000000 */
[----:B-1----:R-:W-:Y:S04]  /*74040*/  STL [R1+0x3cc8], R37 ;  /* 0x003cc82501007387 */ /* 0x002fe80000100800 */
[----:B------:R-:W1:Y:S04]  /*74050*/  LDS.U8 R37, [R0+UR4+0x6588] ;  /* 0x0065880400257984 */ /* 0x000e680008000000 */
[----:B------:R-:W1:Y:S01]  /*74060*/  LDS.U8 R0, [R0+UR4+0x6780] ;  /* 0x0067800400007984 */ /* 0x000e620008000000 */
[----:B------:R-:W-:Y:S06]  /*74070*/  BAR.SYNC.DEFER_BLOCKING 0x0 ;  /* 0x0000000000007b1d */ /* 0x000fec0000010000 */
[----:B------:R-:W-:Y:S04]  /*74080*/  STL [R1+0x3cd4], R38 ;  /* 0x003cd42601007387 */ /* 0x000fe80000100800 */
[----:B0-----:R0:W-:Y:S04]  /*74090*/  STL [R1+0x3cd0], R4 ;  /* 0x003cd00401007387 */ /* 0x0011e80000100800 */
[----:B0-----:R-:W4:Y:S04]  /*740a0*/  LDL.LU R4, [R1+0x1bc] ;  /* 0x0001bc0001047983 */ /* 0x001f280000300800 */
[----:B-1----:R-:W-:Y:S04]  /*740b0*/  STL [R1+0x3cdc], R37 ;  /* 0x003cdc2501007387 */ /* 0x002fe80000100800 */
[----:B------:R-:W-:Y:S04]  /*740c0*/  STL [R1+0x65e8], R0 ;  /* 0x0065e80001007387 */ /* 0x000fe80000100800 */
[----:B--2---:R-:W-:Y:S04]  /*740d0*/  STS.U8 [R5+UR4], R45 ;  /* 0x0000002d05007988 */ /* 0x004fe80008000004 */
[----:B---3--:R-:W-:Y:S04]  /*740e0*/  STS.U8 [R5+UR4+0x20], R46 ;  /* 0x0000202e05007988 */ /* 0x008fe80008000004 */
[----:B----4-:R-:W-:Y:S04]  /*740f0*/  STS.U8 [R5+UR4+0x40], R47 ;  /* 0x0000402f05007988 */ /* 0x010fe80008000004 */
[----:B------:R-:W-:Y:S04]  /*74100*/  STS.U8 [R5+UR4+0x60], R48 ;  /* 0x0000603005007988 */ /* 0x000fe80008000004 */
[----:B------:R-:W-:Y:S04]  /*74110*/  STS.U8 [R5+UR4+0x120], R49 ;  /* 0x0001203105007988 */ /* 0x000fe80008000004 */
[----:B------:R-:W-:Y:S04]  /*74120*/  STS.U8 [R5+UR4+0x100], R50 ;  /* 0x0001003205007988 */ /* 0x000fe80008000004 */
[----:B------:R-:W-:Y:S04]  /*74130*/  STS.U8 [R5+UR4+0x160], R51 ;  /* 0x0001603305007988 */ /* 0x000fe80008000004 */
[----:B------:R0:W-:Y:S04]  /*74140*/  STS.U8 [R5+UR4+0x140], R61 ;  /* 0x0001403d05007988 */ /* 0x0001e80008000004 */
[----:B0-----:R-:W2:Y:S04]  /*74150*/  LDL.LU R61, [R1+0x13c] ;  /* 0x00013c00013d7983 */ /* 0x001ea80000300800 */
[----:B------:R-:W-:Y:S04]  /*74160*/  STS.U8 [R5+UR4+0x200], R52 ;  /* 0x0002003405007988 */ /* 0x000fe80008000004 */
[----:B------:R0:W-:Y:S04]  /*74170*/  STS.U8 [R5+UR4+0x220], R58 ;  /* 0x0002203a05007988 */ /* 0x0001e80008000004 */
[----:B0-----:R-:W3:Y:S04]  /*74180*/  LDL.LU R58, [R1+0x1c0] ;  /* 0x0001c000013a7983 */ /* 0x001ee80000300800 */
[----:B------:R-:W4:Y:S04]  /*74190*/  LDL.LU R0, [R1+0x130] ;  /* 0x0001300001007983 */ /* 0x000f280000300800 */
[----:B------:R-:W3:Y:S04]  /*741a0*/  LDL.LU R37, [R1+0x1cc] ;  /* 0x0001cc0001257983 */ /* 0x000ee80000300800 */
[----:B------:R-:W-:Y:S04]  /*741b0*/  STS.U8 [R5+UR4+0x240], R53 ;  /* 0x0002403505007988 */ /* 0x000fe80008000004 */
[----:B------:R-:W-:Y:S04]  /*741c0*/  STS.U8 [R5+UR4+0x260], R54 ;  /* 0x0002603605007988 */ /* 0x000fe80008000004 */
[----:B------:R-:W-:Y:S04]  /*741d0*/  STS.U8 [R5+UR4+0x320], R55 ;  /* 0x0003203705007988 */ /* 0x000fe80008000004 */
[----:B------:R-:W-:Y:S04]  /*741e0*/  STS.U8 [R5+UR4+0x300], R56 ;  /* 0x0003003805007988 */ /* 0x000fe80008000004 */
[----:B------:R-:W-:Y:S04]  /*741f0*/  STS.U8 [R5+UR4+0x360], R57 ;  /* 0x0003603905007988 */ /* 0x000fe80008000004 */
[----:B------:R0:W-:Y:S04]  /*74200*/  STS.U8 [R5+UR4+0x340], R59 ;  /* 0x0003403b05007988 */ /* 0x0001e80008000004 */
        /* <DEDUP_REMOVED lines=18> */
[----:B0-----:R-:W4:Y:S04]  /*74330*/  LDL.LU R4, [R1+0xcc] ;  /* 0x0000cc0001047983 */ /* 0x001f280000300800 */
[----:B------:R-:W4:Y:S04]  /*74340*/  LDL.LU R52, [R1+0x210] ;  /* 0x0002100001347983 */ /* 0x000f280000300800 */
[----:B--2---:R0:W-:Y:S04]  /*74350*/  STS.U8 [R5+UR4+0x440], R61 ;  /* 0x0004403d05007988 */ /* 0x0041e80008000004 */
[----:B0-----:R-:W2:Y:S04]  /*74360*/  LDL.LU R61, [R1+0xc0] ;  /* 0x0000c000013d7983 */ /* 0x001ea80000300800 */
[----:B------:R-:W2:Y:S04]  /*74370*/  LDL.LU R53, [R1+0x21c] ;  /* 0x00021c0001357983 */ /* 0x000ea80000300800 */
[----:B------:R-:W2:Y:S04]  /*74380*/  LDL.LU R54, [R1+0xbc] ;  /* 0x0000bc0001367983 */ /* 0x000ea80000300800 */
[----:B------:R-:W2:Y:S04]  /*74390*/  LDL.LU R55, [R1+0x220] ;  /* 0x0002200001377983 */ /* 0x000ea80000300800 */
[----:B---3--:R0:W-:Y:S04]  /*743a0*/  STS.U8 [R5+UR4+0x460], R58 ;  /* 0x0004603a05007988 */ /* 0x0081e80008000004 */
[----:B------:R-:W3:Y:S04]  /*743b0*/  LDL.LU R56, [R1+0xb0] ;  /* 0x0000b00001387983 */ /* 0x000ee80000300800 */
[----:B------:R-:W3:Y:S04]  /*743c0*/  LDL.LU R57, [R1+0x22c] ;  /* 0x00022c0001397983 */ /* 0x000ee80000300800 */
[----:B----4-:R-:W-:Y:S04]  /*743d0*/  STS.U8 [R5+UR4+0x520], R0 ;  /* 0x0005200005007988 */ /* 0x010fe80008000004 */
[----:B------:R-:W-:Y:S04]  /*743e0*/  STS.U8 [R5+UR4+0x500], R37 ;  /* 0x0005002505007988 */ /* 0x000fe80008000004 */
[----:B0-----:R-:W4:Y:S04]  /*743f0*/  LDL.LU R58, [R1+0xac] ;  /* 0x0000ac00013a7983 */ /* 0x001f280000300800 */
[----:B------:R0:W-:Y:S04]  /*74400*/  STS.U8 [R5+UR4+0x560], R59 ;  /* 0x0005603b05007988 */ /* 0x0001e80008000004 */
[----:B------:R-:W-:Y:S04]  /*74410*/  STS.U8 [R5+UR4+0x540], R38 ;  /* 0x0005402605007988 */ /* 0x000fe80008000004 */
[----:B------:R-:W-:Y:S04]  /*74420*/  STS.U8 [R5+UR4+0x600], R39 ;  /* 0x0006002705007988 */ /* 0x000fe80008000004 */
[----:B------:R-:W-:Y:S04]  /*74430*/  STS.U8 [R5+UR4+0x620], R40 ;  /* 0x0006202805007988 */ /* 0x000fe80008000004 */
[----:B------:R-:W-:Y:S04]  /*74440*/  STS.U8 [R5+UR4+0x640], R41 ;  /* 0x0006402905007988 */ /* 0x000fe80008000004 */
[----:B------:R1:W-:Y:S04]  /*74450*/  STS.U8 [R5+UR4+0x660], R60 ;  /* 0x0006603c05007988 */ /* 0x0003e80008000004 */
[----:B------:R-:W-:Y:S04]  /*74460*/  STS.U8 [R5+UR4+0x720], R42 ;  /* 0x0007202a05007988 */ /* 0x000fe80008000004 */
[----:B------:R-:W-:Y:S04]  /*74470*/  STS.U8 [R5+UR4+0x700], R43 ;  /* 0x0007002b05007988 */ /* 0x000fe80008000004 */
        /* <DEDUP_REMOVED lines=8> */
[----:B-1----:R-:W4:Y:S04]  /*74500*/  LDL.LU R60, [R1+0xa0] ;  /* 0x0000a000013c7983 */ /* 0x002f280000300800 */
[----:B------:R-:W-:Y:S04]  /*74510*/  STS.U8 [R5+UR4+0x900], R51 ;  /* 0x0009003305007988 */ /* 0x000fe80008000004 */
[----:B------:R0:W-:Y:S04]  /*74520*/  STS.U8 [R5+UR4+0x960], R4 ;  /* 0x0009600405007988 */ /* 0x0001e80008000004 */
[----:B------:R-:W-:Y:S04]  /*74530*/  STS.U8 [R5+UR4+0x940], R52 ;  /* 0x0009403405007988 */ /* 0x000fe80008000004 */
[----:B0-----:R-:W4:Y:S04]  /*74540*/  LDL.LU R4, [R1+0x23c] ;  /* 0x00023c0001047983 */ /* 0x001f280000300800 */
[----:B--2---:R0:W-:Y:S04]  /*74550*/  STS.U8 [R5+UR4+0xa00], R61 ;  /* 0x000a003d05007988 */ /* 0x0041e80008000004 */
[----:B0-----:R-:W2:Y:S04]  /*74560*/  LDL.LU R61, [R1+0x9c] ;  /* 0x00009c00013d7983 */ /* 0x001ea80000300800 */
[----:B------:R-:W-:Y:S04]  /*74570*/  STS.U8 [R5+UR4+0xa20], R53 ;  /* 0x000a203505007988 */ /* 0x000fe80008000004 */
[----:B------:R-:W-:Y:S04]  /*74580*/  STS.U8 [R5+UR4+0xa40], R54 ;  /* 0x000a403605007988 */ /* 0x000fe80008000004 */
[----:B------:R-:W-:Y:S04]  /*74590*/  STS.U8 [R5+UR4+0xa60], R55 ;  /* 0x000a603705007988 */ /* 0x000fe80008000004 */
[----:B---3--:R-:W-:Y:S04]  /*745a0*/  STS.U8 [R5+UR4+0xb20], R56 ;  /* 0x000b203805007988 */ /* 0x008fe80008000004 */
[----:B------:R-:W-:Y:S04]  /*745b0*/  STS.U8 [R5+UR4+0xb00], R57 ;  /* 0x000b003905007988 */ /* 0x000fe80008000004 */
[----:B------:R-:W3:Y:S04]  /*745c0*/  LDL.LU R37, [R1+0x240] ;  /* 0x0002400001257983 */ /* 0x000ee80000300800 */
[----:B----4-:R0:W-:Y:S04]  /*745d0*/  STS.U8 [R5+UR4+0xb60], R58 ;  /* 0x000b603a05007988 */ /* 0x0101e80008000004 */
[----:B------:R-:W4:Y:S04]  /*745e0*/  LDL.LU R38, [R1+0x90] ;  /* 0x0000900001267983 */ /* 0x000f280000300800 */
[----:B0-----:R-:W4:Y:S04]  /*745f0*/  LDL.LU R58, [R1+0x24c] ;  /* 0x00024c00013a7983 */ /* 0x001f280000300800 */
[----:B------:R-:W4:Y:S04]  /*74600*/  LDL.LU R39, [R1+0x7c] ;  /* 0x00007c0001277983 */ /* 0x000f280000300800 */
[----:B------:R-:W4:Y:S04]  /*74610*/  LDL.LU R40, [R1+0x250] ;  /* 0x0002500001287983 */ /* 0x000f280000300800 */
[----:B------:R-:W4:Y:S04]  /*74620*/  LDL.LU R41, [R1+0x70] ;  /* 0x0000700001297983 */ /* 0x000f280000300800 */
[----:B------:R-:W4:Y:S04]  /*74630*/  LDL.LU R42, [R1+0x25c] ;  /* 0x00025c00012a7983 */ /* 0x000f280000300800 */
[----:B------:R0:W-:Y:S04]  /*74640*/  STS.U8 [R5+UR4+0xb40], R59 ;  /* 0x000b403b05007988 */ /* 0x0001e80008000004 */
        /* <DEDUP_REMOVED lines=12> */
[----:B0-----:R-:W4:Y:S04]  /*74710*/  LDL.LU R60, [R1+0x29c] ;  /* 0x00029c00013c7983 */ /* 0x001f280000300800 */
[----:B------:R-:W4:Y:S04]  /*74720*/  LDL.LU R53, [R1+0x1c] ;  /* 0x00001c0001357983 */ /* 0x000f280000300800 */
[----:B------:R0:W-:Y:S04]  /*74730*/  STS.U8 [R5+UR4+0xc20], R4 ;  /* 0x000c200405007988 */ /* 0x0001e80008000004 */
[----:B0-----:R-:W4:Y:S04]  /*74740*/  LDL.LU R4, [R1+0x2a0] ;  /* 0x0002a00001047983 */ /* 0x001f280000300800 */
[----:B------:R-:W4:Y:S04]  /*74750*/  LDL.LU R54, [R1+0x10] ;  /* 0x0000100001367983 */ /* 0x000f280000300800 */
[----:B------:R-:W4:Y:S04]  /*74760*/  LDL.LU R55, [R1+0x2ac] ;  /* 0x0002ac0001377983 */ /* 0x000f280000300800 */
[----:B------:R-:W4:Y:S04]  /*74770*/  LDL.LU R56, [R1+0xc] ;  /* 0x00000c0001387983 */ /* 0x000f280000300800 */
[----:B------:R-:W4:Y:S04]  /*74780*/  LDL.LU R57, [R1+0x2b0] ;  /* 0x0002b00001397983 */ /* 0x000f280000300800 */
[----:B--2---:R0:W-:Y:S04]  /*74790*/  STS.U8 [R5+UR4+0xc40], R61 ;  /* 0x000c403d05007988 */ /* 0x0041e80008000004 */
[----:B0-----:R-:W2:Y:S04]  /*747a0*/  LDL.LU R61, [R1] ;  /* 0x00000000013d7983 */ /* 0x001ea80000300800 */
[----:B------:R-:W2:Y:S04]  /*747b0*/  LDL.LU R0, [R1+0x2bc] ;  /* 0x0002bc0001007983 */ /* 0x000ea80000300800 */
[----:B---3--:R0:W-:Y:S04]  /*747c0*/  STS.U8 [R5+UR4+0xc60], R37 ;  /* 0x000c602505007988 */ /* 0x0081e80008000004 */
[----:B----4-:R1:W-:Y:S04]  /*747d0*/  STS.U8 [R5+UR4+0xd20], R38 ;  /* 0x000d202605007988 */ /* 0x0103e80008000004 */
[----:B------:R3:W-:Y:S04]  /*747e0*/  STS.U8 [R5+UR4+0xd00], R58 ;  /* 0x000d003a05007988 */ /* 0x0007e80008000004 */
[----:B------:R4:W-:Y:S04]  /*747f0*/  STS.U8 [R5+UR4+0xd60], R39 ;  /* 0x000d602705007988 */ /* 0x0009e80008000004 */
[----:B------:R3:W-:Y:S04]  /*74800*/  STS.U8 [R5+UR4+0xd40], R40 ;  /* 0x000d402805007988 */ /* 0x0007e80008000004 */
[----:B0-----:R-:W2:Y:S04]  /*74810*/  LDL.LU R37, [R1+0x7698] ;  /* 0x0076980001257983 */ /* 0x001ea80000300800 */
[----:B-1----:R-:W2:Y:S04]  /*74820*/  LDL.LU R38, [R1+0x7694] ;  /* 0x0076940001267983 */ /* 0x002ea80000300800 */
[----:B------:R0:W-:Y:S04]  /*74830*/  STS.U8 [R5+UR4+0xe00], R41 ;  /* 0x000e002905007988 */ /* 0x0001e80008000004 */
[----:B---3--:R-:W3:Y:S04]  /*74840*/  LDL.LU R58, [R1+0x2c0] ;  /* 0x0002c000013a7983 */ /* 0x008ee80000300800 */
[----:B----4-:R-:W4:Y:S04]  /*74850*/  LDL.LU R39, [R1+0x7690] ;  /* 0x0076900001277983 */ /* 0x010f280000300800 */
[----:B------:R-:W3:Y:S04]  /*74860*/  LDL.LU R40, [R1+0x768c] ;  /* 0x00768c0001287983 */ /* 0x000ee80000300800 */
[----:B------:R1:W-:Y:S04]  /*74870*/  STS.U8 [R5+UR4+0xe20], R42 ;  /* 0x000e202a05007988 */ /* 0x0003e80008000004 */
[----:B0-----:R-:W3:Y:S04]  /*74880*/  LDL.LU R41, [R1+0x7688] ;  /* 0x0076880001297983 */ /* 0x001ee80000300800 */
[----:B-1----:R-:W3:Y:S04]  /*74890*/  LDL.LU R42, [R1+0x7684] ;  /* 0x00768400012a7983 */ /* 0x002ee80000300800 */
        /* <DEDUP_REMOVED lines=25> */
[----:B0-----:R-:W3:Y:S04]  /*74a30*/  LDL.LU R53, [R1+0x7658] ;  /* 0x0076580001357983 */ /* 0x001ee80000300800 */
        /* <DEDUP_REMOVED lines=10> */
[----:B--2---:R0:W-:Y:S04]  /*74ae0*/  STS.U8 [R5+UR4+0x1320], R61 ;  /* 0x0013203d05007988 */ /* 0x0041e80008000004 */
[----:B0-----:R-:W2:Y:S04]  /*74af0*/  LDL.LU R61, [R1+0x7644] ;  /* 0x00764400013d7983 */ /* 0x001ea80000300800 */
[----:B------:R0:W-:Y:S04]  /*74b00*/  STS.U8 [R5+UR4+0x1300], R0 ;  /* 0x0013000005007988 */ /* 0x0001e80008000004 */
[----:B0-----:R-:W4:Y:S04]  /*74b10*/  LDL.LU R0, [R1+0x320] ;  /* 0x0003200001007983 */ /* 0x001f280000300800 */
[----:B--2---:R0:W-:Y:S04]  /*74b20*/  STS.U8 [R5+UR4+0x1360], R61 ;  /* 0x0013603d05007988 */ /* 0x0041e80008000004 */
[----:B---3--:R1:W-:Y:S04]  /*74b30*/  STS.U8 [R5+UR4+0x1340], R58 ;  /* 0x0013403a05007988 */ /* 0x0083e80008000004 */
[----:B0-----:R-:W2:Y:S04]  /*74b40*/  LDL.LU R61, [R1+0x2cc] ;  /* 0x0002cc00013d7983 */ /* 0x001ea80000300800 */
[----:B-1----:R-:W3:Y:S04]  /*74b50*/  LDL.LU R58, [R1+0x7640] ;  /* 0x00764000013a7983 */ /* 0x002ee80000300800 */
[----:B---3--:R0:W-:Y:S04]  /*74b60*/  STS.U8 [R5+UR4+0x1400], R58 ;  /* 0x0014003a05007988 */ /* 0x0081e80008000004 */
[----:B--2---:R1:W-:Y:S04]  /*74b70*/  STS.U8 [R5+UR4+0x1420], R61 ;  /* 0x0014203d05007988 */ /* 0x0043e80008000004 */
[----:B------:R2:W-:Y:S04]  /*74b80*/  STS.U8 [R5+UR4+0x1440], R57 ;  /* 0x0014403905007988 */ /* 0x0005e80008000004 */
[----:B------:R3:W-:Y:S04]  /*74b90*/  STS.U8 [R5+UR4+0x1460], R59 ;  /* 0x0014603b05007988 */ /* 0x0007e80008000004 */
[----:B------:R2:W-:Y:S04]  /*74ba0*/  STS.U8 [R5+UR4+0x1520], R54 ;  /* 0x0015203605007988 */ /* 0x0005e80008000004 */
[----:B0-----:R-:W4:Y:S04]  /*74bb0*/  LDL.LU R58, [R1+0x2ec] ;  /* 0x0002ec00013a7983 */ /* 0x001f280000300800 */
[----:B-1----:R-:W4:Y:S04]  /*74bc0*/  LDL.LU R61, [R1+0x33c] ;  /* 0x00033c00013d7983 */ /* 0x002f280000300800 */
[----:B--2---:R-:W2:Y:S04]  /*74bd0*/  LDL.LU R57, [R1+0x2e0] ;  /* 0x0002e00001397983 */ /* 0x004ea80000300800 */
[----:B---3--:R-:W3:Y:S04]  /*74be0*/  LDL.LU R59, [R1+0x763c] ;  /* 0x00763c00013b7983 */ /* 0x008ee80000300800 */
[----:B------:R-:W2:Y:S04]  /*74bf0*/  LDL.LU R54, [R1+0x2dc] ;  /* 0x0002dc0001367983 */ /* 0x000ea80000300800 */
[----:B--2---:R0:W-:Y:S04]  /*74c00*/  STS.U8 [R5+UR4+0x1500], R54 ;  /* 0x0015003605007988 */ /* 0x0041e80008000004 */
[----:B------:R1:W-:Y:S04]  /*74c10*/  STS.U8 [R5+UR4+0x1560], R53 ;  /* 0x0015603505007988 */ /* 0x0003e80008000004 */
[----:B------:R2:W-:Y:S04]  /*74c20*/  STS.U8 [R5+UR4+0x1540], R57 ;  /* 0x0015403905007988 */ /* 0x0005e80008000004 */
[----:B------:R0:W-:Y:S04]  /*74c30*/  STS.U8 [R5+UR4+0x1600], R50 ;  /* 0x0016003205007988 */ /* 0x0001e80008000004 */
[----:B----4-:R4:W-:Y:S04]  /*74c40*/  STS.U8 [R5+UR4+0x1620], R58 ;  /* 0x0016203a05007988 */ /* 0x0109e80008000004 */
[----:B------:R2:W-:Y:S04]  /*74c50*/  STS.U8 [R5+UR4+0x1640], R49 ;  /* 0x0016403105007988 */ /* 0x0005e80008000004 */
[----:B0-----:R-:W3:Y:S04]  /*74c60*/  LDL.LU R54, [R1+0x34c] ;  /* 0x00034c0001367983 */ /* 0x001ee80000300800 */
[----:B-1----:R-:W3:Y:S04]  /*74c70*/  LDL.LU R53, [R1+0x330] ;  /* 0x0003300001357983 */ /* 0x002ee80000300800 */
[----:B--2---:R-:W2:Y:S04]  /*74c80*/  LDL.LU R57, [R1+0x350] ;  /* 0x0003500001397983 */ /* 0x004ea80000300800 */
[----:B------:R-:W2:Y:S04]  /*74c90*/  LDL.LU R50, [R1+0x32c] ;  /* 0x00032c0001327983 */ /* 0x000ea80000300800 */
[----:B----4-:R-:W4:Y:S04]  /*74ca0*/  LDL.LU R58, [R1+0x35c] ;  /* 0x00035c00013a7983 */ /* 0x010f280000300800 */
[----:B------:R-:W2:Y:S04]  /*74cb0*/  LDL.LU R49, [R1+0x310] ;  /* 0x0003100001317983 */ /* 0x000ea80000300800 */
[----:B------:R0:W-:Y:S04]  /*74cc0*/  STS.U8 [R5+UR4+0x1660], R60 ;  /* 0x0016603c05007988 */ /* 0x0001e80008000004 */
[----:B------:R-:W-:Y:S04]  /*74cd0*/  STS.U8 [R5+UR4+0x1720], R46 ;  /* 0x0017202e05007988 */ /* 0x000fe80008000004 */
[----:B------:R-:W-:Y:S04]  /*74ce0*/  STS.U8 [R5+UR4+0x1700], R4 ;  /* 0x0017000405007988 */ /* 0x000fe80008000004 */
[----:B------:R1:W-:Y:S04]  /*74cf0*/  STS.U8 [R5+UR4+0x1760], R45 ;  /* 0x0017602d05007988 */ /* 0x0003e80008000004 */
[----:B0-----:R-:W3:Y:S01]  /*74d00*/  LDL.LU R60, [R1+0x7638] ;  /* 0x00763800013c7983 */ /* 0x001ee20000300800 */
[----:B-1----:R-:W0:Y:S03]  /*74d10*/  S2R R45, SR_TID.X ;  /* 0x00000000002d7919 */ /* 0x002e260000002100 */
[----:B------:R-:W3:Y:S04]  /*74d20*/  LDL.LU R46, [R1+0x340] ;  /* 0x00034000012e7983 */ /* 0x000ee80000300800 */
[----:B------:R-:W3:Y:S04]  /*74d30*/  LDL.LU R4, [R1+0x7634] ;  /* 0x0076340001047983 */ /* 0x000ee80000300800 */
[----:B------:R-:W3:Y:S01]  /*74d40*/  LDL.LU R5, [R1+0x7630] ;  /* 0x0076300001057983 */ /* 0x000ee20000300800 */
[----:B0-----:R-:W-:-:S05]  /*74d50*/  LOP3.LUT R45, R45, 0x1f, RZ, 0xc0, !PT ;  /* 0x0000001f2d2d7812 */ /* 0x001fca00078ec0ff */
[----:B--2---:R-:W-:Y:S04]  /*74d60*/  STS.U8 [R45+UR4+0x1740], R49 ;  /* 0x001740312d007988 */ /* 0x004fe80008000004 */
[----:B------:R0:W-:Y:S04]  /*74d70*/  STS.U8 [R45+UR4+0x1800], R42 ;  /* 0x0018002a2d007988 */ /* 0x0001e80008000004 */
[----:B0-----:R-:W2:Y:S01]  /*74d80*/  LDL.LU R42, [R1+0x31c] ;  /* 0x00031c00012a7983 */ /* 0x001ea20000300800 */
[----:B------:R-:W0:Y:S03]  /*74d90*/  S2R R49, SR_TID.X ;  /* 0x0000000000317919 */ /* 0x000e260000002100 */
[----:B--2---:R-:W-:Y:S04]  /*74da0*/  STS.U8 [R45+UR4+0x1820], R42 ;  /* 0x0018202a2d007988 */ /* 0x004fe80008000004 */
[----:B------:R0:W-:Y:S02]  /*74db0*/  STS.U8 [R45+UR4+0x1840], R41 ;  /* 0x001840292d007988 */ /* 0x0001e40008000004 */
[----:B0-----:R-:W-:-:S02]  /*74dc0*/  LOP3.LUT R41, R49, 0x1f, RZ, 0xc0, !PT ;  /* 0x0000001f31297812 */ /* 0x001fc400078ec0ff */
[----:B------:R-:W2:Y:S04]  /*74dd0*/  LDL.LU R49, [R1+0x360] ;  /* 0x0003600001317983 */ /* 0x000ea80000300800 */
[----:B------:R0:W-:Y:S04]  /*74de0*/  STS.U8 [R41+UR4+0x1860], R0 ;  /* 0x0018600029007988 */ /* 0x0001e80008000004 */
[----:B------:R-:W-:Y:S04]  /*74df0*/  STS.U8 [R41+UR4+0x1920], R38 ;  /* 0x0019202629007988 */ /* 0x000fe80008000004 */
[----:B------:R1:W-:Y:S04]  /*74e00*/  STS.U8 [R41+UR4+0x1900], R50 ;  /* 0x0019003229007988 */ /* 0x0003e80008000004 */
[----:B------:R-:W-:Y:S04]  /*74e10*/  STS.U8 [R41+UR4+0x1960], R37 ;  /* 0x0019602529007988 */ /* 0x000fe80008000004 */
[----:B0-----:R-:W2:Y:S04]  /*74e20*/  LDL.LU R0, [R1+0x36c] ;  /* 0x00036c0001007983 */ /* 0x001ea80000300800 */
[----:B-1----:R-:W2:Y:S04]  /*74e30*/  LDL.LU R50, [R1+0x370] ;  /* 0x0003700001327983 */ /* 0x002ea80000300800 */
[----:B---3--:R0:W-:Y:S04]  /*74e40*/  STS.U8 [R41+UR4+0x1940], R53 ;  /* 0x0019403529007988 */ /* 0x0081e80008000004 */
[----:B0-----:R-:W3:Y:S04]  /*74e50*/  LDL.LU R53, [R1+0x37c] ;  /* 0x00037c0001357983 */ /* 0x001ee80000300800 */
[----:B------:R-:W-:Y:S04]  /*74e60*/  STS.U8 [R41+UR4+0x1a00], R34 ;  /* 0x001a002229007988 */ /* 0x000fe80008000004 */
[----:B------:R0:W-:Y:S04]  /*74e70*/  STS.U8 [R41+UR4+0x1a20], R61 ;  /* 0x001a203d29007988 */ /* 0x0001e80008000004 */
[----:B------:R-:W-:Y:S04]  /*74e80*/  STS.U8 [R41+UR4+0x1a40], R33 ;  /* 0x001a402129007988 */ /* 0x000fe80008000004 */
[----:B------:R-:W-:Y:S04]  /*74e90*/  STS.U8 [R41+UR4+0x1a60], R46 ;  /* 0x001a602e29007988 */ /* 0x000fe80008000004 */
[----:B------:R-:W-:Y:S04]  /*74ea0*/  STS.U8 [R41+UR4+0x1b20], R30 ;  /* 0x001b201e29007988 */ /* 0x000fe80008000004 */
[----:B------:R1:W-:Y:S04]  /*74eb0*/  STS.U8 [R41+UR4+0x1b00], R54 ;  /* 0x001b003629007988 */ /* 0x0003e80008000004 */
[----:B------:R-:W-:Y:S04]  /*74ec0*/  STS.U8 [R41+UR4+0x1b60], R29 ;  /* 0x001b601d29007988 */ /* 0x000fe80008000004 */
[----:B------:R4:W-:Y:S04]  /*74ed0*/  STS.U8 [R41+UR4+0x1b40], R57 ;  /* 0x001b403929007988 */ /* 0x0009e80008000004 */
[----:B0-----:R-:W3:Y:S04]  /*74ee0*/  LDL.LU R61, [R1+0x390] ;  /* 0x00039000013d7983 */ /* 0x001ee80000300800 */
[----:B-1----:R-:W3:Y:S04]  /*74ef0*/  LDL.LU R54, [R1+0x39c] ;  /* 0x00039c0001367983 */ /* 0x002ee80000300800 */
[----:B----4-:R-:W4:Y:S04]  /*74f00*/  LDL.LU R57, [R1+0x3b0] ;  /* 0x0003b00001397983 */ /* 0x010f280000300800 */
[----:B------:R-:W4:Y:S04]  /*74f10*/  LDL.LU R30, [R1+0x178] ;  /* 0x00017800011e7983 */ /* 0x000f280000300800 */
[----:B------:R-:W4:Y:S04]  /*74f20*/  LDL.LU R33, [R1+0x180] ;  /* 0x0001800001217983 */ /* 0x000f280000300800 */
[----:B------:R-:W4:Y:S04]  /*74f30*/  LDL.LU R34, [R1+0x174] ;  /* 0x0001740001227983 */ /* 0x000f280000300800 */
[----:B------:R-:W-:Y:S04]  /*74f40*/  STS.U8 [R41+UR4+0x1c00], R26 ;  /* 0x001c001a29007988 */ /* 0x000fe80008000004 */
[----:B------:R-:W4:Y:S04]  /*74f50*/  LDL.LU R37, [R1+0x184] ;  /* 0x0001840001257983 */ /* 0x000f280000300800 */
[----:B------:R0:W-:Y:S04]  /*74f60*/  STS.U8 [R41+UR4+0x1c20], R58 ;  /* 0x001c203a29007988 */ /* 0x0001e80008000004 */
[----:B------:R-:W4:Y:S04]  /*74f70*/  LDL.LU R38, [R1+0x168] ;  /* 0x0001680001267983 */ /* 0x000f280000300800 */
[----:B------:R-:W-:Y:S04]  /*74f80*/  STS.U8 [R41+UR4+0x1c40], R25 ;  /* 0x001c401929007988 */ /* 0x000fe80008000004 */
[----:B0-----:R-:W4:Y:S04]  /*74f90*/  LDL.LU R58, [R1+0x190] ;  /* 0x00019000013a7983 */ /* 0x001f280000300800 */
[----:B------:R-:W4:Y:S04]  /*74fa0*/  LDL.LU R42, [R1+0x164] ;  /* 0x00016400012a7983 */ /* 0x000f280000300800 */
[----:B------:R-:W4:Y:S04]  /*74fb0*/  LDL.LU R45, [R1+0x198] ;  /* 0x00019800012d7983 */ /* 0x000f280000300800 */
[----:B------:R-:W4:Y:S04]  /*74fc0*/  LDL.LU R46, [R1+0x158] ;  /* 0x00015800012e7983 */ /* 0x000f280000300800 */
[----:B--2---:R-:W-:Y:S04]  /*74fd0*/  STS.U8 [R41+UR4+0x1c60], R49 ;  /* 0x001c603129007988 */ /* 0x004fe80008000004 */
[----:B------:R-:W-:Y:S04]  /*74fe0*/  STS.U8 [R41+UR4+0x1d20], R22 ;  /* 0x001d201629007988 */ /* 0x000fe80008000004 */
[----:B------:R0:W-:Y:S04]  /*74ff0*/  STS.U8 [R41+UR4+0x1d00], R0 ;  /* 0x001d000029007988 */ /* 0x0001e80008000004 */
[----:B------:R-:W-:Y:S04]  /*75000*/  STS.U8 [R41+UR4+0x1d60], R21 ;  /* 0x001d601529007988 */ /* 0x000fe80008000004 */
[----:B------:R1:W-:Y:S04]  /*75010*/  STS.U8 [R41+UR4+0x1d40], R50 ;  /* 0x001d403229007988 */ /* 0x0003e80008000004 */
[----:B------:R-:W-:Y:S04]  /*75020*/  STS.U8 [R41+UR4+0x1e00], R18 ;  /* 0x001e001229007988 */ /* 0x000fe80008000004 */
[----:B0-----:R-:W2:Y:S04]  /*75030*/  LDL.LU R0, [R1+0x1a8] ;  /* 0x0001a80001007983 */ /* 0x001ea80000300800 */
[----:B------:R-:W2:Y:S04]  /*75040*/  LDL.LU R49, [R1+0x154] ;  /* 0x0001540001317983 */ /* 0x000ea80000300800 */
[----:B-1----:R-:W2:Y:S04]  /*75050*/  LDL.LU R50, [R1+0x1a4] ;  /* 0x0001a40001327983 */ /* 0x002ea80000300800 */
[----:B---3--:R0:W-:Y:S04]  /*75060*/  STS.U8 [R41+UR4+0x1e20], R53 ;  /* 0x001e203529007988 */ /* 0x0081e80008000004 */
[----:B0-----:R-:W3:Y:S04]  /*75070*/  LDL.LU R53, [R1+0x148] ;  /* 0x0001480001357983 */ /* 0x001ee80000300800 */
[----:B------:R-:W-:Y:S04]  /*75080*/  STS.U8 [R41+UR4+0x1e40], R17 ;  /* 0x001e401129007988 */ /* 0x000fe80008000004 */
[----:B------:R0:W-:Y:S04]  /*75090*/  STS.U8 [R41+UR4+0x1e60], R61 ;  /* 0x001e603d29007988 */ /* 0x0001e80008000004 */
[----:B------:R-:W-:Y:S04]  /*750a0*/  STS.U8 [R41+UR4+0x1f20], R10 ;  /* 0x001f200a29007988 */ /* 0x000fe80008000004 */
[----:B------:R1:W-:Y:S04]  /*750b0*/  STS.U8 [R41+UR4+0x1f00], R54 ;  /* 0x001f003629007988 */ /* 0x0003e80008000004 */
[----:B------:R-:W-:Y:S04]  /*750c0*/  STS.U8 [R41+UR4+0x1f60], R9 ;  /* 0x001f600929007988 */ /* 0x000fe80008000004 */
[----:B----4-:R4:W-:Y:S01]  /*750d0*/  STS.U8 [R41+UR4+0x1f40], R57 ;  /* 0x001f403929007988 */ /* 0x0109e20008000004 */
[----:B0-----:R-:W-:-:S03]  /*750e0*/  LOP3.LUT R61, R41, 0x10, RZ, 0x3c, !PT ;  /* 0x00000010293d7812 */ /* 0x001fc600078e3cff */
[----:B-1----:R-:W3:Y:S04]  /*750f0*/  LDL.LU R54, [R1+0x1b4] ;  /* 0x0001b40001367983 */ /* 0x002ee80000300800 */
[----:B------:R-:W-:Y:S04]  /*75100*/  STS.U8 [R61+UR4+0x80], R30 ;  /* 0x0000801e3d007988 */ /* 0x000fe80008000004 */
[----:B------:R-:W-:Y:S04]  /*75110*/  STS.U8 [R61+UR4+0xa0], R33 ;  /* 0x0000a0213d007988 */ /* 0x000fe80008000004 */
[----:B------:R-:W-:Y:S04]  /*75120*/  STS.U8 [R61+UR4+0xc0], R34 ;  /* 0x0000c0223d007988 */ /* 0x000fe80008000004 */
[----:B------:R-:W-:Y:S04]  /*75130*/  STS.U8 [R61+UR4+0xe0], R37 ;  /* 0x0000e0253d007988 */ /* 0x000fe80008000004 */
[----:B----4-:R-:W4:Y:S04]  /*75140*/  LDL.LU R41, [R1+0x144] ;  /* 0x0001440001297983 */ /* 0x010f280000300800 */
[----:B------:R-:W-:Y:S04]  /*75150*/  STS.U8 [R61+UR4+0x1a0], R38 ;  /* 0x0001a0263d007988 */ /* 0x000fe80008000004 */
[----:B------:R-:W4:Y:S04]  /*75160*/  LDL.LU R57, [R1+0x1b8] ;  /* 0x0001b80001397983 */ /* 0x000f280000300800 */
[----:B------:R0:W-:Y:S04]  /*75170*/  STS.U8 [R61+UR4+0x180], R58 ;  /* 0x0001803a3d007988 */ /* 0x0001e80008000004 */
[----:B------:R-:W-:Y:S04]  /*75180*/  STS.U8 [R61+UR4+0x1e0], R42 ;  /* 0x0001e02a3d007988 */ /* 0x000fe80008000004 */
[----:B------:R1:W-:Y:S04]  /*75190*/  STS.U8 [R61+UR4+0x1c0], R45 ;  /* 0x0001c02d3d007988 */ /* 0x0003e80008000004 */
[----:B------:R1:W-:Y:S04]  /*751a0*/  STS.U8 [R61+UR4+0x280], R46 ;  /* 0x0002802e3d007988 */ /* 0x0003e80008000004 */
[----:B0-----:R-:W4:Y:S04]  /*751b0*/  LDL.LU R58, [R1+0x138] ;  /* 0x00013800013a7983 */ /* 0x001f280000300800 */
[----:B------:R-:W4:Y:S04]  /*751c0*/  LDL.LU R18, [R1+0x1c4] ;  /* 0x0001c40001127983 */ /* 0x000f280000300800 */
[----:B-1----:R-:W4:Y:S04]  /*751d0*/  LDL.LU R45, [R1+0x134] ;  /* 0x00013400012d7983 */ /* 0x002f280000300800 */
[----:B------:R-:W4:Y:S04]  /*751e0*/  LDL.LU R46, [R1+0x1c8] ;  /* 0x0001c800012e7983 */ /* 0x000f280000300800 */
[----:B--2---:R0:W-:Y:S04]  /*751f0*/  STS.U8 [R61+UR4+0x2a0], R0 ;  /* 0x0002a0003d007988 */ /* 0x0041e80008000004 */
        /* <DEDUP_REMOVED lines=8> */
[----:B--2---:R-:W2:Y:S04]  /*75280*/  LDL.LU R50, [R1+0x104] ;  /* 0x0001040001327983 */ /* 0x004ea80000300800 */
[----:B------:R-:W2:Y:S04]  /*75290*/  LDL.LU R29, [R1+0x1e8] ;  /* 0x0001e800011d7983 */ /* 0x000ea80000300800 */
[----:B---3--:R0:W-:Y:S04]  /*752a0*/  STS.U8 [R61+UR4+0x3a0], R53 ;  /* 0x0003a0353d007988 */ /* 0x0081e80008000004 */
[----:B------:R-:W3:Y:S04]  /*752b0*/  LDL.LU R42, [R1+0xf8] ;  /* 0x0000f800012a7983 */ /* 0x000ee80000300800 */
[----:B0-----:R-:W3:Y:S04]  /*752c0*/  LDL.LU R53, [R1+0x1f4] ;  /* 0x0001f40001357983 */ /* 0x001ee80000300800 */
[----:B------:R0:W-:Y:S04]  /*752d0*/  STS.U8 [R61+UR4+0x380], R54 ;  /* 0x000380363d007988 */ /* 0x0001e80008000004 */
[----:B----4-:R-:W-:Y:S04]  /*752e0*/  STS.U8 [R61+UR4+0x3e0], R41 ;  /* 0x0003e0293d007988 */ /* 0x010fe80008000004 */
[----:B------:R1:W-:Y:S04]  /*752f0*/  STS.U8 [R61+UR4+0x3c0], R57 ;  /* 0x0003c0393d007988 */ /* 0x0003e80008000004 */
[----:B0-----:R-:W4:Y:S04]  /*75300*/  LDL.LU R54, [R1+0xf4] ;  /* 0x0000f40001367983 */ /* 0x001f280000300800 */
[----:B------:R-:W4:Y:S04]  /*75310*/  LDL.LU R30, [R1+0x1f8] ;  /* 0x0001f800011e7983 */ /* 0x000f280000300800 */
[----:B------:R-:W4:Y:S04]  /*75320*/  LDL.LU R33, [R1+0xd8] ;  /* 0x0000d80001217983 */ /* 0x000f280000300800 */
[----:B------:R-:W4:Y:S04]  /*75330*/  LDL.LU R34, [R1+0x204] ;  /* 0x0002040001227983 */ /* 0x000f280000300800 */
[----:B------:R-:W4:Y:S04]  /*75340*/  LDL.LU R37, [R1+0xd4] ;  /* 0x0000d40001257983 */ /* 0x000f280000300800 */
[----:B------:R-:W4:Y:S04]  /*75350*/  LDL.LU R38, [R1+0x208] ;  /* 0x0002080001267983 */ /* 0x000f280000300800 */
[----:B-1----:R-:W4:Y:S04]  /*75360*/  LDL.LU R57, [R1+0xc8] ;  /* 0x0000c80001397983 */ /* 0x002f280000300800 */
[----:B------:R0:W-:Y:S04]  /*75370*/  STS.U8 [R61+UR4+0x480], R58 ;  /* 0x0004803a3d007988 */ /* 0x0001e80008000004 */
[----:B------:R-:W4:Y:S04]  /*75380*/  LDL.LU R41, [R1+0x214] ;  /* 0x0002140001297983 */ /* 0x000f280000300800 */
[----:B------:R-:W-:Y:S04]  /*75390*/  STS.U8 [R61+UR4+0x4a0], R18 ;  /* 0x0004a0123d007988 */ /* 0x000fe80008000004 */
[----:B------:R1:W-:Y:S04]  /*753a0*/  STS.U8 [R61+UR4+0x4c0], R45 ;  /* 0x0004c02d3d007988 */ /* 0x0003e80008000004 */
[----:B------:R1:W-:Y:S04]  /*753b0*/  STS.U8 [R61+UR4+0x4e0], R46 ;  /* 0x0004e02e3d007988 */ /* 0x0003e80008000004 */
[----:B0-----:R-:W4:Y:S04]  /*753c0*/  LDL.LU R58, [R1+0xc4] ;  /* 0x0000c400013a7983 */ /* 0x001f280000300800 */
[----:B-1----:R-:W4:Y:S04]  /*753d0*/  LDL.LU R45, [R1+0x218] ;  /* 0x00021800012d7983 */ /* 0x002f280000300800 */
[----:B------:R-:W4:Y:S04]  /*753e0*/  LDL.LU R46, [R1+0xb8] ;  /* 0x0000b800012e7983 */ /* 0x000f280000300800 */
[----:B------:R0:W-:Y:S04]  /*753f0*/  STS.U8 [R61+UR4+0x5a0], R0 ;  /* 0x0005a0003d007988 */ /* 0x0001e80008000004 */
[----:B------:R1:W-:Y:S04]  /*75400*/  STS.U8 [R61+UR4+0x580], R49 ;  /* 0x000580313d007988 */ /* 0x0003e80008000004 */
[----:B------:R-:W-:Y:S04]  /*75410*/  STS.U8 [R61+UR4+0x5e0], R21 ;  /* 0x0005e0153d007988 */ /* 0x000fe80008000004 */
[----:B------:R-:W-:Y:S04]  /*75420*/  STS.U8 [R61+UR4+0x5c0], R22 ;  /* 0x0005c0163d007988 */ /* 0x000fe80008000004 */
[----:B------:R-:W-:Y:S04]  /*75430*/  STS.U8 [R61+UR4+0x680], R25 ;  /* 0x000680193d007988 */ /* 0x000fe80008000004 */
[----:B------:R-:W-:Y:S04]  /*75440*/  STS.U8 [R61+UR4+0x6a0], R26 ;  /* 0x0006a01a3d007988 */ /* 0x000fe80008000004 */
[----:B0-----:R-:W4:Y:S04]  /*75450*/  LDL.LU R0, [R1+0x224] ;  /* 0x0002240001007983 */ /* 0x001f280000300800 */
[----:B-1----:R-:W4:Y:S04]  /*75460*/  LDL.LU R49, [R1+0xb4] ;  /* 0x0000b40001317983 */ /* 0x002f280000300800 */
[----:B--2---:R0:W-:Y:S04]  /*75470*/  STS.U8 [R61+UR4+0x6c0], R50 ;  /* 0x0006c0323d007988 */ /* 0x0041e80008000004 */
[----:B------:R-:W-:Y:S04]  /*75480*/  STS.U8 [R61+UR4+0x6e0], R29 ;  /* 0x0006e01d3d007988 */ /* 0x000fe80008000004 */
[----:B---3--:R-:W-:Y:S04]  /*75490*/  STS.U8 [R61+UR4+0x7a0], R42 ;  /* 0x0007a02a3d007988 */ /* 0x008fe80008000004 */
[----:B------:R1:W-:Y:S04]  /*754a0*/  STS.U8 [R61+UR4+0x780], R53 ;  /* 0x000780353d007988 */ /* 0x0003e80008000004 */
[----:B0-----:R-:W2:Y:S04]  /*754b0*/  LDL.LU R50, [R1+0x228] ;  /* 0x0002280001327983 */ /* 0x001ea80000300800 */
[----:B-1----:R-:W3:Y:S04]  /*754c0*/  LDL.LU R53, [R1+0xa8] ;  /* 0x0000a80001357983 */ /* 0x002ee80000300800 */
[----:B----4-:R0:W-:Y:S04]  /*754d0*/  STS.U8 [R61+UR4+0x7e0], R54 ;  /* 0x0007e0363d007988 */ /* 0x0101e80008000004 */
[----:B------:R-:W-:Y:S04]  /*754e0*/  STS.U8 [R61+UR4+0x7c0], R30 ;  /* 0x0007c01e3d007988 */ /* 0x000fe80008000004 */
[----:B------:R-:W-:Y:S04]  /*754f0*/  STS.U8 [R61+UR4+0x880], R33 ;  /* 0x000880213d007988 */ /* 0x000fe80008000004 */
[----:B------:R-:W-:Y:S04]  /*75500*/  STS.U8 [R61+UR4+0x8a0], R34 ;  /* 0x0008a0223d007988 */ /* 0x000fe80008000004 */
[----:B------:R-:W-:Y:S04]  /*75510*/  STS.U8 [R61+UR4+0x8c0], R37 ;  /* 0x0008c0253d007988 */ /* 0x000fe80008000004 */
[----:B------:R-:W4:Y:S04]  /*75520*/  LDL.LU R42, [R1+0x234] ;  /* 0x00023400012a7983 */ /* 0x000f280000300800 */
[----:B------:R-:W-:Y:S04]  /*75530*/  STS.U8 [R61+UR4+0x8e0], R38 ;  /* 0x0008e0263d007988 */ /* 0x000fe80008000004 */
[----:B------:R1:W-:Y:S04]  /*75540*/  STS.U8 [R61+UR4+0x9a0], R57 ;  /* 0x0009a0393d007988 */ /* 0x0003e80008000004 */
[----:B------:R-:W-:Y:S04]  /*75550*/  STS.U8 [R61+UR4+0x980], R41 ;  /* 0x000980293d007988 */ /* 0x000fe80008000004 */
[----:B0-----:R-:W4:Y:S04]  /*75560*/  LDL.LU R54, [R1+0xa4] ;  /* 0x0000a40001367983 */ /* 0x001f280000300800 */
[----:B-1----:R-:W4:Y:S04]  /*75570*/  LDL.LU R57, [R1+0x238] ;  /* 0x0002380001397983 */ /* 0x002f280000300800 */
[----:B------:R0:W-:Y:S04]  /*75580*/  STS.U8 [R61+UR4+0x9e0], R58 ;  /* 0x0009e03a3d007988 */ /* 0x0001e80008000004 */
[----:B------:R-:W4:Y:S04]  /*75590*/  LDL.LU R18, [R1+0x98] ;  /* 0x0000980001127983 */ /* 0x000f280000300800 */
[----:B------:R1:W-:Y:S04]  /*755a0*/  STS.U8 [R61+UR4+0x9c0], R45 ;  /* 0x0009c02d3d007988 */ /* 0x0003e80008000004 */
[----:B------:R1:W-:Y:S04]  /*755b0*/  STS.U8 [R61+UR4+0xa80], R46 ;  /* 0x000a802e3d007988 */ /* 0x0003e80008000004 */
[----:B0-----:R-:W4:Y:S04]  /*755c0*/  LDL.LU R58, [R1+0x244] ;  /* 0x00024400013a7983 */ /* 0x001f280000300800 */
[----:B-1----:R-:W4:Y:S04]  /*755d0*/  LDL.LU R45, [R1+0x94] ;  /* 0x00009400012d7983 */ /* 0x002f280000300800 */
[----:B------:R-:W4:Y:S04]  /*755e0*/  LDL.LU R46, [R1+0x248] ;  /* 0x00024800012e7983 */ /* 0x000f280000300800 */
        /* <DEDUP_REMOVED lines=9> */
[----:B--2---:R0:W-:Y:S04]  /*75680*/  STS.U8 [R61+UR4+0xae0], R50 ;  /* 0x000ae0323d007988 */ /* 0x0041e80008000004 */
[----:B------:R-:W2:Y:S04]  /*75690*/  LDL.LU R30, [R1+0x268] ;  /* 0x00026800011e7983 */ /* 0x000ea80000300800 */
[----:B---3--:R1:W-:Y:S04]  /*756a0*/  STS.U8 [R61+UR4+0xba0], R53 ;  /* 0x000ba0353d007988 */ /* 0x0083e80008000004 */
[----:B0-----:R-:W3:Y:S04]  /*756b0*/  LDL.LU R50, [R1+0x48] ;  /* 0x0000480001327983 */ /* 0x001ee80000300800 */
[----:B-1----:R-:W3:Y:S04]  /*756c0*/  LDL.LU R53, [R1+0x284] ;  /* 0x0002840001357983 */ /* 0x002ee80000300800 */
[----:B----4-:R-:W-:Y:S04]  /*756d0*/  STS.U8 [R61+UR4+0xb80], R42 ;  /* 0x000b802a3d007988 */ /* 0x010fe80008000004 */
[----:B------:R0:W-:Y:S04]  /*756e0*/  STS.U8 [R61+UR4+0xbe0], R54 ;  /* 0x000be0363d007988 */ /* 0x0001e80008000004 */
[----:B------:R-:W4:Y:S04]  /*756f0*/  LDL.LU R33, [R1+0x288] ;  /* 0x0002880001217983 */ /* 0x000f280000300800 */
[----:B------:R-:W4:Y:S04]  /*75700*/  LDL.LU R34, [R1+0x38] ;  /* 0x0000380001227983 */ /* 0x000f280000300800 */
[----:B------:R-:W4:Y:S04]  /*75710*/  LDL.LU R37, [R1+0x294] ;  /* 0x0002940001257983 */ /* 0x000f280000300800 */
[----:B------:R1:W-:Y:S04]  /*75720*/  STS.U8 [R61+UR4+0xbc0], R57 ;  /* 0x000bc0393d007988 */ /* 0x0003e80008000004 */
[----:B------:R-:W4:Y:S04]  /*75730*/  LDL.LU R38, [R1+0x34] ;  /* 0x0000340001267983 */ /* 0x000f280000300800 */
[----:B------:R-:W4:Y:S04]  /*75740*/  LDL.LU R41, [R1+0x298] ;  /* 0x0002980001297983 */ /* 0x000f280000300800 */
[----:B------:R-:W-:Y:S04]  /*75750*/  STS.U8 [R61+UR4+0xc80], R18 ;  /* 0x000c80123d007988 */ /* 0x000fe80008000004 */
[----:B0-----:R-:W4:Y:S04]  /*75760*/  LDL.LU R54, [R1+0x18] ;  /* 0x0000180001367983 */ /* 0x001f280000300800 */
[----:B------:R-:W4:Y:S04]  /*75770*/  LDL.LU R42, [R1+0x2a4] ;  /* 0x0002a400012a7983 */ /* 0x000f280000300800 */
[----:B-1----:R-:W4:Y:S04]  /*75780*/  LDL.LU R57, [R1+0x14] ;  /* 0x0000140001397983 */ /* 0x002f280000300800 */
[----:B------:R0:W-:Y:S04]  /*75790*/  STS.U8 [R61+UR4+0xca0], R58 ;  /* 0x000ca03a3d007988 */ /* 0x0001e80008000004 */
[----:B------:R1:W-:Y:S04]  /*757a0*/  STS.U8 [R61+UR4+0xcc0], R45 ;  /* 0x000cc02d3d007988 */ /* 0x0003e80008000004 */
[----:B------:R1:W-:Y:S04]  /*757b0*/  STS.U8 [R61+UR4+0xce0], R46 ;  /* 0x000ce02e3d007988 */ /* 0x0003e80008000004 */
[----:B0-----:R-:W4:Y:S04]  /*757c0*/  LDL.LU R58, [R1+0x8] ;  /* 0x00000800013a7983 */ /* 0x001f280000300800 */
[----:B-1----:R-:W4:Y:S04]  /*757d0*/  LDL.LU R45, [R1+0x2b4] ;  /* 0x0002b400012d7983 */ /* 0x002f280000300800 */
[----:B------:R-:W4:Y:S04]  /*757e0*/  LDL.LU R46, [R1+0x2b8] ;  /* 0x0002b800012e7983 */ /* 0x000f280000300800 */
[----:B------:R0:W-:Y:S04]  /*757f0*/  STS.U8 [R61+UR4+0xda0], R0 ;  /* 0x000da0003d007988 */ /* 0x0001e80008000004 */
[----:B------:R-:W-:Y:S04]  /*75800*/  STS.U8 [R61+UR4+0xd80], R21 ;  /* 0x000d80153d007988 */ /* 0x000fe80008000004 */
[----:B------:R-:W-:Y:S04]  /*75810*/  STS.U8 [R61+UR4+0xde0], R22 ;  /* 0x000de0163d007988 */ /* 0x000fe80008000004 */
[----:B------:R-:W-:Y:S04]  /*75820*/  STS.U8 [R61+UR4+0xdc0], R25 ;  /* 0x000dc0193d007988 */ /* 0x000fe80008000004 */
[----:B------:R-:W-:Y:S04]  /*75830*/  STS.U8 [R61+UR4+0xe80], R26 ;  /* 0x000e801a3d007988 */ /* 0x000fe80008000004 */
[----:B------:R1:W-:Y:S04]  /*75840*/  STS.U8 [R61+UR4+0xea0], R49 ;  /* 0x000ea0313d007988 */ /* 0x0003e80008000004 */
[----:B------:R-:W-:Y:S04]  /*75850*/  STS.U8 [R61+UR4+0xec0], R29 ;  /* 0x000ec01d3d007988 */ /* 0x000fe80008000004 */
[----:B--2---:R-:W-:Y:S04]  /*75860*/  STS.U8 [R61+UR4+0xee0], R30 ;  /* 0x000ee01e3d007988 */ /* 0x004fe80008000004 */
[----:B0-----:R-:W2:Y:S04]  /*75870*/  LDL.LU R0, [R1+0x2c4] ;  /* 0x0002c40001007983 */ /* 0x001ea80000300800 */
[----:B-1----:R-:W2:Y:S04]  /*75880*/  LDL.LU R49, [R1+0x2d4] ;  /* 0x0002d40001317983 */ /* 0x002ea80000300800 */
[----:B---3--:R0:W-:Y:S04]  /*75890*/  STS.U8 [R61+UR4+0xfa0], R50 ;  /* 0x000fa0323d007988 */ /* 0x0081e80008000004 */
[----:B------:R1:W-:Y:S04]  /*758a0*/  STS.U8 [R61+UR4+0xf80], R53 ;  /* 0x000f80353d007988 */ /* 0x0003e80008000004 */
[----:B------:R3:W-:Y:S04]  /*758b0*/  STS.U8 [R61+UR4+0xfe0], R5 ;  /* 0x000fe0053d007988 */ /* 0x0007e80008000004 */
[----:B0-----:R-:W2:Y:S04]  /*758c0*/  LDL.LU R50, [R1+0x2d8] ;  /* 0x0002d80001327983 */ /* 0x001ea80000300800 */
[----:B-1----:R-:W2:Y:S04]  /*758d0*/  LDL.LU R53, [R1+0x2e4] ;  /* 0x0002e40001357983 */ /* 0x002ea80000300800 */
[----:B---3--:R-:W3:Y:S04]  /*758e0*/  LDL.LU R5, [R1+0x762c] ;  /* 0x00762c0001057983 */ /* 0x008ee80000300800 */
[----:B----4-:R-:W-:Y:S04]  /*758f0*/  STS.U8 [R61+UR4+0xfc0], R33 ;  /* 0x000fc0213d007988 */ /* 0x010fe80008000004 */
[----:B------:R-:W-:Y:S04]  /*75900*/  STS.U8 [R61+UR4+0x1080], R34 ;  /* 0x001080223d007988 */ /* 0x000fe80008000004 */
[----:B------:R-:W-:Y:S04]  /*75910*/  STS.U8 [R61+UR4+0x10a0], R37 ;  /* 0x0010a0253d007988 */ /* 0x000fe80008000004 */
[----:B------:R-:W-:Y:S04]  /*75920*/  STS.U8 [R61+UR4+0x10c0], R38 ;  /* 0x0010c0263d007988 */ /* 0x000fe80008000004 */
[----:B------:R-:W-:Y:S04]  /*75930*/  STS.U8 [R61+UR4+0x10e0], R41 ;  /* 0x0010e0293d007988 */ /* 0x000fe80008000004 */
[----:B------:R0:W-:Y:S04]  /*75940*/  STS.U8 [R61+UR4+0x11a0], R54 ;  /* 0x0011a0363d007988 */ /* 0x0001e80008000004 */
[----:B------:R-:W-:Y:S04]  /*75950*/  STS.U8 [R61+UR4+0x1180], R42 ;  /* 0x0011802a3d007988 */ /* 0x000fe80008000004 */
[----:B------:R1:W-:Y:S04]  /*75960*/  STS.U8 [R61+UR4+0x11e0], R57 ;  /* 0x0011e0393d007988 */ /* 0x0003e80008000004 */
[----:B0-----:R-:W4:Y:S04]  /*75970*/  LDL.LU R54, [R1+0x2f4] ;  /* 0x0002f40001367983 */ /* 0x001f280000300800 */
[----:B-1----:R-:W4:Y:S04]  /*75980*/  LDL.LU R57, [R1+0x2f8] ;  /* 0x0002f80001397983 */ /* 0x002f280000300800 */
[----:B---3--:R0:W-:Y:S04]  /*75990*/  STS.U8 [R61+UR4+0x11c0], R5 ;  /* 0x0011c0053d007988 */ /* 0x0081e80008000004 */
[----:B0-----:R-:W3:Y:S04]  /*759a0*/  LDL.LU R5, [R1+0x7628] ;  /* 0x0076280001057983 */ /* 0x001ee80000300800 */
[----:B------:R0:W-:Y:S04]  /*759b0*/  STS.U8 [R61+UR4+0x1280], R58 ;  /* 0x0012803a3d007988 */ /* 0x0001e80008000004 */
[----:B------:R-:W-:Y:S04]  /*759c0*/  STS.U8 [R61+UR4+0x12a0], R45 ;  /* 0x0012a02d3d007988 */ /* 0x000fe80008000004 */
[----:B------:R1:W-:Y:S04]  /*759d0*/  STS.U8 [R61+UR4+0x12c0], R4 ;  /* 0x0012c0043d007988 */ /* 0x0003e80008000004 */
[----:B------:R-:W-:Y:S04]  /*759e0*/  STS.U8 [R61+UR4+0x12e0], R46 ;  /* 0x0012e02e3d007988 */ /* 0x000fe80008000004 */
[----:B------:R-:W-:Y:S04]  /*759f0*/  STS.U8 [R61+UR4+0x13a0], R60 ;  /* 0x0013a03c3d007988 */ /* 0x000fe80008000004 */
[----:B--2---:R2:W-:Y:S04]  /*75a00*/  STS.U8 [R61+UR4+0x1380], R0 ;  /* 0x001380003d007988 */ /* 0x0045e80008000004 */
[----:B------:R-:W-:Y:S04]  /*75a10*/  STS.U8 [R61+UR4+0x13e0], R59 ;  /* 0x0013e03b3d007988 */ /* 0x000fe80008000004 */
[----:B0-----:R-:W4:Y:S04]  /*75a20*/  LDL.LU R58, [R1+0x314] ;  /* 0x00031400013a7983 */ /* 0x001f280000300800 */
[----:B-1----:R-:W4:Y:S04]  /*75a30*/  LDL.LU R4, [R1+0x7624] ;  /* 0x0076240001047983 */ /* 0x002f280000300800 */
[----:B--2---:R-:W2:Y:S04]  /*75a40*/  LDL.LU R0, [R1+0x324] ;  /* 0x0003240001007983 */ /* 0x004ea80000300800 */
[----:B---3--:R0:W-:Y:S04]  /*75a50*/  STS.U8 [R61+UR4+0x13c0], R5 ;  /* 0x0013c0053d007988 */ /* 0x0081e80008000004 */
[----:B0-----:R-:W3:Y:S04]  /*75a60*/  LDL.LU R5, [R1+0x7620] ;  /* 0x0076200001057983 */ /* 0x001ee80000300800 */
[----:B------:R-:W-:Y:S04]  /*75a70*/  STS.U8 [R61+UR4+0x1480], R56 ;  /* 0x001480383d007988 */ /* 0x000fe80008000004 */
[----:B------:R-:W-:Y:S04]  /*75a80*/  STS.U8 [R61+UR4+0x14a0], R49 ;  /* 0x0014a0313d007988 */ /* 0x000fe80008000004 */
[----:B------:R-:W-:Y:S04]  /*75a90*/  STS.U8 [R61+UR4+0x14c0], R55 ;  /* 0x0014c0373d007988 */ /* 0x000fe80008000004 */
[----:B------:R-:W2:Y:S04]  /*75aa0*/  LDL.LU R37, [R1+0x328] ;  /* 0x0003280001257983 */ /* 0x000ea80000300800 */
        /* <DEDUP_REMOVED lines=8> */
[----:B---3--:R0:W-:Y:S04]  /*75b30*/  STS.U8 [R61+UR4+0x15c0], R5 ;  /* 0x0015c0053d007988 */ /* 0x0081e80008000004 */
[----:B0-----:R-:W3:Y:S04]  /*75b40*/  LDL.LU R5, [R1+0x761c] ;  /* 0x00761c0001057983 */ /* 0x001ee80000300800 */
[----:B------:R-:W-:Y:S04]  /*75b50*/  STS.U8 [R61+UR4+0x1680], R48 ;  /* 0x001680303d007988 */ /* 0x000fe80008000004 */
[----:B----4-:R0:W-:Y:S04]  /*75b60*/  STS.U8 [R61+UR4+0x16a0], R54 ;  /* 0x0016a0363d007988 */ /* 0x0101e80008000004 */
[----:B------:R-:W4:Y:S04]  /*75b70*/  LDL.LU R46, [R1+0x358] ;  /* 0x00035800012e7983 */ /* 0x000f280000300800 */
[----:B------:R-:W-:Y:S04]  /*75b80*/  STS.U8 [R61+UR4+0x16c0], R47 ;  /* 0x0016c02f3d007988 */ /* 0x000fe80008000004 */
[----:B------:R-:W4:Y:S04]  /*75b90*/  LDL.LU R49, [R1+0x364] ;  /* 0x0003640001317983 */ /* 0x000f280000300800 */
[----:B------:R1:W-:Y:S04]  /*75ba0*/  STS.U8 [R61+UR4+0x16e0], R57 ;  /* 0x0016e0393d007988 */ /* 0x0003e80008000004 */
[----:B------:R-:W4:Y:S04]  /*75bb0*/  LDL.LU R50, [R1+0x368] ;  /* 0x0003680001327983 */ /* 0x000f280000300800 */
[----:B------:R-:W-:Y:S04]  /*75bc0*/  STS.U8 [R61+UR4+0x17a0], R44 ;  /* 0x0017a02c3d007988 */ /* 0x000fe80008000004 */
[----:B------:R-:W4:Y:S04]  /*75bd0*/  LDL.LU R53, [R1+0x378] ;  /* 0x0003780001357983 */ /* 0x000f280000300800 */
[----:B------:R-:W-:Y:S04]  /*75be0*/  STS.U8 [R61+UR4+0x1780], R58 ;  /* 0x0017803a3d007988 */ /* 0x000fe80008000004 */
[----:B0-----:R-:W4:Y:S04]  /*75bf0*/  LDL.LU R54, [R1+0x394] ;  /* 0x0003940001367983 */ /* 0x001f280000300800 */
[----:B------:R-:W-:Y:S04]  /*75c00*/  STS.U8 [R61+UR4+0x17e0], R43 ;  /* 0x0017e02b3d007988 */ /* 0x000fe80008000004 */
[----:B-1----:R-:W4:Y:S04]  /*75c10*/  LDL.LU R57, [R1+0x398] ;  /* 0x0003980001397983 */ /* 0x002f280000300800 */
[----:B---3--:R0:W-:Y:S04]  /*75c20*/  STS.U8 [R61+UR4+0x17c0], R5 ;  /* 0x0017c0053d007988 */ /* 0x0081e80008000004 */
[----:B0-----:R-:W3:Y:S04]  /*75c30*/  LDL.LU R5, [R1+0x7618] ;  /* 0x0076180001057983 */ /* 0x001ee80000300800 */
[----:B------:R-:W-:Y:S04]  /*75c40*/  STS.U8 [R61+UR4+0x1880], R40 ;  /* 0x001880283d007988 */ /* 0x000fe80008000004 */
[----:B--2---:R0:W-:Y:S04]  /*75c50*/  STS.U8 [R61+UR4+0x18a0], R0 ;  /* 0x0018a0003d007988 */ /* 0x0041e80008000004 */
[----:B------:R-:W-:Y:S04]  /*75c60*/  STS.U8 [R61+UR4+0x18c0], R39 ;  /* 0x0018c0273d007988 */ /* 0x000fe80008000004 */
[----:B------:R-:W-:Y:S04]  /*75c70*/  STS.U8 [R61+UR4+0x18e0], R37 ;  /* 0x0018e0253d007988 */ /* 0x000fe80008000004 */
[----:B------:R-:W-:Y:S04]  /*75c80*/  STS.U8 [R61+UR4+0x19a0], R36 ;  /* 0x0019a0243d007988 */ /* 0x000fe80008000004 */
[----:B------:R-:W-:Y:S04]  /*75c90*/  STS.U8 [R61+UR4+0x1980], R38 ;  /* 0x001980263d007988 */ /* 0x000fe80008000004 */
[----:B------:R-:W-:Y:S04]  /*75ca0*/  STS.U8 [R61+UR4+0x19e0], R35 ;  /* 0x0019e0233d007988 */ /* 0x000fe80008000004 */
[----:B------:R-:W-:Y:S04]  /*75cb0*/  STS.U8 [R61+UR4+0x19c0], R41 ;  /* 0x0019c0293d007988 */ /* 0x000fe80008000004 */
[----:B------:R-:W2:Y:S04]  /*75cc0*/  LDL.LU R58, [R1+0x3b4] ;  /* 0x0003b400013a7983 */ /* 0x000ea80000300800 */
[----:B------:R-:W-:Y:S04]  /*75cd0*/  STS.U8 [R61+UR4+0x1a80], R32 ;  /* 0x001a80203d007988 */ /* 0x000fe80008000004 */
[----:B0-----:R-:W2:Y:S04]  /*75ce0*/  LDL R0, [R1+0x2448] ;  /* 0x0024480001007983 */ /* 0x001ea80000100800 */
[----:B---3--:R0:W-:Y:S04]  /*75cf0*/  STS.U8 [R61+UR4+0x1aa0], R5 ;  /* 0x001aa0053d007988 */ /* 0x0081e80008000004 */
[----:B0-----:R-:W3:Y:S04]  /*75d00*/  LDL.LU R5, [R1+0x7614] ;  /* 0x0076140001057983 */ /* 0x001ee80000300800 */
[----:B------:R-:W-:Y:S04]  /*75d10*/  STS.U8 [R61+UR4+0x1ac0], R31 ;  /* 0x001ac01f3d007988 */ /* 0x000fe80008000004 */
[----:B------:R-:W-:Y:S04]  /*75d20*/  STS.U8 [R61+UR4+0x1ae0], R42 ;  /* 0x001ae02a3d007988 */ /* 0x000fe80008000004 */
[----:B------:R-:W-:Y:S04]  /*75d30*/  STS.U8 [R61+UR4+0x1ba0], R28 ;  /* 0x001ba01c3d007988 */ /* 0x000fe80008000004 */
[----:B------:R-:W-:Y:S04]  /*75d40*/  STS.U8 [R61+UR4+0x1b80], R45 ;  /* 0x001b802d3d007988 */ /* 0x000fe80008000004 */
[----:B------:R-:W-:Y:S04]  /*75d50*/  STS.U8 [R61+UR4+0x1be0], R27 ;  /* 0x001be01b3d007988 */ /* 0x000fe80008000004 */
[----:B----4-:R-:W-:Y:S04]  /*75d60*/  STS.U8 [R61+UR4+0x1bc0], R46 ;  /* 0x001bc02e3d007988 */ /* 0x010fe80008000004 */
[----:B------:R-:W-:Y:S04]  /*75d70*/  STS.U8 [R61+UR4+0x1c80], R24 ;  /* 0x001c80183d007988 */ /* 0x000fe80008000004 */
[----:B------:R-:W-:Y:S04]  /*75d80*/  STS.U8 [R61+UR4+0x1ca0], R49 ;  /* 0x001ca0313d007988 */ /* 0x000fe80008000004 */
[----:B------:R-:W-:Y:S04]  /*75d90*/  STS.U8 [R61+UR4+0x1cc0], R23 ;  /* 0x001cc0173d007988 */ /* 0x000fe80008000004 */
[----:B------:R-:W-:Y:S04]  /*75da0*/  STS.U8 [R61+UR4+0x1ce0], R50 ;  /* 0x001ce0323d007988 */ /* 0x000fe80008000004 */
[----:B------:R-:W-:Y:S04]  /*75db0*/  STS.U8 [R61+UR4+0x1da0], R20 ;  /* 0x001da0143d007988 */ /* 0x000fe80008000004 */
[----:B---3--:R0:W-:Y:S04]  /*75dc0*/  STS.U8 [R61+UR4+0x1d80], R5 ;  /* 0x001d80053d007988 */ /* 0x0081e80008000004 */
[----:B0-----:R-:W3:Y:S04]  /*75dd0*/  LDL.LU R5, [R1+0x7610] ;  /* 0x0076100001057983 */ /* 0x001ee80000300800 */
[----:B------:R-:W-:Y:S04]  /*75de0*/  STS.U8 [R61+UR4+0x1de0], R19 ;  /* 0x001de0133d007988 */ /* 0x000fe80008000004 */
[----:B------:R-:W-:Y:S04]  /*75df0*/  STS.U8 [R61+UR4+0x1dc0], R53 ;  /* 0x001dc0353d007988 */ /* 0x000fe80008000004 */
[----:B------:R-:W-:Y:S04]  /*75e00*/  STS.U8 [R61+UR4+0x1e80], R16 ;  /* 0x001e80103d007988 */ /* 0x000fe80008000004 */
[----:B------:R-:W-:Y:S04]  /*75e10*/  STS.U8 [R61+UR4+0x1ea0], R54 ;  /* 0x001ea0363d007988 */ /* 0x000fe80008000004 */
[----:B------:R-:W-:Y:S04]  /*75e20*/  STS.U8 [R61+UR4+0x1ec0], R11 ;  /* 0x001ec00b3d007988 */ /* 0x000fe80008000004 */
[----:B------:R-:W-:Y:S04]  /*75e30*/  STS.U8 [R61+UR4+0x1ee0], R57 ;  /* 0x001ee0393d007988 */ /* 0x000fe80008000004 */
[----:B------:R-:W-:Y:S04]  /*75e40*/  STS.U8 [R61+UR4+0x1fa0], R8 ;  /* 0x001fa0083d007988 */ /* 0x000fe80008000004 */
[----:B--2---:R-:W-:Y:S04]  /*75e50*/  STS.U8 [R61+UR4+0x1f80], R58 ;  /* 0x001f803a3d007988 */ /* 0x004fe80008000004 */
[----:B------:R0:W-:Y:S01]  /*75e60*/  STS.U8 [R61+UR4+0x1fe0], R4 ;  /* 0x001fe0043d007988 */ /* 0x0001e20008000004 */
[----:B------:R-:W-:-:S03]  /*75e70*/  IMAD R28, R2, 0x100, R3 ;  /* 0x00000100021c7824 */ /* 0x000fc600078e0203 */
[----:B0-----:R-:W2:Y:S04]  /*75e80*/  LDL.LU R4, [R1+0x760c] ;  /* 0x00760c0001047983 */ /* 0x001ea80000300800 */
[----:B---3--:R0:W-:Y:S01]  /*75e90*/  STS.U8 [R61+UR4+0x1fc0], R5 ;  /* 0x001fc0053d007988 */ /* 0x0081e20008000004 */
[----:B------:R-:W-:Y:S06]  /*75ea0*/  BAR.SYNC.DEFER_BLOCKING 0x0 ;  /* 0x0000000000007b1d */ /* 0x000fec0000010000 */
[----:B0-----:R-:W2:Y:S04]  /*75eb0*/  LDL.LU R5, [R1+0x7608] ;  /* 0x0076080001057983 */ /* 0x001ea80000300800 */
[----:B------:R-:W0:Y:S04]  /*75ec0*/  LDSM.16.M88.4 R40, [R0+UR4] ;  /* 0x000000040028783b */ /* 0x000e280008000200 */
[----:B0-----:R-:W-:Y:S04]  /*75ed0*/  STL [R1+0x6984], R42 ;  /* 0x0069842a01007387 */ /* 0x001fe80000100800 */
[----:B------:R-:W-:Y:S04]  /*75ee0*/  STL [R1+0x6980], R43 ;  /* 0x0069802b01007387 */ /* 0x000fe80000100800 */
[----:B------:R-:W3:Y:S01]  /*75ef0*/  LDL R3, [R1+0x2448] ;  /* 0x0024480001037983 */ /* 0x000ee20000100800 */
[----:B------:R-:W-:-:S03]  /*75f00*/  IMAD R29, R7, 0x100, R6 ;  /* 0x00000100071d7824 */ /* 0x000fc600078e0206 */
[----:B------:R-:W2:Y:S04]  /*75f10*/  LDL.LU R6, [R1+0x7604] ;  /* 0x0076040001067983 */ /* 0x000ea80000300800 */
[----:B------:R-:W2:Y:S01]  /*75f20*/  LDL.LU R7, [R1+0x7600] ;  /* 0x0076000001077983 */ /* 0x000ea20000300800 */
[----:B------:R-:W-:-:S03]  /*75f30*/  IMAD R30, R13, 0x100, R12 ;  /* 0x000001000d1e7824 */ /* 0x000fc600078e020c */
[----:B------:R-:W4:Y:S04]  /*75f40*/  LDL.LU R12, [R1+0x75fc] ;  /* 0x0075fc00010c7983 */ /* 0x000f280000300800 */
[----:B------:R-:W4:Y:S01]  /*75f50*/  LDL.LU R13, [R1+0x75f8] ;  /* 0x0075f800010d7983 */ /* 0x000f220000300800 */
[----:B------:R-:W-:Y:S01]  /*75f60*/  IMAD R31, R15, 0x100, R14 ;  /* 0x000001000f1f7824 */ /* 0x000fe200078e020e */
[----:B------:R-:W-:Y:S02]  /*75f70*/  F2FP.F16.E5M2.UNPACK_B R28, R28 ;  /* 0x0000001cff1c723e */ /* 0x000fe400020004ff */
[----:B------:R-:W-:Y:S02]  /*75f80*/  F2FP.F16.E5M2.UNPACK_B R29, R29 ;  /* 0x0000001dff1d723e */ /* 0x000fe400020004ff */
[----:B------:R-:W-:-:S02]  /*75f90*/  F2FP.F16.E5M2.UNPACK_B R30, R30 ;  /* 0x0000001eff1e723e */ /* 0x000fc400020004ff */
[----:B------:R-:W-:Y:S02]  /*75fa0*/  F2FP.F16.E5M2.UNPACK_B R36, R40 ;  /* 0x00000028ff24723e */ /* 0x000fe400020004ff */
[----:B------:R-:W-:Y:S02]  /*75fb0*/  F2FP.F16.E5M2.UNPACK_B R31, R31 ;  /* 0x0000001fff1f723e */ /* 0x000fe400020004ff */
[----:B------:R-:W-:Y:S01]  /*75fc0*/  F2FP.F16.E5M2.UNPACK_B R37, R41 ;  /* 0x00000029ff25723e */ /* 0x000fe200020004ff */
[----:B---3--:R-:W0:Y:S04]  /*75fd0*/  LDSM.16.M88.4 R44, [R3+UR4+0x200] ;  /* 0x00020004032c783b */ /* 0x008e280008000200 */
[----:B------:R-:W1:Y:S04]  /*75fe0*/  LDSM.16.M88.4 R52, [R3+UR4+0x400] ;  /* 0x000400040334783b */ /* 0x000e680008000200 */
[----:B------:R-:W3:Y:S04]  /*75ff0*/  LDSM.16.M88.4 R8, [R3+UR4+0x600] ;  /* 0x000600040308783b */ /* 0x000ee80008000200 */
[----:B------:R-:W-:Y:S04]  /*76000*/  LDSM.16.M88.4 R24, [R3+UR4+0xa00] ;  /* 0x000a00040318783b */ /* 0x000fe80008000200 */
[----:B0-----:R-:W-:Y:S04]  /*76010*/  STL [R1+0x65f0], R46 ;  /* 0x0065f02e01007387 */ /* 0x001fe80000100800 */
[----:B------:R-:W-:Y:S04]  /*76020*/  STL [R1+0x65ec], R47 ;  /* 0x0065ec2f01007387 */ /* 0x000fe80000100800 */
[----:B------:R-:W4:Y:S04]  /*76030*/  LDL.LU R14, [R1+0x75f4] ;  /* 0x0075f400010e7983 */ /* 0x000f280000300800 */
[----:B------:R-:W4:Y:S04]  /*76040*/  LDL.LU R15, [R1+0x75f0] ;  /* 0x0075f000010f7983 */ /* 0x000f280000300800 */
[----:B-1----:R-:W-:Y:S04]  /*76050*/  STL [R1+0x65f8], R54 ;  /* 0x0065f83601007387 */ /* 0x002fe80000100800 */
[----:B------:R-:W-:Y:S04]  /*76060*/  STL [R1+0x65f4], R55 ;  /* 0x0065f43701007387 */ /* 0x000fe80000100800 */
[----:B------:R-:W-:Y:S04]  /*76070*/  STL [R1+0x6cb0], R40 ;  /* 0x006cb02801007387 */ /* 0x000fe80000100800 */
[----:B------:R-:W-:Y:S04]  /*76080*/  STL [R1+0x6cb4], R41 ;  /* 0x006cb42901007387 */ /* 0x000fe80000100800 */
[----:B---3--:R-:W-:Y:S04]  /*76090*/  STL.64 [R1], R8 ;  /* 0x0000000801007387 */ /* 0x008fe80000100a00 */
[----:B------:R-:W-:Y:S04]  /*760a0*/  STL.64 [R1+0x8], R10 ;  /* 0x0000080a01007387 */ /* 0x000fe80000100a00 */
[----:B------:R-:W3:Y:S04]  /*760b0*/  LDL.LU.64 R20, [R1+0x20] ;  /* 0x0000200001147983 */ /* 0x000ee80000300a00 */
[----:B------:R-:W3:Y:S01]  /*760c0*/  LDL.LU.64 R22, [R1+0x28] ;  /* 0x0000280001167983 */ /* 0x000ee20000300a00 */
[----:B------:R-:W-:-:S02]  /*760d0*/  IMAD.MOV.U32 R17, RZ, RZ, R8 ;  /* 0x000000ffff117224 */ /* 0x000fc400078e0008 */
[----:B------:R-:W-:Y:S02]  /*760e0*/  IMAD.MOV.U32 R16, RZ, RZ, R9 ;  /* 0x000000ffff107224 */ /* 0x000fe400078e0009 */
[----:B------:R-:W0:Y:S01]  /*760f0*/  LDSM.16.M88.4 R8, [R3+UR4+0x800] ;  /* 0x000800040308783b */ /* 0x000e220008000200 */
[----:B--2---:R-:W-:-:S15]  /*76100*/  HMMA.16816.F32 R56, R28, R36, R4 ;  /* 0x000000241c38723c */ /* 0x004fde0000001804 */
[----:B------:R-:W-:-:S04]  /*76110*/  NOP ;  /* 0x0000000000007918 */ /* 0x000fc80000000000 */
[----:B------:R-:W-:Y:S04]  /*76120*/  STL [R1+0x6cc4], R56 ;  /* 0x006cc43801007387 */ /* 0x000fe80000100800 */
[----:B------:R-:W-:Y:S04]  /*76130*/  STL [R1+0x6cc0], R57 ;  /* 0x006cc03901007387 */ /* 0x000fe80000100800 */
[----:B------:R-:W-:Y:S04]  /*76140*/  STL [R1+0x6cbc], R58 ;  /* 0x006cbc3a01007387 */ /* 0x000fe80000100800 */
[----:B------:R-:W-:Y:S04]  /*76150*/  STL [R1+0x6cb8], R59 ;  /* 0x006cb83b01007387 */ /* 0x000fe80000100800 */
[----:B------:R-:W-:Y:S04]  /*76160*/  STL [R1+0x6cc8], R44 ;  /* 0x006cc82c01007387 */ /* 0x000fe80000100800 */
[----:B------:R-:W-:Y:S04]  /*76170*/  STL [R1+0x6ccc], R45 ;  /* 0x006ccc2d01007387 */ /* 0x000fe80000100800 */
[----:B0-----:R0:W-:Y:S01]  /*76180*/  STL.64 [R1+0x10], R8 ;  /* 0x0000100801007387 */ /* 0x0011e20000100a00 */
[----:B------:R-:W-:-:S03]  /*76190*/  IMAD.MOV.U32 R4, RZ, RZ, R8 ;  /* 0x000000ffff047224 */ /* 0x000fc600078e0008 */
[----:B------:R1:W-:Y:S01]  /*761a0*/  STL.64 [R1+0x18], R10 ;  /* 0x0000180a01007387 */ /* 0x0003e20000100a00 */
[----:B------:R-:W-:-:S03]  /*761b0*/  IMAD.MOV.U32 R0, RZ, RZ, R9 ;  /* 0x000000ffff007224 */ /* 0x000fc600078e0009 */
[----:B0-----:R-:W2:Y:S04]  /*761c0*/  LDL.LU.64 R8, [R1+0x50] ;  /* 0x0000500001087983 */ /* 0x001ea80000300a00 */
[----:B-1----:R-:W2:Y:S01]  /*761d0*/  LDL.LU.64 R10, [R1+0x58] ;  /* 0x00005800010a7983 */ /* 0x002ea20000300a00 */
[----:B------:R-:W-:Y:S02]  /*761e0*/  F2FP.F16.E5M2.UNPACK_B R34, R44 ;  /* 0x0000002cff22723e */ /* 0x000fe400020004ff */
[----:B------:R-:W-:Y:S02]  /*761f0*/  F2FP.F16.E5M2.UNPACK_B R35, R45 ;  /* 0x0000002dff23723e */ /* 0x000fe400020004ff */
[----:B------:R-:W-:Y:S02]  /*76200*/  F2FP.F16.E5M2.UNPACK_B R32, R52 ;  /* 0x00000034ff20723e */ /* 0x000fe400020004ff */
[----:B------:R-:W-:-:S03]  /*76210*/  F2FP.F16.E5M2.UNPACK_B R33, R53 ;  /* 0x00000035ff21723e */ /* 0x000fc600020004ff */
[C---:B----4-:R-:W-:Y:S08]  /*76220*/  HMMA.16816.F32 R48, R28.reuse, R34, R12 ;  /* 0x000000221c30723c */ /* 0x050ff0000000180c */
[----:B---3--:R-:W-:Y:S11]  /*76230*/  HMMA.16816.F32 R12, R28, R32, R20 ;  /* 0x000000201c0c723c */ /* 0x008ff60000001814 */
[----:B------:R-:W-:Y:S04]  /*76240*/  STL.64 [R1+0x6cd8], R50 ;  /* 0x006cd83201007387 */ /* 0x000fe80000100a00 */
[----:B------:R-:W-:Y:S04]  /*76250*/  STL.64 [R1+0x6cd0], R48 ;  /* 0x006cd03001007387 */ /* 0x000fe80000100a00 */
[----:B------:R-:W-:Y:S04]  /*76260*/  STL.64 [R1+0x7368], R52 ;  /* 0x0073683401007387 */ /* 0x000fe80000100a00 */
[----:B------:R-:W-:Y:S04]  /*76270*/  STL.64 [R1+0x30], R24 ;  /* 0x0000301801007387 */ /* 0x000fe80000100a00 */
[----:B------:R0:W-:Y:S01]  /*76280*/  STL.64 [R1+0x38], R26 ;  /* 0x0000381a01007387 */ /* 0x0001e20000100a00 */
[----:B------:R-:W-:-:S02]  /*76290*/  IMAD.MOV.U32 R45, RZ, RZ, R12 ;  /* 0x000000ffff2d7224 */ /* 0x000fc400078e000c */
[----:B------:R-:W-:Y:S02]  /*762a0*/  IMAD.MOV.U32 R44, RZ, RZ, R13 ;  /* 0x000000ffff2c7224 */ /* 0x000fe400078e000d */
[----:B------:R-:W-:Y:S02]  /*762b0*/  IMAD.MOV.U32 R56, RZ, RZ, R14 ;  /* 0x000000ffff387224 */ /* 0x000fe400078e000e */
[----:B------:R-:W-:Y:S01]  /*762c0*/  IMAD.MOV.U32 R57, RZ, RZ, R15 ;  /* 0x000000ffff397224 */ /* 0x000fe200078e000f */
[----:B------:R-:W3:Y:S04]  /*762d0*/  LDL.LU.64 R12, [R1+0x80] ;  /* 0x00008000010c7983 */ /* 0x000ee80000300a00 */
[----:B------:R-:W3:Y:S01]  /*762e0*/  LDL.LU.64 R14, [R1+0x88] ;  /* 0x00008800010e7983 */ /* 0x000ee20000300a00 */
[----:B0-----:R-:W-:-:S02]  /*762f0*/  F2FP.F16.E5M2.UNPACK_B R26, R17 ;  /* 0x00000011ff1a723e */ /* 0x001fc400020004ff */
[----:B------:R-:W-:Y:S02]  /*76300*/  F2FP.F16.E5M2.UNPACK_B R27, R16 ;  /* 0x00000010ff1b723e */ /* 0x000fe400020004ff */
[----:B------:R-:W0:Y:S04]  /*76310*/  LDSM.16.M88.4 R16, [R3+UR4+0xc00] ;  /* 0x000c00040310783b */ /* 0x000e280008000200 */
[----:B------:R-:W-:Y:S01]  /*76320*/  STL.64 [R1+0x7370], R44 ;  /* 0x0073702c01007387 */ /* 0x000fe20000100a00 */
[----:B--2---:R-:W-:Y:S03]  /*76330*/  HMMA.16816.F32 R8, R28, R26, R8 ;  /* 0x0000001a1c08723c */ /* 0x004fe60000001808 */
[----:B0-----:R-:W-:Y:S01]  /*76340*/  STL.64 [R1+0x40], R16 ;  /* 0x0000401001007387 */ /* 0x001fe20000100a00 */
[----:B------:R-:W-:-:S03]  /*76350*/  IMAD.MOV.U32 R5, RZ, RZ, R16 ;  /* 0x000000ffff057224 */ /* 0x000fc600078e0010 */
[----:B------:R-:W-:Y:S01]  /*76360*/  STL.64 [R1+0x48], R18 ;  /* 0x0000481201007387 */ /* 0x000fe20000100a00 */
[----:B------:R-:W-:-:S03]  /*76370*/  IMAD.MOV.U32 R21, RZ, RZ, R17 ;  /* 0x000000ffff157224 */ /* 0x000fc600078e0011 */
[----:B------:R-:W0:Y:S08]  /*76380*/  LDSM.16.M88.4 R16, [R3+UR4+0xe00] ;  /* 0x000e00040310783b */ /* 0x000e300008000200 */
[----:B------:R-:W-:Y:S02]  /*76390*/  IMAD.MOV.U32 R58, RZ, RZ, R8 ;  /* 0x000000ffff3a7224 */ /* 0x000fe400078e0008 */
[----:B------:R-:W-:-:S02]  /*763a0*/  IMAD.MOV.U32 R59, RZ, RZ, R9 ;  /* 0x000000ffff3b7224 */ /* 0x000fc400078e0009 */
[----:B------:R-:W-:Y:S02]  /*763b0*/  IMAD.MOV.U32 R41, RZ, RZ, R10 ;  /* 0x000000ffff297224 */ /* 0x000fe400078e000a */
[----:B------:R-:W-:Y:S01]  /*763c0*/  IMAD.MOV.U32 R40, RZ, RZ, R11 ;  /* 0x000000ffff287224 */ /* 0x000fe200078e000b */
[----:B------:R-:W2:Y:S04]  /*763d0*/  LDL.LU.64 R8, [R1+0xe0] ;  /* 0x0000e00001087983 */ /* 0x000ea80000300a00 */
[----:B------:R-:W2:Y:S01]  /*763e0*/  LDL.LU.64 R10, [R1+0xe8] ;  /* 0x0000e800010a7983 */ /* 0x000ea20000300a00 */
[----:B------:R-:W-:Y:S02]  /*763f0*/  IMAD.MOV.U32 R2, RZ, RZ, R24 ;  /* 0x000000ffff027224 */ /* 0x000fe400078e0018 */
[----:B------:R-:W-:Y:S01]  /*76400*/  IMAD.MOV.U32 R6, RZ, RZ, R25 ;  /* 0x000000ffff067224 */ /* 0x000fe200078e0019 */
[----:B------:R-:W-:Y:S01]  /*76410*/  STL.64 [R1+0x7458], R40 ;  /* 0x0074582801007387 */ /* 0x000fe20000100a00 */
[----:B------:R-:W-:-:S02]  /*76420*/  F2FP.F16.E5M2.UNPACK_B R24, R4 ;  /* 0x00000004ff18723e */ /* 0x000fc400020004ff */
[----:B------:R-:W-:Y:S01]  /*76430*/  F2FP.F16.E5M2.UNPACK_B R25, R0 ;  /* 0x00000000ff19723e */ /* 0x000fe200020004ff */
[----:B------:R-:W-:Y:S04]  /*76440*/  STL.64 [R1+0x6ce8], R58 ;  /* 0x006ce83a01007387 */ /* 0x000fe80000100a00 */
[----:B------:R-:W-:Y:S04]  /*76450*/  STL.64 [R1+0x6ce0], R56 ;  /* 0x006ce03801007387 */ /* 0x000fe80000100a00 */
[----:B0-----:R0:W-:Y:S01]  /*76460*/  STL.64 [R1+0x60], R16 ;  /* 0x0000601001007387 */ /* 0x0011e20000100a00 */
[----:B------:R-:W-:-:S03]  /*76470*/  IMAD.MOV.U32 R4, RZ, RZ, R16 ;  /* 0x000000ffff047224 */ /* 0x000fc600078e0010 */
[----:B------:R1:W-:Y:S01]  /*76480*/  STL.64 [R1+0x68], R18 ;  /* 0x0000681201007387 */ /* 0x0003e20000100a00 */
[----:B------:R-:W-:-:S03]  /*76490*/  IMAD.MOV.U32 R0, RZ, RZ, R17 ;  /* 0x000000ffff007224 */ /* 0x000fc600078e0011 */
[----:B0-----:R-:W4:Y:S04]  /*764a0*/  LDL.LU.64 R16, [R1+0x120] ;  /* 0x0001200001107983 */ /* 0x001f280000300a00 */
[----:B-1----:R-:W4:Y:S01]  /*764b0*/  LDL.LU.64 R18, [R1+0x128] ;  /* 0x0001280001127983 */ /* 0x002f220000300a00 */
[----:B------:R-:W-:Y:S01]  /*764c0*/  F2FP.F16.E5M2.UNPACK_B R22, R2 ;  /* 0x00000002ff16723e */ /* 0x000fe200020004ff */
[----:B---3--:R-:W-:-:S15]  /*764d0*/  HMMA.16816.F32 R12, R28, R24, R12 ;  /* 0x000000181c0c723c */ /* 0x008fde000000180c */
[----:B------:R-:W-:-:S04]  /*764e0*/  NOP ;  /* 0x0000000000007918 */ /* 0x000fc80000000000 */
[----:B------:R-:W-:Y:S04]  /*764f0*/  STL.64 [R1+0x70], R12 ;  /* 0x0000700c01007387 */ /* 0x000fe80000100a00 */
[----:B------:R-:W-:Y:S04]  /*76500*/  STL.64 [R1+0x78], R14 ;  /* 0x0000780e01007387 */ /* 0x000fe80000100a00 */
[----:B------:R-:W0:Y:S04]  /*76510*/  LDSM.16.M88.4 R12, [R3+UR4+0x1000] ;  /* 0x00100004030c783b */ /* 0x000e280008000200 */
[----:B------:R-:W-:Y:S04]  /*76520*/  STL.64 [R1+0x75e8], R26 ;  /* 0x0075e81a01007387 */ /* 0x000fe80000100a00 */
[----:B------:R-:W-:Y:S01]  /*76530*/  STL.64 [R1+0x75e0], R24 ;  /* 0x0075e01801007387 */ /* 0x000fe20000100a00 */
[----:B------:R-:W-:-:S03]  /*76540*/  F2FP.F16.E5M2.UNPACK_B R23, R6 ;  /* 0x00000006ff17723e */ /* 0x000fc600020004ff */
[----:B------:R-:W1:Y:S04]  /*76550*/  LDSM.16.M88.4 R24, [R3+UR4+0x1200] ;  /* 0x001200040318783b */ /* 0x000e680008000200 */
[----:B0-----:R0:W-:Y:S01]  /*76560*/  STL.64 [R1+0x80], R12 ;  /* 0x0000800c01007387 */ /* 0x0011e20000100a00 */
[----:B------:R-:W-:-:S03]  /*76570*/  IMAD.MOV.U32 R7, RZ, RZ, R12 ;  /* 0x000000ffff077224 */ /* 0x000fc600078e000c */
[----:B------:R3:W-:Y:S01]  /*76580*/  STL.64 [R1+0x88], R14 ;  /* 0x0000880e01007387 */ /* 0x0007e20000100a00 */
[----:B------:R-:W-:-:S03]  /*76590*/  IMAD.MOV.U32 R2, RZ, RZ, R13 ;  /* 0x000000ffff027224 */ /* 0x000fc600078e000d */
[----:B0-----:R-:W4:Y:S04]  /*765a0*/  LDL.LU.64 R12, [R1+0x270] ;  /* 0x00027000010c7983 */ /* 0x001f280000300a00 */
[----:B---3--:R-:W3:Y:S01]  /*765b0*/  LDL.LU.64 R14, [R1+0x278] ;  /* 0x00027800010e7983 */ /* 0x008ee20000300a00 */
[----:B--2---:R-:W-:Y:S01]  /*765c0*/  HMMA.16816.F32 R8, R28, R22, R8 ;  /* 0x000000161c08723c */ /* 0x004fe20000001808 */
[----:B------:R-:W-:Y:S02]  /*765d0*/  F2FP.F16.E5M2.UNPACK_B R20, R5 ;  /* 0x00000005ff14723e */ /* 0x000fe400020004ff */
[----:B------:R-:W-:-:S15]  /*765e0*/  F2FP.F16.E5M2.UNPACK_B R21, R21 ;  /* 0x00000015ff15723e */ /* 0x000fde00020004ff */
[----:B------:R-:W-:Y:S01]  /*765f0*/  NOP ;  /* 0x0000000000007918 */ /* 0x000fe20000000000 */
[----:B------:R0:W-:Y:S04]  /*76600*/  STL.64 [R1+0x90], R8 ;  /* 0x0000900801007387 */ /* 0x0001e80000100a00 */
[----:B------:R2:W-:Y:S04]  /*76610*/  STL.64 [R1+0x98], R10 ;  /* 0x0000980a01007387 */ /* 0x0005e80000100a00 */
[----:B0-----:R-:W3:Y:S04]  /*76620*/  LDL.LU.64 R8, [R1+0x300] ;  /* 0x0003000001087983 */ /* 0x001ee80000300a00 */
[----:B--2---:R-:W2:Y:S01]  /*76630*/  LDL.LU.64 R10, [R1+0x308] ;  /* 0x00030800010a7983 */ /* 0x004ea20000300a00 */
[----:B----4-:R-:W-:Y:S03]  /*76640*/  HMMA.16816.F32 R16, R28, R20, R16 ;  /* 0x000000141c10723c */ /* 0x010fe60000001810 */
[----:B-1----:R0:W-:Y:S04]  /*76650*/  STL.64 [R1+0xa0], R24 ;  /* 0x0000a01801007387 */ /* 0x0021e80000100a00 */
[----:B------:R1:W-:Y:S04]  /*76660*/  STL.64 [R1+0xa8], R26 ;  /* 0x0000a81a01007387 */ /* 0x0003e80000100a00 */
[----:B------:R-:W-:Y:S04]  /*76670*/  STL.64 [R1+0x75d8], R22 ;  /* 0x0075d81601007387 */ /* 0x000fe80000100a00 */
[----:B------:R-:W-:Y:S01]  /*76680*/  STL.64 [R1+0x75d0], R20 ;  /* 0x0075d01401007387 */ /* 0x000fe20000100a00 */
[----:B------:R-:W-:-:S02]  /*76690*/  IMAD.MOV.U32 R6, RZ, RZ, R24 ;  /* 0x000000ffff067224 */ /* 0x000fc400078e0018 */
[----:B------:R-:W-:Y:S01]  /*766a0*/  IMAD.MOV.U32 R5, RZ, RZ, R25 ;  /* 0x000000ffff057224 */ /* 0x000fe200078e0019 */
[----:B------:R-:W4:Y:S04]  /*766b0*/  LDSM.16.M88.4 R20, [R3+UR4+0x1400] ;  /* 0x001400040314783b */ /* 0x000f280008000200 */
[----:B------:R-:W-:Y:S04]  /*766c0*/  STL.64 [R1+0xb0], R16 ;  /* 0x0000b01001007387 */ /* 0x000fe80000100a00 */
[----:B------:R1:W-:Y:S04]  /*766d0*/  STL.64 [R1+0xb8], R18 ;  /* 0x0000b81201007387 */ /* 0x0003e80000100a00 */
[----:B0-----:R-:W2:Y:S04]  /*766e0*/  LDL.LU.64 R24, [R1+0x490] ;  /* 0x0004900001187983 */ /* 0x001ea80000300a00 */
[----:B-1----:R-:W2:Y:S01]  /*766f0*/  LDL.LU.64 R26, [R1+0x498] ;  /* 0x00049800011a7983 */ /* 0x002ea20000300a00 */
[----:B------:R-:W-:-:S02]  /*76700*/  F2FP.F16.E5M2.UNPACK_B R18, R4 ;  /* 0x00000004ff12723e */ /* 0x000fc400020004ff */
[----:B------:R-:W-:Y:S01]  /*76710*/  F2FP.F16.E5M2.UNPACK_B R19, R0 ;  /* 0x00000000ff13723e */ /* 0x000fe200020004ff */
[----:B----4-:R0:W-:Y:S04]  /*76720*/  STL.64 [R1+0xc0], R20 ;  /* 0x0000c01401007387 */ /* 0x0101e80000100a00 */
[----:B------:R1:W-:Y:S01]  /*76730*/  STL.64 [R1+0xc8], R22 ;  /* 0x0000c81601007387 */ /* 0x0003e20000100a00 */
[----:B------:R-:W-:Y:S02]  /*76740*/  IMAD.MOV.U32 R4, RZ, RZ, R20 ;  /* 0x000000ffff047224 */ /* 0x000fe400078e0014 */
[----:B------:R-:W-:Y:S01]  /*76750*/  IMAD.MOV.U32 R0, RZ, RZ, R21 ;  /* 0x000000ffff007224 */ /* 0x000fe200078e0015 */
[----:B------:R-:W-:Y:S02]  /*76760*/  F2FP.F16.E5M2.UNPACK_B R16, R7 ;  /* 0x00000007ff10723e */ /* 0x000fe400020004ff */
[----:B------:R-:W-:Y:S01]  /*76770*/  F2FP.F16.E5M2.UNPACK_B R17, R2 ;  /* 0x00000002ff11723e */ /* 0x000fe200020004ff */
[----:B---3--:R-:W-:-:S15]  /*76780*/  HMMA.16816.F32 R12, R28, R18, R12 ;  /* 0x000000121c0c723c */ /* 0x008fde000000180c */
[----:B------:R-:W-:-:S04]  /*76790*/  NOP ;  /* 0x0000000000007918 */ /* 0x000fc80000000000 */
[----:B------:R-:W-:Y:S04]  /*767a0*/  STL.64 [R1+0xd0], R12 ;  /* 0x0000d00c01007387 */ /* 0x000fe80000100a00 */
[----:B------:R-:W-:Y:S04]  /*767b0*/  STL.64 [R1+0xd8], R14 ;  /* 0x0000d80e01007387 */ /* 0x000fe80000100a00 */
[----:B0-----:R-:W3:Y:S04]  /*767c0*/  LDL.LU.64 R20, [R1+0x4c0] ;  /* 0x0004c00001147983 */ /* 0x001ee80000300a00 */
[----:B-1----:R-:W3:Y:S04]  /*767d0*/  LDL.LU.64 R22, [R1+0x4c8] ;  /* 0x0004c80001167983 */ /* 0x002ee80000300a00 */
[----:B------:R-:W0:Y:S01]  /*767e0*/  LDSM.16.M88.4 R12, [R3+UR4+0x1600] ;  /* 0x00160004030c783b */ /* 0x000e220008000200 */
[----:B--2---:R-:W-:-:S15]  /*767f0*/  HMMA.16816.F32 R8, R28, R16, R8 ;  /* 0x000000101c08723c */ /* 0x004fde0000001808 */
[----:B------:R-:W-:-:S04]  /*76800*/  NOP ;  /* 0x0000000000007918 */ /* 0x000fc80000000000 */
[----:B------:R-:W-:Y:S04]  /*76810*/  STL.64 [R1+0x100], R8 ;  /* 0x0001000801007387 */ /* 0x000fe80000100a00 */
[----:B------:R-:W-:Y:S04]  /*76820*/  STL.64 [R1+0x108], R10 ;  /* 0x0001080a01007387 */ /* 0x000fe80000100a00 */
[----:B------:R-:W-:Y:S04]  /*76830*/  STL.64 [R1+0x75b8], R18 ;  /* 0x0075b81201007387 */ /* 0x000fe80000100a00 */
[----:B------:R-:W-:Y:S04]  /*76840*/  STL.64 [R1+0x75b0], R16 ;  /* 0x0075b01001007387 */ /* 0x000fe80000100a00 */
[----:B------:R-:W1:Y:S04]  /*76850*/  LDSM.16.M88.4 R16, [R3+UR4+0x1800] ;  /* 0x001800040310783b */ /* 0x000e680008000200 */
[----:B0-----:R-:W-:Y:S04]  /*76860*/  STL.64 [R1+0xe0], R12 ;  /* 0x0000e00c01007387 */ /* 0x001fe80000100a00 */
[----:B------:R0:W-:Y:S02]  /*76870*/  STL.64 [R1+0xe8], R14 ;  /* 0x0000e80e01007387 */ /* 0x0001e40000100a00 */
[----:B0-----:R-:W-:-:S02]  /*76880*/  F2FP.F16.E5M2.UNPACK_B R14, R6 ;  /* 0x00000006ff0e723e */ /* 0x001fc400020004ff */
[----:B------:R-:W-:-:S07]  /*76890*/  F2FP.F16.E5M2.UNPACK_B R15, R5 ;  /* 0x00000005ff0f723e */ /* 0x000fce00020004ff */
[----:B------:R-:W-:Y:S01]  /*768a0*/  HMMA.16816.F32 R24, R28, R14, R24 ;  /* 0x0000000e1c18723c */ /* 0x000fe20000001818 */
[----:B-1----:R-:W-:Y:S02]  /*768b0*/  IMAD.MOV.U32 R8, RZ, RZ, R16 ;  /* 0x000000ffff087224 */ /* 0x002fe400078e0010 */
[----:B------:R-:W-:-:S15]  /*768c0*/  IMAD.MOV.U32 R9, RZ, RZ, R17 ;  /* 0x000000ffff097224 */ /* 0x000fde00078e0011 */
[----:B------:R-:W-:Y:S01]  /*768d0*/  NOP ;  /* 0x0000000000007918 */ /* 0x000fe20000000000 */
[----:B------:R-:W-:Y:S04]  /*768e0*/  STL.64 [R1+0x130], R24 ;  /* 0x0001301801007387 */ /* 0x000fe80000100a00 */
[----:B------:R-:W-:Y:S04]  /*768f0*/  STL.64 [R1+0x138], R26 ;  /* 0x0001381a01007387 */ /* 0x000fe80000100a00 */
[----:B------:R-:W-:Y:S04]  /*76900*/  STL.64 [R1+0xf0], R16 ;  /* 0x0000f01001007387 */ /* 0x000fe80000100a00 */
[----:B------:R-:W-:Y:S04]  /*76910*/  STL.64 [R1+0xf8], R18 ;  /* 0x0000f81201007387 */ /* 0x000fe80000100a00 */
[----:B------:R-:W0:Y:S01]  /*76920*/  LDSM.16.M88.4 R16, [R3+UR4+0x1a00] ;  /* 0x001a00040310783b */ /* 0x000e220008000200 */
[----:B------:R-:W-:-:S02]  /*76930*/  IMAD.MOV.U32 R10, RZ, RZ, R12 ;  /* 0x000000ffff0a7224 */ /* 0x000fc400078e000c */
[----:B------:R-:W-:Y:S01]  /*76940*/  IMAD.MOV.U32 R2, RZ, RZ, R13 ;  /* 0x000000ffff027224 */ /* 0x000fe200078e000d */
[----:B------:R-:W-:Y:S02]  /*76950*/  F2FP.F16.E5M2.UNPACK_B R12, R4 ;  /* 0x00000004ff0c723e */ /* 0x000fe400020004ff */
[----:B------:R-:W-:Y:S01]  /*76960*/  F2FP.F16.E5M2.UNPACK_B R13, R0 ;  /* 0x00000000ff0d723e */ /* 0x000fe200020004ff */
[----:B0-----:R-:W-:Y:S01]  /*76970*/  STL.64 [R1+0x110], R16 ;  /* 0x0001101001007387 */ /* 0x001fe20000100a00 */
[----:B------:R-:W-:-:S03]  /*76980*/  IMAD.MOV.U32 R6, RZ, RZ, R16 ;  /* 0x000000ffff067224 */ /* 0x000fc600078e0010 */
[----:B------:R3:W-:Y:S01]  /*76990*/  STL.64 [R1+0x118], R18 ;  /* 0x0001181201007387 */ /* 0x0007e20000100a00 */
[----:B------:R-:W-:-:S03]  /*769a0*/  IMAD.MOV.U32 R7, RZ, RZ, R17 ;  /* 0x000000ffff077224 */ /* 0x000fc600078e0011 */
[----:B------:R-:W2:Y:S04]  /*769b0*/  LDL.LU.64 R48, [R1+0x4f0] ;  /* 0x0004f00001307983 */ /* 0x000ea80000300a00 */
[----:B------:R-:W2:Y:S01]  /*769c0*/  LDL.LU.64 R50, [R1+0x4f8] ;  /* 0x0004f80001327983 */ /* 0x000ea20000300a00 */
[----:B------:R-:W-:Y:S01]  /*769d0*/  F2FP.F16.E5M2.UNPACK_B R11, R2 ;  /* 0x00000002ff0b723e */ /* 0x000fe200020004ff */
[----:B---3--:R-:W-:-:S15]  /*769e0*/  HMMA.16816.F32 R16, R28, R12, R20 ;  /* 0x0000000c1c10723c */ /* 0x008fde0000001814 */
[----:B------:R-:W-:-:S04]  /*769f0*/  NOP ;  /* 0x0000000000007918 */ /* 0x000fc80000000000 */
[----:B------:R-:W-:Y:S04]  /*76a00*/  STL.64 [R1+0x150], R16 ;  /* 0x0001501001007387 */ /* 0x000fe80000100a00 */
[----:B------:R-:W-:Y:S04]  /*76a10*/  STL.64 [R1+0x158], R18 ;  /* 0x0001581201007387 */ /* 0x000fe80000100a00 */
[----:B------:R-:W3:Y:S04]  /*76a20*/  LDL.LU.64 R24, [R1+0x520] ;  /* 0x0005200001187983 */ /* 0x000ee80000300a00 */
[----:B------:R-:W3:Y:S04]  /*76a30*/  LDL.LU.64 R26, [R1+0x528] ;  /* 0x00052800011a7983 */ /* 0x000ee80000300a00 */
[----:B------:R-:W4:Y:S04]  /*76a40*/  LDL.LU R46, [R1+0x414] ;  /* 0x00041400012e7983 */ /* 0x000f280000300800 */
[----:B------:R-:W0:Y:S04]  /*76a50*/  LDSM.16.M88.4 R16, [R3+UR4+0x1c00] ;  /* 0x001c00040310783b */ /* 0x000e280008000200 */
[----:B------:R-:W4:Y:S04]  /*76a60*/  LDL.LU R43, [R1+0x410] ;  /* 0x00041000012b7983 */ /* 0x000f280000300800 */
[----:B------:R-:W4:Y:S04]  /*76a70*/  LDL.LU R42, [R1+0x41c] ;  /* 0x00041c00012a7983 */ /* 0x000f280000300800 */
[----:B------:R-:W4:Y:S04]  /*76a80*/  LDL.LU R39, [R1+0x418] ;  /* 0x0004180001277983 */ /* 0x000f280000300800 */
[----:B------:R-:W4:Y:S04]  /*76a90*/  LDL.LU R60, [R1+0x434] ;  /* 0x00043400013c7983 */ /* 0x000f280000300800 */
[----:B------:R-:W4:Y:S04]  /*76aa0*/  LDL.LU R38, [R1+0x430] ;  /* 0x0004300001267983 */ /* 0x000f280000300800 */
[----:B------:R-:W4:Y:S04]  /*76ab0*/  LDL.LU R61, [R1+0x43c] ;  /* 0x00043c00013d7983 */ /* 0x000f280000300800 */
[----:B------:R-:W4:Y:S04]  /*76ac0*/  LDL.LU R0, [R1+0x438] ;  /* 0x0004380001007983 */ /* 0x000f280000300800 */
[----:B------:R-:W-:Y:S04]  /*76ad0*/  STL.64 [R1+0x75a0], R14 ;  /* 0x0075a00e01007387 */ /* 0x000fe80000100a00 */
[----:B------:R-:W-:Y:S04]  /*76ae0*/  STL.64 [R1+0x7598], R12 ;  /* 0x0075980c01007387 */ /* 0x000fe80000100a00 */
[----:B------:R-:W1:Y:S04]  /*76af0*/  LDSM.16.M88.4 R12, [R3+UR4+0x1e00] ;  /* 0x001e0004030c783b */ /* 0x000e680008000200 */
[----:B0-----:R0:W-:Y:S04]  /*76b00*/  STL.64 [R1+0x120], R16 ;  /* 0x0001201001007387 */ /* 0x0011e80000100a00 */
[----:B------:R0:W-:Y:S04]  /*76b10*/  STL.64 [R1+0x128], R18 ;  /* 0x0001281201007387 */ /* 0x0001e80000100a00 */
[----:B------:R-:W4:Y:S04]  /*76b20*/  LDL.LU.64 R20, [R1+0x550] ;  /* 0x0005500001147983 */ /* 0x000f280000300a00 */
[----:B------:R-:W4:Y:S01]  /*76b30*/  LDL.LU.64 R22, [R1+0x558] ;  /* 0x0005580001167983 */ /* 0x000f220000300a00 */
[----:B------:R-:W-:-:S02]  /*76b40*/  IMAD.MOV.U32 R4, RZ, RZ, R16 ;  /* 0x000000ffff047224 */ /* 0x000fc400078e0010 */
[----:B------:R-:W-:Y:S02]  /*76b50*/  IMAD.MOV.U32 R5, RZ, RZ, R17 ;  /* 0x000000ffff057224 */ /* 0x000fe400078e0011 */
[----:B0-----:R-:W4:Y:S04]  /*76b60*/  LDL.LU.64 R16, [R1+0x580] ;  /* 0x0005800001107983 */ /* 0x001f280000300a00 */
[----:B------:R-:W4:Y:S04]  /*76b70*/  LDL.LU.64 R18, [R1+0x588] ;  /* 0x0005880001127983 */ /* 0x000f280000300a00 */
[----:B-1----:R0:W-:Y:S01]  /*76b80*/  STL.64 [R1+0x140], R12 ;  /* 0x0001400c01007387 */ /* 0x0021e20000100a00 */
[----:B------:R-:W-:-:S03]  /*76b90*/  IMAD.MOV.U32 R2, RZ, RZ, R12 ;  /* 0x000000ffff027224 */ /* 0x000fc600078e000c */
[----:B------:R1:W-:Y:S01]  /*76ba0*/  STL.64 [R1+0x148], R14 ;  /* 0x0001480e01007387 */ /* 0x0003e20000100a00 */
[----:B------:R-:W-:-:S03]  /*76bb0*/  IMAD.MOV.U32 R3, RZ, RZ, R13 ;  /* 0x000000ffff037224 */ /* 0x000fc600078e000d */
[----:B0-----:R-:W4:Y:S04]  /*76bc0*/  LDL.LU.64 R12, [R1+0x460] ;  /* 0x00046000010c7983 */ /* 0x001f280000300a00 */
[----:B-1----:R-:W4:Y:S01]  /*76bd0*/  LDL.LU.64 R14, [R1+0x468] ;  /* 0x00046800010e7983 */ /* 0x002f220000300a00 */
[----:B------:R-:W-:Y:S02]  /*76be0*/  F2FP.F16.E5M2.UNPACK_B R10, R10 ;  /* 0x0000000aff0a723e */ /* 0x000fe400020004ff */
[----:B------:R-:W-:Y:S02]  /*76bf0*/  F2FP.F16.E5M2.UNPACK_B R8, R8 ;  /* 0x00000008ff08723e */ /* 0x000fe400020004ff */
[----:B------:R-:W-:Y:S02]  /*76c00*/  F2FP.F16.E5M2.UNPACK_B R9, R9 ;  /* 0x00000009ff09723e */ /* 0x000fe400020004ff */
[----:B------:R-:W-:-:S02]  /*76c10*/  F2FP.F16.E5M2.UNPACK_B R6, R6 ;  /* 0x00000006ff06723e */ /* 0x000fc400020004ff */
[----:B------:R-:W-:Y:S02]  /*76c20*/  F2FP.F16.E5M2.UNPACK_B R7, R7 ;  /* 0x00000007ff07723e */ /* 0x000fe400020004ff */
[----:B------:R-:W-:Y:S02]  /*76c30*/  F2FP.F16.E5M2.UNPACK_B R4, R4 ;  /* 0x00000004ff04723e */ /* 0x000fe400020004ff */
[----:B------:R-:W-:Y:S02]  /*76c40*/  F2FP.F16.E5M2.UNPACK_B R5, R5 ;  /* 0x00000005ff05723e */ /* 0x000fe400020004ff */
[----:B------:R-:W-:Y:S02]  /*76c50*/  F2FP.F16.E5M2.UNPACK_B R2, R2 ;  /* 0x00000002ff02723e */ /* 0x000fe400020004ff */
[----:B------:R-:W-:Y:S01]  /*76c60*/  F2FP.F16.E5M2.UNPACK_B R3, R3 ;  /* 0x00000003ff03723e */ /* 0x000fe200020004ff */
[----:B--2---:R-:W-:-:S15]  /*76c70*/  HMMA.16816.F32 R48, R28, R10, R48 ;  /* 0x0000000a1c30723c */ /* 0x004fde0000001830 */
[----:B------:R-:W-:-:S04]  /*76c80*/  NOP ;  /* 0x0000000000007918 */ /* 0x000fc80000000000 */
[----:B------:R-:W-:Y:S04]  /*76c90*/  STL.64 [R1+0x160], R48 ;  /* 0x0001603001007387 */ /* 0x000fe80000100a00 */
[----:B------:R-:W-:Y:S04]  /*76ca0*/  STL.64 [R1+0x168], R50 ;  /* 0x0001683201007387 */ /* 0x000fe80000100a00 */
[----:B------:R-:W-:Y:S04]  /*76cb0*/  STL.64 [R1+0x7588], R10 ;  /* 0x0075880a01007387 */ /* 0x000fe80000100a00 */
[----:B------:R4:W-:Y:S01]  /*76cc0*/  STL.64 [R1+0x7580], R8 ;  /* 0x0075800801007387 */ /* 0x0009e20000100a00 */
[----:B---3--:R-:W-:-:S15]  /*76cd0*/  HMMA.16816.F32 R24, R28, R8, R24 ;  /* 0x000000081c18723c */ /* 0x008fde0000001818 */
[----:B------:R-:W-:-:S04]  /*76ce0*/  NOP ;  /* 0x0000000000007918 */ /* 0x000fc80000000000 */
[----:B------:R-:W-:Y:S04]  /*76cf0*/  STL.64 [R1+0x170], R24 ;  /* 0x0001701801007387 */ /* 0x000fe80000100a00 */
[----:B------:R-:W-:Y:S01]  /*76d00*/  STL.64 [R1+0x178], R26 ;  /* 0x0001781a01007387 */ /* 0x000fe20000100a00 */
[C---:B----4-:R-:W-:Y:S08]  /*76d10*/  HMMA.16816.F32 R8, R28.reuse, R6, R20 ;  /* 0x000000061c08723c */ /* 0x050ff00000001814 */
[C---:B------:R-:W-:Y:S08]  /*76d20*/  HMMA.16816.F32 R16, R28.reuse, R4, R16 ;  /* 0x000000041c10723c */ /* 0x040ff00000001810 */
[----:B------:R-:W-:Y:S03]  /*76d30*/  HMMA.16816.F32 R12, R28, R2, R12 ;  /* 0x000000021c0c723c */ /* 0x000fe6000000180c */
[----:B------:R0:W-:Y:S04]  /*76d40*/  STL.64 [R1+0x220], R8 ;  /* 0x0002200801007387 */ /* 0x0001e80000100a00 */
[----:B------:R1:W-:Y:S04]  /*76d50*/  STL.64 [R1+0x228], R10 ;  /* 0x0002280a01007387 */ /* 0x0003e80000100a00 */
[----:B0-----:R-:W2:Y:S04]  /*76d60*/  LDL.LU.64 R8, [R1+0x1390] ;  /* 0x0013900001087983 */ /* 0x001ea80000300a00 */
[----:B-1----:R-:W2:Y:S04]  /*76d70*/  LDL.LU.64 R10, [R1+0x1398] ;  /* 0x00139800010a7983 */ /* 0x002ea80000300a00 */
[----:B------:R-:W-:Y:S04]  /*76d80*/  STL.64 [R1+0xb80], R16 ;  /* 0x000b801001007387 */ /* 0x000fe80000100a00 */
[----:B------:R-:W-:Y:S04]  /*76d90*/  STL.64 [R1+0xb88], R18 ;  /* 0x000b881201007387 */ /* 0x000fe80000100a00 */
[----:B------:R-:W-:Y:S04]  /*76da0*/  STL.64 [R1+0x7578], R6 ;  /* 0x0075780601007387 */ /* 0x000fe80000100a00 */
[----:B------:R0:W-:Y:S04]  /*76db0*/  STL.64 [R1+0x7570], R4 ;  /* 0x0075700401007387 */ /* 0x0001e80000100a00 */
[----:B0-----:R-:W3:Y:S04]  /*76dc0*/  LDL.LU.64 R4, [R1+0x1370] ;  /* 0x0013700001047983 */ /* 0x001ee80000300a00 */
[----:B------:R-:W3:Y:S04]  /*76dd0*/  LDL.LU.64 R6, [R1+0x1378] ;  /* 0x0013780001067983 */ /* 0x000ee80000300a00 */
[----:B------:R-:W-:Y:S04]  /*76de0*/  STL.64 [R1+0x210], R12 ;  /* 0x0002100c01007387 */ /* 0x000fe80000100a00 */
[----:B------:R-:W-:Y:S04]  /*76df0*/  STL.64 [R1+0x218], R14 ;  /* 0x0002180e01007387 */ /* 0x000fe80000100a00 */
[----:B------:R-:W4:Y:S04]  /*76e00*/  LDL.LU R51, [R1+0x454] ;  /* 0x0004540001337983 */ /* 0x000f280000300800 */
[----:B----4-:R-:W-:Y:S04]  /*76e10*/  STL [R1+0x7590], R51 ;  /* 0x0075903301007387 */ /* 0x010fe80000100800 */
[----:B------:R-:W4:Y:S04]  /*76e20*/  LDL.LU R55, [R1+0x450] ;  /* 0x0004500001377983 */ /* 0x000f280000300800 */
[----:B------:R-:W4:Y:S01]  /*76e30*/  LDL.LU R54, [R1+0x45c] ;  /* 0x00045c0001367983 */ /* 0x000f220000300800 */
[----:B------:R-:W-:-:S02]  /*76e40*/  IMAD R29, R39, 0x100, R42 ;  /* 0x00000100271d7824 */ /* 0x000fc400078e022a */
[----:B------:R-:W-:Y:S02]  /*76e50*/  IMAD R30, R38, 0x100, R60 ;  /* 0x00000100261e7824 */ /* 0x000fe400078e023c */
[----:B------:R-:W-:Y:S02]  /*76e60*/  IMAD R28, R43, 0x100, R46 ;  /* 0x000001002b1c7824 */ /* 0x000fe400078e022e */
[----:B------:R-:W-:Y:S01]  /*76e70*/  IMAD R31, R0, 0x100, R61 ;  /* 0x00000100001f7824 */ /* 0x000fe200078e023d */
[----:B------:R-:W-:Y:S02]  /*76e80*/  F2FP.F16.E5M2.UNPACK_B R29, R29 ;  /* 0x0000001dff1d723e */ /* 0x000fe400020004ff */
[----:B------:R-:W-:Y:S02]  /*76e90*/  F2FP.F16.E5M2.UNPACK_B R30, R30 ;  /* 0x0000001eff1e723e */ /* 0x000fe400020004ff */
[----:B------:R-:W-:Y:S02]  /*76ea0*/  F2FP.F16.E5M2.UNPACK_B R28, R28 ;  /* 0x0000001cff1c723e */ /* 0x000fe400020004ff */
[----:B------:R-:W-:-:S07]  /*76eb0*/  F2FP.F16.E5M2.UNPACK_B R31, R31 ;  /* 0x0000001fff1f723e */ /* 0x000fce00020004ff */
[C---:B--2---:R-:W-:Y:S01]  /*76ec0*/  HMMA.16816.F32 R8, R28.reuse, R36, R8 ;  /* 0x000000241c08723c */ /* 0x044fe20000001808 */
[----:B----4-:R-:W-:Y:S04]  /*76ed0*/  STL.64 [R1+0x75a8], R54 ;  /* 0x0075a83601007387 */ /* 0x010fe80000100a00 */
[----:B------:R-:W2:Y:S04]  /*76ee0*/  LDL.LU R39, [R1+0x458] ;  /* 0x0004580001277983 */ /* 0x000ea80000300800 */
[----:B------:R-:W4:Y:S04]  /*76ef0*/  LDL.LU R60, [R1+0x474] ;  /* 0x00047400013c7983 */ /* 0x000f280000300800 */
[----:B------:R-:W2:Y:S06]  /*76f00*/  LDL.LU R38, [R1+0x470] ;  /* 0x0004700001267983 */ /* 0x000eac0000300800 */
[----:B------:R-:W-:Y:S04]  /*76f10*/  STL.64 [R1+0xb70], R8 ;  /* 0x000b700801007387 */ /* 0x000fe80000100a00 */
[----:B------:R-:W-:Y:S01]  /*76f20*/  STL.64 [R1+0xb78], R10 ;  /* 0x000b780a01007387 */ /* 0x000fe20000100a00 */
[C---:B---3--:R-:W-:Y:S03]  /*76f30*/  HMMA.16816.F32 R4, R28.reuse, R34, R4 ;  /* 0x000000221c04723c */ /* 0x048fe60000001804 */
[----:B--2---:R-:W-:Y:S04]  /*76f40*/  STL.64 [R1+0x75c8], R38 ;  /* 0x0075c82601007387 */ /* 0x004fe80000100a00 */
[----:B------:R0:W-:Y:S04]  /*76f50*/  STL.64 [R1+0x75c0], R36 ;  /* 0x0075c02401007387 */ /* 0x0001e80000100a00 */
[----:B------:R-:W2:Y:S04]  /*76f60*/  LDL.LU R61, [R1+0x47c] ;  /* 0x00047c00013d7983 */ /* 0x000ea80000300800 */
[----:B------:R-:W2:Y:S04]  /*76f70*/  LDL.LU R0, [R1+0x478] ;  /* 0x0004780001007983 */ /* 0x000ea80000300800 */
[----:B------:R-:W3:Y:S04]  /*76f80*/  LDL.LU.64 R24, [R1+0x1350] ;  /* 0x0013500001187983 */ /* 0x000ee80000300a00 */
[----:B------:R-:W3:Y:S04]  /*76f90*/  LDL.LU.64 R26, [R1+0x1358] ;  /* 0x00135800011a7983 */ /* 0x000ee80000300a00 */
[----:B------:R1:W-:Y:S04]  /*76fa0*/  STL.64 [R1+0xb60], R4 ;  /* 0x000b600401007387 */ /* 0x0003e80000100a00 */
[----:B------:R0:W-:Y:S04]  /*76fb0*/  STL.64 [R1+0xb68], R6 ;  /* 0x000b680601007387 */ /* 0x0001e80000100a00 */
[----:B------:R-:W2:Y:S04]  /*76fc0*/  LDL.LU.64 R20, [R1+0x1330] ;  /* 0x0013300001147983 */ /* 0x000ea80000300a00 */
[----:B------:R-:W2:Y:S04]  /*76fd0*/  LDL.LU.64 R22, [R1+0x1338] ;  /* 0x0013380001167983 */ /* 0x000ea80000300a00 */
[----:B------:R-:W2:Y:S04]  /*76fe0*/  LDL.LU.64 R56, [R1+0x1310] ;  /* 0x0013100001387983 */ /* 0x000ea80000300a00 */
[----:B------:R-:W2:Y:S04]  /*76ff0*/  LDL.LU.64 R58, [R1+0x1318] ;  /* 0x00131800013a7983 */ /* 0x000ea80000300a00 */
[----:B0-----:R-:W2:Y:S04]  /*77000*/  LDL.LU.64 R36, [R1+0x12f0] ;  /* 0x0012f00001247983 */ /* 0x001ea80000300a00 */
[----:B------:R-:W2:Y:S04]  /*77010*/  LDL.LU.64 R38, [R1+0x12f8] ;  /* 0x0012f80001267983 */ /* 0x000ea80000300a00 */
        /* <DEDUP_REMOVED lines=10> */
[----:B-1----:R-:W2:Y:S04]  /*770c0*/  LDL.LU.64 R4, [R1+0x1240] ;  /* 0x0012400001047983 */ /* 0x002ea80000300a00 */
[----:B------:R-:W2:Y:S04]  /*770d0*/  LDL.LU.64 R6, [R1+0x1248] ;  /* 0x0012480001067983 */ /* 0x000ea80000300a00 */
[----:B------:R-:W2:Y:S04]  /*770e0*/  LDL.LU.64 R44, [R1+0x1200] ;  /* 0x00120000012c7983 */ /* 0x000ea80000300a00 */
[----:B------:R-:W2:Y:S04]  /*770f0*/  LDL.LU.64 R46, [R1+0x1208] ;  /* 0x00120800012e7983 */ /* 0x000ea80000300a00 */
[----:B------:R-:W2:Y:S04]  /*77100*/  LDL.LU.64 R40, [R1+0x11e0] ;  /* 0x0011e00001287983 */ /* 0x000ea80000300a00 */
[----:B------:R-:W2:Y:S01]  /*77110*/  LDL.LU.64 R42, [R1+0x11e8] ;  /* 0x0011e800012a7983 */ /* 0x000ea20000300a00 */
[----:B---3--:R-:W-:-:S15]  /*77120*/  HMMA.16816.F32 R24, R28, R32, R24 ;  /* 0x000000201c18723c */ /* 0x008fde0000001818 */
[----:B------:R-:W-:-:S04]  /*77130*/  NOP ;  /* 0x0000000000007918 */ /* 0x000fc80000000000 */
[----:B------:R-:W-:Y:S04]  /*77140*/  STL.64 [R1+0xb50], R24 ;  /* 0x000b501801007387 */ /* 0x000fe80000100a00 */
[----:B------:R0:W-:Y:S04]  /*77150*/  STL.64 [R1+0xb58], R26 ;  /* 0x000b581a01007387 */ /* 0x0001e80000100a00 */
[----:B0-----:R-:W2:Y:S04]  /*77160*/  LDL.LU.64 R26, [R1+0x75e8] ;  /* 0x0075e800011a7983 */ /* 0x001ea80000300a00 */
[----:B------:R-:W3:Y:S01]  /*77170*/  LDL.LU.64 R24, [R1+0x75e0] ;  /* 0x0075e00001187983 */ /* 0x000ee20000300a00 */
[----:B--2---:R-:W-:-:S15]  /*77180*/  HMMA.16816.F32 R20, R28, R26, R20 ;  /* 0x0000001a1c14723c */ /* 0x004fde0000001814 */
[----:B------:R-:W-:-:S04]  /*77190*/  NOP ;  /* 0x0000000000007918 */ /* 0x000fc80000000000 */
[----:B------:R-:W-:Y:S04]  /*771a0*/  STL.64 [R1+0xb40], R20 ;  /* 0x000b401401007387 */ /* 0x000fe80000100a00 */
[----:B------:R0:W-:Y:S04]  /*771b0*/  STL.64 [R1+0xb48], R22 ;  /* 0x000b481601007387 */ /* 0x0001e80000100a00 */
[----:B0-----:R-:W2:Y:S04]  /*771c0*/  LDL.LU.64 R22, [R1+0x75d8] ;  /* 0x0075d80001167983 */ /* 0x001ea80000300a00 */
[----:B------:R-:W4:Y:S01]  /*771d0*/  LDL.LU.64 R20, [R1+0x75d0] ;  /* 0x0075d00001147983 */ /* 0x000f220000300a00 */
[----:B---3--:R-:W-:-:S15]  /*771e0*/  HMMA.16816.F32 R56, R28, R24, R56 ;  /* 0x000000181c38723c */ /* 0x008fde0000001838 */
[----:B------:R-:W-:-:S04]  /*771f0*/  NOP ;  /* 0x0000000000007918 */ /* 0x000fc80000000000 */
[----:B------:R0:W-:Y:S04]  /*77200*/  STL.64 [R1+0xb30], R56 ;  /* 0x000b303801007387 */ /* 0x0001e80000100a00 */
[----:B------:R1:W-:Y:S04]  /*77210*/  STL.64 [R1+0xb38], R58 ;  /* 0x000b383a01007387 */ /* 0x0003e80000100a00 */
[----:B0-----:R-:W3:Y:S04]  /*77220*/  LDL.LU.64 R56, [R1+0x440] ;  /* 0x0004400001387983 */ /* 0x001ee80000300a00 */
[----:B-1----:R-:W3:Y:S01]  /*77230*/  LDL.LU.64 R58, [R1+0x448] ;  /* 0x00044800013a7983 */ /* 0x002ee20000300a00 */
[C---:B--2---:R-:W-:Y:S08]  /*77240*/  HMMA.16816.F32 R36, R28.reuse, R22, R36 ;  /* 0x000000161c24723c */ /* 0x044ff00000001824 */
[C---:B----4-:R-:W-:Y:S11]  /*77250*/  HMMA.16816.F32 R16, R28.reuse, R20, R16 ;  /* 0x000000141c10723c */ /* 0x050ff60000001810 */
[----:B------:R-:W-:Y:S04]  /*77260*/  STL.64 [R1+0xb20], R36 ;  /* 0x000b202401007387 */ /* 0x000fe80000100a00 */
[----:B------:R0:W-:Y:S04]  /*77270*/  STL.64 [R1+0xb28], R38 ;  /* 0x000b282601007387 */ /* 0x0001e80000100a00 */
[----:B0-----:R-:W2:Y:S04]  /*77280*/  LDL.LU.64 R38, [R1+0x75c8] ;  /* 0x0075c80001267983 */ /* 0x001ea80000300a00 */
[----:B------:R-:W4:Y:S04]  /*77290*/  LDL.LU.64 R36, [R1+0x75c0] ;  /* 0x0075c00001247983 */ /* 0x000f280000300a00 */
[----:B------:R-:W-:Y:S04]  /*772a0*/  STL.64 [R1+0xb10], R16 ;  /* 0x000b101001007387 */ /* 0x000fe80000100a00 */
[----:B------:R0:W-:Y:S04]  /*772b0*/  STL.64 [R1+0xb18], R18 ;  /* 0x000b181201007387 */ /* 0x0001e80000100a00 */
[----:B0-----:R-:W2:Y:S04]  /*772c0*/  LDL.LU.64 R18, [R1+0x75b8] ;  /* 0x0075b80001127983 */ /* 0x001ea80000300a00 */
[----:B------:R-:W3:Y:S01]  /*772d0*/  LDL.LU.64 R16, [R1+0x75b0] ;  /* 0x0075b00001107983 */ /* 0x000ee20000300a00 */
[C---:B--2---:R-:W-:Y:S08]  /*772e0*/  HMMA.16816.F32 R52, R28.reuse, R18, R52 ;  /* 0x000000121c34723c */ /* 0x044ff00000001834 */
[C---:B---3--:R-:W-:Y:S11]  /*772f0*/  HMMA.16816.F32 R12, R28.reuse, R16, R12 ;  /* 0x000000101c0c723c */ /* 0x048ff6000000180c */
[----:B------:R-:W-:Y:S04]  /*77300*/  STL.64 [R1+0xb00], R52 ;  /* 0x000b003401007387 */ /* 0x000fe80000100a00 */
[----:B------:R0:W-:Y:S04]  /*77310*/  STL.64 [R1+0xb08], R54 ;  /* 0x000b083601007387 */ /* 0x0001e80000100a00 */
[----:B0-----:R-:W2:Y:S04]  /*77320*/  LDL.LU.64 R54, [R1+0x75a8] ;  /* 0x0075a80001367983 */ /* 0x001ea80000300a00 */
[----:B------:R-:W-:Y:S04]  /*77330*/  STL.64 [R1+0xaf0], R12 ;  /* 0x000af00c01007387 */ /* 0x000fe80000100a00 */
[----:B------:R0:W-:Y:S04]  /*77340*/  STL.64 [R1+0xaf8], R14 ;  /* 0x000af80e01007387 */ /* 0x0001e80000100a00 */
[----:B0-----:R-:W3:Y:S04]  /*77350*/  LDL.LU.64 R14, [R1+0x75a0] ;  /* 0x0075a000010e7983 */ /* 0x001ee80000300a00 */
[----:B------:R-:W2:Y:S01]  /*77360*/  LDL.LU.64 R12, [R1+0x7598] ;  /* 0x00759800010c7983 */ /* 0x000ea20000300a00 */
[C---:B---3--:R-:W-:Y:S08]  /*77370*/  HMMA.16816.F32 R48, R28.reuse, R14, R48 ;  /* 0x0000000e1c30723c */ /* 0x048ff00000001830 */
[C---:B--2---:R-:W-:Y:S11]  /*77380*/  HMMA.16816.F32 R8, R28.reuse, R12, R8 ;  /* 0x0000000c1c08723c */ /* 0x044ff60000001808 */
[----:B------:R-:W-:Y:S04]  /*77390*/  STL.64 [R1+0xae0], R48 ;  /* 0x000ae03001007387 */ /* 0x000fe80000100a00 */
[----:B------:R0:W-:Y:S04]  /*773a0*/  STL.64 [R1+0xae8], R50 ;  /* 0x000ae83201007387 */ /* 0x0001e80000100a00 */
[----:B0-----:R-:W2:Y:S04]  /*773b0*/  LDL.LU R51, [R1+0x7590] ;  /* 0x0075900001337983 */ /* 0x001ea80000300800 */
[----:B------:R-:W-:Y:S04]  /*773c0*/  STL.64 [R1+0xad0], R8 ;  /* 0x000ad00801007387 */ /* 0x000fe80000100a00 */
[----:B------:R0:W-:Y:S04]  /*773d0*/  STL.64 [R1+0xad8], R10 ;  /* 0x000ad80a01007387 */ /* 0x0001e80000100a00 */
[----:B0-----:R-:W3:Y:S04]  /*773e0*/  LDL.LU.64 R10, [R1+0x7588] ;  /* 0x00758800010a7983 */ /* 0x001ee80000300a00 */
[----:B------:R-:W2:Y:S04]  /*773f0*/  LDL.LU.64 R8, [R1+0x7580] ;  /* 0x0075800001087983 */ /* 0x000ea80000300a00 */
[----:B------:R-:W-:Y:S04]  /*77400*/  STL.64 [R1+0x7568], R14 ;  /* 0x0075680e01007387 */ /* 0x000fe80000100a00 */
[----:B------:R0:W-:Y:S04]  /*77410*/  STL.64 [R1+0x7560], R12 ;  /* 0x0075600c01007387 */ /* 0x0001e80000100a00 */
[----:B0-----:R-:W2:Y:S04]  /*77420*/  LDL.LU.64 R12, [R1+0x1220] ;  /* 0x00122000010c7983 */ /* 0x001ea80000300a00 */
[----:B------:R-:W2:Y:S01]  /*77430*/  LDL.LU.64 R14, [R1+0x1228] ;  /* 0x00122800010e7983 */ /* 0x000ea20000300a00 */
[----:B---3--:R-:W-:-:S15]  /*77440*/  HMMA.16816.F32 R4, R28, R10, R4 ;  /* 0x0000000a1c04723c */ /* 0x008fde0000001804 */
[----:B------:R-:W-:-:S04]  /*77450*/  NOP ;  /* 0x0000000000007918 */ /* 0x000fc80000000000 */
[----:B------:R-:W-:Y:S04]  /*77460*/  STL.64 [R1+0xac0], R4 ;  /* 0x000ac00401007387 */ /* 0x000fe80000100a00 */
[----:B------:R0:W-:Y:S04]  /*77470*/  STL.64 [R1+0xac8], R6 ;  /* 0x000ac80601007387 */ /* 0x0001e80000100a00 */
[----:B0-----:R-:W3:Y:S04]  /*77480*/  LDL.LU.64 R6, [R1+0x7578] ;  /* 0x0075780001067983 */ /* 0x001ee80000300a00 */
[----:B------:R-:W4:Y:S01]  /*77490*/  LDL.LU.64 R4, [R1+0x7570] ;  /* 0x0075700001047983 */ /* 0x000f220000300a00 */
[----:B--2---:R-:W-:-:S15]  /*774a0*/  HMMA.16816.F32 R12, R28, R8, R12 ;  /* 0x000000081c0c723c */ /* 0x004fde000000180c */
[----:B------:R-:W-:-:S04]  /*774b0*/  NOP ;  /* 0x0000000000007918 */ /* 0x000fc80000000000 */
[----:B------:R-:W-:Y:S04]  /*774c0*/  STL.64 [R1+0xab0], R12 ;  /* 0x000ab00c01007387 */ /* 0x000fe80000100a00 */
[----:B------:R4:W-:Y:S01]  /*774d0*/  STL.64 [R1+0xab8], R14 ;  /* 0x000ab80e01007387 */ /* 0x0009e20000100a00 */
[C---:B---3--:R-:W-:Y:S08]  /*774e0*/  HMMA.16816.F32 R44, R28.reuse, R6, R44 ;  /* 0x000000061c2c723c */ /* 0x048ff0000000182c */
[C---:B----4-:R-:W-:Y:S11]  /*774f0*/  HMMA.16816.F32 R12, R28.reuse, R4, R40 ;  /* 0x000000041c0c723c */ /* 0x050ff60000001828 */
[----:B------:R0:W-:Y:S04]  /*77500*/  STL.64 [R1+0xaa0], R44 ;  /* 0x000aa02c01007387 */ /* 0x0001e80000100a00 */
[----:B------:R1:W-:Y:S04]  /*77510*/  STL.64 [R1+0xaa8], R46 ;  /* 0x000aa82e01007387 */ /* 0x0003e80000100a00 */
[----:B0-----:R-:W2:Y:S04]  /*77520*/  LDL.LU.64 R44, [R1+0x11c0] ;  /* 0x0011c000012c7983 */ /* 0x001ea80000300a00 */
[----:B-1----:R-:W2:Y:S04]  /*77530*/  LDL.LU.64 R46, [R1+0x11c8] ;  /* 0x0011c800012e7983 */ /* 0x002ea80000300a00 */
[----:B------:R-:W-:Y:S04]  /*77540*/  STL.64 [R1+0xa90], R12 ;  /* 0x000a900c01007387 */ /* 0x000fe80000100a00 */
[----:B------:R0:W-:Y:S04]  /*77550*/  STL.64 [R1+0xa98], R14 ;  /* 0x000a980e01007387 */ /* 0x0001e80000100a00 */
[----:B------:R-:W3:Y:S04]  /*77560*/  LDL.LU.64 R40, [R1+0x11a0] ;  /* 0x0011a00001287983 */ /* 0x000ee80000300a00 */
[----:B------:R-:W3:Y:S01]  /*77570*/  LDL.LU.64 R42, [R1+0x11a8] ;  /* 0x0011a800012a7983 */ /* 0x000ee20000300a00 */
[----:B0-----:R-:W-:Y:S01]  /*77580*/  HMMA.16816.F32 R12, R28, R2, R56 ;  /* 0x000000021c0c723c */ /* 0x001fe20000001838 */
[----:B------:R-:W-:-:S02]  /*77590*/  IMAD R28, R55, 0x100, R51 ;  /* 0x00000100371c7824 */ /* 0x000fc400078e0233 */
[----:B------:R-:W-:-:S15]  /*775a0*/  IMAD R29, R39, 0x100, R54 ;  /* 0x00000100271d7824 */ /* 0x000fde00078e0236 */
[----:B------:R-:W-:Y:S01]  /*775b0*/  NOP ;  /* 0x0000000000007918 */ /* 0x000fe20000000000 */
[----:B------:R0:W-:Y:S04]  /*775c0*/  STL.64 [R1+0x200], R12 ;  /* 0x0002000c01007387 */ /* 0x0001e80000100a00 */
[----:B------:R1:W-:Y:S04]  /*775d0*/  STL.64 [R1+0x208], R14 ;  /* 0x0002080e01007387 */ /* 0x0003e80000100a00 */
[----:B------:R-:W4:Y:S04]  /*775e0*/  LDL.LU.64 R52, [R1+0x1180] ;  /* 0x0011800001347983 */ /* 0x000f280000300a00 */
[----:B------:R-:W4:Y:S04]  /*775f0*/  LDL.LU.64 R54, [R1+0x1188] ;  /* 0x0011880001367983 */ /* 0x000f280000300a00 */
[----:B------:R-:W4:Y:S04]  /*77600*/  LDL.LU.64 R48, [R1+0x1160] ;  /* 0x0011600001307983 */ /* 0x000f280000300a00 */
[----:B------:R-:W4:Y:S04]  /*77610*/  LDL.LU.64 R50, [R1+0x1168] ;  /* 0x0011680001327983 */ /* 0x000f280000300a00 */
[----:B0-----:R-:W4:Y:S04]  /*77620*/  LDL.LU.64 R12, [R1+0x1140] ;  /* 0x00114000010c7983 */ /* 0x001f280000300a00 */
[----:B-1----:R-:W4:Y:S01]  /*77630*/  LDL.LU.64 R14, [R1+0x1148] ;  /* 0x00114800010e7983 */ /* 0x002f220000300a00 */
[----:B------:R-:W-:-:S02]  /*77640*/  IMAD R30, R38, 0x100, R60 ;  /* 0x00000100261e7824 */ /* 0x000fc400078e023c */
[----:B------:R-:W-:Y:S01]  /*77650*/  IMAD R31, R0, 0x100, R61 ;  /* 0x00000100001f7824 */ /* 0x000fe200078e023d */
[----:B------:R-:W-:Y:S02]  /*77660*/  F2FP.F16.E5M2.UNPACK_B R28, R28 ;  /* 0x0000001cff1c723e */ /* 0x000fe400020004ff */
[----:B------:R-:W-:Y:S02]  /*77670*/  F2FP.F16.E5M2.UNPACK_B R29, R29 ;  /* 0x0000001dff1d723e */ /* 0x000fe400020004ff */
[----:B------:R-:W-:Y:S02]  /*77680*/  F2FP.F16.E5M2.UNPACK_B R30, R30 ;  /* 0x0000001eff1e723e */ /* 0x000fe400020004ff */
[----:B------:R-:W-:-:S07]  /*77690*/  F2FP.F16.E5M2.UNPACK_B R31, R31 ;  /* 0x0000001fff1f723e */ /* 0x000fce00020004ff */
[C---:B--2---:R-:W-:Y:S08]  /*776a0*/  HMMA.16816.F32 R56, R28.reuse, R36, R44 ;  /* 0x000000241c38723c */ /* 0x044ff0000000182c */
[C---:B---3--:R-:W-:Y:S01]  /*776b0*/  HMMA.16816.F32 R40, R28.reuse, R34, R40 ;  /* 0x000000221c28723c */ /* 0x048fe20000001828 */
[----:B------:R-:W2:Y:S10]  /*776c0*/  LDL.LU.64 R44, [R1+0x1120] ;  /* 0x00112000012c7983 */ /* 0x000eb40000300a00 */
[----:B------:R-:W-:Y:S04]  /*776d0*/  STL.64 [R1+0xa80], R56 ;  /* 0x000a803801007387 */ /* 0x000fe80000100a00 */
[----:B------:R-:W-:Y:S04]  /*776e0*/  STL.64 [R1+0xa88], R58 ;  /* 0x000a883a01007387 */ /* 0x000fe80000100a00 */
[----:B------:R-:W2:Y:S04]  /*776f0*/  LDL.LU.64 R46, [R1+0x1128] ;  /* 0x00112800012e7983 */ /* 0x000ea80000300a00 */
[----:B------:R0:W-:Y:S04]  /*77700*/  STL.64 [R1+0xa70], R40 ;  /* 0x000a702801007387 */ /* 0x0001e80000100a00 */
[----:B------:R1:W-:Y:S04]  /*77710*/  STL.64 [R1+0xa78], R42 ;  /* 0x000a782a01007387 */ /* 0x0003e80000100a00 */
[----:B0-----:R-:W3:Y:S04]  /*77720*/  LDL.LU.64 R40, [R1+0x1100] ;  /* 0x0011000001287983 */ /* 0x001ee80000300a00 */
[----:B-1----:R-:W3:Y:S01]  /*77730*/  LDL.LU.64 R42, [R1+0x1108] ;  /* 0x00110800012a7983 */ /* 0x002ee20000300a00 */
[C---:B----4-:R-:W-:Y:S08]  /*77740*/  HMMA.16816.F32 R52, R28.reuse, R32, R52 ;  /* 0x000000201c34723c */ /* 0x050ff00000001834 */
[C---:B------:R-:W-:Y:S01]  /*77750*/  HMMA.16816.F32 R48, R28.reuse, R26, R48 ;  /* 0x0000001a1c30723c */ /* 0x040fe20000001830 */
[----:B------:R-:W-:Y:S04]  /*77760*/  STL.64 [R1+0x7558], R34 ;  /* 0x0075582201007387 */ /* 0x000fe80000100a00 */
[----:B------:R0:W-:Y:S03]  /*77770*/  STL.64 [R1+0x7550], R32 ;  /* 0x0075502001007387 */ /* 0x0001e60000100a00 */
[C---:B0-----:R-:W-:Y:S03]  /*77780*/  HMMA.16816.F32 R32, R28.reuse, R24, R12 ;  /* 0x000000181c20723c */ /* 0x041fe6000000180c */
[----:B------:R0:W-:Y:S04]  /*77790*/  STL.64 [R1+0xa60], R52 ;  /* 0x000a603401007387 */ /* 0x0001e80000100a00 */
[----:B------:R1:W-:Y:S04]  /*777a0*/  STL.64 [R1+0xa68], R54 ;  /* 0x000a683601007387 */ /* 0x0003e80000100a00 */
[----:B------:R-:W4:Y:S04]  /*777b0*/  LDL.LU.64 R12, [R1+0x10c0] ;  /* 0x0010c000010c7983 */ /* 0x000f280000300a00 */
[----:B------:R-:W-:Y:S04]  /*777c0*/  STL.64 [R1+0xa50], R48 ;  /* 0x000a503001007387 */ /* 0x000fe80000100a00 */
[----:B------:R-:W-:Y:S04]  /*777d0*/  STL.64 [R1+0xa58], R50 ;  /* 0x000a583201007387 */ /* 0x000fe80000100a00 */
[----:B------:R-:W4:Y:S04]  /*777e0*/  LDL.LU.64 R14, [R1+0x10c8] ;  /* 0x0010c800010e7983 */ /* 0x000f280000300a00 */
[----:B------:R-:W-:Y:S04]  /*777f0*/  STL.64 [R1+0xa40], R32 ;  /* 0x000a402001007387 */ /* 0x000fe80000100a00 */
[----:B------:R-:W-:Y:S04]  /*77800*/  STL.64 [R1+0xa48], R34 ;  /* 0x000a482201007387 */ /* 0x000fe80000100a00 */
[----:B------:R-:W4:Y:S04]  /*77810*/  LDL.LU.64 R56, [R1+0x10b0] ;  /* 0x0010b00001387983 */ /* 0x000f280000300a00 */
[----:B------:R-:W4:Y:S04]  /*77820*/  LDL.LU.64 R58, [R1+0x10b8] ;  /* 0x0010b800013a7983 */ /* 0x000f280000300a00 */
[----:B0-----:R-:W4:Y:S04]  /*77830*/  LDL.LU.64 R52, [R1+0x1090] ;  /* 0x0010900001347983 */ /* 0x001f280000300a00 */
[----:B-1----:R-:W4:Y:S04]  /*77840*/  LDL.LU.64 R54, [R1+0x1098] ;  /* 0x0010980001367983 */ /* 0x002f280000300a00 */
[----:B------:R-:W-:Y:S04]  /*77850*/  STL.64 [R1+0x7548], R26 ;  /* 0x0075481a01007387 */ /* 0x000fe80000100a00 */
[----:B------:R0:W-:Y:S04]  /*77860*/  STL.64 [R1+0x7540], R24 ;  /* 0x0075401801007387 */ /* 0x0001e80000100a00 */
[----:B0-----:R-:W4:Y:S04]  /*77870*/  LDL.LU.64 R24, [R1+0x10e0] ;  /* 0x0010e00001187983 */ /* 0x001f280000300a00 */
[----:B------:R-:W4:Y:S04]  /*77880*/  LDL.LU.64 R26, [R1+0x10e8] ;  /* 0x0010e800011a7983 */ /* 0x000f280000300a00 */
[----:B------:R-:W4:Y:S01]  /*77890*/  LDL.LU.64 R48, [R1+0x1070] ;  /* 0x0010700001307983 */ /* 0x000f220000300a00 */
[C---:B--2---:R-:W-:Y:S08]  /*778a0*/  HMMA.16816.F32 R44, R28.reuse, R22, R44 ;  /* 0x000000161c2c723c */ /* 0x044ff0000000182c */
[C---:B---3--:R-:W-:Y:S11]  /*778b0*/  HMMA.16816.F32 R32, R28.reuse, R20, R40 ;  /* 0x000000141c20723c */ /* 0x048ff60000001828 */
[----:B------:R0:W-:Y:S04]  /*778c0*/  STL.64 [R1+0xa30], R44 ;  /* 0x000a302c01007387 */ /* 0x0001e80000100a00 */
[----:B------:R1:W-:Y:S04]  /*778d0*/  STL.64 [R1+0xa38], R46 ;  /* 0x000a382e01007387 */ /* 0x0003e80000100a00 */
[----:B------:R-:W2:Y:S01]  /*778e0*/  LDL.LU.64 R50, [R1+0x1078] ;  /* 0x0010780001327983 */ /* 0x000ea20000300a00 */
[C---:B----4-:R-:W-:Y:S03]  /*778f0*/  HMMA.16816.F32 R12, R28.reuse, R16, R12 ;  /* 0x000000101c0c723c */ /* 0x050fe6000000180c */
[----:B------:R3:W-:Y:S04]  /*77900*/  STL.64 [R1+0xa20], R32 ;  /* 0x000a202001007387 */ /* 0x0007e80000100a00 */
[----:B------:R4:W-:Y:S04]  /*77910*/  STL.64 [R1+0xa28], R34 ;  /* 0x000a282201007387 */ /* 0x0009e80000100a00 */
[----:B0-----:R-:W2:Y:S04]  /*77920*/  LDL.LU.64 R44, [R1+0x1050] ;  /* 0x00105000012c7983 */ /* 0x001ea80000300a00 */
[----:B-1----:R-:W2:Y:S04]  /*77930*/  LDL.LU.64 R46, [R1+0x1058] ;  /* 0x00105800012e7983 */ /* 0x002ea80000300a00 */
[----:B------:R-:W2:Y:S04]  /*77940*/  LDL.LU.64 R40, [R1+0x1030] ;  /* 0x0010300001287983 */ /* 0x000ea80000300a00 */
[----:B------:R-:W2:Y:S04]  /*77950*/  LDL.LU.64 R42, [R1+0x1038] ;  /* 0x00103800012a7983 */ /* 0x000ea80000300a00 */
[----:B---3--:R-:W3:Y:S04]  /*77960*/  LDL.LU.64 R32, [R1+0x1010] ;  /* 0x0010100001207983 */ /* 0x008ee80000300a00 */
[----:B----4-:R-:W3:Y:S01]  /*77970*/  LDL.LU.64 R34, [R1+0x1018] ;  /* 0x0010180001227983 */ /* 0x010ee20000300a00 */
[----:B------:R-:W-:-:S15]  /*77980*/  HMMA.16816.F32 R24, R28, R18, R24 ;  /* 0x000000121c18723c */ /* 0x000fde0000001818 */
[----:B------:R-:W-:-:S04]  /*77990*/  NOP ;  /* 0x0000000000007918 */ /* 0x000fc80000000000 */
[----:B------:R0:W-:Y:S04]  /*779a0*/  STL.64 [R1+0xa10], R24 ;  /* 0x000a101801007387 */ /* 0x0001e80000100a00 */
[----:B------:R1:W-:Y:S04]  /*779b0*/  STL.64 [R1+0xa18], R26 ;  /* 0x000a181a01007387 */ /* 0x0003e80000100a00 */
[----:B0-----:R-:W4:Y:S04]  /*779c0*/  LDL.LU.64 R24, [R1+0x420] ;  /* 0x0004200001187983 */ /* 0x001f280000300a00 */
[----:B-1----:R-:W4:Y:S04]  /*779d0*/  LDL.LU.64 R26, [R1+0x428] ;  /* 0x00042800011a7983 */ /* 0x002f280000300a00 */
[----:B------:R-:W-:Y:S04]  /*779e0*/  STL.64 [R1+0xa00], R12 ;  /* 0x000a000c01007387 */ /* 0x000fe80000100a00 */
[----:B------:R0:W-:Y:S04]  /*779f0*/  STL.64 [R1+0xa08], R14 ;  /* 0x000a080e01007387 */ /* 0x0001e80000100a00 */
[----:B0-----:R-:W3:Y:S04]  /*77a00*/  LDL.LU.64 R14, [R1+0x7568] ;  /* 0x00756800010e7983 */ /* 0x001ee80000300a00 */
[----:B------:R-:W4:Y:S04]  /*77a10*/  LDL.LU.64 R12, [R1+0x7560] ;  /* 0x00756000010c7983 */ /* 0x000f280000300a00 */
[----:B------:R-:W4:Y:S01]  /*77a20*/  LDL.LU R39, [R1+0x4a8] ;  /* 0x0004a80001277983 */ /* 0x000f220000300800 */
[C---:B--2---:R-:W-:Y:S08]  /*77a30*/  HMMA.16816.F32 R48, R28.reuse, R10, R48 ;  /* 0x0000000a1c30723c */ /* 0x044ff00000001830 */
[C---:B------:R-:W-:Y:S08]  /*77a40*/  HMMA.16816.F32 R44, R28.reuse, R8, R44 ;  /* 0x000000081c2c723c */ /* 0x040ff0000000182c */
[C---:B------:R-:W-:Y:S08]  /*77a50*/  HMMA.16816.F32 R40, R28.reuse, R6, R40 ;  /* 0x000000061c28723c */ /* 0x040ff00000001828 */
[C---:B---3--:R-:W-:Y:S08]  /*77a60*/  HMMA.16816.F32 R56, R28.reuse, R14, R56 ;  /* 0x0000000e1c38723c */ /* 0x048ff00000001838 */
[C---:B----4-:R-:W-:Y:S11]  /*77a70*/  HMMA.16816.F32 R52, R28.reuse, R12, R52 ;  /* 0x0000000c1c34723c */ /* 0x050ff60000001834 */
[----:B------:R-:W-:Y:S04]  /*77a80*/  STL.64 [R1+0x9f0], R56 ;  /* 0x0009f03801007387 */ /* 0x000fe80000100a00 */
[----:B------:R-:W-:Y:S04]  /*77a90*/  STL.64 [R1+0x9f8], R58 ;  /* 0x0009f83a01007387 */ /* 0x000fe80000100a00 */
[----:B------:R-:W2:Y:S04]  /*77aa0*/  LDL.LU R60, [R1+0x4d4] ;  /* 0x0004d400013c7983 */ /* 0x000ea80000300800 */
[----:B------:R-:W-:Y:S04]  /*77ab0*/  STL.64 [R1+0x9e0], R52 ;  /* 0x0009e03401007387 */ /* 0x000fe80000100a00 */
[----:B------:R-:W-:Y:S04]  /*77ac0*/  STL.64 [R1+0x9e8], R54 ;  /* 0x0009e83601007387 */ /* 0x000fe80000100a00 */
[----:B------:R-:W2:Y:S04]  /*77ad0*/  LDL.LU R38, [R1+0x4d0] ;  /* 0x0004d00001267983 */ /* 0x000ea80000300800 */
[----:B------:R-:W3:Y:S04]  /*77ae0*/  LDL.LU R61, [R1+0x4dc] ;  /* 0x0004dc00013d7983 */ /* 0x000ee80000300800 */
[----:B------:R-:W3:Y:S04]  /*77af0*/  LDL.LU R0, [R1+0x4d8] ;  /* 0x0004d80001007983 */ /* 0x000ee80000300800 */
[----:B------:R-:W-:Y:S04]  /*77b00*/  STL.64 [R1+0x7528], R10 ;  /* 0x0075280a01007387 */ /* 0x000fe80000100a00 */
[----:B------:R-:W-:Y:S04]  /*77b10*/  STL.64 [R1+0x9d0], R48 ;  /* 0x0009d03001007387 */ /* 0x000fe80000100a00 */
[----:B------:R-:W-:Y:S04]  /*77b20*/  STL.64 [R1+0x9d8], R50 ;  /* 0x0009d83201007387 */ /* 0x000fe80000100a00 */
[----:B------:R0:W-:Y:S04]  /*77b30*/  STL.64 [R1+0x7520], R8 ;  /* 0x0075200801007387 */ /* 0x0001e80000100a00 */
[----:B------:R-:W-:Y:S04]  /*77b40*/  STL.64 [R1+0x9c0], R44 ;  /* 0x0009c02c01007387 */ /* 0x000fe80000100a00 */
[----:B------:R-:W-:Y:S04]  /*77b50*/  STL.64 [R1+0x9c8], R46 ;  /* 0x0009c82e01007387 */ /* 0x000fe80000100a00 */
[----:B------:R-:W-:Y:S04]  /*77b60*/  STL.64 [R1+0x7538], R6 ;  /* 0x0075380601007387 */ /* 0x000fe80000100a00 */
[----:B------:R-:W-:Y:S04]  /*77b70*/  STL.64 [R1+0x9b0], R40 ;  /* 0x0009b02801007387 */ /* 0x000fe80000100a00 */
[----:B------:R-:W-:Y:S04]  /*77b80*/  STL.64 [R1+0x9b8], R42 ;  /* 0x0009b82a01007387 */ /* 0x000fe80000100a00 */
[----:B------:R1:W-:Y:S01]  /*77b90*/  STL.64 [R1+0x7530], R4 ;  /* 0x0075300401007387 */ /* 0x0003e20000100a00 */
[C---:B0-----:R-:W-:Y:S08]  /*77ba0*/  HMMA.16816.F32 R8, R28.reuse, R4, R32 ;  /* 0x000000041c08723c */ /* 0x041ff00000001820 */
[----:B-1----:R-:W-:Y:S11]  /*77bb0*/  HMMA.16816.F32 R4, R28, R2, R24 ;  /* 0x000000021c04723c */ /* 0x002ff60000001818 */
[----:B------:R0:W-:Y:S04]  /*77bc0*/  STL.64 [R1+0x9a0], R8 ;  /* 0x0009a00801007387 */ /* 0x0001e80000100a00 */
[----:B------:R1:W-:Y:S04]  /*77bd0*/  STL.64 [R1+0x9a8], R10 ;  /* 0x0009a80a01007387 */ /* 0x0003e80000100a00 */
[----:B------:R-:W4:Y:S04]  /*77be0*/  LDL.LU R29, [R1+0x4a4] ;  /* 0x0004a400011d7983 */ /* 0x000f280000300800 */
[----:B------:R-:W4:Y:S04]  /*77bf0*/  LDL.LU R30, [R1+0x4a0] ;  /* 0x0004a000011e7983 */ /* 0x000f280000300800 */
[----:B------:R0:W-:Y:S04]  /*77c00*/  STL.64 [R1+0x1f0], R4 ;  /* 0x0001f00401007387 */ /* 0x0001e80000100a00 */
[----:B------:R0:W-:Y:S04]  /*77c10*/  STL.64 [R1+0x1f8], R6 ;  /* 0x0001f80601007387 */ /* 0x0001e80000100a00 */
[----:B------:R-:W3:Y:S04]  /*77c20*/  LDL.LU R31, [R1+0x4ac] ;  /* 0x0004ac00011f7983 */ /* 0x000ee80000300800 */
[----:B------:R-:W3:Y:S04]  /*77c30*/  LDL.LU.64 R32, [R1+0xff0] ;  /* 0x000ff00001207983 */ /* 0x000ee80000300a00 */
        /* <DEDUP_REMOVED lines=13> */
[----:B0-----:R-:W3:Y:S04]  /*77d10*/  LDL.LU.64 R8, [R1+0x2b40] ;  /* 0x002b400001087983 */ /* 0x001ee80000300a00 */
[----:B-1----:R-:W3:Y:S04]  /*77d20*/  LDL.LU.64 R10, [R1+0x2b48] ;  /* 0x002b4800010a7983 */ /* 0x002ee80000300a00 */
[----:B------:R-:W3:Y:S04]  /*77d30*/  LDL.LU.64 R4, [R1+0x2b30] ;  /* 0x002b300001047983 */ /* 0x000ee80000300a00 */
[----:B------:R-:W3:Y:S01]  /*77d40*/  LDL.LU.64 R6, [R1+0x2b38] ;  /* 0x002b380001067983 */ /* 0x000ee20000300a00 */
[----:B----4-:R-:W-:-:S02]  /*77d50*/  IMAD R28, R30, 0x100, R29 ;  /* 0x000001001e1c7824 */ /* 0x010fc400078e021d */
[----:B--2---:R-:W-:Y:S02]  /*77d60*/  IMAD R30, R38, 0x100, R60 ;  /* 0x00000100261e7824 */ /* 0x004fe400078e023c */
[----:B---3--:R-:W-:Y:S02]  /*77d70*/  IMAD R29, R39, 0x100, R31 ;  /* 0x00000100271d7824 */ /* 0x008fe400078e021f */
[----:B------:R-:W-:Y:S01]  /*77d80*/  IMAD R31, R0, 0x100, R61 ;  /* 0x00000100001f7824 */ /* 0x000fe200078e023d */
[----:B------:R-:W-:Y:S02]  /*77d90*/  F2FP.F16.E5M2.UNPACK_B R28, R28 ;  /* 0x0000001cff1c723e */ /* 0x000fe400020004ff */
[----:B------:R-:W-:Y:S02]  /*77da0*/  F2FP.F16.E5M2.UNPACK_B R30, R30 ;  /* 0x0000001eff1e723e */ /* 0x000fe400020004ff */
[----:B------:R-:W-:Y:S02]  /*77db0*/  F2FP.F16.E5M2.UNPACK_B R29, R29 ;  /* 0x0000001dff1d723e */ /* 0x000fe400020004ff */
[----:B------:R-:W-:-:S07]  /*77dc0*/  F2FP.F16.E5M2.UNPACK_B R31, R31 ;  /* 0x0000001fff1f723e */ /* 0x000fce00020004ff */
[----:B------:R-:W-:-:S15]  /*77dd0*/  HMMA.16816.F32 R32, R28, R36, R32 ;  /* 0x000000241c20723c */ /* 0x000fde0000001820 */
        /* <DEDUP_REMOVED lines=13> */
[----:B------:R-:W-:Y:S04]  /*77eb0*/  STL.64 [R1+0x970], R56 ;  /* 0x0009703801007387 */ /* 0x000fe80000100a00 */
[----:B------:R2:W-:Y:S02]  /*77ec0*/  STL.64 [R1+0x978], R58 ;  /* 0x0009783a01007387 */ /* 0x0005e40000100a00 */
[C---:B--2---:R-:W-:Y:S08]  /*77ed0*/  HMMA.16816.F32 R56, R28.reuse, R26, R52 ;  /* 0x0000001a1c38723c */ /* 0x044ff00000001834 */
[C---:B----4-:R-:W-:Y:S08]  /*77ee0*/  HMMA.16816.F32 R52, R28.reuse, R24, R48 ;  /* 0x000000181c34723c */ /* 0x050ff00000001830 */
[C---:B------:R-:W-:Y:S08]  /*77ef0*/  HMMA.16816.F32 R48, R28.reuse, R22, R44 ;  /* 0x000000161c30723c */ /* 0x040ff0000000182c */
[C---:B------:R-:W-:Y:S08]  /*77f00*/  HMMA.16816.F32 R44, R28.reuse, R20, R40 ;  /* 0x000000141c2c723c */ /* 0x040ff00000001828 */
[C---:B------:R-:W-:Y:S08]  /*77f10*/  HMMA.16816.F32 R40, R28.reuse, R18, R8 ;  /* 0x000000121c28723c */ /* 0x040ff00000001808 */
[C---:B------:R-:W-:Y:S01]  /*77f20*/  HMMA.16816.F32 R8, R28.reuse, R16, R4 ;  /* 0x000000101c08723c */ /* 0x040fe20000001804 */
[----:B------:R-:W-:Y:S04]  /*77f30*/  STL.64 [R1+0x960], R56 ;  /* 0x0009603801007387 */ /* 0x000fe80000100a00 */
[----:B------:R-:W-:Y:S04]  /*77f40*/  STL.64 [R1+0x968], R58 ;  /* 0x0009683a01007387 */ /* 0x000fe80000100a00 */
[----:B------:R-:W-:Y:S04]  /*77f50*/  STL.64 [R1+0x950], R52 ;  /* 0x0009503401007387 */ /* 0x000fe80000100a00 */
[----:B------:R-:W-:Y:S04]  /*77f60*/  STL.64 [R1+0x958], R54 ;  /* 0x0009583601007387 */ /* 0x000fe80000100a00 */
[----:B------:R-:W-:Y:S04]  /*77f70*/  STL.64 [R1+0x940], R48 ;  /* 0x0009403001007387 */ /* 0x000fe80000100a00 */
[----:B------:R-:W-:Y:S04]  /*77f80*/  STL.64 [R1+0x948], R50 ;  /* 0x0009483201007387 */ /* 0x000fe80000100a00 */
[----:B------:R-:W-:Y:S04]  /*77f90*/  STL.64 [R1+0x930], R44 ;  /* 0x0009302c01007387 */ /* 0x000fe80000100a00 */
[----:B------:R-:W-:Y:S04]  /*77fa0*/  STL.64 [R1+0x938], R46 ;  /* 0x0009382e01007387 */ /* 0x000fe80000100a00 */
[----:B------:R-:W2:Y:S04]  /*77fb0*/  LDL.LU.64 R4, [R1+0x2b20] ;  /* 0x002b200001047983 */ /* 0x000ea80000300a00 */
[----:B------:R-:W-:Y:S04]  /*77fc0*/  STL.64 [R1+0x920], R40 ;  /* 0x0009202801007387 */ /* 0x000fe80000100a00 */
[----:B------:R-:W-:Y:S04]  /*77fd0*/  STL.64 [R1+0x928], R42 ;  /* 0x0009282a01007387 */ /* 0x000fe80000100a00 */
[----:B------:R-:W2:Y:S04]  /*77fe0*/  LDL.LU.64 R6, [R1+0x2b28] ;  /* 0x002b280001067983 */ /* 0x000ea80000300a00 */
[----:B------:R0:W-:Y:S04]  /*77ff0*/  STL.64 [R1+0x910], R8 ;  /* 0x0009100801007387 */ /* 0x0001e80000100a00 */
[----:B------:R1:W-:Y:S04]  /*78000*/  STL.64 [R1+0x918], R10 ;  /* 0x0009180a01007387 */ /* 0x0003e80000100a00 */
[----:B0-----:R-:W3:Y:S04]  /*78010*/  LDL.LU.64 R8, [R1+0x2b10] ;  /* 0x002b100001087983 */ /* 0x001ee80000300a00 */
[----:B-1----:R-:W3:Y:S04]  /*78020*/  LDL.LU.64 R10, [R1+0x2b18] ;  /* 0x002b1800010a7983 */ /* 0x002ee80000300a00 */
[----:B------:R-:W4:Y:S04]  /*78030*/  LDL.LU.64 R52, [R1+0x2af0] ;  /* 0x002af00001347983 */ /* 0x000f280000300a00 */
[----:B------:R-:W4:Y:S04]  /*78040*/  LDL.LU.64 R54, [R1+0x2af8] ;  /* 0x002af80001367983 */ /* 0x000f280000300a00 */
[----:B------:R-:W4:Y:S04]  /*78050*/  LDL.LU.64 R48, [R1+0x2ae0] ;  /* 0x002ae00001307983 */ /* 0x000f280000300a00 */
[----:B------:R-:W4:Y:S04]  /*78060*/  LDL.LU.64 R50, [R1+0x2ae8] ;  /* 0x002ae80001327983 */ /* 0x000f280000300a00 */
[----:B------:R-:W4:Y:S04]  /*78070*/  LDL.LU.64 R44, [R1+0x2ac0] ;  /* 0x002ac000012c7983 */ /* 0x000f280000300a00 */
[----:B------:R-:W4:Y:S04]  /*78080*/  LDL.LU.64 R46, [R1+0x2ac8] ;  /* 0x002ac800012e7983 */ /* 0x000f280000300a00 */
[----:B------:R-:W4:Y:S04]  /*78090*/  LDL.LU.64 R40, [R1+0x400] ;  /* 0x0004000001287983 */ /* 0x000f280000300a00 */
[----:B------:R-:W4:Y:S04]  /*780a0*/  LDL.LU.64 R42, [R1+0x408] ;  /* 0x00040800012a7983 */ /* 0x000f280000300a00 */
[----:B------:R-:W4:Y:S04]  /*780b0*/  LDL.LU R57, [R1+0x504] ;  /* 0x0005040001397983 */ /* 0x000f280000300800 */
[----:B------:R-:W4:Y:S04]  /*780c0*/  LDL.LU R58, [R1+0x500] ;  /* 0x00050000013a7983 */ /* 0x000f280000300800 */
[----:B------:R-:W4:Y:S04]  /*780d0*/  LDL.LU R59, [R1+0x50c] ;  /* 0x00050c00013b7983 */ /* 0x000f280000300800 */
[----:B------:R-:W4:Y:S04]  /*780e0*/  LDL.LU R39, [R1+0x508] ;  /* 0x0005080001277983 */ /* 0x000f280000300800 */
[----:B------:R-:W4:Y:S04]  /*780f0*/  LDL.LU R60, [R1+0x534] ;  /* 0x00053400013c7983 */ /* 0x000f280000300800 */
[----:B------:R-:W4:Y:S04]  /*78100*/  LDL.LU R38, [R1+0x530] ;  /* 0x0005300001267983 */ /* 0x000f280000300800 */
[----:B------:R-:W4:Y:S04]  /*78110*/  LDL.LU R61, [R1+0x53c] ;  /* 0x00053c00013d7983 */ /* 0x000f280000300800 */
[----:B------:R-:W4:Y:S01]  /*78120*/  LDL.LU R0, [R1+0x538] ;  /* 0x0005380001007983 */ /* 0x000f220000300800 */
[C---:B--2---:R-:W-:Y:S08]  /*78130*/  HMMA.16816.F32 R4, R28.reuse, R14, R4 ;  /* 0x0000000e1c04723c */ /* 0x044ff00000001804 */
[C---:B---3--:R-:W-:Y:S11]  /*78140*/  HMMA.16816.F32 R8, R28.reuse, R12, R8 ;  /* 0x0000000c1c08723c */ /* 0x048ff60000001808 */
[----:B------:R-:W-:Y:S04]  /*78150*/  STL.64 [R1+0x900], R4 ;  /* 0x0009000401007387 */ /* 0x000fe80000100a00 */
[----:B------:R0:W-:Y:S04]  /*78160*/  STL.64 [R1+0x908], R6 ;  /* 0x0009080601007387 */ /* 0x0001e80000100a00 */
[----:B0-----:R-:W2:Y:S04]  /*78170*/  LDL.LU.64 R6, [R1+0x7538] ;  /* 0x0075380001067983 */ /* 0x001ea80000300a00 */
[----:B------:R-:W3:Y:S04]  /*78180*/  LDL.LU.64 R4, [R1+0x7530] ;  /* 0x0075300001047983 */ /* 0x000ee80000300a00 */
[----:B------:R-:W-:Y:S04]  /*78190*/  STL.64 [R1+0x8f0], R8 ;  /* 0x0008f00801007387 */ /* 0x000fe80000100a00 */
[----:B------:R0:W-:Y:S04]  /*781a0*/  STL.64 [R1+0x8f8], R10 ;  /* 0x0008f80a01007387 */ /* 0x0001e80000100a00 */
[----:B0-----:R-:W2:Y:S04]  /*781b0*/  LDL.LU.64 R10, [R1+0x7528] ;  /* 0x00752800010a7983 */ /* 0x001ea80000300a00 */
[----:B------:R-:W4:Y:S04]  /*781c0*/  LDL.LU.64 R8, [R1+0x7520] ;  /* 0x0075200001087983 */ /* 0x000f280000300a00 */
[----:B------:R-:W-:Y:S04]  /*781d0*/  STL.64 [R1+0x7508], R14 ;  /* 0x0075080e01007387 */ /* 0x000fe80000100a00 */
[----:B------:R0:W-:Y:S04]  /*781e0*/  STL.64 [R1+0x7500], R12 ;  /* 0x0075000c01007387 */ /* 0x0001e80000100a00 */
[----:B0-----:R-:W2:Y:S04]  /*781f0*/  LDL.LU.64 R12, [R1+0x2b00] ;  /* 0x002b0000010c7983 */ /* 0x001ea80000300a00 */
[----:B------:R-:W2:Y:S02]  /*78200*/  LDL.LU.64 R14, [R1+0x2b08] ;  /* 0x002b0800010e7983 */ /* 0x000ea40000300a00 */
[----:B--2---:R-:W-:-:S15]  /*78210*/  HMMA.16816.F32 R12, R28, R10, R12 ;  /* 0x0000000a1c0c723c */ /* 0x004fde000000180c */
[----:B------:R-:W-:-:S04]  /*78220*/  NOP ;  /* 0x0000000000007918 */ /* 0x000fc80000000000 */
[----:B------:R-:W-:Y:S04]  /*78230*/  STL.64 [R1+0x8e0], R12 ;  /* 0x0008e00c01007387 */ /* 0x000fe80000100a00 */
[----:B------:R4:W-:Y:S02]  /*78240*/  STL.64 [R1+0x8e8], R14 ;  /* 0x0008e80e01007387 */ /* 0x0009e40000100a00 */
[----:B----4-:R-:W-:Y:S02]  /*78250*/  HMMA.16816.F32 R12, R28, R8, R52 ;  /* 0x000000081c0c723c */ /* 0x010fe40000001834 */
[----:B------:R-:W-:Y:S04]  /*78260*/  STL.64 [R1+0x74e8], R10 ;  /* 0x0074e80a01007387 */ /* 0x000fe80000100a00 */
[----:B------:R-:W-:-:S13]  /*78270*/  STL.64 [R1+0x74e0], R8 ;  /* 0x0074e00801007387 */ /* 0x000fda0000100a00 */
[----:B------:R-:W-:Y:S04]  /*78280*/  STL.64 [R1+0x8d0], R12 ;  /* 0x0008d00c01007387 */ /* 0x000fe80000100a00 */
[----:B------:R0:W-:Y:S02]  /*78290*/  STL.64 [R1+0x8d8], R14 ;  /* 0x0008d80e01007387 */ /* 0x0001e40000100a00 */
[C---:B0-----:R-:W-:Y:S08]  /*782a0*/  HMMA.16816.F32 R12, R28.reuse, R6, R48 ;  /* 0x000000061c0c723c */ /* 0x041ff00000001830 */
[C---:B---3--:R-:W-:Y:S01]  /*782b0*/  HMMA.16816.F32 R8, R28.reuse, R4, R44 ;  /* 0x000000041c08723c */ /* 0x048fe2000000182c */
[----:B------:R-:W-:Y:S10]  /*782c0*/  STL.64 [R1+0x74f8], R6 ;  /* 0x0074f80601007387 */ /* 0x000ff40000100a00 */
[----:B------:R-:W-:Y:S04]  /*782d0*/  STL.64 [R1+0x8c0], R12 ;  /* 0x0008c00c01007387 */ /* 0x000fe80000100a00 */
[----:B------:R-:W-:Y:S04]  /*782e0*/  STL.64 [R1+0x8c8], R14 ;  /* 0x0008c80e01007387 */ /* 0x000fe80000100a00 */
[----:B------:R0:W-:Y:S02]  /*782f0*/  STL.64 [R1+0x74f0], R4 ;  /* 0x0074f00401007387 */ /* 0x0001e40000100a00 */
[----:B0-----:R-:W-:Y:S02]  /*78300*/  HMMA.16816.F32 R4, R28, R2, R40 ;  /* 0x000000021c04723c */ /* 0x001fe40000001828 */
[----:B------:R0:W-:Y:S04]  /*78310*/  STL.64 [R1+0x8b0], R8 ;  /* 0x0008b00801007387 */ /* 0x0001e80000100a00 */
[----:B------:R1:W-:Y:S04]  /*78320*/  STL.64 [R1+0x8b8], R10 ;  /* 0x0008b80a01007387 */ /* 0x0003e80000100a00 */
[----:B------:R-:W2:Y:S04]  /*78330*/  LDL.LU.64 R52, [R1+0x2aa0] ;  /* 0x002aa00001347983 */ /* 0x000ea80000300a00 */
[----:B------:R-:W2:Y:S05]  /*78340*/  LDL.LU.64 R54, [R1+0x2aa8] ;  /* 0x002aa80001367983 */ /* 0x000eaa0000300a00 */
[----:B------:R3:W-:Y:S04]  /*78350*/  STL.64 [R1+0x1e0], R4 ;  /* 0x0001e00401007387 */ /* 0x0007e80000100a00 */
[----:B------:R4:W-:Y:S04]  /*78360*/  STL.64 [R1+0x1e8], R6 ;  /* 0x0001e80601007387 */ /* 0x0009e80000100a00 */
        /* <DEDUP_REMOVED lines=8> */
[----:B0-----:R-:W2:Y:S04]  /*783f0*/  LDL.LU.64 R8, [R1+0x2a50] ;  /* 0x002a500001087983 */ /* 0x001ea80000300a00 */
[----:B-1----:R-:W2:Y:S04]  /*78400*/  LDL.LU.64 R10, [R1+0x2a58] ;  /* 0x002a5800010a7983 */ /* 0x002ea80000300a00 */
[----:B---3--:R-:W3:Y:S04]  /*78410*/  LDL.LU.64 R4, [R1+0x2a40] ;  /* 0x002a400001047983 */ /* 0x008ee80000300a00 */
[----:B----4-:R-:W3:Y:S01]  /*78420*/  LDL.LU.64 R6, [R1+0x2a48] ;  /* 0x002a480001067983 */ /* 0x010ee20000300a00 */
        /* <DEDUP_REMOVED lines=8> */
[C---:B--2---:R-:W-:Y:S08]  /*784b0*/  HMMA.16816.F32 R52, R28.reuse, R36, R52 ;  /* 0x000000241c34723c */ /* 0x044ff00000001834 */
[C---:B------:R-:W-:Y:S11]  /*784c0*/  HMMA.16816.F32 R48, R28.reuse, R34, R48 ;  /* 0x000000221c30723c */ /* 0x040ff60000001830 */
[----:B------:R-:W-:Y:S04]  /*784d0*/  STL.64 [R1+0x8a0], R52 ;  /* 0x0008a03401007387 */ /* 0x000fe80000100a00 */
[----:B------:R-:W-:Y:S04]  /*784e0*/  STL.64 [R1+0x8a8], R54 ;  /* 0x0008a83601007387 */ /* 0x000fe80000100a00 */
[----:B------:R-:W-:Y:S01]  /*784f0*/  STL.64 [R1+0x7518], R34 ;  /* 0x0075182201007387 */ /* 0x000fe20000100a00 */
[C---:B------:R-:W-:Y:S08]  /*78500*/  HMMA.16816.F32 R44, R28.reuse, R32, R44 ;  /* 0x000000201c2c723c */ /* 0x040ff0000000182c */
[C---:B------:R-:W-:Y:S08]  /*78510*/  HMMA.16816.F32 R12, R28.reuse, R24, R12 ;  /* 0x000000181c0c723c */ /* 0x040ff0000000180c */
[C---:B------:R-:W-:Y:S08]  /*78520*/  HMMA.16816.F32 R8, R28.reuse, R22, R8 ;  /* 0x000000161c08723c */ /* 0x040ff00000001808 */
[C---:B---3--:R-:W-:Y:S01]  /*78530*/  HMMA.16816.F32 R4, R28.reuse, R20, R4 ;  /* 0x000000141c04723c */ /* 0x048fe20000001804 */
[----:B------:R-:W-:Y:S04]  /*78540*/  STL.64 [R1+0x890], R48 ;  /* 0x0008903001007387 */ /* 0x000fe80000100a00 */
[----:B------:R-:W-:Y:S04]  /*78550*/  STL.64 [R1+0x898], R50 ;  /* 0x0008983201007387 */ /* 0x000fe80000100a00 */
[----:B------:R0:W-:Y:S02]  /*78560*/  STL.64 [R1+0x7510], R32 ;  /* 0x0075102001007387 */ /* 0x0001e40000100a00 */
[----:B0-----:R-:W-:Y:S02]  /*78570*/  HMMA.16816.F32 R32, R28, R26, R40 ;  /* 0x0000001a1c20723c */ /* 0x001fe40000001828 */
[----:B------:R-:W-:Y:S04]  /*78580*/  STL.64 [R1+0x880], R44 ;  /* 0x0008802c01007387 */ /* 0x000fe80000100a00 */
[----:B------:R-:W-:-:S13]  /*78590*/  STL.64 [R1+0x888], R46 ;  /* 0x0008882e01007387 */ /* 0x000fda0000100a00 */
[----:B------:R0:W-:Y:S04]  /*785a0*/  STL.64 [R1+0x870], R32 ;  /* 0x0008702001007387 */ /* 0x0001e80000100a00 */
[----:B------:R1:W-:Y:S04]  /*785b0*/  STL.64 [R1+0x878], R34 ;  /* 0x0008782201007387 */ /* 0x0003e80000100a00 */
[----:B------:R2:W-:Y:S04]  /*785c0*/  STL.64 [R1+0x860], R12 ;  /* 0x0008600c01007387 */ /* 0x0005e80000100a00 */
[----:B------:R3:W-:Y:S04]  /*785d0*/  STL.64 [R1+0x868], R14 ;  /* 0x0008680e01007387 */ /* 0x0007e80000100a00 */
[----:B0-----:R-:W4:Y:S04]  /*785e0*/  LDL.LU.64 R32, [R1+0x2a30] ;  /* 0x002a300001207983 */ /* 0x001f280000300a00 */
[----:B------:R-:W-:Y:S04]  /*785f0*/  STL.64 [R1+0x850], R8 ;  /* 0x0008500801007387 */ /* 0x000fe80000100a00 */
[----:B------:R-:W-:Y:S04]  /*78600*/  STL.64 [R1+0x858], R10 ;  /* 0x0008580a01007387 */ /* 0x000fe80000100a00 */
[----:B-1----:R-:W4:Y:S04]  /*78610*/  LDL.LU.64 R34, [R1+0x2a38] ;  /* 0x002a380001227983 */ /* 0x002f280000300a00 */
[----:B------:R0:W-:Y:S04]  /*78620*/  STL.64 [R1+0x840], R4 ;  /* 0x0008400401007387 */ /* 0x0001e80000100a00 */
[----:B------:R1:W-:Y:S04]  /*78630*/  STL.64 [R1+0x848], R6 ;  /* 0x0008480601007387 */ /* 0x0003e80000100a00 */
[----:B--2---:R-:W2:Y:S04]  /*78640*/  LDL.LU.64 R12, [R1+0x2a20] ;  /* 0x002a2000010c7983 */ /* 0x004ea80000300a00 */
[----:B---3--:R-:W2:Y:S04]  /*78650*/  LDL.LU.64 R14, [R1+0x2a28] ;  /* 0x002a2800010e7983 */ /* 0x008ea80000300a00 */
[----:B0-----:R-:W3:Y:S04]  /*78660*/  LDL.LU.64 R4, [R1+0x2a10] ;  /* 0x002a100001047983 */ /* 0x001ee80000300a00 */
[----:B-1----:R-:W3:Y:S04]  /*78670*/  LDL.LU.64 R6, [R1+0x2a18] ;  /* 0x002a180001067983 */ /* 0x002ee80000300a00 */
        /* <DEDUP_REMOVED lines=8> */
[----:B------:R-:W3:Y:S04]  /*78700*/  LDL.LU R51, [R1+0x564] ;  /* 0x0005640001337983 */ /* 0x000ee80000300800 */
[----:B------:R-:W3:Y:S04]  /*78710*/  LDL.LU R55, [R1+0x560] ;  /* 0x0005600001377983 */ /* 0x000ee80000300800 */
[----:B------:R-:W3:Y:S04]  /*78720*/  LDL.LU R54, [R1+0x56c] ;  /* 0x00056c0001367983 */ /* 0x000ee80000300800 */
[----:B------:R-:W3:Y:S04]  /*78730*/  LDL.LU R39, [R1+0x568] ;  /* 0x0005680001277983 */ /* 0x000ee80000300800 */
[----:B------:R-:W3:Y:S04]  /*78740*/  LDL.LU R60, [R1+0x594] ;  /* 0x00059400013c7983 */ /* 0x000ee80000300800 */
[----:B------:R-:W3:Y:S04]  /*78750*/  LDL.LU R38, [R1+0x590] ;  /* 0x0005900001267983 */ /* 0x000ee80000300800 */
[----:B------:R-:W3:Y:S04]  /*78760*/  LDL.LU R61, [R1+0x59c] ;  /* 0x00059c00013d7983 */ /* 0x000ee80000300800 */
[----:B------:R-:W3:Y:S01]  /*78770*/  LDL.LU R0, [R1+0x598] ;  /* 0x0005980001007983 */ /* 0x000ee20000300800 */
[C---:B----4-:R-:W-:Y:S08]  /*78780*/  HMMA.16816.F32 R32, R28.reuse, R18, R32 ;  /* 0x000000121c20723c */ /* 0x050ff00000001820 */
[C---:B--2---:R-:W-:Y:S11]  /*78790*/  HMMA.16816.F32 R12, R28.reuse, R16, R12 ;  /* 0x000000101c0c723c */ /* 0x044ff6000000180c */
[----:B------:R-:W-:Y:S04]  /*787a0*/  STL.64 [R1+0x830], R32 ;  /* 0x0008302001007387 */ /* 0x000fe80000100a00 */
[----:B------:R0:W-:Y:S04]  /*787b0*/  STL.64 [R1+0x838], R34 ;  /* 0x0008382201007387 */ /* 0x0001e80000100a00 */
[----:B0-----:R-:W2:Y:S04]  /*787c0*/  LDL.LU.64 R34, [R1+0x7518] ;  /* 0x0075180001227983 */ /* 0x001ea80000300a00 */
[----:B------:R-:W4:Y:S04]  /*787d0*/  LDL.LU.64 R32, [R1+0x7510] ;  /* 0x0075100001207983 */ /* 0x000f280000300a00 */
[----:B------:R-:W-:Y:S04]  /*787e0*/  STL.64 [R1+0x820], R12 ;  /* 0x0008200c01007387 */ /* 0x000fe80000100a00 */
[----:B------:R0:W-:Y:S04]  /*787f0*/  STL.64 [R1+0x828], R14 ;  /* 0x0008280e01007387 */ /* 0x0001e80000100a00 */
[----:B0-----:R-:W3:Y:S04]  /*78800*/  LDL.LU.64 R14, [R1+0x7508] ;  /* 0x00750800010e7983 */ /* 0x001ee80000300a00 */
[----:B------:R-:W2:Y:S04]  /*78810*/  LDL.LU.64 R12, [R1+0x7500] ;  /* 0x00750000010c7983 */ /* 0x000ea80000300a00 */
[----:B------:R-:W-:Y:S04]  /*78820*/  STL.64 [R1+0x74c8], R18 ;  /* 0x0074c81201007387 */ /* 0x000fe80000100a00 */
[----:B------:R0:W-:Y:S04]  /*78830*/  STL.64 [R1+0x74c0], R16 ;  /* 0x0074c01001007387 */ /* 0x0001e80000100a00 */
[----:B0-----:R-:W4:Y:S04]  /*78840*/  LDL.LU.64 R16, [R1+0x29f0] ;  /* 0x0029f00001107983 */ /* 0x001f280000300a00 */
[----:B------:R-:W4:Y:S01]  /*78850*/  LDL.LU.64 R18, [R1+0x29f8] ;  /* 0x0029f80001127983 */ /* 0x000f220000300a00 */
[C---:B---3--:R-:W-:Y:S08]  /*78860*/  HMMA.16816.F32 R4, R28.reuse, R14, R4 ;  /* 0x0000000e1c04723c */ /* 0x048ff00000001804 */
[C---:B--2---:R-:W-:Y:S11]  /*78870*/  HMMA.16816.F32 R8, R28.reuse, R12, R8 ;  /* 0x0000000c1c08723c */ /* 0x044ff60000001808 */
[----:B------:R-:W-:Y:S04]  /*78880*/  STL.64 [R1+0x810], R4 ;  /* 0x0008100401007387 */ /* 0x000fe80000100a00 */
[----:B------:R0:W-:Y:S04]  /*78890*/  STL.64 [R1+0x818], R6 ;  /* 0x0008180601007387 */ /* 0x0001e80000100a00 */
[----:B0-----:R-:W2:Y:S04]  /*788a0*/  LDL.LU.64 R6, [R1+0x74f8] ;  /* 0x0074f80001067983 */ /* 0x001ea80000300a00 */
[----:B------:R-:W3:Y:S04]  /*788b0*/  LDL.LU.64 R4, [R1+0x74f0] ;  /* 0x0074f00001047983 */ /* 0x000ee80000300a00 */
[----:B------:R-:W-:Y:S04]  /*788c0*/  STL.64 [R1+0x800], R8 ;  /* 0x0008000801007387 */ /* 0x000fe80000100a00 */
[----:B------:R0:W-:Y:S04]  /*788d0*/  STL.64 [R1+0x808], R10 ;  /* 0x0008080a01007387 */ /* 0x0001e80000100a00 */
[----:B0-----:R-:W4:Y:S04]  /*788e0*/  LDL.LU.64 R10, [R1+0x74e8] ;  /* 0x0074e800010a7983 */ /* 0x001f280000300a00 */
[----:B------:R-:W2:Y:S04]  /*788f0*/  LDL.LU.64 R8, [R1+0x74e0] ;  /* 0x0074e00001087983 */ /* 0x000ea80000300a00 */
[----:B------:R-:W-:Y:S04]  /*78900*/  STL.64 [R1+0x74a8], R14 ;  /* 0x0074a80e01007387 */ /* 0x000fe80000100a00 */
[----:B------:R2:W-:Y:S01]  /*78910*/  STL.64 [R1+0x74a0], R12 ;  /* 0x0074a00c01007387 */ /* 0x0005e20000100a00 */
[C---:B----4-:R-:W-:Y:S08]  /*78920*/  HMMA.16816.F32 R16, R28.reuse, R10, R16 ;  /* 0x0000000a1c10723c */ /* 0x050ff00000001810 */
[C---:B--2---:R-:W-:Y:S01]  /*78930*/  HMMA.16816.F32 R12, R28.reuse, R8, R56 ;  /* 0x000000081c0c723c */ /* 0x044fe20000001838 */
[----:B------:R-:W2:Y:S10]  /*78940*/  LDL.LU.64 R56, [R1+0x3e0] ;  /* 0x0003e00001387983 */ /* 0x000eb40000300a00 */
[----:B------:R-:W-:Y:S04]  /*78950*/  STL.64 [R1+0x7f0], R16 ;  /* 0x0007f01001007387 */ /* 0x000fe80000100a00 */
[----:B------:R-:W-:Y:S04]  /*78960*/  STL.64 [R1+0x7f8], R18 ;  /* 0x0007f81201007387 */ /* 0x000fe80000100a00 */
[----:B------:R-:W2:Y:S04]  /*78970*/  LDL.LU.64 R58, [R1+0x3e8] ;  /* 0x0003e800013a7983 */ /* 0x000ea80000300a00 */
[----:B------:R-:W-:Y:S04]  /*78980*/  STL.64 [R1+0x7e0], R12 ;  /* 0x0007e00c01007387 */ /* 0x000fe80000100a00 */
[----:B------:R0:W-:Y:S04]  /*78990*/  STL.64 [R1+0x7e8], R14 ;  /* 0x0007e80e01007387 */ /* 0x0001e80000100a00 */
[----:B------:R-:W-:Y:S04]  /*789a0*/  STL.64 [R1+0x74b8], R10 ;  /* 0x0074b80a01007387 */ /* 0x000fe80000100a00 */
[----:B------:R3:W-:Y:S01]  /*789b0*/  STL.64 [R1+0x74b0], R8 ;  /* 0x0074b00801007387 */ /* 0x0007e20000100a00 */
[C---:B0-----:R-:W-:Y:S08]  /*789c0*/  HMMA.16816.F32 R12, R28.reuse, R6, R44 ;  /* 0x000000061c0c723c */ /* 0x041ff0000000182c */
[C---:B---3--:R-:W-:Y:S01]  /*789d0*/  HMMA.16816.F32 R8, R28.reuse, R4, R40 ;  /* 0x000000041c08723c */ /* 0x048fe20000001828 */
[----:B------:R-:W3:Y:S10]  /*789e0*/  LDL.LU.64 R44, [R1+0x2990] ;  /* 0x00299000012c7983 */ /* 0x000ef40000300a00 */
[----:B------:R0:W-:Y:S04]  /*789f0*/  STL.64 [R1+0x7d0], R12 ;  /* 0x0007d00c01007387 */ /* 0x0001e80000100a00 */
[----:B------:R1:W-:Y:S04]  /*78a00*/  STL.64 [R1+0x7d8], R14 ;  /* 0x0007d80e01007387 */ /* 0x0003e80000100a00 */
[----:B------:R-:W3:Y:S04]  /*78a10*/  LDL.LU.64 R46, [R1+0x2998] ;  /* 0x00299800012e7983 */ /* 0x000ee80000300a00 */
[----:B------:R4:W-:Y:S04]  /*78a20*/  STL.64 [R1+0x7c0], R8 ;  /* 0x0007c00801007387 */ /* 0x0009e80000100a00 */
[----:B------:R0:W-:Y:S04]  /*78a30*/  STL.64 [R1+0x7c8], R10 ;  /* 0x0007c80a01007387 */ /* 0x0001e80000100a00 */
[----:B------:R-:W3:Y:S04]  /*78a40*/  LDL.LU.64 R40, [R1+0x2980] ;  /* 0x0029800001287983 */ /* 0x000ee80000300a00 */
[----:B------:R-:W3:Y:S04]  /*78a50*/  LDL.LU.64 R42, [R1+0x2988] ;  /* 0x00298800012a7983 */ /* 0x000ee80000300a00 */
[----:B------:R-:W3:Y:S04]  /*78a60*/  LDL.LU.64 R16, [R1+0x2970] ;  /* 0x0029700001107983 */ /* 0x000ee80000300a00 */
[----:B------:R-:W3:Y:S04]  /*78a70*/  LDL.LU.64 R18, [R1+0x2978] ;  /* 0x0029780001127983 */ /* 0x000ee80000300a00 */
[----:B0-----:R-:W3:Y:S04]  /*78a80*/  LDL.LU.64 R12, [R1+0x2960] ;  /* 0x00296000010c7983 */ /* 0x001ee80000300a00 */
[----:B-1----:R-:W3:Y:S04]  /*78a90*/  LDL.LU.64 R14, [R1+0x2968] ;  /* 0x00296800010e7983 */ /* 0x002ee80000300a00 */
[----:B----4-:R-:W4:Y:S04]  /*78aa0*/  LDL.LU.64 R8, [R1+0x2950] ;  /* 0x0029500001087983 */ /* 0x010f280000300a00 */
[----:B------:R-:W4:Y:S04]  /*78ab0*/  LDL.LU.64 R10, [R1+0x2958] ;  /* 0x00295800010a7983 */ /* 0x000f280000300a00 */
[----:B------:R-:W-:Y:S04]  /*78ac0*/  STL.64 [R1+0x74d8], R6 ;  /* 0x0074d80601007387 */ /* 0x000fe80000100a00 */
[----:B------:R2:W-:Y:S02]  /*78ad0*/  STL.64 [R1+0x74d0], R4 ;  /* 0x0074d00401007387 */ /* 0x0005e40000100a00 */
[----:B--2---:R-:W-:Y:S01]  /*78ae0*/  HMMA.16816.F32 R4, R28, R2, R56 ;  /* 0x000000021c04723c */ /* 0x004fe20000001838 */
[----:B------:R-:W-:-:S02]  /*78af0*/  IMAD R28, R55, 0x100, R51 ;  /* 0x00000100371c7824 */ /* 0x000fc400078e0233 */
[----:B------:R-:W-:Y:S02]  /*78b00*/  IMAD R29, R39, 0x100, R54 ;  /* 0x00000100271d7824 */ /* 0x000fe400078e0236 */
[----:B------:R-:W-:Y:S02]  /*78b10*/  IMAD R30, R38, 0x100, R60 ;  /* 0x00000100261e7824 */ /* 0x000fe400078e023c */
[----:B------:R-:W-:Y:S01]  /*78b20*/  IMAD R31, R0, 0x100, R61 ;  /* 0x00000100001f7824 */ /* 0x000fe200078e023d */
[----:B------:R-:W-:Y:S02]  /*78b30*/  F2FP.F16.E5M2.UNPACK_B R28, R28 ;  /* 0x0000001cff1c723e */ /* 0x000fe400020004ff */
[----:B------:R-:W-:Y:S02]  /*78b40*/  F2FP.F16.E5M2.UNPACK_B R29, R29 ;  /* 0x0000001dff1d723e */ /* 0x000fe400020004ff */
[----:B------:R-:W-:Y:S02]  /*78b50*/  F2FP.F16.E5M2.UNPACK_B R30, R30 ;  /* 0x0000001eff1e723e */ /* 0x000fe400020004ff */
[----:B------:R-:W-:-:S05]  /*78b60*/  F2FP.F16.E5M2.UNPACK_B R31, R31 ;  /* 0x0000001fff1f723e */ /* 0x000fca00020004ff */
[----:B------:R-:W-:Y:S04]  /*78b70*/  STL.64 [R1+0x1d0], R4 ;  /* 0x0001d00401007387 */ /* 0x000fe80000100a00 */
[----:B------:R0:W-:Y:S01]  /*78b80*/  STL.64 [R1+0x1d8], R6 ;  /* 0x0001d80601007387 */ /* 0x0001e20000100a00 */
[C---:B---3--:R-:W-:Y:S08]  /*78b90*/  HMMA.16816.F32 R44, R28.reuse, R36, R44 ;  /* 0x000000241c2c723c */ /* 0x048ff0000000182c */
[C---:B------:R-:W-:Y:S08]  /*78ba0*/  HMMA.16816.F32 R40, R28.reuse, R34, R40 ;  /* 0x000000221c28723c */ /* 0x040ff00000001828 */
[C---:B0-----:R-:W-:Y:S08]  /*78bb0*/  HMMA.16816.F32 R4, R28.reuse, R32, R16 ;  /* 0x000000201c04723c */ /* 0x041ff00000001810 */
[C---:B------:R-:W-:Y:S08]  /*78bc0*/  HMMA.16816.F32 R12, R28.reuse, R26, R12 ;  /* 0x0000001a1c0c723c */ /* 0x040ff0000000180c */
[C---:B----4-:R-:W-:Y:S01]  /*78bd0*/  HMMA.16816.F32 R8, R28.reuse, R24, R8 ;  /* 0x000000181c08723c */ /* 0x050fe20000001808 */
[----:B------:R-:W-:Y:S04]  /*78be0*/  STL.64 [R1+0x7b0], R44 ;  /* 0x0007b02c01007387 */ /* 0x000fe80000100a00 */
[----:B------:R-:W-:Y:S04]  /*78bf0*/  STL.64 [R1+0x7b8], R46 ;  /* 0x0007b82e01007387 */ /* 0x000fe80000100a00 */
[----:B------:R-:W-:Y:S04]  /*78c00*/  STL.64 [R1+0x7498], R34 ;  /* 0x0074982201007387 */ /* 0x000fe80000100a00 */
[----:B------:R-:W-:Y:S04]  /*78c10*/  STL.64 [R1+0x7a0], R40 ;  /* 0x0007a02801007387 */ /* 0x000fe80000100a00 */
[----:B------:R-:W-:Y:S04]  /*78c20*/  STL.64 [R1+0x7a8], R42 ;  /* 0x0007a82a01007387 */ /* 0x000fe80000100a00 */
[----:B------:R-:W-:Y:S04]  /*78c30*/  STL.64 [R1+0x7490], R32 ;  /* 0x0074902001007387 */ /* 0x000fe80000100a00 */
[----:B------:R0:W-:Y:S04]  /*78c40*/  STL.64 [R1+0x790], R4 ;  /* 0x0007900401007387 */ /* 0x0001e80000100a00 */
[----:B------:R1:W-:Y:S04]  /*78c50*/  STL.64 [R1+0x798], R6 ;  /* 0x0007980601007387 */ /* 0x0003e80000100a00 */
[----:B0-----:R-:W2:Y:S04]  /*78c60*/  LDL.LU.64 R4, [R1+0x2940] ;  /* 0x0029400001047983 */ /* 0x001ea80000300a00 */
[----:B------:R-:W-:Y:S04]  /*78c70*/  STL.64 [R1+0x780], R12 ;  /* 0x0007800c01007387 */ /* 0x000fe80000100a00 */
[----:B------:R-:W-:Y:S04]  /*78c80*/  STL.64 [R1+0x788], R14 ;  /* 0x0007880e01007387 */ /* 0x000fe80000100a00 */
[----:B-1----:R-:W2:Y:S04]  /*78c90*/  LDL.LU.64 R6, [R1+0x2948] ;  /* 0x0029480001067983 */ /* 0x002ea80000300a00 */
[----:B------:R0:W-:Y:S04]  /*78ca0*/  STL.64 [R1+0x770], R8 ;  /* 0x0007700801007387 */ /* 0x0001e80000100a00 */
[----:B------:R1:W-:Y:S04]  /*78cb0*/  STL.64 [R1+0x778], R10 ;  /* 0x0007780a01007387 */ /* 0x0003e80000100a00 */
[----:B------:R-:W3:Y:S04]  /*78cc0*/  LDL.LU.64 R16, [R1+0x2930] ;  /* 0x0029300001107983 */ /* 0x000ee80000300a00 */
[----:B------:R-:W3:Y:S04]  /*78cd0*/  LDL.LU.64 R18, [R1+0x2938] ;  /* 0x0029380001127983 */ /* 0x000ee80000300a00 */
[----:B0-----:R-:W4:Y:S04]  /*78ce0*/  LDL.LU.64 R8, [R1+0x2920] ;  /* 0x0029200001087983 */ /* 0x001f280000300a00 */
[----:B-1----:R-:W4:Y:S04]  /*78cf0*/  LDL.LU.64 R10, [R1+0x2928] ;  /* 0x00292800010a7983 */ /* 0x002f280000300a00 */
        /* <DEDUP_REMOVED lines=28> */
[----:B0-----:R-:W4:Y:S04]  /*78ec0*/  LDL.LU.64 R18, [R1+0x74c8] ;  /* 0x0074c80001127983 */ /* 0x001f280000300a00 */
[----:B------:R-:W2:Y:S01]  /*78ed0*/  LDL.LU.64 R16, [R1+0x74c0] ;  /* 0x0074c00001107983 */ /* 0x000ea20000300a00 */
        /* <DEDUP_REMOVED lines=8> */
[----:B0-----:R-:W2:Y:S04]  /*78f60*/  LDL.LU.64 R14, [R1+0x74a8] ;  /* 0x0074a800010e7983 */ /* 0x001ea80000300a00 */
[----:B------:R-:W3:Y:S04]  /*78f70*/  LDL.LU.64 R12, [R1+0x74a0] ;  /* 0x0074a000010c7983 */ /* 0x000ee80000300a00 */
[----:B------:R-:W-:Y:S04]  /*78f80*/  STL.64 [R1+0x7488], R18 ;  /* 0x0074881201007387 */ /* 0x000fe80000100a00 */
[----:B------:R0:W-:Y:S01]  /*78f90*/  STL.64 [R1+0x7480], R16 ;  /* 0x0074801001007387 */ /* 0x0001e20000100a00 */
[C---:B--2---:R-:W-:Y:S08]  /*78fa0*/  HMMA.16816.F32 R56, R28.reuse, R14, R56 ;  /* 0x0000000e1c38723c */ /* 0x044ff00000001838 */
[C---:B---3--:R-:W-:Y:S08]  /*78fb0*/  HMMA.16816.F32 R48, R28.reuse, R12, R48 ;  /* 0x0000000c1c30723c */ /* 0x048ff00000001830 */
[C---:B0-----:R-:W-:Y:S03]  /*78fc0*/  HMMA.16816.F32 R16, R28.reuse, R10, R32 ;  /* 0x0000000a1c10723c */ /* 0x041fe60000001820 */
[----:B------:R0:W-:Y:S04]  /*78fd0*/  STL.64 [R1+0x720], R56 ;  /* 0x0007203801007387 */ /* 0x0001e80000100a00 */
[----:B------:R1:W-:Y:S04]  /*78fe0*/  STL.64 [R1+0x728], R58 ;  /* 0x0007283a01007387 */ /* 0x0003e80000100a00 */
[----:B------:R-:W2:Y:S04]  /*78ff0*/  LDL.LU.64 R32, [R1+0x28a0] ;  /* 0x0028a00001207983 */ /* 0x000ea80000300a00 */
[----:B------:R-:W-:Y:S04]  /*79000*/  STL.64 [R1+0x710], R48 ;  /* 0x0007103001007387 */ /* 0x000fe80000100a00 */
[----:B------:R-:W-:Y:S04]  /*79010*/  STL.64 [R1+0x718], R50 ;  /* 0x0007183201007387 */ /* 0x000fe80000100a00 */
[----:B------:R-:W2:Y:S04]  /*79020*/  LDL.LU.64 R34, [R1+0x28a8] ;  /* 0x0028a80001227983 */ /* 0x000ea80000300a00 */
[----:B------:R-:W-:Y:S04]  /*79030*/  STL.64 [R1+0x700], R16 ;  /* 0x0007001001007387 */ /* 0x000fe80000100a00 */
[----:B------:R4:W-:Y:S04]  /*79040*/  STL.64 [R1+0x708], R18 ;  /* 0x0007081201007387 */ /* 0x0009e80000100a00 */
[----:B0-----:R-:W3:Y:S04]  /*79050*/  LDL.LU.64 R56, [R1+0x3c0] ;  /* 0x0003c00001387983 */ /* 0x001ee80000300a00 */
[----:B-1----:R-:W3:Y:S01]  /*79060*/  LDL.LU.64 R58, [R1+0x3c8] ;  /* 0x0003c800013a7983 */ /* 0x002ee20000300a00 */
[----:B----4-:R-:W-:-:S15]  /*79070*/  HMMA.16816.F32 R16, R28, R8, R44 ;  /* 0x000000081c10723c */ /* 0x010fde000000182c */
[----:B------:R-:W-:-:S04]  /*79080*/  NOP ;  /* 0x0000000000007918 */ /* 0x000fc80000000000 */
[----:B------:R-:W-:Y:S04]  /*79090*/  STL.64 [R1+0x6f0], R16 ;  /* 0x0006f01001007387 */ /* 0x000fe80000100a00 */
[----:B------:R-:W-:Y:S04]  /*790a0*/  STL.64 [R1+0x6f8], R18 ;  /* 0x0006f81201007387 */ /* 0x000fe80000100a00 */
[----:B------:R-:W-:Y:S04]  /*790b0*/  STL.64 [R1+0x7468], R10 ;  /* 0x0074680a01007387 */ /* 0x000fe80000100a00 */
[----:B------:R0:W-:Y:S04]  /*790c0*/  STL.64 [R1+0x7460], R8 ;  /* 0x0074600801007387 */ /* 0x0001e80000100a00 */
[----:B------:R-:W4:Y:S04]  /*790d0*/  LDL.LU.64 R48, [R1+0x2880] ;  /* 0x0028800001307983 */ /* 0x000f280000300a00 */
[----:B------:R-:W4:Y:S01]  /*790e0*/  LDL.LU.64 R50, [R1+0x2888] ;  /* 0x0028880001327983 */ /* 0x000f220000300a00 */
[----:B0-----:R-:W-:-:S15]  /*790f0*/  HMMA.16816.F32 R8, R28, R6, R40 ;  /* 0x000000061c08723c */ /* 0x001fde0000001828 */
[----:B------:R-:W-:-:S04]  /*79100*/  NOP ;  /* 0x0000000000007918 */ /* 0x000fc80000000000 */
[----:B------:R0:W-:Y:S04]  /*79110*/  STL.64 [R1+0x6e0], R8 ;  /* 0x0006e00801007387 */ /* 0x0001e80000100a00 */
[----:B------:R1:W-:Y:S04]  /*79120*/  STL.64 [R1+0x6e8], R10 ;  /* 0x0006e80a01007387 */ /* 0x0003e80000100a00 */
[----:B------:R-:W4:Y:S04]  /*79130*/  LDL.LU.64 R44, [R1+0x2870] ;  /* 0x00287000012c7983 */ /* 0x000f280000300a00 */
[----:B------:R-:W4:Y:S04]  /*79140*/  LDL.LU.64 R46, [R1+0x2878] ;  /* 0x00287800012e7983 */ /* 0x000f280000300a00 */
[----:B------:R-:W4:Y:S04]  /*79150*/  LDL.LU.64 R40, [R1+0x2860] ;  /* 0x0028600001287983 */ /* 0x000f280000300a00 */
[----:B------:R-:W4:Y:S04]  /*79160*/  LDL.LU.64 R42, [R1+0x2868] ;  /* 0x00286800012a7983 */ /* 0x000f280000300a00 */
[----:B------:R-:W4:Y:S04]  /*79170*/  LDL.LU.64 R16, [R1+0x2850] ;  /* 0x0028500001107983 */ /* 0x000f280000300a00 */
[----:B------:R-:W4:Y:S04]  /*79180*/  LDL.LU.64 R18, [R1+0x2858] ;  /* 0x0028580001127983 */ /* 0x000f280000300a00 */
[----:B0-----:R-:W4:Y:S04]  /*79190*/  LDL.LU.64 R8, [R1+0x2840] ;  /* 0x0028400001087983 */ /* 0x001f280000300a00 */
[----:B-1----:R-:W4:Y:S01]  /*791a0*/  LDL.LU.64 R10, [R1+0x2848] ;  /* 0x00284800010a7983 */ /* 0x002f220000300a00 */
[----:B--2---:R-:W-:-:S15]  /*791b0*/  HMMA.16816.F32 R32, R28, R4, R32 ;  /* 0x000000041c20723c */ /* 0x004fde0000001820 */
[----:B------:R-:W-:-:S04]  /*791c0*/  NOP ;  /* 0x0000000000007918 */ /* 0x000fc80000000000 */
[----:B------:R-:W-:Y:S04]  /*791d0*/  STL.64 [R1+0x6d0], R32 ;  /* 0x0006d02001007387 */ /* 0x000fe80000100a00 */
[----:B------:R0:W-:Y:S04]  /*791e0*/  STL.64 [R1+0x6d8], R34 ;  /* 0x0006d82201007387 */ /* 0x0001e80000100a00 */
[----:B0-----:R-:W2:Y:S04]  /*791f0*/  LDL.LU.64 R34, [R1+0x7498] ;  /* 0x0074980001227983 */ /* 0x001ea80000300a00 */
[----:B------:R-:W2:Y:S04]  /*79200*/  LDL.LU.64 R32, [R1+0x7490] ;  /* 0x0074900001207983 */ /* 0x000ea80000300a00 */
[----:B------:R-:W-:Y:S04]  /*79210*/  STL.64 [R1+0x7478], R6 ;  /* 0x0074780601007387 */ /* 0x000fe80000100a00 */
[----:B------:R3:W-:Y:S02]  /*79220*/  STL.64 [R1+0x7470], R4 ;  /* 0x0074700401007387 */ /* 0x0007e40000100a00 */
[----:B---3--:R-:W-:Y:S01]  /*79230*/  HMMA.16816.F32 R4, R28, R2, R56 ;  /* 0x000000021c04723c */ /* 0x008fe20000001838 */
        /* <DEDUP_REMOVED lines=8> */
[----:B----4-:R-:W-:Y:S01]  /*792c0*/  HMMA.16816.F32 R48, R28, R36, R48 ;  /* 0x000000241c30723c */ /* 0x010fe20000001830 */
[----:B------:R-:W-:Y:S04]  /*792d0*/  STL.64 [R1+0x1c0], R4 ;  /* 0x0001c00401007387 */ /* 0x000fe80000100a00 */
[----:B------:R2:W-:-:S14]  /*792e0*/  STL.64 [R1+0x1c8], R6 ;  /* 0x0001c80601007387 */ /* 0x0005dc0000100a00 */
[----:B------:R-:W-:Y:S04]  /*792f0*/  STL.64 [R1+0x6c0], R48 ;  /* 0x0006c03001007387 */ /* 0x000fe80000100a00 */
[----:B------:R-:W-:Y:S01]  /*79300*/  STL.64 [R1+0x6c8], R50 ;  /* 0x0006c83201007387 */ /* 0x000fe20000100a00 */
[C---:B--2---:R-:W-:Y:S08]  /*79310*/  HMMA.16816.F32 R4, R28.reuse, R34, R44 ;  /* 0x000000221c04723c */ /* 0x044ff0000000182c */
[C---:B------:R-:W-:Y:S08]  /*79320*/  HMMA.16816.F32 R44, R28.reuse, R32, R40 ;  /* 0x000000201c2c723c */ /* 0x040ff00000001828 */
[C---:B------:R-:W-:Y:S03]  /*79330*/  HMMA.16816.F32 R40, R28.reuse, R26, R16 ;  /* 0x0000001a1c28723c */ /* 0x040fe60000001810 */
[----:B------:R-:W-:Y:S04]  /*79340*/  STL.64 [R1+0x6b0], R4 ;  /* 0x0006b00401007387 */ /* 0x000fe80000100a00 */
[----:B------:R0:W-:Y:S04]  /*79350*/  STL.64 [R1+0x6b8], R6 ;  /* 0x0006b80601007387 */ /* 0x0001e80000100a00 */
[----:B------:R-:W-:Y:S04]  /*79360*/  STL.64 [R1+0x6a0], R44 ;  /* 0x0006a02c01007387 */ /* 0x000fe80000100a00 */
[----:B------:R-:W-:Y:S04]  /*79370*/  STL.64 [R1+0x6a8], R46 ;  /* 0x0006a82e01007387 */ /* 0x000fe80000100a00 */
[----:B------:R-:W2:Y:S04]  /*79380*/  LDL.LU.64 R16, [R1+0x2830] ;  /* 0x0028300001107983 */ /* 0x000ea80000300a00 */
[----:B------:R1:W-:Y:S04]  /*79390*/  STL.64 [R1+0x690], R40 ;  /* 0x0006902801007387 */ /* 0x0003e80000100a00 */
[----:B------:R3:W-:Y:S04]  /*793a0*/  STL.64 [R1+0x698], R42 ;  /* 0x0006982a01007387 */ /* 0x0007e80000100a00 */
[----:B------:R-:W2:Y:S01]  /*793b0*/  LDL.LU.64 R18, [R1+0x2838] ;  /* 0x0028380001127983 */ /* 0x000ea20000300a00 */
[----:B0-----:R-:W-:-:S15]  /*793c0*/  HMMA.16816.F32 R4, R28, R24, R8 ;  /* 0x000000181c04723c */ /* 0x001fde0000001808 */
[----:B------:R-:W-:-:S04]  /*793d0*/  NOP ;  /* 0x0000000000007918 */ /* 0x000fc80000000000 */
[----:B------:R0:W-:Y:S04]  /*793e0*/  STL.64 [R1+0x680], R4 ;  /* 0x0006800401007387 */ /* 0x0001e80000100a00 */
[----:B------:R4:W-:Y:S04]  /*793f0*/  STL.64 [R1+0x688], R6 ;  /* 0x0006880601007387 */ /* 0x0009e80000100a00 */
[----:B-1----:R-:W2:Y:S04]  /*79400*/  LDL.LU.64 R40, [R1+0x2820] ;  /* 0x0028200001287983 */ /* 0x002ea80000300a00 */
[----:B---3--:R-:W3:Y:S04]  /*79410*/  LDL.LU.64 R42, [R1+0x2828] ;  /* 0x00282800012a7983 */ /* 0x008ee80000300a00 */
[----:B------:R-:W3:Y:S04]  /*79420*/  LDL.LU.64 R56, [R1+0x2810] ;  /* 0x0028100001387983 */ /* 0x000ee80000300a00 */
[----:B------:R-:W3:Y:S04]  /*79430*/  LDL.LU.64 R58, [R1+0x2818] ;  /* 0x00281800013a7983 */ /* 0x000ee80000300a00 */
[----:B------:R-:W3:Y:S04]  /*79440*/  LDL.LU.64 R48, [R1+0x2800] ;  /* 0x0028000001307983 */ /* 0x000ee80000300a00 */
[----:B------:R-:W3:Y:S04]  /*79450*/  LDL.LU.64 R50, [R1+0x2808] ;  /* 0x0028080001327983 */ /* 0x000ee80000300a00 */
[----:B0-----:R-:W3:Y:S04]  /*79460*/  LDL.LU.64 R4, [R1+0x27f0] ;  /* 0x0027f00001047983 */ /* 0x001ee80000300a00 */
[----:B----4-:R-:W4:Y:S04]  /*79470*/  LDL.LU.64 R6, [R1+0x27f8] ;  /* 0x0027f80001067983 */ /* 0x010f280000300a00 */
        /* <DEDUP_REMOVED lines=10> */
[----:B--2---:R-:W-:-:S15]  /*79520*/  HMMA.16816.F32 R16, R28, R22, R16 ;  /* 0x000000161c10723c */ /* 0x004fde0000001810 */
[----:B------:R-:W-:-:S04]  /*79530*/  NOP ;  /* 0x0000000000007918 */ /* 0x000fc80000000000 */
[----:B------:R-:W-:Y:S04]  /*79540*/  STL.64 [R1+0x670], R16 ;  /* 0x0006701001007387 */ /* 0x000fe80000100a00 */
[----:B------:R0:W-:Y:S04]  /*79550*/  STL.64 [R1+0x678], R18 ;  /* 0x0006781201007387 */ /* 0x0001e80000100a00 */
[----:B0-----:R-:W2:Y:S04]  /*79560*/  LDL.LU.64 R18, [R1+0x7488] ;  /* 0x0074880001127983 */ /* 0x001ea80000300a00 */
[----:B------:R-:W2:Y:S01]  /*79570*/  LDL.LU.64 R16, [R1+0x7480] ;  /* 0x0074800001107983 */ /* 0x000ea20000300a00 */
[C---:B---3--:R-:W-:Y:S08]  /*79580*/  HMMA.16816.F32 R40, R28.reuse, R20, R40 ;  /* 0x000000141c28723c */ /* 0x048ff00000001828 */
[C---:B----4-:R-:W-:Y:S08]  /*79590*/  HMMA.16816.F32 R4, R28.reuse, R14, R4 ;  /* 0x0000000e1c04723c */ /* 0x050ff00000001804 */
[C---:B------:R-:W-:Y:S03]  /*795a0*/  HMMA.16816.F32 R8, R28.reuse, R12, R8 ;  /* 0x0000000c1c08723c */ /* 0x040fe60000001808 */
[----:B------:R0:W-:Y:S04]  /*795b0*/  STL.64 [R1+0x660], R40 ;  /* 0x0006602801007387 */ /* 0x0001e80000100a00 */
[----:B------:R1:W-:Y:S04]  /*795c0*/  STL.64 [R1+0x668], R42 ;  /* 0x0006682a01007387 */ /* 0x0003e80000100a00 */
[----:B0-----:R-:W3:Y:S04]  /*795d0*/  LDL.LU.64 R40, [R1+0x27d0] ;  /* 0x0027d00001287983 */ /* 0x001ee80000300a00 */
[----:B-1----:R-:W3:Y:S01]  /*795e0*/  LDL.LU.64 R42, [R1+0x27d8] ;  /* 0x0027d800012a7983 */ /* 0x002ee20000300a00 */
[C---:B--2---:R-:W-:Y:S08]  /*795f0*/  HMMA.16816.F32 R56, R28.reuse, R18, R56 ;  /* 0x000000121c38723c */ /* 0x044ff00000001838 */
[C---:B------:R-:W-:Y:S11]  /*79600*/  HMMA.16816.F32 R48, R28.reuse, R16, R48 ;  /* 0x000000101c30723c */ /* 0x040ff60000001830 */
[----:B------:R0:W-:Y:S04]  /*79610*/  STL.64 [R1+0x650], R56 ;  /* 0x0006503801007387 */ /* 0x0001e80000100a00 */
[----:B------:R1:W-:Y:S04]  /*79620*/  STL.64 [R1+0x658], R58 ;  /* 0x0006583a01007387 */ /* 0x0003e80000100a00 */
[----:B0-----:R-:W2:Y:S04]  /*79630*/  LDL.LU.64 R56, [R1+0x2790] ;  /* 0x0027900001387983 */ /* 0x001ea80000300a00 */
[----:B-1----:R-:W2:Y:S04]  /*79640*/  LDL.LU.64 R58, [R1+0x2798] ;  /* 0x00279800013a7983 */ /* 0x002ea80000300a00 */
[----:B------:R0:W-:Y:S04]  /*79650*/  STL.64 [R1+0x640], R48 ;  /* 0x0006403001007387 */ /* 0x0001e80000100a00 */
[----:B------:R1:W-:Y:S04]  /*79660*/  STL.64 [R1+0x648], R50 ;  /* 0x0006483201007387 */ /* 0x0003e80000100a00 */
[----:B0-----:R-:W4:Y:S04]  /*79670*/  LDL.LU.64 R48, [R1+0x3a0] ;  /* 0x0003a00001307983 */ /* 0x001f280000300a00 */
[----:B-1----:R-:W4:Y:S04]  /*79680*/  LDL.LU.64 R50, [R1+0x3a8] ;  /* 0x0003a80001327983 */ /* 0x002f280000300a00 */
[----:B------:R-:W-:Y:S04]  /*79690*/  STL.64 [R1+0x7440], R18 ;  /* 0x0074401201007387 */ /* 0x000fe80000100a00 */
[----:B------:R0:W-:Y:S04]  /*796a0*/  STL.64 [R1+0x7438], R16 ;  /* 0x0074381001007387 */ /* 0x0001e80000100a00 */
[----:B0-----:R-:W2:Y:S04]  /*796b0*/  LDL.LU.64 R16, [R1+0x27b0] ;  /* 0x0027b00001107983 */ /* 0x001ea80000300a00 */
[----:B------:R-:W2:Y:S04]  /*796c0*/  LDL.LU.64 R18, [R1+0x27b8] ;  /* 0x0027b80001127983 */ /* 0x000ea80000300a00 */
[----:B------:R-:W-:Y:S04]  /*796d0*/  STL.64 [R1+0x630], R4 ;  /* 0x0006300401007387 */ /* 0x000fe80000100a00 */
[----:B------:R0:W-:Y:S04]  /*796e0*/  STL.64 [R1+0x638], R6 ;  /* 0x0006380601007387 */ /* 0x0001e80000100a00 */
[----:B0-----:R-:W2:Y:S04]  /*796f0*/  LDL.LU.64 R6, [R1+0x7478] ;  /* 0x0074780001067983 */ /* 0x001ea80000300a00 */
[----:B------:R-:W2:Y:S04]  /*79700*/  LDL.LU.64 R4, [R1+0x7470] ;  /* 0x0074700001047983 */ /* 0x000ea80000300a00 */
        /* <DEDUP_REMOVED lines=10> */
[----:B------:R0:W-:Y:S04]  /*797b0*/  STL.64 [R1+0x610], R40 ;  /* 0x0006102801007387 */ /* 0x0001e80000100a00 */
[----:B------:R-:W-:Y:S04]  /*797c0*/  STL.64 [R1+0x618], R42 ;  /* 0x0006182a01007387 */ /* 0x000fe80000100a00 */
[----:B0-----:R-:W3:Y:S01]  /*797d0*/  LDL.LU.64 R40, [R1+0x7458] ;  /* 0x0074580001287983 */ /* 0x001ee20000300a00 */
[----:B--2---:R-:W-:Y:S03]  /*797e0*/  HMMA.16816.F32 R12, R28, R8, R12 ;  /* 0x000000081c0c723c */ /* 0x004fe6000000180c */
[----:B------:R-:W-:Y:S04]  /*797f0*/  STL.64 [R1+0x7410], R10 ;  /* 0x0074100a01007387 */ /* 0x000fe80000100a00 */
[----:B------:R0:W-:-:S12]  /*79800*/  STL.64 [R1+0x7408], R8 ;  /* 0x0074080801007387 */ /* 0x0001d80000100a00 */
[----:B------:R-:W-:Y:S04]  /*79810*/  STL.64 [R1+0x600], R12 ;  /* 0x0006000c01007387 */ /* 0x000fe80000100a00 */
[----:B------:R1:W-:Y:S01]  /*79820*/  STL.64 [R1+0x608], R14 ;  /* 0x0006080e01007387 */ /* 0x0003e20000100a00 */
[C---:B0-----:R-:W-:Y:S08]  /*79830*/  HMMA.16816.F32 R8, R28.reuse, R4, R56 ;  /* 0x000000041c08723c */ /* 0x041ff00000001838 */
[----:B-1----:R-:W-:-:S15]  /*79840*/  HMMA.16816.F32 R12, R28, R6, R16 ;  /* 0x000000061c0c723c */ /* 0x002fde0000001810 */
[----:B------:R-:W-:-:S04]  /*79850*/  NOP ;  /* 0x0000000000007918 */ /* 0x000fc80000000000 */
[----:B------:R-:W-:Y:S02]  /*79860*/  IMAD.MOV.U32 R42, RZ, RZ, R13 ;  /* 0x000000ffff2a7224 */ /* 0x000fe400078e000d */
[----:B------:R-:W-:Y:S01]  /*79870*/  IMAD.MOV.U32 R43, RZ, RZ, R14 ;  /* 0x000000ffff2b7224 */ /* 0x000fe200078e000e */
[----:B------:R-:W-:Y:S04]  /*79880*/  STL [R1+0x5f0], R12 ;  /* 0x0005f00c01007387 */ /* 0x000fe80000100800 */
[----:B------:R-:W-:Y:S04]  /*79890*/  STL [R1+0x5fc], R15 ;  /* 0x0005fc0f01007387 */ /* 0x000fe80000100800 */
[----:B------:R-:W-:Y:S04]  /*798a0*/  STL.64 [R1+0x6cf8], R42 ;  /* 0x006cf82a01007387 */ /* 0x000fe80000100a00 */
[----:B---3--:R-:W-:Y:S04]  /*798b0*/  STL.64 [R1+0x6cf0], R40 ;  /* 0x006cf02801007387 */ /* 0x008fe80000100a00 */
[----:B------:R-:W-:Y:S04]  /*798c0*/  STL.64 [R1+0x7400], R6 ;  /* 0x0074000601007387 */ /* 0x000fe80000100a00 */
[----:B------:R0:W-:Y:S04]  /*798d0*/  STL.64 [R1+0x73f8], R4 ;  /* 0x0073f80401007387 */ /* 0x0001e80000100a00 */
[----:B------:R-:W-:Y:S04]  /*798e0*/  STL.64 [R1+0x5c0], R8 ;  /* 0x0005c00801007387 */ /* 0x000fe80000100a00 */
[----:B------:R4:W-:Y:S04]  /*798f0*/  STL.64 [R1+0x5c8], R10 ;  /* 0x0005c80a01007387 */ /* 0x0009e80000100a00 */
[----:B0-----:R-:W2:Y:S04]  /*79900*/  LDL.LU.64 R4, [R1+0x2770] ;  /* 0x0027700001047983 */ /* 0x001ea80000300a00 */
[----:B------:R-:W2:Y:S01]  /*79910*/  LDL.LU.64 R6, [R1+0x2778] ;  /* 0x0027780001067983 */ /* 0x000ea20000300a00 */
[----:B----4-:R-:W-:Y:S01]  /*79920*/  HMMA.16816.F32 R8, R28, R2, R48 ;  /* 0x000000021c08723c */ /* 0x010fe20000001830 */
[----:B------:R-:W-:-:S15]  /*79930*/  IMAD R28, R47, 0x100, R54 ;  /* 0x000001002f1c7824 */ /* 0x000fde00078e0236 */
[----:B------:R-:W-:-:S03]  /*79940*/  NOP ;  /* 0x0000000000007918 */ /* 0x000fc60000000000 */
[----:B------:R0:W-:Y:S04]  /*79950*/  STL.64 [R1+0x1b0], R8 ;  /* 0x0001b00801007387 */ /* 0x0001e80000100a00 */
[----:B------:R1:W-:Y:S04]  /*79960*/  STL.64 [R1+0x1b8], R10 ;  /* 0x0001b80a01007387 */ /* 0x0003e80000100a00 */
[----:B0-----:R-:W3:Y:S04]  /*79970*/  LDL.LU.64 R8, [R1+0x2760] ;  /* 0x0027600001087983 */ /* 0x001ee80000300a00 */
[----:B-1----:R-:W3:Y:S04]  /*79980*/  LDL.LU.64 R10, [R1+0x2768] ;  /* 0x00276800010a7983 */ /* 0x002ee80000300a00 */
[----:B------:R-:W4:Y:S01]  /*79990*/  LDL.LU R54, [R1+0xbb4] ;  /* 0x000bb40001367983 */ /* 0x000f220000300800 */
[----:B------:R-:W-:-:S03]  /*799a0*/  IMAD R29, R39, 0x100, R46 ;  /* 0x00000100271d7824 */ /* 0x000fc600078e022e */
[----:B----4-:R-:W-:Y:S04]  /*799b0*/  STL [R1+0x7418], R54 ;  /* 0x0074183601007387 */ /* 0x010fe80000100800 */
[----:B------:R-:W4:Y:S04]  /*799c0*/  LDL.LU R47, [R1+0xbb0] ;  /* 0x000bb000012f7983 */ /* 0x000f280000300800 */
[----:B------:R-:W4:Y:S01]  /*799d0*/  LDL.LU R46, [R1+0xbbc] ;  /* 0x000bbc00012e7983 */ /* 0x000f220000300800 */
[----:B------:R-:W-:Y:S02]  /*799e0*/  IMAD R30, R38, 0x100, R60 ;  /* 0x00000100261e7824 */ /* 0x000fe400078e023c */
[----:B------:R-:W-:Y:S01]  /*799f0*/  IMAD R31, R0, 0x100, R61 ;  /* 0x00000100001f7824 */ /* 0x000fe200078e023d */
[----:B------:R-:W-:-:S02]  /*79a00*/  F2FP.F16.E5M2.UNPACK_B R28, R28 ;  /* 0x0000001cff1c723e */ /* 0x000fc400020004ff */
[----:B------:R-:W-:Y:S02]  /*79a10*/  F2FP.F16.E5M2.UNPACK_B R29, R29 ;  /* 0x0000001dff1d723e */ /* 0x000fe400020004ff */
[----:B------:R-:W-:Y:S02]  /*79a20*/  F2FP.F16.E5M2.UNPACK_B R30, R30 ;  /* 0x0000001eff1e723e */ /* 0x000fe400020004ff */
[----:B------:R-:W-:-:S07]  /*79a30*/  F2FP.F16.E5M2.UNPACK_B R31, R31 ;  /* 0x0000001fff1f723e */ /* 0x000fce00020004ff */
[C---:B--2---:R-:W-:Y:S01]  /*79a40*/  HMMA.16816.F32 R4, R28.reuse, R36, R4 ;  /* 0x000000241c04723c */ /* 0x044fe20000001804 */
[----:B----4-:R-:W-:Y:S04]  /*79a50*/  STL.64 [R1+0x7430], R46 ;  /* 0x0074302e01007387 */ /* 0x010fe80000100a00 */
[----:B------:R-:W2:Y:S04]  /*79a60*/  LDL.LU R39, [R1+0xbb8] ;  /* 0x000bb80001277983 */ /* 0x000ea80000300800 */
[----:B------:R-:W4:Y:S04]  /*79a70*/  LDL.LU R60, [R1+0xbc4] ;  /* 0x000bc400013c7983 */ /* 0x000f280000300800 */
[----:B------:R-:W2:Y:S01]  /*79a80*/  LDL.LU R38, [R1+0xbc0] ;  /* 0x000bc00001267983 */ /* 0x000ea20000300800 */
[C---:B---3--:R-:W-:Y:S03]  /*79a90*/  HMMA.16816.F32 R8, R28.reuse, R34, R8 ;  /* 0x000000221c08723c */ /* 0x048fe60000001808 */
[----:B------:R-:W3:Y:S04]  /*79aa0*/  LDL.LU R61, [R1+0xbcc] ;  /* 0x000bcc00013d7983 */ /* 0x000ee80000300800 */
[----:B------:R-:W3:Y:S04]  /*79ab0*/  LDL.LU R0, [R1+0xbc8] ;  /* 0x000bc80001007983 */ /* 0x000ee80000300800 */
[----:B------:R-:W3:Y:S04]  /*79ac0*/  LDL.LU.64 R48, [R1+0x2750] ;  /* 0x0027500001307983 */ /* 0x000ee80000300a00 */
[----:B------:R-:W3:Y:S04]  /*79ad0*/  LDL.LU.64 R50, [R1+0x2758] ;  /* 0x0027580001327983 */ /* 0x000ee80000300a00 */
[----:B------:R0:W-:Y:S04]  /*79ae0*/  STL.64 [R1+0x5b0], R4 ;  /* 0x0005b00401007387 */ /* 0x0001e80000100a00 */
[----:B------:R1:W-:Y:S04]  /*79af0*/  STL.64 [R1+0x5b8], R6 ;  /* 0x0005b80601007387 */ /* 0x0003e80000100a00 */
[----:B0-----:R-:W3:Y:S04]  /*79b00*/  LDL.LU.64 R4, [R1+0x2740] ;  /* 0x0027400001047983 */ /* 0x001ee80000300a00 */
[----:B-1----:R-:W3:Y:S04]  /*79b10*/  LDL.LU.64 R6, [R1+0x2748] ;  /* 0x0027480001067983 */ /* 0x002ee80000300a00 */
[----:B--2---:R-:W-:Y:S04]  /*79b20*/  STL.64 [R1+0x7450], R38 ;  /* 0x0074502601007387 */ /* 0x004fe80000100a00 */
[----:B------:R0:W-:Y:S04]  /*79b30*/  STL.64 [R1+0x7448], R36 ;  /* 0x0074482401007387 */ /* 0x0001e80000100a00 */
[----:B------:R-:W2:Y:S04]  /*79b40*/  LDL.LU.64 R40, [R1+0x2730] ;  /* 0x0027300001287983 */ /* 0x000ea80000300a00 */
[----:B------:R-:W2:Y:S04]  /*79b50*/  LDL.LU.64 R42, [R1+0x2738] ;  /* 0x00273800012a7983 */ /* 0x000ea80000300a00 */
[----:B------:R1:W-:Y:S04]  /*79b60*/  STL.64 [R1+0x5a0], R8 ;  /* 0x0005a00801007387 */ /* 0x0003e80000100a00 */
[----:B------:R1:W-:Y:S04]  /*79b70*/  STL.64 [R1+0x5a8], R10 ;  /* 0x0005a80a01007387 */ /* 0x0003e80000100a00 */
[----:B0-----:R-:W4:Y:S04]  /*79b80*/  LDL.LU.64 R36, [R1+0x2720] ;  /* 0x0027200001247983 */ /* 0x001f280000300a00 */
[----:B------:R-:W4:Y:S04]  /*79b90*/  LDL.LU.64 R38, [R1+0x2728] ;  /* 0x0027280001267983 */ /* 0x000f280000300a00 */
[----:B------:R-:W4:Y:S04]  /*79ba0*/  LDL.LU.64 R16, [R1+0x2710] ;  /* 0x0027100001107983 */ /* 0x000f280000300a00 */
[----:B------:R-:W4:Y:S01]  /*79bb0*/  LDL.LU.64 R18, [R1+0x2718] ;  /* 0x0027180001127983 */ /* 0x000f220000300a00 */
[C---:B---3--:R-:W-:Y:S08]  /*79bc0*/  HMMA.16816.F32 R56, R28.reuse, R32, R48 ;  /* 0x000000201c38723c */ /* 0x048ff00000001830 */
[C---:B------:R-:W-:Y:S01]  /*79bd0*/  HMMA.16816.F32 R48, R28.reuse, R26, R4 ;  /* 0x0000001a1c30723c */ /* 0x040fe20000001804 */
[----:B------:R-:W3:Y:S04]  /*79be0*/  LDL.LU.64 R44, [R1+0x2700] ;  /* 0x00270000012c7983 */ /* 0x000ee80000300a00 */
[----:B------:R-:W3:Y:S04]  /*79bf0*/  LDL.LU.64 R46, [R1+0x2708] ;  /* 0x00270800012e7983 */ /* 0x000ee80000300a00 */
[----:B------:R-:W3:Y:S04]  /*79c00*/  LDL.LU.64 R12, [R1+0x26f0] ;  /* 0x0026f000010c7983 */ /* 0x000ee80000300a00 */
[----:B------:R-:W3:Y:S04]  /*79c10*/  LDL.LU.64 R14, [R1+0x26f8] ;  /* 0x0026f800010e7983 */ /* 0x000ee80000300a00 */
[----:B------:R-:W3:Y:S04]  /*79c20*/  LDL.LU.64 R52, [R1+0x26e0] ;  /* 0x0026e00001347983 */ /* 0x000ee80000300a00 */
[----:B------:R-:W3:Y:S04]  /*79c30*/  LDL.LU.64 R54, [R1+0x26e8] ;  /* 0x0026e80001367983 */ /* 0x000ee80000300a00 */
[----:B-1----:R-:W3:Y:S04]  /*79c40*/  LDL.LU.64 R8, [R1+0x26d0] ;  /* 0x0026d00001087983 */ /* 0x002ee80000300a00 */
[----:B------:R-:W3:Y:S04]  /*79c50*/  LDL.LU.64 R10, [R1+0x26d8] ;  /* 0x0026d800010a7983 */ /* 0x000ee80000300a00 */
[----:B------:R-:W3:Y:S04]  /*79c60*/  LDL.LU.64 R4, [R1+0x26c0] ;  /* 0x0026c00001047983 */ /* 0x000ee80000300a00 */
[----:B------:R0:W-:Y:S04]  /*79c70*/  STL.64 [R1+0x590], R56 ;  /* 0x0005903801007387 */ /* 0x0001e80000100a00 */
[----:B------:R1:W-:Y:S04]  /*79c80*/  STL.64 [R1+0x598], R58 ;  /* 0x0005983a01007387 */ /* 0x0003e80000100a00 */
[----:B------:R-:W3:Y:S04]  /*79c90*/  LDL.LU.64 R6, [R1+0x26c8] ;  /* 0x0026c80001067983 */ /* 0x000ee80000300a00 */
[----:B------:R1:W-:Y:S04]  /*79ca0*/  STL.64 [R1+0x560], R48 ;  /* 0x0005603001007387 */ /* 0x0003e80000100a00 */
[----:B------:R1:W-:Y:S04]  /*79cb0*/  STL.64 [R1+0x568], R50 ;  /* 0x0005683201007387 */ /* 0x0003e80000100a00 */
[----:B0-----:R-:W3:Y:S04]  /*79cc0*/  LDL.LU.64 R56, [R1+0x26a0] ;  /* 0x0026a00001387983 */ /* 0x001ee80000300a00 */
[----:B-1----:R-:W3:Y:S04]  /*79cd0*/  LDL.LU.64 R58, [R1+0x26a8] ;  /* 0x0026a800013a7983 */ /* 0x002ee80000300a00 */
[----:B------:R-:W3:Y:S04]  /*79ce0*/  LDL.LU.64 R48, [R1+0x2680] ;  /* 0x0026800001307983 */ /* 0x000ee80000300a00 */
[----:B------:R-:W3:Y:S01]  /*79cf0*/  LDL.LU.64 R50, [R1+0x2688] ;  /* 0x0026880001327983 */ /* 0x000ee20000300a00 */
[C---:B--2---:R-:W-:Y:S08]  /*79d00*/  HMMA.16816.F32 R40, R28.reuse, R24, R40 ;  /* 0x000000181c28723c */ /* 0x044ff00000001828 */
[C---:B----4-:R-:W-:Y:S08]  /*79d10*/  HMMA.16816.F32 R36, R28.reuse, R22, R36 ;  /* 0x000000161c24723c */ /* 0x050ff00000001824 */
[C---:B------:R-:W-:Y:S03]  /*79d20*/  HMMA.16816.F32 R16, R28.reuse, R20, R16 ;  /* 0x000000141c10723c */ /* 0x040fe60000001810 */
[----:B------:R0:W-:Y:S04]  /*79d30*/  STL.64 [R1+0x530], R40 ;  /* 0x0005302801007387 */ /* 0x0001e80000100a00 */
[----:B------:R1:W-:Y:S04]  /*79d40*/  STL.64 [R1+0x538], R42 ;  /* 0x0005382a01007387 */ /* 0x0003e80000100a00 */
[----:B0-----:R-:W2:Y:S04]  /*79d50*/  LDL.LU.64 R40, [R1+0x380] ;  /* 0x0003800001287983 */ /* 0x001ea80000300a00 */
[----:B-1----:R-:W2:Y:S04]  /*79d60*/  LDL.LU.64 R42, [R1+0x388] ;  /* 0x00038800012a7983 */ /* 0x002ea80000300a00 */
[----:B------:R-:W-:Y:S04]  /*79d70*/  STL.64 [R1+0x500], R36 ;  /* 0x0005002401007387 */ /* 0x000fe80000100a00 */
[----:B------:R0:W-:Y:S04]  /*79d80*/  STL.64 [R1+0x508], R38 ;  /* 0x0005082601007387 */ /* 0x0001e80000100a00 */
[----:B0-----:R-:W4:Y:S04]  /*79d90*/  LDL.LU.64 R38, [R1+0x7450] ;  /* 0x0074500001267983 */ /* 0x001f280000300a00 */
[----:B------:R-:W2:Y:S04]  /*79da0*/  LDL.LU.64 R36, [R1+0x7448] ;  /* 0x0074480001247983 */ /* 0x000ea80000300a00 */
        /* <DEDUP_REMOVED lines=32> */
[----:B--2---:R-:W-:Y:S03]  /*79fb0*/  HMMA.16816.F32 R12, R28, R8, R12 ;  /* 0x000000081c0c723c */ /* 0x004fe6000000180c */
[----:B------:R-:W-:Y:S04]  /*79fc0*/  STL.64 [R1+0x73d0], R10 ;  /* 0x0073d00a01007387 */ /* 0x000fe80000100a00 */
[----:B------:R-:W-:-:S12]  /*79fd0*/  STL.64 [R1+0x73c8], R8 ;  /* 0x0073c80801007387 */ /* 0x000fd80000100a00 */
[----:B------:R-:W-:Y:S04]  /*79fe0*/  STL.64 [R1+0x430], R12 ;  /* 0x0004300c01007387 */ /* 0x000fe80000100a00 */
[----:B------:R3:W-:Y:S02]  /*79ff0*/  STL.64 [R1+0x438], R14 ;  /* 0x0004380e01007387 */ /* 0x0007e40000100a00 */
[C---:B---3--:R-:W-:Y:S08]  /*7a000*/  HMMA.16816.F32 R12, R28.reuse, R6, R56 ;  /* 0x000000061c0c723c */ /* 0x048ff00000001838 */
[C---:B----4-:R-:W-:Y:S01]  /*7a010*/  HMMA.16816.F32 R8, R28.reuse, R4, R48 ;  /* 0x000000041c08723c */ /* 0x050fe20000001830 */
[----:B------:R-:W-:Y:S10]  /*7a020*/  STL.64 [R1+0x73f0], R6 ;  /* 0x0073f00601007387 */ /* 0x000ff40000100a00 */
[----:B------:R-:W-:Y:S04]  /*7a030*/  STL.64 [R1+0x420], R12 ;  /* 0x0004200c01007387 */ /* 0x000fe80000100a00 */
[----:B------:R-:W-:Y:S04]  /*7a040*/  STL.64 [R1+0x428], R14 ;  /* 0x0004280e01007387 */ /* 0x000fe80000100a00 */
[----:B------:R0:W-:Y:S04]  /*7a050*/  STL.64 [R1+0x73e8], R4 ;  /* 0x0073e80401007387 */ /* 0x0001e80000100a00 */
[----:B------:R-:W-:Y:S04]  /*7a060*/  STL.64 [R1+0x410], R8 ;  /* 0x0004100801007387 */ /* 0x000fe80000100a00 */
[----:B------:R1:W-:Y:S04]  /*7a070*/  STL.64 [R1+0x418], R10 ;  /* 0x0004180a01007387 */ /* 0x0003e80000100a00 */
[----:B0-----:R-:W2:Y:S04]  /*7a080*/  LDL.LU.64 R4, [R1+0x2660] ;  /* 0x0026600001047983 */ /* 0x001ea80000300a00 */
[----:B------:R-:W2:Y:S01]  /*7a090*/  LDL.LU.64 R6, [R1+0x2668] ;  /* 0x0026680001067983 */ /* 0x000ea20000300a00 */
[----:B-1----:R-:W-:Y:S01]  /*7a0a0*/  HMMA.16816.F32 R8, R28, R2, R40 ;  /* 0x000000021c08723c */ /* 0x002fe20000001828 */
[----:B------:R-:W-:-:S15]  /*7a0b0*/  IMAD R28, R47, 0x100, R54 ;  /* 0x000001002f1c7824 */ /* 0x000fde00078e0236 */
[----:B------:R-:W-:-:S03]  /*7a0c0*/  NOP ;  /* 0x0000000000007918 */ /* 0x000fc60000000000 */
[----:B------:R-:W-:Y:S04]  /*7a0d0*/  STL.64 [R1+0x1a0], R8 ;  /* 0x0001a00801007387 */ /* 0x000fe80000100a00 */
[----:B------:R2:W-:Y:S04]  /*7a0e0*/  STL.64 [R1+0x1a8], R10 ;  /* 0x0001a80a01007387 */ /* 0x0005e80000100a00 */
[----:B------:R-:W3:Y:S04]  /*7a0f0*/  LDL.LU.64 R56, [R1+0x2650] ;  /* 0x0026500001387983 */ /* 0x000ee80000300a00 */
[----:B------:R-:W3:Y:S04]  /*7a100*/  LDL.LU.64 R58, [R1+0x2658] ;  /* 0x00265800013a7983 */ /* 0x000ee80000300a00 */
[----:B------:R-:W4:Y:S04]  /*7a110*/  LDL.LU.64 R48, [R1+0x2640] ;  /* 0x0026400001307983 */ /* 0x000f280000300a00 */
[----:B------:R-:W4:Y:S04]  /*7a120*/  LDL.LU.64 R50, [R1+0x2648] ;  /* 0x0026480001327983 */ /* 0x000f280000300a00 */
[----:B------:R-:W4:Y:S04]  /*7a130*/  LDL.LU.64 R40, [R1+0x2630] ;  /* 0x0026300001287983 */ /* 0x000f280000300a00 */
[----:B------:R-:W4:Y:S04]  /*7a140*/  LDL.LU.64 R42, [R1+0x2638] ;  /* 0x00263800012a7983 */ /* 0x000f280000300a00 */
[----:B------:R-:W4:Y:S04]  /*7a150*/  LDL.LU.64 R12, [R1+0x2570] ;  /* 0x00257000010c7983 */ /* 0x000f280000300a00 */
[----:B------:R-:W4:Y:S01]  /*7a160*/  LDL.LU.64 R14, [R1+0x2578] ;  /* 0x00257800010e7983 */ /* 0x000f220000300a00 */
[----:B------:R-:W-:-:S02]  /*7a170*/  IMAD R29, R39, 0x100, R46 ;  /* 0x00000100271d7824 */ /* 0x000fc400078e022e */
[----:B------:R-:W-:Y:S02]  /*7a180*/  IMAD R30, R38, 0x100, R60 ;  /* 0x00000100261e7824 */ /* 0x000fe400078e023c */
[----:B------:R-:W-:Y:S01]  /*7a190*/  IMAD R31, R0, 0x100, R61 ;  /* 0x00000100001f7824 */ /* 0x000fe200078e023d */
[----:B------:R-:W-:Y:S02]  /*7a1a0*/  F2FP.F16.E5M2.UNPACK_B R28, R28 ;  /* 0x0000001cff1c723e */ /* 0x000fe400020004ff */
[----:B------:R-:W-:Y:S02]  /*7a1b0*/  F2FP.F16.E5M2.UNPACK_B R29, R29 ;  /* 0x0000001dff1d723e */ /* 0x000fe400020004ff */
[----:B------:R-:W-:Y:S02]  /*7a1c0*/  F2FP.F16.E5M2.UNPACK_B R30, R30 ;  /* 0x0000001eff1e723e */ /* 0x000fe400020004ff */
[----:B------:R-:W-:-:S07]  /*7a1d0*/  F2FP.F16.E5M2.UNPACK_B R31, R31 ;  /* 0x0000001fff1f723e */ /* 0x000fce00020004ff */
[C---:B--2---:R-:W-:Y:S01]  /*7a1e0*/  HMMA.16816.F32 R8, R28.reuse, R36, R4 ;  /* 0x000000241c08723c */ /* 0x044fe20000001804 */
[----:B------:R-:W2:Y:S04]  /*7a1f0*/  LDL.LU.64 R4, [R1+0x2460] ;  /* 0x0024600001047983 */ /* 0x000ea80000300a00 */
[----:B------:R-:W2:Y:S03]  /*7a200*/  LDL.LU.64 R6, [R1+0x2468] ;  /* 0x0024680001067983 */ /* 0x000ea60000300a00 */
[C---:B---3--:R-:W-:Y:S08]  /*7a210*/  HMMA.16816.F32 R56, R28.reuse, R34, R56 ;  /* 0x000000221c38723c */ /* 0x048ff00000001838 */
[C---:B----4-:R-:W-:Y:S08]  /*7a220*/  HMMA.16816.F32 R48, R28.reuse, R32, R48 ;  /* 0x000000201c30723c */ /* 0x050ff00000001830 */
[C---:B------:R-:W-:Y:S01]  /*7a230*/  HMMA.16816.F32 R40, R28.reuse, R26, R40 ;  /* 0x0000001a1c28723c */ /* 0x040fe20000001828 */
[----:B------:R0:W-:Y:S04]  /*7a240*/  STL.64 [R1+0x400], R8 ;  /* 0x0004000801007387 */ /* 0x0001e80000100a00 */
[----:B------:R1:W-:Y:S03]  /*7a250*/  STL.64 [R1+0x408], R10 ;  /* 0x0004080a01007387 */ /* 0x0003e60000100a00 */
[C---:B------:R-:W-:Y:S01]  /*7a260*/  HMMA.16816.F32 R12, R28.reuse, R24, R12 ;  /* 0x000000181c0c723c */ /* 0x040fe2000000180c */
[----:B0-----:R-:W3:Y:S04]  /*7a270*/  LDL.LU.64 R8, [R1+0x2430] ;  /* 0x0024300001087983 */ /* 0x001ee80000300a00 */
[----:B-1----:R-:W3:Y:S04]  /*7a280*/  LDL.LU.64 R10, [R1+0x2438] ;  /* 0x00243800010a7983 */ /* 0x002ee80000300a00 */
        /* <DEDUP_REMOVED lines=17> */
[----:B------:R2:W-:Y:S02]  /*7a3a0*/  STL.64 [R1+0x3c8], R14 ;  /* 0x0003c80e01007387 */ /* 0x0005e40000100a00 */
[----:B--2---:R-:W-:Y:S02]  /*7a3b0*/  HMMA.16816.F32 R12, R28, R22, R4 ;  /* 0x000000161c0c723c */ /* 0x004fe40000001804 */
[----:B------:R-:W2:Y:S04]  /*7a3c0*/  LDL.LU.64 R4, [R1+0x2420] ;  /* 0x0024200001047983 */ /* 0x000ea80000300a00 */
[----:B------:R-:W2:-:S13]  /*7a3d0*/  LDL.LU.64 R6, [R1+0x2428] ;  /* 0x0024280001067983 */ /* 0x000e9a0000300a00 */
[----:B------:R0:W-:Y:S04]  /*7a3e0*/  STL.64 [R1+0x3b0], R12 ;  /* 0x0003b00c01007387 */ /* 0x0001e80000100a00 */
[----:B------:R1:W-:Y:S04]  /*7a3f0*/  STL.64 [R1+0x3b8], R14 ;  /* 0x0003b80e01007387 */ /* 0x0003e80000100a00 */
[----:B0-----:R-:W4:Y:S04]  /*7a400*/  LDL.LU.64 R12, [R1+0x2410] ;  /* 0x00241000010c7983 */ /* 0x001f280000300a00 */
[----:B-1----:R-:W4:Y:S01]  /*7a410*/  LDL.LU.64 R14, [R1+0x2418] ;  /* 0x00241800010e7983 */ /* 0x002f220000300a00 */
[----:B---3--:R-:W-:Y:S03]  /*7a420*/  HMMA.16816.F32 R24, R28, R20, R8 ;  /* 0x000000141c18723c */ /* 0x008fe60000001808 */
[----:B------:R-:W3:Y:S04]  /*7a430*/  LDL.LU.64 R8, [R1+0x2400] ;  /* 0x0024000001087983 */ /* 0x000ee80000300a00 */
[----:B------:R-:W3:-:S12]  /*7a440*/  LDL.LU.64 R10, [R1+0x2408] ;  /* 0x00240800010a7983 */ /* 0x000ed80000300a00 */
[----:B------:R0:W-:Y:S04]  /*7a450*/  STL.64 [R1+0x3a0], R24 ;  /* 0x0003a01801007387 */ /* 0x0001e80000100a00 */
[----:B------:R1:W-:Y:S04]  /*7a460*/  STL.64 [R1+0x3a8], R26 ;  /* 0x0003a81a01007387 */ /* 0x0003e80000100a00 */
        /* <DEDUP_REMOVED lines=8> */
[----:B------:R-:W-:Y:S04]  /*7a4f0*/  STL.64 [R1+0x7390], R22 ;  /* 0x0073901601007387 */ /* 0x000fe80000100a00 */
[----:B------:R0:W-:Y:S04]  /*7a500*/  STL.64 [R1+0x7388], R20 ;  /* 0x0073881401007387 */ /* 0x0001e80000100a00 */
[----:B0-----:R-:W3:Y:S04]  /*7a510*/  LDL.LU.64 R20, [R1+0x23e0] ;  /* 0x0023e00001147983 */ /* 0x001ee80000300a00 */
[----:B------:R-:W3:Y:S01]  /*7a520*/  LDL.LU.64 R22, [R1+0x23e8] ;  /* 0x0023e80001167983 */ /* 0x000ee20000300a00 */
        /* <DEDUP_REMOVED lines=29> */
[----:B------:R0:W-:Y:S04]  /*7a700*/  STL.64 [R1+0x358], R18 ;  /* 0x0003581201007387 */ /* 0x0001e80000100a00 */
[----:B------:R-:W-:Y:S04]  /*7a710*/  STL.64 [R1+0x73b8], R8 ;  /* 0x0073b80801007387 */ /* 0x000fe80000100a00 */
[----:B------:R-:W-:Y:S04]  /*7a720*/  STL.64 [R1+0x340], R12 ;  /* 0x0003400c01007387 */ /* 0x000fe80000100a00 */
[----:B------:R1:W-:Y:S01]  /*7a730*/  STL.64 [R1+0x348], R14 ;  /* 0x0003480e01007387 */ /* 0x0003e20000100a00 */
[C---:B0-----:R-:W-:Y:S08]  /*7a740*/  HMMA.16816.F32 R16, R28.reuse, R6, R48 ;  /* 0x000000061c10723c */ /* 0x041ff00000001830 */
[C---:B-1----:R-:W-:Y:S08]  /*7a750*/  HMMA.16816.F32 R12, R28.reuse, R4, R40 ;  /* 0x000000041c0c723c */ /* 0x042ff00000001828 */
[----:B------:R-:W-:Y:S03]  /*7a760*/  HMMA.16816.F32 R8, R28, R2, R24 ;  /* 0x000000021c08723c */ /* 0x000fe60000001818 */
[----:B------:R-:W-:Y:S04]  /*7a770*/  STL.64 [R1+0x330], R16 ;  /* 0x0003301001007387 */ /* 0x000fe80000100a00 */
[----:B------:R-:W-:Y:S04]  /*7a780*/  STL.64 [R1+0x338], R18 ;  /* 0x0003381201007387 */ /* 0x000fe80000100a00 */
[----:B------:R-:W-:Y:S04]  /*7a790*/  STL.64 [R1+0x320], R12 ;  /* 0x0003200c01007387 */ /* 0x000fe80000100a00 */
[----:B------:R-:W-:Y:S04]  /*7a7a0*/  STL.64 [R1+0x328], R14 ;  /* 0x0003280e01007387 */ /* 0x000fe80000100a00 */
[----:B------:R0:W-:Y:S04]  /*7a7b0*/  STL.64 [R1+0x190], R8 ;  /* 0x0001900801007387 */ /* 0x0001e80000100a00 */
[----:B------:R1:W-:Y:S04]  /*7a7c0*/  STL.64 [R1+0x198], R10 ;  /* 0x0001980a01007387 */ /* 0x0003e80000100a00 */
[----:B------:R-:W2:Y:S04]  /*7a7d0*/  LDL.LU.64 R48, [R1+0x23a0] ;  /* 0x0023a00001307983 */ /* 0x000ea80000300a00 */
[----:B------:R-:W2:Y:S04]  /*7a7e0*/  LDL.LU.64 R50, [R1+0x23a8] ;  /* 0x0023a80001327983 */ /* 0x000ea80000300a00 */
[----:B0-----:R-:W3:Y:S04]  /*7a7f0*/  LDL.LU.64 R8, [R1+0x2390] ;  /* 0x0023900001087983 */ /* 0x001ee80000300a00 */
[----:B-1----:R-:W3:Y:S04]  /*7a800*/  LDL.LU.64 R10, [R1+0x2398] ;  /* 0x00239800010a7983 */ /* 0x002ee80000300a00 */
[----:B------:R-:W4:Y:S04]  /*7a810*/  LDL.LU.64 R24, [R1+0x2380] ;  /* 0x0023800001187983 */ /* 0x000f280000300a00 */
[----:B------:R-:W4:Y:S01]  /*7a820*/  LDL.LU.64 R26, [R1+0x2388] ;  /* 0x00238800011a7983 */ /* 0x000f220000300a00 */
[----:B------:R-:W-:-:S02]  /*7a830*/  IMAD R28, R47, 0x100, R54 ;  /* 0x000001002f1c7824 */ /* 0x000fc400078e0236 */
[----:B------:R-:W-:Y:S02]  /*7a840*/  IMAD R29, R39, 0x100, R46 ;  /* 0x00000100271d7824 */ /* 0x000fe400078e022e */
[----:B------:R-:W-:Y:S02]  /*7a850*/  IMAD R30, R38, 0x100, R60 ;  /* 0x00000100261e7824 */ /* 0x000fe400078e023c */
[----:B------:R-:W-:Y:S01]  /*7a860*/  IMAD R31, R0, 0x100, R61 ;  /* 0x00000100001f7824 */ /* 0x000fe200078e023d */
[----:B------:R-:W4:Y:S01]  /*7a870*/  LDL.LU.64 R12, [R1+0x2370] ;  /* 0x00237000010c7983 */ /* 0x000f220000300a00 */
[----:B------:R-:W-:Y:S02]  /*7a880*/  F2FP.F16.E5M2.UNPACK_B R28, R28 ;  /* 0x0000001cff1c723e */ /* 0x000fe400020004ff */
[----:B------:R-:W-:Y:S02]  /*7a890*/  F2FP.F16.E5M2.UNPACK_B R29, R29 ;  /* 0x0000001dff1d723e */ /* 0x000fe400020004ff */
[----:B------:R-:W-:-:S02]  /*7a8a0*/  F2FP.F16.E5M2.UNPACK_B R30, R30 ;  /* 0x0000001eff1e723e */ /* 0x000fc400020004ff */
[----:B------:R-:W-:Y:S01]  /*7a8b0*/  F2FP.F16.E5M2.UNPACK_B R31, R31 ;  /* 0x0000001fff1f723e */ /* 0x000fe200020004ff */
        /* <DEDUP_REMOVED lines=12> */
[----:B------:R-:W4:Y:S01]  /*7a980*/  LDL.LU.64 R58, [R1+0x22e8] ;  /* 0x0022e800013a7983 */ /* 0x000f220000300a00 */
[C---:B--2---:R-:W-:Y:S08]  /*7a990*/  HMMA.16816.F32 R48, R28.reuse, R36, R48 ;  /* 0x000000241c30723c */ /* 0x044ff00000001830 */
[C---:B---3--:R-:W-:Y:S08]  /*7a9a0*/  HMMA.16816.F32 R8, R28.reuse, R34, R8 ;  /* 0x000000221c08723c */ /* 0x048ff00000001808 */
[C---:B----4-:R-:W-:Y:S03]  /*7a9b0*/  HMMA.16816.F32 R24, R28.reuse, R32, R24 ;  /* 0x000000201c18723c */ /* 0x050fe60000001818 */
[----:B------:R0:W-:Y:S04]  /*7a9c0*/  STL.64 [R1+0x310], R48 ;  /* 0x0003103001007387 */ /* 0x0001e80000100a00 */
[----:B------:R1:W-:Y:S04]  /*7a9d0*/  STL.64 [R1+0x318], R50 ;  /* 0x0003183201007387 */ /* 0x0003e80000100a00 */
[----:B0-----:R-:W2:Y:S04]  /*7a9e0*/  LDL.LU.64 R48, [R1+0x22c0] ;  /* 0x0022c00001307983 */ /* 0x001ea80000300a00 */
[----:B-1----:R-:W2:Y:S04]  /*7a9f0*/  LDL.LU.64 R50, [R1+0x22c8] ;  /* 0x0022c80001327983 */ /* 0x002ea80000300a00 */
        /* <DEDUP_REMOVED lines=20> */
[----:B------:R0:W-:Y:S04]  /*7ab40*/  STL.64 [R1+0x2c0], R40 ;  /* 0x0002c02801007387 */ /* 0x0001e80000100a00 */
[----:B------:R1:W-:Y:S04]  /*7ab50*/  STL.64 [R1+0x2c8], R42 ;  /* 0x0002c82a01007387 */ /* 0x0003e80000100a00 */
[----:B0-----:R-:W2:Y:S04]  /*7ab60*/  LDL.LU.64 R40, [R1+0x22a0] ;  /* 0x0022a00001287983 */ /* 0x001ea80000300a00 */
[----:B-1----:R-:W2:Y:S04]  /*7ab70*/  LDL.LU.64 R42, [R1+0x22a8] ;  /* 0x0022a800012a7983 */ /* 0x002ea80000300a00 */
[----:B------:R-:W-:Y:S04]  /*7ab80*/  STL.64 [R1+0x2b0], R16 ;  /* 0x0002b01001007387 */ /* 0x000fe80000100a00 */
[----:B------:R0:W-:Y:S04]  /*7ab90*/  STL.64 [R1+0x2b8], R18 ;  /* 0x0002b81201007387 */ /* 0x0001e80000100a00 */
[----:B0-----:R-:W3:Y:S04]  /*7aba0*/  LDL.LU.64 R18, [R1+0x7380] ;  /* 0x0073800001127983 */ /* 0x001ee80000300a00 */
[----:B------:R-:W2:Y:S01]  /*7abb0*/  LDL.LU.64 R16, [R1+0x7378] ;  /* 0x0073780001107983 */ /* 0x000ea20000300a00 */
[C---:B---3--:R-:W-:Y:S08]  /*7abc0*/  HMMA.16816.F32 R44, R28.reuse, R18, R44 ;  /* 0x000000121c2c723c */ /* 0x048ff0000000182c */
[C---:B--2---:R-:W-:Y:S11]  /*7abd0*/  HMMA.16816.F32 R52, R28.reuse, R16, R52 ;  /* 0x000000101c34723c */ /* 0x044ff60000001834 */
[----:B------:R0:W-:Y:S04]  /*7abe0*/  STL.64 [R1+0x2a0], R44 ;  /* 0x0002a02c01007387 */ /* 0x0001e80000100a00 */
[----:B------:R-:W-:Y:S04]  /*7abf0*/  STL.64 [R1+0x2a8], R46 ;  /* 0x0002a82e01007387 */ /* 0x000fe80000100a00 */
[----:B0-----:R-:W2:Y:S04]  /*7ac00*/  LDL.LU.64 R44, [R1+0x7370] ;  /* 0x00737000012c7983 */ /* 0x001ea80000300a00 */
[----:B------:R0:W-:Y:S04]  /*7ac10*/  STL.64 [R1+0x290], R52 ;  /* 0x0002903401007387 */ /* 0x0001e80000100a00 */
[----:B------:R-:W-:Y:S04]  /*7ac20*/  STL.64 [R1+0x298], R54 ;  /* 0x0002983601007387 */ /* 0x000fe80000100a00 */
[----:B0-----:R-:W3:Y:S04]  /*7ac30*/  LDL.LU.64 R52, [R1+0x7368] ;  /* 0x0073680001347983 */ /* 0x001ee80000300a00 */
[----:B------:R-:W-:Y:S04]  /*7ac40*/  STL.64 [R1+0x7350], R18 ;  /* 0x0073501201007387 */ /* 0x000fe80000100a00 */
[----:B------:R0:W-:Y:S04]  /*7ac50*/  STL.64 [R1+0x7348], R16 ;  /* 0x0073481001007387 */ /* 0x0001e80000100a00 */
[----:B0-----:R-:W2:Y:S04]  /*7ac60*/  LDL.LU.64 R16, [R1+0x2300] ;  /* 0x0023000001107983 */ /* 0x001ea80000300a00 */
[----:B------:R-:W2:Y:S02]  /*7ac70*/  LDL.LU.64 R18, [R1+0x2308] ;  /* 0x0023080001127983 */ /* 0x000ea40000300a00 */
[----:B--2---:R-:W-:-:S15]  /*7ac80*/  HMMA.16816.F32 R16, R28, R14, R16 ;  /* 0x0000000e1c10723c */ /* 0x004fde0000001810 */
[----:B------:R-:W-:-:S04]  /*7ac90*/  NOP ;  /* 0x0000000000007918 */ /* 0x000fc80000000000 */
[----:B------:R-:W-:Y:S04]  /*7aca0*/  STL.64 [R1+0x280], R16 ;  /* 0x0002801001007387 */ /* 0x000fe80000100a00 */
[----:B------:R0:W-:Y:S04]  /*7acb0*/  STL.64 [R1+0x288], R18 ;  /* 0x0002881201007387 */ /* 0x0001e80000100a00 */
[----:B------:R-:W-:Y:S04]  /*7acc0*/  STL.64 [R1+0x7330], R14 ;  /* 0x0073300e01007387 */ /* 0x000fe80000100a00 */
[----:B----4-:R1:W-:Y:S01]  /*7acd0*/  STL.64 [R1+0x7328], R12 ;  /* 0x0073280c01007387 */ /* 0x0103e20000100a00 */
[C---:B0-----:R-:W-:Y:S08]  /*7ace0*/  HMMA.16816.F32 R16, R28.reuse, R12, R56 ;  /* 0x0000000c1c10723c */ /* 0x041ff00000001838 */
[C---:B-1----:R-:W-:Y:S11]  /*7acf0*/  HMMA.16816.F32 R12, R28.reuse, R10, R48 ;  /* 0x0000000a1c0c723c */ /* 0x042ff60000001830 */
[----:B------:R-:W-:Y:S04]  /*7ad00*/  STL.64 [R1+0x270], R16 ;  /* 0x0002701001007387 */ /* 0x000fe80000100a00 */
[----:B------:R-:W-:Y:S04]  /*7ad10*/  STL.64 [R1+0x278], R18 ;  /* 0x0002781201007387 */ /* 0x000fe80000100a00 */
[----:B------:R-:W2:Y:S04]  /*7ad20*/  LDL.LU R48, [R1+0xbf4] ;  /* 0x000bf40001307983 */ /* 0x000ea80000300800 */
[----:B------:R-:W2:Y:S04]  /*7ad30*/  LDL.LU R49, [R1+0xbf0] ;  /* 0x000bf00001317983 */ /* 0x000ea80000300800 */
[----:B------:R-:W-:Y:S04]  /*7ad40*/  STL.64 [R1+0x260], R12 ;  /* 0x0002600c01007387 */ /* 0x000fe80000100a00 */
[----:B------:R0:W-:Y:S04]  /*7ad50*/  STL.64 [R1+0x268], R14 ;  /* 0x0002680e01007387 */ /* 0x0001e80000100a00 */
[----:B------:R-:W4:Y:S04]  /*7ad60*/  LDL.LU R50, [R1+0xbfc] ;  /* 0x000bfc0001327983 */ /* 0x000f280000300800 */
[----:B------:R-:W4:Y:S04]  /*7ad70*/  LDL.LU R51, [R1+0xbf8] ;  /* 0x000bf80001337983 */ /* 0x000f280000300800 */
[----:B------:R-:W2:Y:S04]  /*7ad80*/  LDL.LU R39, [R1+0xc04] ;  /* 0x000c040001277983 */ /* 0x000ea80000300800 */
[----:B------:R-:W2:Y:S01]  /*7ad90*/  LDL.LU R60, [R1+0xc00] ;  /* 0x000c0000013c7983 */ /* 0x000ea20000300800 */
[----:B0-----:R-:W-:Y:S03]  /*7ada0*/  HMMA.16816.F32 R12, R28, R8, R40 ;  /* 0x000000081c0c723c */ /* 0x001fe60000001828 */
[----:B------:R-:W2:Y:S04]  /*7adb0*/  LDL.LU.64 R40, [R1+0x2280] ;  /* 0x0022800001287983 */ /* 0x000ea80000300a00 */
[----:B------:R-:W2:Y:S04]  /*7adc0*/  LDL.LU.64 R42, [R1+0x2288] ;  /* 0x00228800012a7983 */ /* 0x000ea80000300a00 */
[----:B------:R-:W3:Y:S04]  /*7add0*/  LDL.LU.64 R16, [R1+0x2260] ;  /* 0x0022600001107983 */ /* 0x000ee80000300a00 */
[----:B------:R-:W3:Y:S04]  /*7ade0*/  LDL.LU.64 R18, [R1+0x2268] ;  /* 0x0022680001127983 */ /* 0x000ee80000300a00 */
[----:B------:R-:W-:-:S02]  /*7adf0*/  IMAD.MOV.U32 R54, RZ, RZ, R12 ;  /* 0x000000ffff367224 */ /* 0x000fc400078e000c */
[----:B------:R-:W-:Y:S02]  /*7ae00*/  IMAD.MOV.U32 R47, RZ, RZ, R13 ;  /* 0x000000ffff2f7224 */ /* 0x000fe400078e000d */
[----:B------:R-:W-:Y:S02]  /*7ae10*/  IMAD.MOV.U32 R46, RZ, RZ, R14 ;  /* 0x000000ffff2e7224 */ /* 0x000fe400078e000e */
[----:B------:R-:W-:Y:S01]  /*7ae20*/  IMAD.MOV.U32 R0, RZ, RZ, R15 ;  /* 0x000000ffff007224 */ /* 0x000fe200078e000f */
[----:B------:R-:W4:Y:S04]  /*7ae30*/  LDL.LU.64 R12, [R1+0x1490] ;  /* 0x00149000010c7983 */ /* 0x000f280000300a00 */
[----:B------:R-:W4:Y:S04]  /*7ae40*/  LDL.LU.64 R14, [R1+0x1498] ;  /* 0x00149800010e7983 */ /* 0x000f280000300a00 */
[----:B------:R-:W4:Y:S04]  /*7ae50*/  LDL.LU R38, [R1+0xc0c] ;  /* 0x000c0c0001267983 */ /* 0x000f280000300800 */
[----:B------:R-:W4:Y:S04]  /*7ae60*/  LDL.LU R61, [R1+0xc08] ;  /* 0x000c0800013d7983 */ /* 0x000f280000300800 */
[----:B------:R-:W-:Y:S04]  /*7ae70*/  STL.64 [R1+0x7310], R10 ;  /* 0x0073100a01007387 */ /* 0x000fe80000100a00 */
[----:B------:R3:W-:Y:S04]  /*7ae80*/  STL.64 [R1+0x7308], R8 ;  /* 0x0073080801007387 */ /* 0x0007e80000100a00 */
[----:B------:R-:W-:Y:S04]  /*7ae90*/  STL [R1+0x66fc], R0 ;  /* 0x0066fc0001007387 */ /* 0x000fe80000100800 */
[----:B------:R-:W-:Y:S04]  /*7aea0*/  STL [R1+0x66f8], R46 ;  /* 0x0066f82e01007387 */ /* 0x000fe80000100800 */
[----:B------:R0:W-:Y:S04]  /*7aeb0*/  STL [R1+0x66f4], R47 ;  /* 0x0066f42f01007387 */ /* 0x0001e80000100800 */
[----:B------:R1:W-:Y:S01]  /*7aec0*/  STL [R1+0x66f0], R54 ;  /* 0x0066f03601007387 */ /* 0x0003e20000100800 */
[C---:B--2---:R-:W-:Y:S08]  /*7aed0*/  HMMA.16816.F32 R40, R28.reuse, R6, R40 ;  /* 0x000000061c28723c */ /* 0x044ff00000001828 */
[----:B---3--:R-:W-:Y:S11]  /*7aee0*/  HMMA.16816.F32 R8, R28, R4, R16 ;  /* 0x000000041c08723c */ /* 0x008ff60000001810 */
[----:B------:R-:W-:Y:S01]  /*7aef0*/  IMAD.MOV.U32 R55, RZ, RZ, R43 ;  /* 0x000000ffff377224 */ /* 0x000fe200078e002b */
[----:B------:R-:W-:Y:S04]  /*7af00*/  STL.64 [R1+0x240], R40 ;  /* 0x0002402801007387 */ /* 0x000fe80000100a00 */
[----:B------:R-:W-:Y:S04]  /*7af10*/  STL [R1+0x248], R42 ;  /* 0x0002482a01007387 */ /* 0x000fe80000100800 */
[----:B------:R-:W-:Y:S04]  /*7af20*/  STL [R1+0x6720], R55 ;  /* 0x0067203701007387 */ /* 0x000fe80000100800 */
[----:B------:R-:W-:Y:S04]  /*7af30*/  STL.64 [R1+0x7320], R6 ;  /* 0x0073200601007387 */ /* 0x000fe80000100a00 */
[----:B------:R4:W-:Y:S01]  /*7af40*/  STL.64 [R1+0x7318], R4 ;  /* 0x0073180401007387 */ /* 0x0009e20000100a00 */
[----:B0-----:R-:W-:-:S02]  /*7af50*/  IMAD.MOV.U32 R47, RZ, RZ, R10 ;  /* 0x000000ffff2f7224 */ /* 0x001fc400078e000a */
[----:B------:R-:W-:Y:S02]  /*7af60*/  IMAD.MOV.U32 R46, RZ, RZ, R9 ;  /* 0x000000ffff2e7224 */ /* 0x000fe400078e0009 */
[----:B-1----:R-:W-:Y:S01]  /*7af70*/  IMAD.MOV.U32 R54, RZ, RZ, R11 ;  /* 0x000000ffff367224 */ /* 0x002fe200078e000b */
[----:B----4-:R-:W-:Y:S01]  /*7af80*/  HMMA.16816.F32 R4, R28, R2, R12 ;  /* 0x000000021c04723c */ /* 0x010fe2000000180c */
[----:B------:R-:W-:Y:S01]  /*7af90*/  IMAD.MOV.U32 R0, RZ, RZ, R8 ;  /* 0x000000ffff007224 */ /* 0x000fe200078e0008 */
[----:B------:R-:W-:Y:S04]  /*7afa0*/  STL [R1+0x697c], R47 ;  /* 0x00697c2f01007387 */ /* 0x000fe80000100800 */
[----:B------:R-:W-:Y:S04]  /*7afb0*/  STL [R1+0x6978], R46 ;  /* 0x0069782e01007387 */ /* 0x000fe80000100800 */
[----:B------:R-:W-:Y:S04]  /*7afc0*/  STL.64 [R1+0x6d00], R44 ;  /* 0x006d002c01007387 */ /* 0x000fe80000100a00 */
[----:B------:R-:W-:Y:S04]  /*7afd0*/  STL [R1+0x6728], R54 ;  /* 0x0067283601007387 */ /* 0x000fe80000100800 */
[----:B------:R-:W-:Y:S04]  /*7afe0*/  STL.64 [R1+0x6d08], R52 ;  /* 0x006d083401007387 */ /* 0x000fe80000100a00 */
[----:B------:R-:W-:Y:S04]  /*7aff0*/  STL [R1+0x6724], R0 ;  /* 0x0067240001007387 */ /* 0x000fe80000100800 */
[----:B------:R-:W2:Y:S04]  /*7b000*/  LDL.LU.64 R40, [R1+0x2240] ;  /* 0x0022400001287983 */ /* 0x000ea80000300a00 */
[----:B------:R-:W2:Y:S01]  /*7b010*/  LDL.LU.64 R42, [R1+0x2248] ;  /* 0x00224800012a7983 */ /* 0x000ea20000300a00 */
[----:B------:R-:W-:-:S03]  /*7b020*/  IMAD R28, R49, 0x100, R48 ;  /* 0x00000100311c7824 */ /* 0x000fc600078e0230 */
[----:B------:R0:W-:Y:S04]  /*7b030*/  STL.64 [R1+0x180], R4 ;  /* 0x0001800401007387 */ /* 0x0001e80000100a00 */
[----:B------:R1:W-:Y:S04]  /*7b040*/  STL.64 [R1+0x188], R6 ;  /* 0x0001880601007387 */ /* 0x0003e80000100a00 */
[----:B------:R-:W3:Y:S04]  /*7b050*/  LDL.LU.64 R16, [R1+0x2220] ;  /* 0x0022200001107983 */ /* 0x000ee80000300a00 */
[----:B------:R-:W3:Y:S04]  /*7b060*/  LDL.LU.64 R18, [R1+0x2228] ;  /* 0x0022280001127983 */ /* 0x000ee80000300a00 */
[----:B------:R-:W4:Y:S04]  /*7b070*/  LDL.LU.64 R12, [R1+0x2200] ;  /* 0x00220000010c7983 */ /* 0x000f280000300a00 */
[----:B------:R-:W4:Y:S04]  /*7b080*/  LDL.LU.64 R14, [R1+0x2208] ;  /* 0x00220800010e7983 */ /* 0x000f280000300a00 */
[----:B------:R-:W2:Y:S04]  /*7b090*/  LDL.LU.64 R8, [R1+0x21e0] ;  /* 0x0021e00001087983 */ /* 0x000ea80000300a00 */
[----:B------:R-:W2:Y:S01]  /*7b0a0*/  LDL.LU.64 R10, [R1+0x21e8] ;  /* 0x0021e800010a7983 */ /* 0x000ea20000300a00 */
[----:B------:R-:W-:-:S03]  /*7b0b0*/  IMAD R29, R51, 0x100, R50 ;  /* 0x00000100331d7824 */ /* 0x000fc600078e0232 */
[----:B0-----:R-:W2:Y:S04]  /*7b0c0*/  LDL.LU.64 R4, [R1+0x21c0] ;  /* 0x0021c00001047983 */ /* 0x001ea80000300a00 */
[----:B-1----:R-:W2:Y:S04]  /*7b0d0*/  LDL.LU.64 R6, [R1+0x21c8] ;  /* 0x0021c80001067983 */ /* 0x002ea80000300a00 */
[----:B------:R-:W2:Y:S04]  /*7b0e0*/  LDL.LU R48, [R1+0xc94] ;  /* 0x000c940001307983 */ /* 0x000ea80000300800 */
[----:B------:R-:W2:Y:S04]  /*7b0f0*/  LDL.LU R49, [R1+0xc90] ;  /* 0x000c900001317983 */ /* 0x000ea80000300800 */
[----:B------:R-:W2:Y:S04]  /*7b100*/  LDL.LU R50, [R1+0xc9c] ;  /* 0x000c9c0001327983 */ /* 0x000ea80000300800 */
[----:B------:R-:W2:Y:S01]  /*7b110*/  LDL.LU R51, [R1+0xc98] ;  /* 0x000c980001337983 */ /* 0x000ea20000300800 */
[----:B------:R-:W-:-:S02]  /*7b120*/  IMAD R30, R60, 0x100, R39 ;  /* 0x000001003c1e7824 */ /* 0x000fc400078e0227 */
[----:B------:R-:W-:Y:S01]  /*7b130*/  IMAD R31, R61, 0x100, R38 ;  /* 0x000001003d1f7824 */ /* 0x000fe200078e0226 */
[----:B------:R-:W-:Y:S02]  /*7b140*/  F2FP.F16.E5M2.UNPACK_B R28, R28 ;  /* 0x0000001cff1c723e */ /* 0x000fe400020004ff */
[----:B------:R-:W-:Y:S02]  /*7b150*/  F2FP.F16.E5M2.UNPACK_B R29, R29 ;  /* 0x0000001dff1d723e */ /* 0x000fe400020004ff */
[----:B------:R-:W-:Y:S02]  /*7b160*/  F2FP.F16.E5M2.UNPACK_B R30, R30 ;  /* 0x0000001eff1e723e */ /* 0x000fe400020004ff */
[----:B------:R-:W-:Y:S01]  /*7b170*/  F2FP.F16.E5M2.UNPACK_B R31, R31 ;  /* 0x0000001fff1f723e */ /* 0x000fe200020004ff */
[----:B--2---:R-:W-:Y:S04]  /*7b180*/  STL.64 [R1+0x7340], R50 ;  /* 0x0073403201007387 */ /* 0x004fe80000100a00 */
[----:B------:R-:W-:Y:S04]  /*7b190*/  STL.64 [R1+0x7338], R48 ;  /* 0x0073383001007387 */ /* 0x000fe80000100a00 */
[----:B------:R-:W2:Y:S04]  /*7b1a0*/  LDL.LU R39, [R1+0xca4] ;  /* 0x000ca40001277983 */ /* 0x000ea80000300800 */
[----:B------:R-:W2:Y:S04]  /*7b1b0*/  LDL.LU R60, [R1+0xca0] ;  /* 0x000ca000013c7983 */ /* 0x000ea80000300800 */
[----:B------:R-:W2:Y:S01]  /*7b1c0*/  LDL.LU R38, [R1+0xcac] ;  /* 0x000cac0001267983 */ /* 0x000ea20000300800 */
[C---:B------:R-:W-:Y:S08]  /*7b1d0*/  HMMA.16816.F32 R40, R28.reuse, R36, R40 ;  /* 0x000000241c28723c */ /* 0x040ff00000001828 */
[C---:B---3--:R-:W-:Y:S08]  /*7b1e0*/  HMMA.16816.F32 R16, R28.reuse, R34, R16 ;  /* 0x000000221c10723c */ /* 0x048ff00000001810 */
[C---:B----4-:R-:W-:Y:S08]  /*7b1f0*/  HMMA.16816.F32 R12, R28.reuse, R32, R12 ;  /* 0x000000201c0c723c */ /* 0x050ff0000000180c */
[C---:B------:R-:W-:Y:S08]  /*7b200*/  HMMA.16816.F32 R8, R28.reuse, R26, R8 ;  /* 0x0000001a1c08723c */ /* 0x040ff00000001808 */
[C---:B------:R-:W-:Y:S01]  /*7b210*/  HMMA.16816.F32 R4, R28.reuse, R24, R4 ;  /* 0x000000181c04723c */ /* 0x040fe20000001804 */
[----:B------:R-:W3:Y:S04]  /*7b220*/  LDL.LU R61, [R1+0xca8] ;  /* 0x000ca800013d7983 */ /* 0x000ee80000300800 */
[----:B--2---:R-:W-:Y:S04]  /*7b230*/  STL.64 [R1+0x7360], R38 ;  /* 0x0073602601007387 */ /* 0x004fe80000100a00 */
[----:B------:R0:W-:Y:S04]  /*7b240*/  STL.64 [R1+0x7358], R36 ;  /* 0x0073582401007387 */ /* 0x0001e80000100a00 */
[----:B------:R-:W-:Y:S04]  /*7b250*/  STL.64 [R1+0xb90], R40 ;  /* 0x000b902801007387 */ /* 0x000fe80000100a00 */
[----:B------:R-:W-:Y:S04]  /*7b260*/  STL.64 [R1+0xb98], R42 ;  /* 0x000b982a01007387 */ /* 0x000fe80000100a00 */
[----:B------:R1:W-:Y:S04]  /*7b270*/  STL.64 [R1+0xba0], R16 ;  /* 0x000ba01001007387 */ /* 0x0003e80000100a00 */
[----:B------:R2:W-:Y:S04]  /*7b280*/  STL.64 [R1+0xba8], R18 ;  /* 0x000ba81201007387 */ /* 0x0005e80000100a00 */
[----:B------:R4:W-:Y:S04]  /*7b290*/  STL.64 [R1+0xbb0], R12 ;  /* 0x000bb00c01007387 */ /* 0x0009e80000100a00 */
[----:B------:R1:W-:Y:S04]  /*7b2a0*/  STL.64 [R1+0xbb8], R14 ;  /* 0x000bb80e01007387 */ /* 0x0003e80000100a00 */
[----:B0-----:R-:W3:Y:S04]  /*7b2b0*/  LDL.LU.64 R36, [R1+0x21a0] ;  /* 0x0021a00001247983 */ /* 0x001ee80000300a00 */
[----:B------:R-:W-:Y:S04]  /*7b2c0*/  STL.64 [R1+0xbc0], R8 ;  /* 0x000bc00801007387 */ /* 0x000fe80000100a00 */
[----:B------:R-:W-:Y:S04]  /*7b2d0*/  STL.64 [R1+0xbc8], R10 ;  /* 0x000bc80a01007387 */ /* 0x000fe80000100a00 */
[----:B------:R-:W3:Y:S04]  /*7b2e0*/  LDL.LU.64 R38, [R1+0x21a8] ;  /* 0x0021a80001267983 */ /* 0x000ee80000300a00 */
[----:B------:R0:W-:Y:S04]  /*7b2f0*/  STL.64 [R1+0xbd0], R4 ;  /* 0x000bd00401007387 */ /* 0x0001e80000100a00 */
[----:B------:R0:W-:Y:S04]  /*7b300*/  STL.64 [R1+0xbd8], R6 ;  /* 0x000bd80601007387 */ /* 0x0001e80000100a00 */
[----:B-1----:R-:W3:Y:S04]  /*7b310*/  LDL.LU.64 R16, [R1+0x2180] ;  /* 0x0021800001107983 */ /* 0x002ee80000300a00 */
[----:B--2---:R-:W2:Y:S04]  /*7b320*/  LDL.LU.64 R18, [R1+0x2188] ;  /* 0x0021880001127983 */ /* 0x004ea80000300a00 */
[----:B------:R-:W2:Y:S04]  /*7b330*/  LDL.LU.64 R48, [R1+0x2160] ;  /* 0x0021600001307983 */ /* 0x000ea80000300a00 */
[----:B------:R-:W2:Y:S04]  /*7b340*/  LDL.LU.64 R50, [R1+0x2168] ;  /* 0x0021680001327983 */ /* 0x000ea80000300a00 */
[----:B----4-:R-:W4:Y:S04]  /*7b350*/  LDL.LU.64 R12, [R1+0x2140] ;  /* 0x00214000010c7983 */ /* 0x010f280000300a00 */
[----:B------:R-:W4:Y:S04]  /*7b360*/  LDL.LU.64 R14, [R1+0x2148] ;  /* 0x00214800010e7983 */ /* 0x000f280000300a00 */
[----:B0-----:R-:W4:Y:S04]  /*7b370*/  LDL.LU.64 R4, [R1+0x2130] ;  /* 0x0021300001047983 */ /* 0x001f280000300a00 */
        /* <DEDUP_REMOVED lines=23> */
[----:B0-----:R-:W2:Y:S04]  /*7b4f0*/  LDL.LU.64 R18, [R1+0x7350] ;  /* 0x0073500001127983 */ /* 0x001ea80000300a00 */
[----:B------:R-:W4:Y:S01]  /*7b500*/  LDL.LU.64 R16, [R1+0x7348] ;  /* 0x0073480001107983 */ /* 0x000f220000300a00 */
        /* <DEDUP_REMOVED lines=19> */
[----:B------:R-:W3:Y:S04]  /*7b640*/  LDL.LU.64 R8, [R1+0x7308] ;  /* 0x0073080001087983 */ /* 0x000ee80000300a00 */
[----:B------:R-:W-:Y:S04]  /*7b650*/  STL.64 [R1+0x72e0], R14 ;  /* 0x0072e00e01007387 */ /* 0x000fe80000100a00 */
[----:B------:R3:W-:Y:S01]  /*7b660*/  STL.64 [R1+0x72d8], R12 ;  /* 0x0072d80c01007387 */ /* 0x0007e20000100a00 */
[C---:B--2---:R-:W-:Y:S08]  /*7b670*/  HMMA.16816.F32 R24, R28.reuse, R10, R24 ;  /* 0x0000000a1c18723c */ /* 0x044ff00000001818 */
[C---:B---3--:R-:W-:Y:S01]  /*7b680*/  HMMA.16816.F32 R12, R28.reuse, R8, R56 ;  /* 0x000000081c0c723c */ /* 0x048fe20000001838 */
[----:B------:R-:W-:Y:S10]  /*7b690*/  STL.64 [R1+0x72c0], R10 ;  /* 0x0072c00a01007387 */ /* 0x000ff40000100a00 */
[----:B------:R-:W-:Y:S04]  /*7b6a0*/  STL.64 [R1+0xc40], R24 ;  /* 0x000c401801007387 */ /* 0x000fe80000100a00 */
[----:B------:R-:W-:Y:S04]  /*7b6b0*/  STL.64 [R1+0xc48], R26 ;  /* 0x000c481a01007387 */ /* 0x000fe80000100a00 */
[----:B------:R-:W-:Y:S04]  /*7b6c0*/  STL.64 [R1+0x72b8], R8 ;  /* 0x0072b80801007387 */ /* 0x000fe80000100a00 */
[----:B------:R-:W-:Y:S04]  /*7b6d0*/  STL.64 [R1+0xc50], R12 ;  /* 0x000c500c01007387 */ /* 0x000fe80000100a00 */
[----:B------:R0:W-:Y:S02]  /*7b6e0*/  STL.64 [R1+0xc58], R14 ;  /* 0x000c580e01007387 */ /* 0x0001e40000100a00 */
[C---:B0-----:R-:W-:Y:S02]  /*7b6f0*/  HMMA.16816.F32 R12, R28.reuse, R6, R52 ;  /* 0x000000061c0c723c */ /* 0x041fe40000001834 */
[----:B------:R-:W-:Y:S06]  /*7b700*/  STL.64 [R1+0x72d0], R6 ;  /* 0x0072d00601007387 */ /* 0x000fec0000100a00 */
[C---:B------:R-:W-:Y:S11]  /*7b710*/  HMMA.16816.F32 R8, R28.reuse, R4, R44 ;  /* 0x000000041c08723c */ /* 0x040ff6000000182c */
[----:B------:R-:W-:Y:S04]  /*7b720*/  STL.64 [R1+0xc60], R12 ;  /* 0x000c600c01007387 */ /* 0x000fe80000100a00 */
[----:B------:R-:W-:Y:S04]  /*7b730*/  STL.64 [R1+0xc68], R14 ;  /* 0x000c680e01007387 */ /* 0x000fe80000100a00 */
[----:B------:R0:W-:Y:S02]  /*7b740*/  STL.64 [R1+0x72c8], R4 ;  /* 0x0072c80401007387 */ /* 0x0001e40000100a00 */
[----:B0-----:R-:W-:Y:S02]  /*7b750*/  HMMA.16816.F32 R4, R28, R2, R40 ;  /* 0x000000021c04723c */ /* 0x001fe40000001828 */
[----:B------:R0:W-:Y:S04]  /*7b760*/  STL.64 [R1+0xc80], R8 ;  /* 0x000c800801007387 */ /* 0x0001e80000100a00 */
[----:B------:R1:W-:Y:S04]  /*7b770*/  STL.64 [R1+0xc88], R10 ;  /* 0x000c880a01007387 */ /* 0x0003e80000100a00 */
[----:B0-----:R-:W2:Y:S09]  /*7b780*/  LDL.LU.64 R8, [R1+0x2070] ;  /* 0x0020700001087983 */ /* 0x001eb20000300a00 */
[----:B------:R0:W-:Y:S04]  /*7b790*/  STL.64 [R1+0xc70], R4 ;  /* 0x000c700401007387 */ /* 0x0001e80000100a00 */
[----:B------:R3:W-:Y:S04]  /*7b7a0*/  STL.64 [R1+0xc78], R6 ;  /* 0x000c780601007387 */ /* 0x0007e80000100a00 */
[----:B-1----:R-:W2:Y:S01]  /*7b7b0*/  LDL.LU.64 R10, [R1+0x2078] ;  /* 0x00207800010a7983 */ /* 0x002ea20000300a00 */
[----:B----4-:R-:W-:-:S03]  /*7b7c0*/  IMAD R28, R49, 0x100, R48 ;  /* 0x00000100311c7824 */ /* 0x010fc600078e0230 */
[----:B0-----:R-:W4:Y:S04]  /*7b7d0*/  LDL.LU.64 R4, [R1+0x2050] ;  /* 0x0020500001047983 */ /* 0x001f280000300a00 */
[----:B---3--:R-:W4:Y:S04]  /*7b7e0*/  LDL.LU.64 R6, [R1+0x2058] ;  /* 0x0020580001067983 */ /* 0x008f280000300a00 */
        /* <DEDUP_REMOVED lines=8> */
[----:B------:R-:W3:Y:S01]  /*7b870*/  LDL.LU R48, [R1+0xfa4] ;  /* 0x000fa40001307983 */ /* 0x000ee20000300800 */
[----:B------:R-:W-:-:S03]  /*7b880*/  IMAD R29, R51, 0x100, R50 ;  /* 0x00000100331d7824 */ /* 0x000fc600078e0232 */
[----:B------:R-:W3:Y:S04]  /*7b890*/  LDL.LU R49, [R1+0xfa0] ;  /* 0x000fa00001317983 */ /* 0x000ee80000300800 */
[----:B------:R-:W3:Y:S04]  /*7b8a0*/  LDL.LU R50, [R1+0xfac] ;  /* 0x000fac0001327983 */ /* 0x000ee80000300800 */
[----:B------:R-:W3:Y:S01]  /*7b8b0*/  LDL.LU R51, [R1+0xfa8] ;  /* 0x000fa80001337983 */ /* 0x000ee20000300800 */
[----:B------:R-:W-:Y:S02]  /*7b8c0*/  IMAD R30, R60, 0x100, R39 ;  /* 0x000001003c1e7824 */ /* 0x000fe400078e0227 */
[----:B------:R-:W-:Y:S01]  /*7b8d0*/  IMAD R31, R61, 0x100, R38 ;  /* 0x000001003d1f7824 */ /* 0x000fe200078e0226 */
[----:B------:R-:W-:-:S02]  /*7b8e0*/  F2FP.F16.E5M2.UNPACK_B R28, R28 ;  /* 0x0000001cff1c723e */ /* 0x000fc400020004ff */
[----:B------:R-:W-:Y:S02]  /*7b8f0*/  F2FP.F16.E5M2.UNPACK_B R29, R29 ;  /* 0x0000001dff1d723e */ /* 0x000fe400020004ff */
[----:B------:R-:W-:Y:S02]  /*7b900*/  F2FP.F16.E5M2.UNPACK_B R30, R30 ;  /* 0x0000001eff1e723e */ /* 0x000fe400020004ff */
[----:B------:R-:W-:-:S07]  /*7b910*/  F2FP.F16.E5M2.UNPACK_B R31, R31 ;  /* 0x0000001fff1f723e */ /* 0x000fce00020004ff */
[C---:B--2---:R-:W-:Y:S08]  /*7b920*/  HMMA.16816.F32 R8, R28.reuse, R36, R8 ;  /* 0x000000241c08723c */ /* 0x044ff00000001808 */
[C---:B----4-:R-:W-:Y:S08]  /*7b930*/  HMMA.16816.F32 R4, R28.reuse, R34, R4 ;  /* 0x000000221c04723c */ /* 0x050ff00000001804 */
[C---:B---3--:R-:W-:Y:S01]  /*7b940*/  HMMA.16816.F32 R24, R28.reuse, R32, R24 ;  /* 0x000000201c18723c */ /* 0x048fe20000001818 */
[----:B------:R-:W-:Y:S04]  /*7b950*/  STL.64 [R1+0x72f0], R50 ;  /* 0x0072f03201007387 */ /* 0x000fe80000100a00 */
[----:B------:R0:W-:Y:S04]  /*7b960*/  STL.64 [R1+0x72e8], R48 ;  /* 0x0072e83001007387 */ /* 0x0001e80000100a00 */
[----:B------:R-:W2:Y:S04]  /*7b970*/  LDL.LU R39, [R1+0xfc4] ;  /* 0x000fc40001277983 */ /* 0x000ea80000300800 */
[----:B------:R-:W2:Y:S04]  /*7b980*/  LDL.LU R60, [R1+0xfc0] ;  /* 0x000fc000013c7983 */ /* 0x000ea80000300800 */
[----:B------:R-:W3:Y:S04]  /*7b990*/  LDL.LU R38, [R1+0xfcc] ;  /* 0x000fcc0001267983 */ /* 0x000ee80000300800 */
[----:B------:R-:W3:Y:S04]  /*7b9a0*/  LDL.LU R61, [R1+0xfc8] ;  /* 0x000fc800013d7983 */ /* 0x000ee80000300800 */
[----:B------:R-:W4:Y:S04]  /*7b9b0*/  LDL.LU.64 R40, [R1+0x1fb0] ;  /* 0x001fb00001287983 */ /* 0x000f280000300a00 */
[----:B------:R-:W-:Y:S04]  /*7b9c0*/  STL.64 [R1+0xc90], R8 ;  /* 0x000c900801007387 */ /* 0x000fe80000100a00 */
[----:B------:R-:W-:Y:S04]  /*7b9d0*/  STL.64 [R1+0xc98], R10 ;  /* 0x000c980a01007387 */ /* 0x000fe80000100a00 */
[----:B------:R-:W4:Y:S04]  /*7b9e0*/  LDL.LU.64 R42, [R1+0x1fb8] ;  /* 0x001fb800012a7983 */ /* 0x000f280000300a00 */
[----:B------:R1:W-:Y:S04]  /*7b9f0*/  STL.64 [R1+0xca0], R4 ;  /* 0x000ca00401007387 */ /* 0x0003e80000100a00 */
[----:B------:R1:W-:Y:S04]  /*7ba00*/  STL.64 [R1+0xca8], R6 ;  /* 0x000ca80601007387 */ /* 0x0003e80000100a00 */
[----:B0-----:R-:W2:Y:S04]  /*7ba10*/  LDL.LU.64 R48, [R1+0x1f90] ;  /* 0x001f900001307983 */ /* 0x001ea80000300a00 */
[----:B------:R-:W2:Y:S04]  /*7ba20*/  LDL.LU.64 R50, [R1+0x1f98] ;  /* 0x001f980001327983 */ /* 0x000ea80000300a00 */
[----:B------:R-:W3:Y:S04]  /*7ba30*/  LDL.LU.64 R12, [R1+0x1f70] ;  /* 0x001f7000010c7983 */ /* 0x000ee80000300a00 */
[----:B------:R-:W3:Y:S04]  /*7ba40*/  LDL.LU.64 R14, [R1+0x1f78] ;  /* 0x001f7800010e7983 */ /* 0x000ee80000300a00 */
[----:B-1----:R-:W3:Y:S04]  /*7ba50*/  LDL.LU.64 R4, [R1+0x1f50] ;  /* 0x001f500001047983 */ /* 0x002ee80000300a00 */
[----:B------:R-:W3:Y:S04]  /*7ba60*/  LDL.LU.64 R6, [R1+0x1f58] ;  /* 0x001f580001067983 */ /* 0x000ee80000300a00 */
[----:B------:R-:W3:Y:S04]  /*7ba70*/  LDL.LU.64 R8, [R1+0x1f30] ;  /* 0x001f300001087983 */ /* 0x000ee80000300a00 */
[----:B------:R-:W3:Y:S04]  /*7ba80*/  LDL.LU.64 R10, [R1+0x1f38] ;  /* 0x001f3800010a7983 */ /* 0x000ee80000300a00 */
[----:B------:R-:W-:Y:S04]  /*7ba90*/  STL.64 [R1+0xcb0], R24 ;  /* 0x000cb01801007387 */ /* 0x000fe80000100a00 */
[----:B------:R0:W-:Y:S04]  /*7baa0*/  STL.64 [R1+0xcb8], R26 ;  /* 0x000cb81a01007387 */ /* 0x0001e80000100a00 */
[----:B0-----:R-:W3:Y:S04]  /*7bab0*/  LDL.LU.64 R26, [R1+0x7300] ;  /* 0x00730000011a7983 */ /* 0x001ee80000300a00 */
[----:B------:R-:W3:Y:S01]  /*7bac0*/  LDL.LU.64 R24, [R1+0x72f8] ;  /* 0x0072f80001187983 */ /* 0x000ee20000300a00 */
[C---:B------:R-:W-:Y:S08]  /*7bad0*/  HMMA.16816.F32 R44, R28.reuse, R22, R44 ;  /* 0x000000161c2c723c */ /* 0x040ff0000000182c */
[C---:B----4-:R-:W-:Y:S08]  /*7bae0*/  HMMA.16816.F32 R40, R28.reuse, R20, R40 ;  /* 0x000000141c28723c */ /* 0x050ff00000001828 */
[C---:B--2---:R-:W-:Y:S08]  /*7baf0*/  HMMA.16816.F32 R48, R28.reuse, R18, R48 ;  /* 0x000000121c30723c */ /* 0x044ff00000001830 */
[C---:B---3--:R-:W-:Y:S08]  /*7bb00*/  HMMA.16816.F32 R12, R28.reuse, R16, R12 ;  /* 0x000000101c0c723c */ /* 0x048ff0000000180c */
[C---:B------:R-:W-:Y:S08]  /*7bb10*/  HMMA.16816.F32 R56, R28.reuse, R26, R56 ;  /* 0x0000001a1c38723c */ /* 0x040ff00000001838 */
[C---:B------:R-:W-:Y:S11]  /*7bb20*/  HMMA.16816.F32 R52, R28.reuse, R24, R52 ;  /* 0x000000181c34723c */ /* 0x040ff60000001834 */
[----:B------:R0:W-:Y:S04]  /*7bb30*/  STL.64 [R1+0xcc0], R56 ;  /* 0x000cc03801007387 */ /* 0x0001e80000100a00 */
[----:B------:R1:W-:Y:S04]  /*7bb40*/  STL.64 [R1+0xcc8], R58 ;  /* 0x000cc83a01007387 */ /* 0x0003e80000100a00 */
[----:B0-----:R-:W2:Y:S04]  /*7bb50*/  LDL.LU.64 R56, [R1+0x1f00] ;  /* 0x001f000001387983 */ /* 0x001ea80000300a00 */
[----:B------:R0:W-:Y:S04]  /*7bb60*/  STL.64 [R1+0xcd0], R52 ;  /* 0x000cd03401007387 */ /* 0x0001e80000100a00 */
[----:B------:R3:W-:Y:S04]  /*7bb70*/  STL.64 [R1+0xcd8], R54 ;  /* 0x000cd83601007387 */ /* 0x0007e80000100a00 */
[----:B-1----:R-:W2:Y:S04]  /*7bb80*/  LDL.LU.64 R58, [R1+0x1f08] ;  /* 0x001f0800013a7983 */ /* 0x002ea80000300a00 */
[----:B------:R1:W-:Y:S04]  /*7bb90*/  STL.64 [R1+0xce0], R44 ;  /* 0x000ce02c01007387 */ /* 0x0003e80000100a00 */
[----:B------:R4:W-:Y:S04]  /*7bba0*/  STL.64 [R1+0xce8], R46 ;  /* 0x000ce82e01007387 */ /* 0x0009e80000100a00 */
[----:B0-----:R-:W2:Y:S04]  /*7bbb0*/  LDL.LU.64 R52, [R1+0x1ee0] ;  /* 0x001ee00001347983 */ /* 0x001ea80000300a00 */
[----:B---3--:R-:W3:Y:S04]  /*7bbc0*/  LDL.LU.64 R54, [R1+0x1ee8] ;  /* 0x001ee80001367983 */ /* 0x008ee80000300a00 */
[----:B-1----:R-:W2:Y:S04]  /*7bbd0*/  LDL.LU.64 R44, [R1+0x1ec0] ;  /* 0x001ec000012c7983 */ /* 0x002ea80000300a00 */
[----:B----4-:R-:W4:Y:S04]  /*7bbe0*/  LDL.LU.64 R46, [R1+0x1ec8] ;  /* 0x001ec800012e7983 */ /* 0x010f280000300a00 */
[----:B------:R0:W-:Y:S04]  /*7bbf0*/  STL.64 [R1+0xcf0], R40 ;  /* 0x000cf02801007387 */ /* 0x0001e80000100a00 */
[----:B------:R1:W-:Y:S04]  /*7bc00*/  STL.64 [R1+0xcf8], R42 ;  /* 0x000cf82a01007387 */ /* 0x0003e80000100a00 */
[----:B0-----:R-:W2:Y:S04]  /*7bc10*/  LDL.LU.64 R40, [R1+0x1430] ;  /* 0x0014300001287983 */ /* 0x001ea80000300a00 */
[----:B-1----:R-:W2:Y:S04]  /*7bc20*/  LDL.LU.64 R42, [R1+0x1438] ;  /* 0x00143800012a7983 */ /* 0x002ea80000300a00 */
[----:B------:R-:W-:Y:S04]  /*7bc30*/  STL.64 [R1+0xd00], R48 ;  /* 0x000d003001007387 */ /* 0x000fe80000100a00 */
[----:B------:R0:W-:Y:S04]  /*7bc40*/  STL.64 [R1+0xd08], R50 ;  /* 0x000d083201007387 */ /* 0x0001e80000100a00 */
[----:B0-----:R-:W2:Y:S04]  /*7bc50*/  LDL.LU.64 R50, [R1+0x72f0] ;  /* 0x0072f00001327983 */ /* 0x001ea80000300a00 */
[----:B------:R-:W2:Y:S04]  /*7bc60*/  LDL.LU.64 R48, [R1+0x72e8] ;  /* 0x0072e80001307983 */ /* 0x000ea80000300a00 */
        /* <DEDUP_REMOVED lines=16> */
[----:B0-----:R-:W3:Y:S04]  /*7bd70*/  LDL.LU.64 R12, [R1+0x1f20] ;  /* 0x001f2000010c7983 */ /* 0x001ee80000300a00 */
[----:B------:R-:W3:Y:S02]  /*7bd80*/  LDL.LU.64 R14, [R1+0x1f28] ;  /* 0x001f2800010e7983 */ /* 0x000ee40000300a00 */
[----:B---3--:R-:W-:-:S15]  /*7bd90*/  HMMA.16816.F32 R12, R28, R10, R12 ;  /* 0x0000000a1c0c723c */ /* 0x008fde000000180c */
[----:B------:R-:W-:-:S04]  /*7bda0*/  NOP ;  /* 0x0000000000007918 */ /* 0x000fc80000000000 */
[----:B------:R0:W-:Y:S04]  /*7bdb0*/  STL.64 [R1+0xd40], R12 ;  /* 0x000d400c01007387 */ /* 0x0001e80000100a00 */
[----:B------:R1:W-:Y:S04]  /*7bdc0*/  STL.64 [R1+0xd48], R14 ;  /* 0x000d480e01007387 */ /* 0x0003e80000100a00 */
[----:B0-----:R-:W3:Y:S04]  /*7bdd0*/  LDL.LU.64 R12, [R1+0x1ea0] ;  /* 0x001ea000010c7983 */ /* 0x001ee80000300a00 */
[----:B-1----:R-:W3:Y:S01]  /*7bde0*/  LDL.LU.64 R14, [R1+0x1ea8] ;  /* 0x001ea800010e7983 */ /* 0x002ee20000300a00 */
[C---:B--2---:R-:W-:Y:S08]  /*7bdf0*/  HMMA.16816.F32 R56, R28.reuse, R8, R56 ;  /* 0x000000081c38723c */ /* 0x044ff00000001838 */
[C---:B------:R-:W-:Y:S01]  /*7be00*/  HMMA.16816.F32 R52, R28.reuse, R6, R52 ;  /* 0x000000061c34723c */ /* 0x040fe20000001834 */
[----:B------:R-:W-:Y:S04]  /*7be10*/  STL.64 [R1+0x7280], R10 ;  /* 0x0072800a01007387 */ /* 0x000fe80000100a00 */
[----:B------:R4:W-:Y:S03]  /*7be20*/  STL.64 [R1+0x7278], R8 ;  /* 0x0072780801007387 */ /* 0x0009e60000100a00 */
[C---:B----4-:R-:W-:Y:S03]  /*7be30*/  HMMA.16816.F32 R8, R28.reuse, R4, R44 ;  /* 0x000000041c08723c */ /* 0x050fe6000000182c */
[----:B------:R-:W-:Y:S04]  /*7be40*/  STL.64 [R1+0xd50], R56 ;  /* 0x000d503801007387 */ /* 0x000fe80000100a00 */
[----:B------:R-:W-:Y:S04]  /*7be50*/  STL.64 [R1+0xd58], R58 ;  /* 0x000d583a01007387 */ /* 0x000fe80000100a00 */
[----:B------:R-:W-:Y:S04]  /*7be60*/  STL.64 [R1+0x7290], R6 ;  /* 0x0072900601007387 */ /* 0x000fe80000100a00 */
[----:B------:R-:W-:Y:S04]  /*7be70*/  STL.64 [R1+0xd60], R52 ;  /* 0x000d603401007387 */ /* 0x000fe80000100a00 */
[----:B------:R-:W-:Y:S04]  /*7be80*/  STL.64 [R1+0xd68], R54 ;  /* 0x000d683601007387 */ /* 0x000fe80000100a00 */
[----:B------:R0:W-:Y:S02]  /*7be90*/  STL.64 [R1+0x7288], R4 ;  /* 0x0072880401007387 */ /* 0x0001e40000100a00 */
[----:B0-----:R-:W-:Y:S01]  /*7bea0*/  HMMA.16816.F32 R4, R28, R2, R40 ;  /* 0x000000021c04723c */ /* 0x001fe20000001828 */
[----:B------:R-:W-:-:S02]  /*7beb0*/  IMAD R28, R49, 0x100, R48 ;  /* 0x00000100311c7824 */ /* 0x000fc400078e0230 */
[----:B------:R-:W-:Y:S02]  /*7bec0*/  IMAD R29, R51, 0x100, R50 ;  /* 0x00000100331d7824 */ /* 0x000fe400078e0232 */
[----:B------:R-:W-:Y:S02]  /*7bed0*/  IMAD R30, R60, 0x100, R39 ;  /* 0x000001003c1e7824 */ /* 0x000fe400078e0227 */
[----:B------:R-:W-:Y:S01]  /*7bee0*/  IMAD R31, R61, 0x100, R38 ;  /* 0x000001003d1f7824 */ /* 0x000fe200078e0226 */
[----:B------:R-:W-:Y:S02]  /*7bef0*/  F2FP.F16.E5M2.UNPACK_B R28, R28 ;  /* 0x0000001cff1c723e */ /* 0x000fe400020004ff */
[----:B------:R-:W-:Y:S02]  /*7bf00*/  F2FP.F16.E5M2.UNPACK_B R29, R29 ;  /* 0x0000001dff1d723e */ /* 0x000fe400020004ff */
[----:B------:R-:W-:Y:S02]  /*7bf10*/  F2FP.F16.E5M2.UNPACK_B R30, R30 ;  /* 0x0000001eff1e723e */ /* 0x000fe400020004ff */
[----:B------:R-:W-:Y:S01]  /*7bf20*/  F2FP.F16.E5M2.UNPACK_B R31, R31 ;  /* 0x0000001fff1f723e */ /* 0x000fe200020004ff */
[----:B------:R-:W-:Y:S04]  /*7bf30*/  STL.64 [R1+0xd80], R8 ;  /* 0x000d800801007387 */ /* 0x000fe80000100a00 */
[----:B------:R-:W-:Y:S04]  /*7bf40*/  STL.64 [R1+0xd88], R10 ;  /* 0x000d880a01007387 */ /* 0x000fe80000100a00 */
[----:B------:R-:W-:Y:S04]  /*7bf50*/  STL.64 [R1+0xd70], R4 ;  /* 0x000d700401007387 */ /* 0x000fe80000100a00 */
[----:B------:R3:W-:Y:S04]  /*7bf60*/  STL.64 [R1+0xd78], R6 ;  /* 0x000d780601007387 */ /* 0x0007e80000100a00 */
[----:B------:R-:W2:Y:S04]  /*7bf70*/  LDL.LU.64 R44, [R1+0x1e80] ;  /* 0x001e8000012c7983 */ /* 0x000ea80000300a00 */
[----:B------:R-:W2:Y:S01]  /*7bf80*/  LDL.LU.64 R46, [R1+0x1e88] ;  /* 0x001e8800012e7983 */ /* 0x000ea20000300a00 */
[----:B---3--:R-:W-:-:S15]  /*7bf90*/  HMMA.16816.F32 R4, R28, R36, R12 ;  /* 0x000000241c04723c */ /* 0x008fde000000180c */
[----:B------:R-:W-:-:S04]  /*7bfa0*/  NOP ;  /* 0x0000000000007918 */ /* 0x000fc80000000000 */
[----:B------:R0:W-:Y:S04]  /*7bfb0*/  STL.64 [R1+0xf90], R4 ;  /* 0x000f900401007387 */ /* 0x0001e80000100a00 */
[----:B------:R1:W-:Y:S04]  /*7bfc0*/  STL.64 [R1+0xf98], R6 ;  /* 0x000f980601007387 */ /* 0x0003e80000100a00 */
[----:B------:R-:W3:Y:S04]  /*7bfd0*/  LDL.LU.64 R40, [R1+0x1e60] ;  /* 0x001e600001287983 */ /* 0x000ee80000300a00 */
[----:B------:R-:W3:Y:S04]  /*7bfe0*/  LDL.LU.64 R42, [R1+0x1e68] ;  /* 0x001e6800012a7983 */ /* 0x000ee80000300a00 */
[----:B------:R-:W4:Y:S04]  /*7bff0*/  LDL.LU.64 R12, [R1+0x1e40] ;  /* 0x001e4000010c7983 */ /* 0x000f280000300a00 */
[----:B------:R-:W4:Y:S04]  /*7c000*/  LDL.LU.64 R14, [R1+0x1e48] ;  /* 0x001e4800010e7983 */ /* 0x000f280000300a00 */
[----:B------:R-:W2:Y:S04]  /*7c010*/  LDL.LU.64 R8, [R1+0x1e20] ;  /* 0x001e200001087983 */ /* 0x000ea80000300a00 */
[----:B------:R-:W2:Y:S04]  /*7c020*/  LDL.LU.64 R10, [R1+0x1e28] ;  /* 0x001e2800010a7983 */ /* 0x000ea80000300a00 */
[----:B0-----:R-:W2:Y:S04]  /*7c030*/  LDL.LU.64 R4, [R1+0x1e00] ;  /* 0x001e000001047983 */ /* 0x001ea80000300a00 */
[----:B-1----:R-:W2:Y:S04]  /*7c040*/  LDL.LU.64 R6, [R1+0x1e08] ;  /* 0x001e080001067983 */ /* 0x002ea80000300a00 */
[----:B------:R-:W2:Y:S04]  /*7c050*/  LDL.LU R48, [R1+0x10a4] ;  /* 0x0010a40001307983 */ /* 0x000ea80000300800 */
[----:B------:R-:W2:Y:S04]  /*7c060*/  LDL.LU R49, [R1+0x10a0] ;  /* 0x0010a00001317983 */ /* 0x000ea80000300800 */
[----:B------:R-:W2:Y:S04]  /*7c070*/  LDL.LU R50, [R1+0x10ac] ;  /* 0x0010ac0001327983 */ /* 0x000ea80000300800 */
[----:B------:R-:W2:Y:S01]  /*7c080*/  LDL.LU R51, [R1+0x10a8] ;  /* 0x0010a80001337983 */ /* 0x000ea20000300800 */
[C---:B----4-:R-:W-:Y:S03]  /*7c090*/  HMMA.16816.F32 R12, R28.reuse, R26, R12 ;  /* 0x0000001a1c0c723c */ /* 0x050fe6000000180c */
[----:B--2---:R-:W-:Y:S04]  /*7c0a0*/  STL.64 [R1+0x72b0], R50 ;  /* 0x0072b03201007387 */ /* 0x004fe80000100a00 */
[----:B------:R0:W-:Y:S04]  /*7c0b0*/  STL.64 [R1+0x72a8], R48 ;  /* 0x0072a83001007387 */ /* 0x0001e80000100a00 */
[----:B------:R-:W2:Y:S04]  /*7c0c0*/  LDL.LU R39, [R1+0x10d4] ;  /* 0x0010d40001277983 */ /* 0x000ea80000300800 */
[----:B------:R-:W2:Y:S04]  /*7c0d0*/  LDL.LU R60, [R1+0x10d0] ;  /* 0x0010d000013c7983 */ /* 0x000ea80000300800 */
[----:B------:R-:W4:Y:S04]  /*7c0e0*/  LDL.LU R38, [R1+0x10dc] ;  /* 0x0010dc0001267983 */ /* 0x000f280000300800 */
[----:B------:R-:W4:Y:S01]  /*7c0f0*/  LDL.LU R61, [R1+0x10d8] ;  /* 0x0010d800013d7983 */ /* 0x000f220000300800 */
[C---:B0-----:R-:W-:Y:S08]  /*7c100*/  HMMA.16816.F32 R48, R28.reuse, R34, R44 ;  /* 0x000000221c30723c */ /* 0x041ff0000000182c */
[C---:B---3--:R-:W-:Y:S11]  /*7c110*/  HMMA.16816.F32 R44, R28.reuse, R32, R40 ;  /* 0x000000201c2c723c */ /* 0x048ff60000001828 */
[----:B------:R0:W-:Y:S04]  /*7c120*/  STL.64 [R1+0xfa0], R48 ;  /* 0x000fa03001007387 */ /* 0x0001e80000100a00 */
[----:B------:R1:W-:Y:S04]  /*7c130*/  STL.64 [R1+0xfa8], R50 ;  /* 0x000fa83201007387 */ /* 0x0003e80000100a00 */
[----:B------:R-:W3:Y:S04]  /*7c140*/  LDL.LU.64 R40, [R1+0x1de0] ;  /* 0x001de00001287983 */ /* 0x000ee80000300a00 */
[----:B------:R-:W-:Y:S04]  /*7c150*/  STL.64 [R1+0xfb0], R44 ;  /* 0x000fb02c01007387 */ /* 0x000fe80000100a00 */
[----:B------:R-:W-:Y:S04]  /*7c160*/  STL.64 [R1+0xfb8], R46 ;  /* 0x000fb82e01007387 */ /* 0x000fe80000100a00 */
[----:B------:R-:W3:Y:S04]  /*7c170*/  LDL.LU.64 R42, [R1+0x1de8] ;  /* 0x001de800012a7983 */ /* 0x000ee80000300a00 */
[----:B------:R1:W-:Y:S04]  /*7c180*/  STL.64 [R1+0xfc0], R12 ;  /* 0x000fc00c01007387 */ /* 0x0003e80000100a00 */
[----:B------:R1:W-:Y:S04]  /*7c190*/  STL.64 [R1+0xfc8], R14 ;  /* 0x000fc80e01007387 */ /* 0x0003e80000100a00 */
[----:B0-----:R-:W2:Y:S04]  /*7c1a0*/  LDL.LU.64 R48, [R1+0x1dc0] ;  /* 0x001dc00001307983 */ /* 0x001ea80000300a00 */
[----:B-1----:R-:W2:Y:S04]  /*7c1b0*/  LDL.LU.64 R50, [R1+0x1dc8] ;  /* 0x001dc80001327983 */ /* 0x002ea80000300a00 */
[----:B------:R-:W4:Y:S04]  /*7c1c0*/  LDL.LU.64 R12, [R1+0x1da0] ;  /* 0x001da000010c7983 */ /* 0x000f280000300a00 */
[----:B------:R-:W4:Y:S01]  /*7c1d0*/  LDL.LU.64 R14, [R1+0x1da8] ;  /* 0x001da800010e7983 */ /* 0x000f220000300a00 */
[C---:B------:R-:W-:Y:S08]  /*7c1e0*/  HMMA.16816.F32 R44, R28.reuse, R24, R8 ;  /* 0x000000181c2c723c */ /* 0x040ff00000001808 */
[C---:B------:R-:W-:Y:S01]  /*7c1f0*/  HMMA.16816.F32 R8, R28.reuse, R22, R4 ;  /* 0x000000161c08723c */ /* 0x040fe20000001804 */
[----:B------:R-:W4:Y:S10]  /*7c200*/  LDL.LU.64 R4, [R1+0x1d80] ;  /* 0x001d800001047983 */ /* 0x000f340000300a00 */
[----:B------:R-:W-:Y:S04]  /*7c210*/  STL.64 [R1+0xfd0], R44 ;  /* 0x000fd02c01007387 */ /* 0x000fe80000100a00 */
[----:B------:R-:W-:Y:S04]  /*7c220*/  STL.64 [R1+0xfd8], R46 ;  /* 0x000fd82e01007387 */ /* 0x000fe80000100a00 */
[----:B------:R-:W4:Y:S04]  /*7c230*/  LDL.LU.64 R6, [R1+0x1d88] ;  /* 0x001d880001067983 */ /* 0x000f280000300a00 */
[----:B------:R0:W-:Y:S04]  /*7c240*/  STL.64 [R1+0xfe0], R8 ;  /* 0x000fe00801007387 */ /* 0x0001e80000100a00 */
[----:B------:R1:W-:Y:S04]  /*7c250*/  STL.64 [R1+0xfe8], R10 ;  /* 0x000fe80a01007387 */ /* 0x0003e80000100a00 */
[----:B0-----:R-:W4:Y:S04]  /*7c260*/  LDL.LU.64 R8, [R1+0x1d60] ;  /* 0x001d600001087983 */ /* 0x001f280000300a00 */
[----:B-1----:R-:W4:Y:S04]  /*7c270*/  LDL.LU.64 R10, [R1+0x1d68] ;  /* 0x001d6800010a7983 */ /* 0x002f280000300a00 */
[----:B------:R-:W4:Y:S04]  /*7c280*/  LDL.LU.64 R56, [R1+0x1d20] ;  /* 0x001d200001387983 */ /* 0x000f280000300a00 */
[----:B------:R-:W4:Y:S04]  /*7c290*/  LDL.LU.64 R58, [R1+0x1d28] ;  /* 0x001d2800013a7983 */ /* 0x000f280000300a00 */
[----:B------:R-:W4:Y:S04]  /*7c2a0*/  LDL.LU.64 R52, [R1+0x1d10] ;  /* 0x001d100001347983 */ /* 0x000f280000300a00 */
[----:B------:R-:W4:Y:S04]  /*7c2b0*/  LDL.LU.64 R54, [R1+0x1d18] ;  /* 0x001d180001367983 */ /* 0x000f280000300a00 */
[----:B------:R-:W4:Y:S04]  /*7c2c0*/  LDL.LU.64 R44, [R1+0x1cf0] ;  /* 0x001cf000012c7983 */ /* 0x000f280000300a00 */
[----:B------:R-:W4:Y:S01]  /*7c2d0*/  LDL.LU.64 R46, [R1+0x1cf8] ;  /* 0x001cf800012e7983 */ /* 0x000f220000300a00 */
[C---:B---3--:R-:W-:Y:S08]  /*7c2e0*/  HMMA.16816.F32 R40, R28.reuse, R20, R40 ;  /* 0x000000141c28723c */ /* 0x048ff00000001828 */
[C---:B--2---:R-:W-:Y:S08]  /*7c2f0*/  HMMA.16816.F32 R48, R28.reuse, R18, R48 ;  /* 0x000000121c30723c */ /* 0x044ff00000001830 */
[C---:B----4-:R-:W-:Y:S03]  /*7c300*/  HMMA.16816.F32 R12, R28.reuse, R16, R12 ;  /* 0x000000101c0c723c */ /* 0x050fe6000000180c */
[----:B------:R0:W-:Y:S04]  /*7c310*/  STL.64 [R1+0xff0], R40 ;  /* 0x000ff02801007387 */ /* 0x0001e80000100a00 */
[----:B------:R1:W-:Y:S04]  /*7c320*/  STL.64 [R1+0xff8], R42 ;  /* 0x000ff82a01007387 */ /* 0x0003e80000100a00 */
[----:B0-----:R-:W2:Y:S04]  /*7c330*/  LDL.LU.64 R40, [R1+0x1410] ;  /* 0x0014100001287983 */ /* 0x001ea80000300a00 */
[----:B-1----:R-:W2:Y:S04]  /*7c340*/  LDL.LU.64 R42, [R1+0x1418] ;  /* 0x00141800012a7983 */ /* 0x002ea80000300a00 */
[----:B------:R-:W-:Y:S04]  /*7c350*/  STL.64 [R1+0x1000], R48 ;  /* 0x0010003001007387 */ /* 0x000fe80000100a00 */
[----:B------:R0:W-:Y:S04]  /*7c360*/  STL.64 [R1+0x1008], R50 ;  /* 0x0010083201007387 */ /* 0x0001e80000100a00 */
[----:B0-----:R-:W3:Y:S04]  /*7c370*/  LDL.LU.64 R50, [R1+0x72b0] ;  /* 0x0072b00001327983 */ /* 0x001ee80000300a00 */
[----:B------:R-:W4:Y:S04]  /*7c380*/  LDL.LU.64 R48, [R1+0x72a8] ;  /* 0x0072a80001307983 */ /* 0x000f280000300a00 */
[----:B------:R-:W-:Y:S04]  /*7c390*/  STL.64 [R1+0x1010], R12 ;  /* 0x0010100c01007387 */ /* 0x000fe80000100a00 */
[----:B------:R0:W-:Y:S04]  /*7c3a0*/  STL.64 [R1+0x1018], R14 ;  /* 0x0010180e01007387 */ /* 0x0001e80000100a00 */
[----:B0-----:R-:W2:Y:S04]  /*7c3b0*/  LDL.LU.64 R14, [R1+0x72a0] ;  /* 0x0072a000010e7983 */ /* 0x001ea80000300a00 */
[----:B------:R-:W3:Y:S04]  /*7c3c0*/  LDL.LU.64 R12, [R1+0x7298] ;  /* 0x00729800010c7983 */ /* 0x000ee80000300a00 */
[----:B------:R-:W-:Y:S04]  /*7c3d0*/  STL.64 [R1+0x7260], R18 ;  /* 0x0072601201007387 */ /* 0x000fe80000100a00 */
[----:B------:R0:W-:Y:S04]  /*7c3e0*/  STL.64 [R1+0x7258], R16 ;  /* 0x0072581001007387 */ /* 0x0001e80000100a00 */
[----:B0-----:R-:W4:Y:S04]  /*7c3f0*/  LDL.LU.64 R16, [R1+0x1d40] ;  /* 0x001d400001107983 */ /* 0x001f280000300a00 */
[----:B------:R-:W4:Y:S01]  /*7c400*/  LDL.LU.64 R18, [R1+0x1d48] ;  /* 0x001d480001127983 */ /* 0x000f220000300a00 */
        /* <DEDUP_REMOVED lines=14> */
[----:B------:R-:W-:Y:S10]  /*7c4f0*/  STL.64 [R1+0x7220], R10 ;  /* 0x0072200a01007387 */ /* 0x000ff40000100a00 */
[----:B------:R-:W-:Y:S04]  /*7c500*/  STL.64 [R1+0x1040], R16 ;  /* 0x0010401001007387 */ /* 0x000fe80000100a00 */
[----:B------:R-:W-:Y:S04]  /*7c510*/  STL.64 [R1+0x1048], R18 ;  /* 0x0010481201007387 */ /* 0x000fe80000100a00 */
[----:B------:R-:W-:Y:S04]  /*7c520*/  STL.64 [R1+0x7218], R8 ;  /* 0x0072180801007387 */ /* 0x000fe80000100a00 */
        /* <DEDUP_REMOVED lines=10> */
[----:B------:R1:W-:Y:S01]  /*7c5d0*/  STL.64 [R1+0x1088], R10 ;  /* 0x0010880a01007387 */ /* 0x0003e20000100a00 */
[----:B------:R-:W-:-:S02]  /*7c5e0*/  IMAD R28, R49, 0x100, R48 ;  /* 0x00000100311c7824 */ /* 0x000fc400078e0230 */
[----:B------:R-:W-:Y:S01]  /*7c5f0*/  IMAD R29, R51, 0x100, R50 ;  /* 0x00000100331d7824 */ /* 0x000fe200078e0232 */
[----:B0-----:R-:W2:Y:S04]  /*7c600*/  LDL.LU.64 R8, [R1+0x1cd0] ;  /* 0x001cd00001087983 */ /* 0x001ea80000300a00 */
[----:B-1----:R-:W2:Y:S05]  /*7c610*/  LDL.LU.64 R10, [R1+0x1cd8] ;  /* 0x001cd800010a7983 */ /* 0x002eaa0000300a00 */
[----:B------:R0:W-:Y:S04]  /*7c620*/  STL.64 [R1+0x1070], R4 ;  /* 0x0010700401007387 */ /* 0x0001e80000100a00 */
[----:B------:R1:W-:Y:S04]  /*7c630*/  STL.64 [R1+0x1078], R6 ;  /* 0x0010780601007387 */ /* 0x0003e80000100a00 */
[----:B0-----:R-:W3:Y:S04]  /*7c640*/  LDL.LU.64 R4, [R1+0x1cc0] ;  /* 0x001cc00001047983 */ /* 0x001ee80000300a00 */
[----:B-1----:R-:W3:Y:S04]  /*7c650*/  LDL.LU.64 R6, [R1+0x1cc8] ;  /* 0x001cc80001067983 */ /* 0x002ee80000300a00 */
[----:B------:R-:W4:Y:S04]  /*7c660*/  LDL.LU R48, [R1+0x1194] ;  /* 0x0011940001307983 */ /* 0x000f280000300800 */
[----:B------:R-:W4:Y:S04]  /*7c670*/  LDL.LU R49, [R1+0x1190] ;  /* 0x0011900001317983 */ /* 0x000f280000300800 */
        /* <DEDUP_REMOVED lines=9> */
[----:B----4-:R-:W-:Y:S04]  /*7c710*/  STL.64 [R1+0x7248], R48 ;  /* 0x0072483001007387 */ /* 0x010fe80000100a00 */
[----:B------:R-:W2:Y:S04]  /*7c720*/  LDL.LU R39, [R1+0x11b4] ;  /* 0x0011b40001277983 */ /* 0x000ea80000300800 */
[----:B------:R-:W4:Y:S04]  /*7c730*/  LDL.LU R60, [R1+0x11b0] ;  /* 0x0011b000013c7983 */ /* 0x000f280000300800 */
[----:B------:R-:W2:Y:S01]  /*7c740*/  LDL.LU R38, [R1+0x11bc] ;  /* 0x0011bc0001267983 */ /* 0x000ea20000300800 */
[C---:B------:R-:W-:Y:S08]  /*7c750*/  HMMA.16816.F32 R8, R28.reuse, R36, R8 ;  /* 0x000000241c08723c */ /* 0x040ff00000001808 */
[C---:B---3--:R-:W-:Y:S01]  /*7c760*/  HMMA.16816.F32 R4, R28.reuse, R34, R4 ;  /* 0x000000221c04723c */ /* 0x048fe20000001804 */
[----:B------:R-:W3:Y:S04]  /*7c770*/  LDL.LU R61, [R1+0x11b8] ;  /* 0x0011b800013d7983 */ /* 0x000ee80000300800 */
[----:B------:R-:W3:Y:S04]  /*7c780*/  LDL.LU.64 R52, [R1+0x1cb0] ;  /* 0x001cb00001347983 */ /* 0x000ee80000300a00 */
[----:B------:R-:W3:Y:S04]  /*7c790*/  LDL.LU.64 R54, [R1+0x1cb8] ;  /* 0x001cb80001367983 */ /* 0x000ee80000300a00 */
[----:B------:R-:W-:Y:S04]  /*7c7a0*/  STL.64 [R1+0x1090], R8 ;  /* 0x0010900801007387 */ /* 0x000fe80000100a00 */
[----:B------:R-:W-:Y:S04]  /*7c7b0*/  STL.64 [R1+0x1098], R10 ;  /* 0x0010980a01007387 */ /* 0x000fe80000100a00 */
[----:B------:R-:W3:Y:S04]  /*7c7c0*/  LDL.LU.64 R44, [R1+0x1ca0] ;  /* 0x001ca000012c7983 */ /* 0x000ee80000300a00 */
[----:B------:R-:W3:Y:S04]  /*7c7d0*/  LDL.LU.64 R46, [R1+0x1ca8] ;  /* 0x001ca800012e7983 */ /* 0x000ee80000300a00 */
        /* <DEDUP_REMOVED lines=16> */
[----:B-1----:R-:W3:Y:S04]  /*7c8e0*/  LDL.LU.64 R4, [R1+0x1c40] ;  /* 0x001c400001047983 */ /* 0x002ee80000300a00 */
[----:B------:R-:W3:Y:S04]  /*7c8f0*/  LDL.LU.64 R6, [R1+0x1c48] ;  /* 0x001c480001067983 */ /* 0x000ee80000300a00 */
[----:B------:R-:W3:Y:S04]  /*7c900*/  LDL.LU.64 R8, [R1+0x1c30] ;  /* 0x001c300001087983 */ /* 0x000ee80000300a00 */
        /* <DEDUP_REMOVED lines=45> */
[----:B------:R-:W2:Y:S04]  /*7cbe0*/  LDL.LU.64 R8, [R1+0x7218] ;  /* 0x0072180001087983 */ /* 0x000ea80000300a00 */
        /* <DEDUP_REMOVED lines=8> */
[----:B0-----:R-:W-:Y:S02]  /*7cc70*/  HMMA.16816.F32 R12, R28, R8, R56 ;  /* 0x000000081c0c723c */ /* 0x001fe40000001838 */
[----:B------:R-:W-:Y:S04]  /*7cc80*/  STL.64 [R1+0x71e0], R10 ;  /* 0x0071e00a01007387 */ /* 0x000fe80000100a00 */
[----:B------:R-:W-:-:S13]  /*7cc90*/  STL.64 [R1+0x71d8], R8 ;  /* 0x0071d80801007387 */ /* 0x000fda0000100a00 */
[----:B------:R-:W-:Y:S04]  /*7cca0*/  STL.64 [R1+0x1150], R12 ;  /* 0x0011500c01007387 */ /* 0x000fe80000100a00 */
[----:B------:R0:W-:Y:S02]  /*7ccb0*/  STL.64 [R1+0x1158], R14 ;  /* 0x0011580e01007387 */ /* 0x0001e40000100a00 */
[C---:B0-----:R-:W-:Y:S02]  /*7ccc0*/  HMMA.16816.F32 R12, R28.reuse, R6, R52 ;  /* 0x000000061c0c723c */ /* 0x041fe40000001834 */
[----:B------:R-:W-:Y:S06]  /*7ccd0*/  STL.64 [R1+0x71f0], R6 ;  /* 0x0071f00601007387 */ /* 0x000fec0000100a00 */
[C---:B---3--:R-:W-:Y:S11]  /*7cce0*/  HMMA.16816.F32 R8, R28.reuse, R4, R44 ;  /* 0x000000041c08723c */ /* 0x048ff6000000182c */
[----:B------:R-:W-:Y:S04]  /*7ccf0*/  STL.64 [R1+0x1160], R12 ;  /* 0x0011600c01007387 */ /* 0x000fe80000100a00 */
[----:B------:R-:W-:Y:S04]  /*7cd00*/  STL.64 [R1+0x1168], R14 ;  /* 0x0011680e01007387 */ /* 0x000fe80000100a00 */
[----:B------:R0:W-:Y:S02]  /*7cd10*/  STL.64 [R1+0x71e8], R4 ;  /* 0x0071e80401007387 */ /* 0x0001e40000100a00 */
[----:B0-----:R-:W-:Y:S02]  /*7cd20*/  HMMA.16816.F32 R4, R28, R2, R40 ;  /* 0x000000021c04723c */ /* 0x001fe40000001828 */
[----:B------:R0:W-:Y:S04]  /*7cd30*/  STL.64 [R1+0x1180], R8 ;  /* 0x0011800801007387 */ /* 0x0001e80000100a00 */
[----:B------:R1:W-:Y:S01]  /*7cd40*/  STL.64 [R1+0x1188], R10 ;  /* 0x0011880a01007387 */ /* 0x0003e20000100a00 */
[----:B------:R-:W-:-:S02]  /*7cd50*/  IMAD R28, R49, 0x100, R48 ;  /* 0x00000100311c7824 */ /* 0x000fc400078e0230 */
[----:B------:R-:W-:-:S10]  /*7cd60*/  IMAD R29, R51, 0x100, R50 ;  /* 0x00000100331d7824 */ /* 0x000fd400078e0232 */
        /* <DEDUP_REMOVED lines=10> */
[----:B0-----:R-:W4:Y:S04]  /*7ce10*/  LDL.LU.64 R8, [R1+0x1ba0] ;  /* 0x001ba00001087983 */ /* 0x001f280000300a00 */
[----:B-1----:R-:W4:Y:S04]  /*7ce20*/  LDL.LU.64 R10, [R1+0x1ba8] ;  /* 0x001ba800010a7983 */ /* 0x002f280000300a00 */
[----:B--2---:R-:W2:Y:S04]  /*7ce30*/  LDL.LU.64 R4, [R1+0x1b90] ;  /* 0x001b900001047983 */ /* 0x004ea80000300a00 */
[----:B---3--:R-:W2:Y:S04]  /*7ce40*/  LDL.LU.64 R6, [R1+0x1b98] ;  /* 0x001b980001067983 */ /* 0x008ea80000300a00 */
[----:B------:R-:W3:Y:S04]  /*7ce50*/  LDL.LU R48, [R1+0x1294] ;  /* 0x0012940001307983 */ /* 0x000ee80000300800 */
[----:B------:R-:W3:Y:S04]  /*7ce60*/  LDL.LU R49, [R1+0x1290] ;  /* 0x0012900001317983 */ /* 0x000ee80000300800 */
[----:B------:R-:W2:Y:S04]  /*7ce70*/  LDL.LU R50, [R1+0x129c] ;  /* 0x00129c0001327983 */ /* 0x000ea80000300800 */
[----:B------:R-:W2:Y:S01]  /*7ce80*/  LDL.LU R51, [R1+0x1298] ;  /* 0x0012980001337983 */ /* 0x000ea20000300800 */
[----:B----4-:R-:W-:-:S02]  /*7ce90*/  IMAD R30, R60, 0x100, R39 ;  /* 0x000001003c1e7824 */ /* 0x010fc400078e0227 */
[----:B------:R-:W-:Y:S01]  /*7cea0*/  IMAD R31, R61, 0x100, R38 ;  /* 0x000001003d1f7824 */ /* 0x000fe200078e0226 */
[----:B------:R-:W-:Y:S02]  /*7ceb0*/  F2FP.F16.E5M2.UNPACK_B R28, R28 ;  /* 0x0000001cff1c723e */ /* 0x000fe400020004ff */
[----:B------:R-:W-:Y:S02]  /*7cec0*/  F2FP.F16.E5M2.UNPACK_B R29, R29 ;  /* 0x0000001dff1d723e */ /* 0x000fe400020004ff */
[----:B------:R-:W-:Y:S02]  /*7ced0*/  F2FP.F16.E5M2.UNPACK_B R30, R30 ;  /* 0x0000001eff1e723e */ /* 0x000fe400020004ff */
[----:B------:R-:W-:Y:S01]  /*7cee0*/  F2FP.F16.E5M2.UNPACK_B R31, R31 ;  /* 0x0000001fff1f723e */ /* 0x000fe200020004ff */
[----:B--2---:R-:W-:Y:S04]  /*7cef0*/  STL.64 [R1+0x7210], R50 ;  /* 0x0072103201007387 */ /* 0x004fe80000100a00 */
[----:B---3--:R0:W-:Y:S04]  /*7cf00*/  STL.64 [R1+0x7208], R48 ;  /* 0x0072083001007387 */ /* 0x0081e80000100a00 */
[----:B------:R-:W2:Y:S04]  /*7cf10*/  LDL.LU R39, [R1+0x12b4] ;  /* 0x0012b40001277983 */ /* 0x000ea80000300800 */
[----:B------:R-:W2:Y:S04]  /*7cf20*/  LDL.LU R60, [R1+0x12b0] ;  /* 0x0012b000013c7983 */ /* 0x000ea80000300800 */
[----:B------:R-:W3:Y:S04]  /*7cf30*/  LDL.LU R38, [R1+0x12bc] ;  /* 0x0012bc0001267983 */ /* 0x000ee80000300800 */
[----:B------:R-:W3:Y:S01]  /*7cf40*/  LDL.LU R61, [R1+0x12b8] ;  /* 0x0012b800013d7983 */ /* 0x000ee20000300800 */
[C---:B0-----:R-:W-:Y:S08]  /*7cf50*/  HMMA.16816.F32 R48, R28.reuse, R36, R52 ;  /* 0x000000241c30723c */ /* 0x041ff00000001834 */
[C---:B------:R-:W-:Y:S11]  /*7cf60*/  HMMA.16816.F32 R12, R28.reuse, R26, R12 ;  /* 0x0000001a1c0c723c */ /* 0x040ff6000000180c */
[----:B------:R-:W-:Y:S04]  /*7cf70*/  STL.64 [R1+0x1190], R48 ;  /* 0x0011903001007387 */ /* 0x000fe80000100a00 */
[----:B------:R0:W-:Y:S02]  /*7cf80*/  STL.64 [R1+0x1198], R50 ;  /* 0x0011983201007387 */ /* 0x0001e40000100a00 */
[C---:B0-----:R-:W-:Y:S08]  /*7cf90*/  HMMA.16816.F32 R48, R28.reuse, R34, R44 ;  /* 0x000000221c30723c */ /* 0x041ff0000000182c */
[C---:B------:R-:W-:Y:S11]  /*7cfa0*/  HMMA.16816.F32 R44, R28.reuse, R32, R40 ;  /* 0x000000201c2c723c */ /* 0x040ff60000001828 */
[----:B------:R0:W-:Y:S04]  /*7cfb0*/  STL.64 [R1+0x11a0], R48 ;  /* 0x0011a03001007387 */ /* 0x0001e80000100a00 */
[----:B------:R1:W-:Y:S04]  /*7cfc0*/  STL.64 [R1+0x11a8], R50 ;  /* 0x0011a83201007387 */ /* 0x0003e80000100a00 */
[----:B------:R-:W4:Y:S04]  /*7cfd0*/  LDL.LU.64 R40, [R1+0x1b80] ;  /* 0x001b800001287983 */ /* 0x000f280000300a00 */
[----:B------:R-:W-:Y:S04]  /*7cfe0*/  STL.64 [R1+0x11b0], R44 ;  /* 0x0011b02c01007387 */ /* 0x000fe80000100a00 */
[----:B------:R-:W-:Y:S04]  /*7cff0*/  STL.64 [R1+0x11b8], R46 ;  /* 0x0011b82e01007387 */ /* 0x000fe80000100a00 */
[----:B------:R-:W4:Y:S04]  /*7d000*/  LDL.LU.64 R42, [R1+0x1b88] ;  /* 0x001b8800012a7983 */ /* 0x000f280000300a00 */
[----:B------:R1:W-:Y:S04]  /*7d010*/  STL.64 [R1+0x11c0], R12 ;  /* 0x0011c00c01007387 */ /* 0x0003e80000100a00 */
[----:B------:R1:W-:Y:S04]  /*7d020*/  STL.64 [R1+0x11c8], R14 ;  /* 0x0011c80e01007387 */ /* 0x0003e80000100a00 */
[----:B0-----:R-:W2:Y:S04]  /*7d030*/  LDL.LU.64 R48, [R1+0x1b70] ;  /* 0x001b700001307983 */ /* 0x001ea80000300a00 */
[----:B-1----:R-:W2:Y:S04]  /*7d040*/  LDL.LU.64 R50, [R1+0x1b78] ;  /* 0x001b780001327983 */ /* 0x002ea80000300a00 */
[----:B------:R-:W3:Y:S04]  /*7d050*/  LDL.LU.64 R12, [R1+0x1b60] ;  /* 0x001b6000010c7983 */ /* 0x000ee80000300a00 */
[----:B------:R-:W3:Y:S01]  /*7d060*/  LDL.LU.64 R14, [R1+0x1b68] ;  /* 0x001b6800010e7983 */ /* 0x000ee20000300a00 */
[C---:B------:R-:W-:Y:S08]  /*7d070*/  HMMA.16816.F32 R44, R28.reuse, R24, R8 ;  /* 0x000000181c2c723c */ /* 0x040ff00000001808 */
[C---:B------:R-:W-:Y:S01]  /*7d080*/  HMMA.16816.F32 R8, R28.reuse, R22, R4 ;  /* 0x000000161c08723c */ /* 0x040fe20000001804 */
[----:B------:R-:W3:Y:S10]  /*7d090*/  LDL.LU.64 R4, [R1+0x1b50] ;  /* 0x001b500001047983 */ /* 0x000ef40000300a00 */
[----:B------:R-:W-:Y:S04]  /*7d0a0*/  STL.64 [R1+0x11d0], R44 ;  /* 0x0011d02c01007387 */ /* 0x000fe80000100a00 */
[----:B------:R-:W-:Y:S04]  /*7d0b0*/  STL.64 [R1+0x11d8], R46 ;  /* 0x0011d82e01007387 */ /* 0x000fe80000100a00 */
[----:B------:R-:W3:Y:S04]  /*7d0c0*/  LDL.LU.64 R6, [R1+0x1b58] ;  /* 0x001b580001067983 */ /* 0x000ee80000300a00 */
[----:B------:R0:W-:Y:S04]  /*7d0d0*/  STL.64 [R1+0x11e0], R8 ;  /* 0x0011e00801007387 */ /* 0x0001e80000100a00 */
[----:B------:R1:W-:Y:S04]  /*7d0e0*/  STL.64 [R1+0x11e8], R10 ;  /* 0x0011e80a01007387 */ /* 0x0003e80000100a00 */
[----:B0-----:R-:W3:Y:S04]  /*7d0f0*/  LDL.LU.64 R8, [R1+0x1b40] ;  /* 0x001b400001087983 */ /* 0x001ee80000300a00 */
[----:B-1----:R-:W3:Y:S04]  /*7d100*/  LDL.LU.64 R10, [R1+0x1b48] ;  /* 0x001b4800010a7983 */ /* 0x002ee80000300a00 */
[----:B------:R-:W3:Y:S04]  /*7d110*/  LDL.LU.64 R56, [R1+0x1b20] ;  /* 0x001b200001387983 */ /* 0x000ee80000300a00 */
[----:B------:R-:W3:Y:S04]  /*7d120*/  LDL.LU.64 R58, [R1+0x1b28] ;  /* 0x001b2800013a7983 */ /* 0x000ee80000300a00 */
[----:B------:R-:W3:Y:S04]  /*7d130*/  LDL.LU.64 R52, [R1+0x1b10] ;  /* 0x001b100001347983 */ /* 0x000ee80000300a00 */
[----:B------:R-:W3:Y:S04]  /*7d140*/  LDL.LU.64 R54, [R1+0x1b18] ;  /* 0x001b180001367983 */ /* 0x000ee80000300a00 */
[----:B------:R-:W3:Y:S04]  /*7d150*/  LDL.LU.64 R44, [R1+0x1b00] ;  /* 0x001b0000012c7983 */ /* 0x000ee80000300a00 */
[----:B------:R-:W3:Y:S01]  /*7d160*/  LDL.LU.64 R46, [R1+0x1b08] ;  /* 0x001b0800012e7983 */ /* 0x000ee20000300a00 */
[C---:B----4-:R-:W-:Y:S08]  /*7d170*/  HMMA.16816.F32 R40, R28.reuse, R20, R40 ;  /* 0x000000141c28723c */ /* 0x050ff00000001828 */
[C---:B--2---:R-:W-:Y:S08]  /*7d180*/  HMMA.16816.F32 R48, R28.reuse, R18, R48 ;  /* 0x000000121c30723c */ /* 0x044ff00000001830 */
[C---:B---3--:R-:W-:Y:S03]  /*7d190*/  HMMA.16816.F32 R12, R28.reuse, R16, R12 ;  /* 0x000000101c0c723c */ /* 0x048fe6000000180c */
        /* <DEDUP_REMOVED lines=46> */
[----:B------:R-:W2:Y:S01]  /*7d480*/  LDL.LU.64 R42, [R1+0x1af8] ;  /* 0x001af800012a7983 */ /* 0x000ea20000300a00 */
[----:B------:R-:W-:-:S02]  /*7d490*/  IMAD R28, R49, 0x100, R48 ;  /* 0x00000100311c7824 */ /* 0x000fc400078e0230 */
[----:B------:R-:W-:Y:S02]  /*7d4a0*/  IMAD R29, R51, 0x100, R50 ;  /* 0x00000100331d7824 */ /* 0x000fe400078e0232 */
[----:B------:R3:W-:Y:S04]  /*7d4b0*/  STL.64 [R1+0x1270], R4 ;  /* 0x0012700401007387 */ /* 0x0007e80000100a00 */
[----:B------:R4:W-:Y:S04]  /*7d4c0*/  STL.64 [R1+0x1278], R6 ;  /* 0x0012780601007387 */ /* 0x0009e80000100a00 */
[----:B------:R-:W2:Y:S04]  /*7d4d0*/  LDL.LU.64 R16, [R1+0x1ae0] ;  /* 0x001ae00001107983 */ /* 0x000ea80000300a00 */
[----:B------:R-:W2:Y:S04]  /*7d4e0*/  LDL.LU.64 R18, [R1+0x1ae8] ;  /* 0x001ae80001127983 */ /* 0x000ea80000300a00 */
[----:B------:R-:W2:Y:S04]  /*7d4f0*/  LDL.LU.64 R12, [R1+0x1ad0] ;  /* 0x001ad000010c7983 */ /* 0x000ea80000300a00 */
[----:B------:R-:W2:Y:S04]  /*7d500*/  LDL.LU.64 R14, [R1+0x1ad8] ;  /* 0x001ad800010e7983 */ /* 0x000ea80000300a00 */
[----:B0-----:R-:W2:Y:S04]  /*7d510*/  LDL.LU.64 R8, [R1+0x1ac0] ;  /* 0x001ac00001087983 */ /* 0x001ea80000300a00 */
[----:B-1----:R-:W2:Y:S04]  /*7d520*/  LDL.LU.64 R10, [R1+0x1ac8] ;  /* 0x001ac800010a7983 */ /* 0x002ea80000300a00 */
[----:B---3--:R-:W3:Y:S04]  /*7d530*/  LDL.LU.64 R4, [R1+0x1ab0] ;  /* 0x001ab00001047983 */ /* 0x008ee80000300a00 */
[----:B----4-:R-:W3:Y:S04]  /*7d540*/  LDL.LU.64 R6, [R1+0x1ab8] ;  /* 0x001ab80001067983 */ /* 0x010ee80000300a00 */
        /* <DEDUP_REMOVED lines=16> */
[C---:B------:R-:W-:Y:S08]  /*7d650*/  HMMA.16816.F32 R16, R28.reuse, R34, R16 ;  /* 0x000000221c10723c */ /* 0x040ff00000001810 */
[C---:B------:R-:W-:Y:S08]  /*7d660*/  HMMA.16816.F32 R12, R28.reuse, R32, R12 ;  /* 0x000000201c0c723c */ /* 0x040ff0000000180c */
[C---:B------:R-:W-:Y:S08]  /*7d670*/  HMMA.16816.F32 R8, R28.reuse, R26, R8 ;  /* 0x0000001a1c08723c */ /* 0x040ff00000001808 */
[C---:B---3--:R-:W-:Y:S01]  /*7d680*/  HMMA.16816.F32 R4, R28.reuse, R24, R4 ;  /* 0x000000181c04723c */ /* 0x048fe20000001804 */
        /* <DEDUP_REMOVED lines=15> */
[----:B-1----:R-:W4:Y:S04]  /*7d780*/  LDL.LU.64 R16, [R1+0x1a90] ;  /* 0x001a900001107983 */ /* 0x002f280000300a00 */
[----:B--2---:R-:W4:Y:S04]  /*7d790*/  LDL.LU.64 R18, [R1+0x1a98] ;  /* 0x001a980001127983 */ /* 0x004f280000300a00 */
        /* <DEDUP_REMOVED lines=16> */
[----:B------:R-:W-:Y:S04]  /*7d8a0*/  STL.64 [R1+0x7170], R26 ;  /* 0x0071701a01007387 */ /* 0x000fe80000100a00 */
[----:B------:R0:W-:Y:S04]  /*7d8b0*/  STL.64 [R1+0x7168], R24 ;  /* 0x0071681801007387 */ /* 0x0001e80000100a00 */
[----:B0-----:R-:W2:Y:S04]  /*7d8c0*/  LDL.LU.64 R24, [R1+0x1a40] ;  /* 0x001a400001187983 */ /* 0x001ea80000300a00 */
[----:B------:R-:W2:Y:S01]  /*7d8d0*/  LDL.LU.64 R26, [R1+0x1a48] ;  /* 0x001a4800011a7983 */ /* 0x000ea20000300a00 */
[C---:B---3--:R-:W-:Y:S08]  /*7d8e0*/  HMMA.16816.F32 R36, R28.reuse, R22, R36 ;  /* 0x000000161c24723c */ /* 0x048ff00000001824 */
[C---:B----4-:R-:W-:Y:S11]  /*7d8f0*/  HMMA.16816.F32 R16, R28.reuse, R20, R16 ;  /* 0x000000141c10723c */ /* 0x050ff60000001810 */
[----:B------:R-:W-:Y:S04]  /*7d900*/  STL.64 [R1+0x12e0], R36 ;  /* 0x0012e02401007387 */ /* 0x000fe80000100a00 */
[----:B------:R0:W-:Y:S04]  /*7d910*/  STL.64 [R1+0x12e8], R38 ;  /* 0x0012e82601007387 */ /* 0x0001e80000100a00 */
[----:B0-----:R-:W3:Y:S04]  /*7d920*/  LDL.LU.64 R38, [R1+0x71d0] ;  /* 0x0071d00001267983 */ /* 0x001ee80000300a00 */
        /* <DEDUP_REMOVED lines=44> */
[----:B0-----:R-:W4:Y:S09]  /*7dbf0*/  LDL.LU.64 R8, [R1+0x1a00] ;  /* 0x001a000001087983 */ /* 0x001f320000300a00 */
[----:B------:R0:W-:Y:S04]  /*7dc00*/  STL.64 [R1+0x1370], R4 ;  /* 0x0013700401007387 */ /* 0x0001e80000100a00 */
[----:B------:R2:W-:Y:S04]  /*7dc10*/  STL.64 [R1+0x1378], R6 ;  /* 0x0013780601007387 */ /* 0x0005e80000100a00 */
[----:B-1----:R-:W4:Y:S01]  /*7dc20*/  LDL.LU.64 R10, [R1+0x1a08] ;  /* 0x001a0800010a7983 */ /* 0x002f220000300a00 */
[----:B------:R-:W-:-:S03]  /*7dc30*/  IMAD R28, R49, 0x100, R48 ;  /* 0x00000100311c7824 */ /* 0x000fc600078e0230 */
[----:B0-----:R-:W3:Y:S04]  /*7dc40*/  LDL.LU.64 R4, [R1+0x19f0] ;  /* 0x0019f00001047983 */ /* 0x001ee80000300a00 */
[----:B--2---:R-:W3:Y:S04]  /*7dc50*/  LDL.LU.64 R6, [R1+0x19f8] ;  /* 0x0019f80001067983 */ /* 0x004ee80000300a00 */
        /* <DEDUP_REMOVED lines=8> */
[----:B------:R-:W2:Y:S01]  /*7dce0*/  LDL.LU R48, [R1+0x2e34] ;  /* 0x002e340001307983 */ /* 0x000ea20000300800 */
[----:B------:R-:W-:-:S03]  /*7dcf0*/  IMAD R29, R51, 0x100, R50 ;  /* 0x00000100331d7824 */ /* 0x000fc600078e0232 */
[----:B------:R-:W2:Y:S04]  /*7dd00*/  LDL.LU R49, [R1+0x2e30] ;  /* 0x002e300001317983 */ /* 0x000ea80000300800 */
[----:B------:R-:W2:Y:S04]  /*7dd10*/  LDL.LU R50, [R1+0x2e3c] ;  /* 0x002e3c0001327983 */ /* 0x000ea80000300800 */
[----:B------:R-:W2:Y:S01]  /*7dd20*/  LDL.LU R51, [R1+0x2e38] ;  /* 0x002e380001337983 */ /* 0x000ea20000300800 */
[----:B------:R-:W-:Y:S02]  /*7dd30*/  IMAD R30, R60, 0x100, R39 ;  /* 0x000001003c1e7824 */ /* 0x000fe400078e0227 */
[----:B------:R-:W-:Y:S01]  /*7dd40*/  IMAD R31, R61, 0x100, R38 ;  /* 0x000001003d1f7824 */ /* 0x000fe200078e0226 */
[----:B------:R-:W-:-:S02]  /*7dd50*/  F2FP.F16.E5M2.UNPACK_B R28, R28 ;  /* 0x0000001cff1c723e */ /* 0x000fc400020004ff */
[----:B------:R-:W-:Y:S02]  /*7dd60*/  F2FP.F16.E5M2.UNPACK_B R29, R29 ;  /* 0x0000001dff1d723e */ /* 0x000fe400020004ff */
[----:B------:R-:W-:Y:S02]  /*7dd70*/  F2FP.F16.E5M2.UNPACK_B R30, R30 ;  /* 0x0000001eff1e723e */ /* 0x000fe400020004ff */
[----:B------:R-:W-:-:S07]  /*7dd80*/  F2FP.F16.E5M2.UNPACK_B R31, R31 ;  /* 0x0000001fff1f723e */ /* 0x000fce00020004ff */
[C---:B----4-:R-:W-:Y:S08]  /*7dd90*/  HMMA.16816.F32 R8, R28.reuse, R36, R8 ;  /* 0x000000241c08723c */ /* 0x050ff00000001808 */
[C---:B---3--:R-:W-:Y:S08]  /*7dda0*/  HMMA.16816.F32 R4, R28.reuse, R34, R4 ;  /* 0x000000221c04723c */ /* 0x048ff00000001804 */
[C---:B--2---:R-:W-:Y:S01]  /*7ddb0*/  HMMA.16816.F32 R24, R28.reuse, R32, R24 ;  /* 0x000000201c18723c */ /* 0x044fe20000001818 */
        /* <DEDUP_REMOVED lines=928> */
[----:B------:R-:W-:-:S07]  /*817c0*/  F2FP.F16.E5M2.UNPACK_B R31, R31 ;  /* 0x0000001fff1f723e */ /* 0x000fce00020004ff */
[C---:B------:R-:W-:Y:S08]  /*817d0*/  HMMA.16816.F32 R52, R28.reuse, R36, R52 ;  /* 0x000000241c34723c */ /* 0x040ff00000001834 */
[C---:B------:R-:W-:Y:S01]  /*817e0*/  HMMA.16816.F32 R12, R28.reuse, R26, R12 ;  /* 0x0000001a1c0c723c */ /* 0x040fe2000000180c */
[----:B--2---:R-:W-:Y:S04]  /*817f0*/  STL.64 [R1+0x6ef0], R50 ;  /* 0x006ef03201007387 */ /* 0x004fe80000100a00 */
[----:B---3--:R0:W-:Y:S04]  /*81800*/  STL.64 [R1+0x6ee8], R48 ;  /* 0x006ee83001007387 */ /* 0x0081e80000100a00 */
[----:B------:R-:W2:Y:S04]  /*81810*/  LDL.LU R39, [R1+0x3014] ;  /* 0x0030140001277983 */ /* 0x000ea80000300800 */
[----:B------:R-:W2:Y:S04]  /*81820*/  LDL.LU R60, [R1+0x3010] ;  /* 0x00301000013c7983 */ /* 0x000ea80000300800 */
[----:B------:R-:W3:Y:S04]  /*81830*/  LDL.LU R38, [R1+0x301c] ;  /* 0x00301c0001267983 */ /* 0x000ee80000300800 */
[----:B------:R-:W3:Y:S01]  /*81840*/  LDL.LU R61, [R1+0x3018] ;  /* 0x00301800013d7983 */ /* 0x000ee20000300800 */
[C---:B0-----:R-:W-:Y:S08]  /*81850*/  HMMA.16816.F32 R48, R28.reuse, R34, R44 ;  /* 0x000000221c30723c */ /* 0x041ff0000000182c */
[C---:B------:R-:W-:Y:S01]  /*81860*/  HMMA.16816.F32 R44, R28.reuse, R32, R40 ;  /* 0x000000201c2c723c */ /* 0x040fe20000001828 */
[----:B------:R-:W-:Y:S04]  /*81870*/  STL.64 [R1+0x1b90], R52 ;  /* 0x001b903401007387 */ /* 0x000fe80000100a00 */
[----:B------:R-:W-:Y:S06]  /*81880*/  STL.64 [R1+0x1b98], R54 ;  /* 0x001b983601007387 */ /* 0x000fec0000100a00 */
        /* <DEDUP_REMOVED lines=74> */
[----:B------:R-:W-:Y:S04]  /*81d30*/  STL.64 [R1+0x1c80], R8 ;  /* 0x001c800801007387 */ /* 0x000fe80000100a00 */
[----:B------:R-:W-:Y:S04]  /*81d40*/  STL.64 [R1+0x1c88], R10 ;  /* 0x001c880a01007387 */ /* 0x000fe80000100a00 */
[----:B------:R-:W2:Y:S09]  /*81d50*/  LDL.LU.64 R12, [R1+0x1fa0] ;  /* 0x001fa000010c7983 */ /* 0x000eb20000300a00 */
[----:B------:R0:W-:Y:S04]  /*81d60*/  STL.64 [R1+0x1c70], R4 ;  /* 0x001c700401007387 */ /* 0x0001e80000100a00 */
[----:B------:R1:W-:Y:S04]  /*81d70*/  STL.64 [R1+0x1c78], R6 ;  /* 0x001c780601007387 */ /* 0x0003e80000100a00 */
[----:B------:R-:W2:Y:S01]  /*81d80*/  LDL.LU.64 R14, [R1+0x1fa8] ;  /* 0x001fa800010e7983 */ /* 0x000ea20000300a00 */
        /* <DEDUP_REMOVED lines=26> */
[----:B------:R-:W4:Y:S01]  /*81f30*/  LDL.LU.64 R16, [R1+0x22d0] ;  /* 0x0022d00001107983 */ /* 0x000f220000300a00 */
[----:B--2---:R-:W-:-:S15]  /*81f40*/  HMMA.16816.F32 R12, R28, R36, R12 ;  /* 0x000000241c0c723c */ /* 0x004fde000000180c */
[----:B------:R-:W-:-:S04]  /*81f50*/  NOP ;  /* 0x0000000000007918 */ /* 0x000fc80000000000 */
[----:B------:R-:W-:Y:S04]  /*81f60*/  STL.64 [R1+0x1c90], R12 ;  /* 0x001c900c01007387 */ /* 0x000fe80000100a00 */
[----:B------:R-:W-:Y:S04]  /*81f70*/  STL.64 [R1+0x1c98], R14 ;  /* 0x001c980e01007387 */ /* 0x000fe80000100a00 */
[----:B------:R-:W2:Y:S01]  /*81f80*/  LDL.LU.64 R18, [R1+0x22d8] ;  /* 0x0022d80001127983 */ /* 0x000ea20000300a00 */
[C---:B---3--:R-:W-:Y:S08]  /*81f90*/  HMMA.16816.F32 R4, R28.reuse, R34, R4 ;  /* 0x000000221c04723c */ /* 0x048ff00000001804 */
[C---:B----4-:R-:W-:Y:S08]  /*81fa0*/  HMMA.16816.F32 R56, R28.reuse, R32, R52 ;  /* 0x000000201c38723c */ /* 0x050ff00000001834 */
[C---:B------:R-:W-:Y:S08]  /*81fb0*/  HMMA.16816.F32 R52, R28.reuse, R26, R44 ;  /* 0x0000001a1c34723c */ /* 0x040ff0000000182c */
[C---:B------:R-:W-:Y:S08]  /*81fc0*/  HMMA.16816.F32 R44, R28.reuse, R24, R8 ;  /* 0x000000181c2c723c */ /* 0x040ff00000001808 */
[C---:B------:R-:W-:Y:S01]  /*81fd0*/  HMMA.16816.F32 R40, R28.reuse, R22, R40 ;  /* 0x000000161c28723c */ /* 0x040fe20000001828 */
[----:B------:R0:W-:Y:S04]  /*81fe0*/  STL.64 [R1+0x1ca0], R4 ;  /* 0x001ca00401007387 */ /* 0x0001e80000100a00 */
[----:B------:R1:W-:Y:S04]  /*81ff0*/  STL.64 [R1+0x1ca8], R6 ;  /* 0x001ca80601007387 */ /* 0x0003e80000100a00 */
[----:B0-----:R-:W3:Y:S04]  /*82000*/  LDL.LU.64 R4, [R1+0x22b0] ;  /* 0x0022b00001047983 */ /* 0x001ee80000300a00 */
[----:B-1----:R-:W3:Y:S04]  /*82010*/  LDL.LU.64 R6, [R1+0x22b8] ;  /* 0x0022b80001067983 */ /* 0x002ee80000300a00 */
[----:B------:R-:W4:Y:S04]  /*82020*/  LDL.LU.64 R12, [R1+0x2290] ;  /* 0x00229000010c7983 */ /* 0x000f280000300a00 */
[----:B------:R-:W4:Y:S04]  /*82030*/  LDL.LU.64 R14, [R1+0x2298] ;  /* 0x00229800010e7983 */ /* 0x000f280000300a00 */
[----:B------:R0:W-:Y:S04]  /*82040*/  STL.64 [R1+0x1cb0], R56 ;  /* 0x001cb03801007387 */ /* 0x0001e80000100a00 */
[----:B------:R1:W-:Y:S04]  /*82050*/  STL.64 [R1+0x1cb8], R58 ;  /* 0x001cb83a01007387 */ /* 0x0003e80000100a00 */
        /* <DEDUP_REMOVED lines=8> */
[----:B------:R0:W-:Y:S04]  /*820e0*/  STL.64 [R1+0x1ce0], R40 ;  /* 0x001ce02801007387 */ /* 0x0001e80000100a00 */
[----:B------:R1:W-:Y:S04]  /*820f0*/  STL.64 [R1+0x1ce8], R42 ;  /* 0x001ce82a01007387 */ /* 0x0003e80000100a00 */
[----:B------:R-:W3:Y:S04]  /*82100*/  LDL.LU.64 R52, [R1+0x2210] ;  /* 0x0022100001347983 */ /* 0x000ee80000300a00 */
[----:B------:R-:W3:Y:S04]  /*82110*/  LDL.LU.64 R54, [R1+0x2218] ;  /* 0x0022180001367983 */ /* 0x000ee80000300a00 */
[----:B------:R-:W3:Y:S04]  /*82120*/  LDL.LU.64 R44, [R1+0x21f0] ;  /* 0x0021f000012c7983 */ /* 0x000ee80000300a00 */
[----:B------:R-:W3:Y:S04]  /*82130*/  LDL.LU.64 R46, [R1+0x21f8] ;  /* 0x0021f800012e7983 */ /* 0x000ee80000300a00 */
[----:B0-----:R-:W3:Y:S04]  /*82140*/  LDL.LU.64 R40, [R1+0x21d0] ;  /* 0x0021d00001287983 */ /* 0x001ee80000300a00 */
[----:B-1----:R-:W3:Y:S01]  /*82150*/  LDL.LU.64 R42, [R1+0x21d8] ;  /* 0x0021d800012a7983 */ /* 0x002ee20000300a00 */
[----:B--2---:R-:W-:-:S15]  /*82160*/  HMMA.16816.F32 R16, R28, R20, R16 ;  /* 0x000000141c10723c */ /* 0x004fde0000001810 */
[----:B------:R-:W-:-:S04]  /*82170*/  NOP ;  /* 0x0000000000007918 */ /* 0x000fc80000000000 */
[----:B------:R-:W-:Y:S04]  /*82180*/  STL.64 [R1+0x1cf0], R16 ;  /* 0x001cf01001007387 */ /* 0x000fe80000100a00 */
[----:B------:R0:W-:Y:S04]  /*82190*/  STL.64 [R1+0x1cf8], R18 ;  /* 0x001cf81201007387 */ /* 0x0001e80000100a00 */
[----:B0-----:R-:W3:Y:S04]  /*821a0*/  LDL.LU.64 R18, [R1+0x6eb0] ;  /* 0x006eb00001127983 */ /* 0x001ee80000300a00 */
[----:B------:R-:W4:Y:S01]  /*821b0*/  LDL.LU.64 R16, [R1+0x6ea8] ;  /* 0x006ea80001107983 */ /* 0x000f220000300a00 */
[C---:B---3--:R-:W-:Y:S08]  /*821c0*/  HMMA.16816.F32 R4, R28.reuse, R18, R4 ;  /* 0x000000121c04723c */ /* 0x048ff00000001804 */
[C---:B----4-:R-:W-:Y:S11]  /*821d0*/  HMMA.16816.F32 R12, R28.reuse, R16, R12 ;  /* 0x000000101c0c723c */ /* 0x050ff6000000180c */
        /* <DEDUP_REMOVED lines=9> */
[----:B------:R0:W-:Y:S04]  /*82270*/  STL.64 [R1+0x6e68], R16 ;  /* 0x006e681001007387 */ /* 0x0001e80000100a00 */
[----:B0-----:R-:W2:Y:S04]  /*82280*/  LDL.LU.64 R16, [R1+0x2250] ;  /* 0x0022500001107983 */ /* 0x001ea80000300a00 */
[----:B------:R-:W2:Y:S01]  /*82290*/  LDL.LU.64 R18, [R1+0x2258] ;  /* 0x0022580001127983 */ /* 0x000ea20000300a00 */
[----:B----4-:R-:W-:-:S15]  /*822a0*/  HMMA.16816.F32 R8, R28, R14, R8 ;  /* 0x0000000e1c08723c */ /* 0x010fde0000001808 */
[----:B------:R-:W-:-:S04]  /*822b0*/  NOP ;  /* 0x0000000000007918 */ /* 0x000fc80000000000 */
[----:B------:R-:W-:Y:S04]  /*822c0*/  STL.64 [R1+0x1d20], R8 ;  /* 0x001d200801007387 */ /* 0x000fe80000100a00 */
[----:B------:R0:W-:Y:S04]  /*822d0*/  STL.64 [R1+0x1d28], R10 ;  /* 0x001d280a01007387 */ /* 0x0001e80000100a00 */
[----:B0-----:R-:W4:Y:S04]  /*822e0*/  LDL.LU.64 R10, [R1+0x6e80] ;  /* 0x006e8000010a7983 */ /* 0x001f280000300a00 */
[----:B------:R-:W3:Y:S01]  /*822f0*/  LDL.LU.64 R8, [R1+0x6e78] ;  /* 0x006e780001087983 */ /* 0x000ee20000300a00 */
[----:B--2---:R-:W-:-:S15]  /*82300*/  HMMA.16816.F32 R16, R28, R12, R16 ;  /* 0x0000000c1c10723c */ /* 0x004fde0000001810 */
[----:B------:R-:W-:-:S04]  /*82310*/  NOP ;  /* 0x0000000000007918 */ /* 0x000fc80000000000 */
[----:B------:R0:W-:Y:S04]  /*82320*/  STL.64 [R1+0x1d30], R16 ;  /* 0x001d301001007387 */ /* 0x0001e80000100a00 */
[----:B------:R1:W-:Y:S04]  /*82330*/  STL.64 [R1+0x1d38], R18 ;  /* 0x001d381201007387 */ /* 0x0003e80000100a00 */
[----:B0-----:R-:W2:Y:S04]  /*82340*/  LDL.LU.64 R16, [R1+0x20e0] ;  /* 0x0020e00001107983 */ /* 0x001ea80000300a00 */
[----:B-1----:R-:W2:Y:S04]  /*82350*/  LDL.LU.64 R18, [R1+0x20e8] ;  /* 0x0020e80001127983 */ /* 0x002ea80000300a00 */
[----:B------:R-:W-:Y:S04]  /*82360*/  STL.64 [R1+0x6e60], R14 ;  /* 0x006e600e01007387 */ /* 0x000fe80000100a00 */
[----:B------:R3:W-:Y:S01]  /*82370*/  STL.64 [R1+0x6e58], R12 ;  /* 0x006e580c01007387 */ /* 0x0007e20000100a00 */
[C---:B----4-:R-:W-:Y:S08]  /*82380*/  HMMA.16816.F32 R56, R28.reuse, R10, R56 ;  /* 0x0000000a1c38723c */ /* 0x050ff00000001838 */
[C---:B---3--:R-:W-:Y:S01]  /*82390*/  HMMA.16816.F32 R12, R28.reuse, R8, R52 ;  /* 0x000000081c0c723c */ /* 0x048fe20000001834 */
[----:B------:R-:W-:Y:S10]  /*823a0*/  STL.64 [R1+0x6e50], R10 ;  /* 0x006e500a01007387 */ /* 0x000ff40000100a00 */
[----:B------:R-:W-:Y:S04]  /*823b0*/  STL.64 [R1+0x1d40], R56 ;  /* 0x001d403801007387 */ /* 0x000fe80000100a00 */
[----:B------:R-:W-:Y:S04]  /*823c0*/  STL.64 [R1+0x1d48], R58 ;  /* 0x001d483a01007387 */ /* 0x000fe80000100a00 */
[----:B------:R-:W-:Y:S04]  /*823d0*/  STL.64 [R1+0x6e48], R8 ;  /* 0x006e480801007387 */ /* 0x000fe80000100a00 */
[----:B------:R-:W-:Y:S04]  /*823e0*/  STL.64 [R1+0x1d50], R12 ;  /* 0x001d500c01007387 */ /* 0x000fe80000100a00 */
[----:B------:R0:W-:Y:S02]  /*823f0*/  STL.64 [R1+0x1d58], R14 ;  /* 0x001d580e01007387 */ /* 0x0001e40000100a00 */
[C---:B0-----:R-:W-:Y:S08]  /*82400*/  HMMA.16816.F32 R12, R28.reuse, R6, R44 ;  /* 0x000000061c0c723c */ /* 0x041ff0000000182c */
[C---:B------:R-:W-:Y:S01]  /*82410*/  HMMA.16816.F32 R8, R28.reuse, R4, R40 ;  /* 0x000000041c08723c */ /* 0x040fe20000001828 */
[----:B------:R-:W3:Y:S10]  /*82420*/  LDL.LU.64 R44, [R1+0x21b0] ;  /* 0x0021b000012c7983 */ /* 0x000ef40000300a00 */
[----:B------:R-:W-:Y:S04]  /*82430*/  STL.64 [R1+0x1d60], R12 ;  /* 0x001d600c01007387 */ /* 0x000fe80000100a00 */
[----:B------:R-:W-:Y:S04]  /*82440*/  STL.64 [R1+0x1d68], R14 ;  /* 0x001d680e01007387 */ /* 0x000fe80000100a00 */
[----:B------:R-:W3:Y:S04]  /*82450*/  LDL.LU.64 R46, [R1+0x21b8] ;  /* 0x0021b800012e7983 */ /* 0x000ee80000300a00 */
[----:B------:R0:W-:Y:S04]  /*82460*/  STL.64 [R1+0x1d80], R8 ;  /* 0x001d800801007387 */ /* 0x0001e80000100a00 */
[----:B------:R1:W-:Y:S04]  /*82470*/  STL.64 [R1+0x1d88], R10 ;  /* 0x001d880a01007387 */ /* 0x0003e80000100a00 */
[----:B0-----:R-:W4:Y:S04]  /*82480*/  LDL.LU.64 R8, [R1+0x2190] ;  /* 0x0021900001087983 */ /* 0x001f280000300a00 */
[----:B-1----:R-:W4:Y:S01]  /*82490*/  LDL.LU.64 R10, [R1+0x2198] ;  /* 0x00219800010a7983 */ /* 0x002f220000300a00 */
[----:B--2---:R-:W-:Y:S03]  /*824a0*/  HMMA.16816.F32 R12, R28, R2, R16 ;  /* 0x000000021c0c723c */ /* 0x004fe60000001810 */
[----:B------:R-:W2:Y:S04]  /*824b0*/  LDL.LU.64 R40, [R1+0x2170] ;  /* 0x0021700001287983 */ /* 0x000ea80000300a00 */
[----:B------:R-:W2:-:S12]  /*824c0*/  LDL.LU.64 R42, [R1+0x2178] ;  /* 0x00217800012a7983 */ /* 0x000e980000300a00 */
[----:B------:R0:W-:Y:S04]  /*824d0*/  STL.64 [R1+0x1d70], R12 ;  /* 0x001d700c01007387 */ /* 0x0001e80000100a00 */
[----:B------:R1:W-:Y:S04]  /*824e0*/  STL.64 [R1+0x1d78], R14 ;  /* 0x001d780e01007387 */ /* 0x0003e80000100a00 */
[----:B------:R-:W2:Y:S04]  /*824f0*/  LDL.LU.64 R16, [R1+0x2150] ;  /* 0x0021500001107983 */ /* 0x000ea80000300a00 */
        /* <DEDUP_REMOVED lines=9> */
[----:B0-----:R-:W2:Y:S04]  /*82590*/  LDL.LU.64 R12, [R1+0x2120] ;  /* 0x00212000010c7983 */ /* 0x001ea80000300a00 */
[----:B-1----:R-:W2:Y:S02]  /*825a0*/  LDL.LU.64 R14, [R1+0x2128] ;  /* 0x00212800010e7983 */ /* 0x002ea40000300a00 */
[C---:B---3--:R-:W-:Y:S08]  /*825b0*/  HMMA.16816.F32 R48, R28.reuse, R36, R44 ;  /* 0x000000241c30723c */ /* 0x048ff0000000182c */
[C---:B----4-:R-:W-:Y:S01]  /*825c0*/  HMMA.16816.F32 R44, R28.reuse, R34, R8 ;  /* 0x000000221c2c723c */ /* 0x050fe20000001808 */
[----:B------:R-:W3:Y:S10]  /*825d0*/  LDL.LU.64 R8, [R1+0x2320] ;  /* 0x0023200001087983 */ /* 0x000ef40000300a00 */
[----:B------:R0:W-:Y:S04]  /*825e0*/  STL.64 [R1+0x1d90], R48 ;  /* 0x001d903001007387 */ /* 0x0001e80000100a00 */
[----:B------:R1:W-:Y:S04]  /*825f0*/  STL.64 [R1+0x1d98], R50 ;  /* 0x001d983201007387 */ /* 0x0003e80000100a00 */
[----:B------:R-:W3:Y:S01]  /*82600*/  LDL.LU.64 R10, [R1+0x2328] ;  /* 0x00232800010a7983 */ /* 0x000ee20000300a00 */
[C---:B--2---:R-:W-:Y:S03]  /*82610*/  HMMA.16816.F32 R40, R28.reuse, R32, R40 ;  /* 0x000000201c28723c */ /* 0x044fe60000001828 */
[----:B------:R-:W-:Y:S04]  /*82620*/  STL.64 [R1+0x1da0], R44 ;  /* 0x001da02c01007387 */ /* 0x000fe80000100a00 */
[----:B------:R-:W-:Y:S04]  /*82630*/  STL.64 [R1+0x1da8], R46 ;  /* 0x001da82e01007387 */ /* 0x000fe80000100a00 */
[----:B------:R-:W2:Y:S04]  /*82640*/  LDL.LU R56, [R1+0x3044] ;  /* 0x0030440001387983 */ /* 0x000ea80000300800 */
[----:B------:R-:W2:Y:S04]  /*82650*/  LDL.LU R57, [R1+0x3040] ;  /* 0x0030400001397983 */ /* 0x000ea80000300800 */
[----:B------:R-:W4:Y:S04]  /*82660*/  LDL.LU R58, [R1+0x304c] ;  /* 0x00304c00013a7983 */ /* 0x000f280000300800 */
[----:B------:R-:W4:Y:S04]  /*82670*/  LDL.LU R59, [R1+0x3048] ;  /* 0x00304800013b7983 */ /* 0x000f280000300800 */
[----:B0-----:R-:W2:Y:S04]  /*82680*/  LDL.LU R48, [R1+0x3054] ;  /* 0x0030540001307983 */ /* 0x001ea80000300800 */
[----:B------:R-:W2:Y:S04]  /*82690*/  LDL.LU R49, [R1+0x3050] ;  /* 0x0030500001317983 */ /* 0x000ea80000300800 */
[----:B-1----:R-:W2:Y:S04]  /*826a0*/  LDL.LU R50, [R1+0x305c] ;  /* 0x00305c0001327983 */ /* 0x002ea80000300800 */
[----:B------:R-:W2:Y:S04]  /*826b0*/  LDL.LU R51, [R1+0x3058] ;  /* 0x0030580001337983 */ /* 0x000ea80000300800 */
[----:B------:R-:W-:Y:S04]  /*826c0*/  STL.64 [R1+0x6e40], R34 ;  /* 0x006e402201007387 */ /* 0x000fe80000100a00 */
[----:B------:R0:W-:Y:S02]  /*826d0*/  STL.64 [R1+0x6e38], R32 ;  /* 0x006e382001007387 */ /* 0x0001e40000100a00 */
[C---:B0-----:R-:W-:Y:S02]  /*826e0*/  HMMA.16816.F32 R32, R28.reuse, R26, R16 ;  /* 0x0000001a1c20723c */ /* 0x041fe40000001810 */
[----:B------:R-:W-:Y:S04]  /*826f0*/  STL.64 [R1+0x1db0], R40 ;  /* 0x001db02801007387 */ /* 0x000fe80000100a00 */
[----:B------:R-:W-:Y:S04]  /*82700*/  STL.64 [R1+0x1db8], R42 ;  /* 0x001db82a01007387 */ /* 0x000fe80000100a00 */
[----:B------:R-:W2:Y:S09]  /*82710*/  LDL.LU.64 R16, [R1+0x2530] ;  /* 0x0025300001107983 */ /* 0x000eb20000300a00 */
[----:B------:R-:W-:Y:S04]  /*82720*/  STL.64 [R1+0x1dc0], R32 ;  /* 0x001dc02001007387 */ /* 0x000fe80000100a00 */
[----:B------:R-:W-:Y:S04]  /*82730*/  STL.64 [R1+0x1dc8], R34 ;  /* 0x001dc82201007387 */ /* 0x000fe80000100a00 */
[----:B------:R-:W2:Y:S01]  /*82740*/  LDL.LU.64 R18, [R1+0x2538] ;  /* 0x0025380001127983 */ /* 0x000ea20000300a00 */
        /* <DEDUP_REMOVED lines=8> */
[----:B0-----:R-:W4:Y:S04]  /*827d0*/  LDL.LU.64 R24, [R1+0x2510] ;  /* 0x0025100001187983 */ /* 0x001f280000300a00 */
[----:B------:R-:W4:Y:S01]  /*827e0*/  LDL.LU.64 R26, [R1+0x2518] ;  /* 0x00251800011a7983 */ /* 0x000f220000300a00 */
        /* <DEDUP_REMOVED lines=17> */
[----:B0-----:R-:W4:Y:S04]  /*82900*/  LDL.LU.64 R18, [R1+0x6e70] ;  /* 0x006e700001127983 */ /* 0x001f280000300a00 */
[----:B------:R-:W2:Y:S01]  /*82910*/  LDL.LU.64 R16, [R1+0x6e68] ;  /* 0x006e680001107983 */ /* 0x000ea20000300a00 */
[----:B----4-:R-:W-:-:S15]  /*82920*/  HMMA.16816.F32 R12, R28, R18, R12 ;  /* 0x000000121c0c723c */ /* 0x010fde000000180c */
[----:B------:R-:W-:-:S04]  /*82930*/  NOP ;  /* 0x0000000000007918 */ /* 0x000fc80000000000 */
[----:B------:R-:W-:Y:S04]  /*82940*/  STL.64 [R1+0x1e00], R12 ;  /* 0x001e000c01007387 */ /* 0x000fe80000100a00 */
[----:B------:R0:W-:Y:S04]  /*82950*/  STL.64 [R1+0x1e08], R14 ;  /* 0x001e080e01007387 */ /* 0x0001e80000100a00 */
[----:B0-----:R-:W3:Y:S01]  /*82960*/  LDL.LU.64 R14, [R1+0x6e60] ;  /* 0x006e6000010e7983 */ /* 0x001ee20000300a00 */
[----:B--2---:R-:W-:Y:S03]  /*82970*/  HMMA.16816.F32 R24, R28, R16, R24 ;  /* 0x000000101c18723c */ /* 0x004fe60000001818 */
[----:B------:R-:W2:-:S15]  /*82980*/  LDL.LU.64 R12, [R1+0x6e58] ;  /* 0x006e5800010c7983 */ /* 0x000e9e0000300a00 */
[----:B------:R-:W-:Y:S01]  /*82990*/  NOP ;  /* 0x0000000000007918 */ /* 0x000fe20000000000 */
[----:B------:R0:W-:Y:S04]  /*829a0*/  STL.64 [R1+0x1e10], R24 ;  /* 0x001e101801007387 */ /* 0x0001e80000100a00 */
[----:B------:R1:W-:Y:S04]  /*829b0*/  STL.64 [R1+0x1e18], R26 ;  /* 0x001e181a01007387 */ /* 0x0003e80000100a00 */
[----:B0-----:R-:W4:Y:S04]  /*829c0*/  LDL.LU.64 R24, [R1+0x22f0] ;  /* 0x0022f00001187983 */ /* 0x001f280000300a00 */
[----:B-1----:R-:W4:Y:S04]  /*829d0*/  LDL.LU.64 R26, [R1+0x22f8] ;  /* 0x0022f800011a7983 */ /* 0x002f280000300a00 */
        /* <DEDUP_REMOVED lines=25> */
[----:B------:R-:W-:Y:S10]  /*82b70*/  STL.64 [R1+0x6e00], R6 ;  /* 0x006e000601007387 */ /* 0x000ff40000100a00 */
[----:B------:R-:W-:Y:S04]  /*82b80*/  STL.64 [R1+0x1e60], R12 ;  /* 0x001e600c01007387 */ /* 0x000fe80000100a00 */
[----:B------:R-:W-:Y:S04]  /*82b90*/  STL.64 [R1+0x1e68], R14 ;  /* 0x001e680e01007387 */ /* 0x000fe80000100a00 */
[----:B------:R0:W-:Y:S04]  /*82ba0*/  STL.64 [R1+0x6df8], R4 ;  /* 0x006df80401007387 */ /* 0x0001e80000100a00 */
[----:B------:R1:W-:Y:S04]  /*82bb0*/  STL.64 [R1+0x1e80], R8 ;  /* 0x001e800801007387 */ /* 0x0003e80000100a00 */
[----:B------:R2:W-:Y:S04]  /*82bc0*/  STL.64 [R1+0x1e88], R10 ;  /* 0x001e880a01007387 */ /* 0x0005e80000100a00 */
[----:B------:R-:W3:Y:S04]  /*82bd0*/  LDL.LU.64 R32, [R1+0x24a0] ;  /* 0x0024a00001207983 */ /* 0x000ee80000300a00 */
[----:B------:R-:W3:Y:S01]  /*82be0*/  LDL.LU.64 R34, [R1+0x24a8] ;  /* 0x0024a80001227983 */ /* 0x000ee20000300a00 */
        /* <DEDUP_REMOVED lines=9> */
[----:B------:R0:W-:Y:S04]  /*82c80*/  STL.64 [R1+0x1e70], R4 ;  /* 0x001e700401007387 */ /* 0x0001e80000100a00 */
[----:B------:R4:W-:Y:S04]  /*82c90*/  STL.64 [R1+0x1e78], R6 ;  /* 0x001e780601007387 */ /* 0x0009e80000100a00 */
[----:B------:R-:W3:Y:S04]  /*82ca0*/  LDL.LU.64 R24, [R1+0x2490] ;  /* 0x0024900001187983 */ /* 0x000ee80000300a00 */
[----:B------:R-:W3:Y:S04]  /*82cb0*/  LDL.LU.64 R26, [R1+0x2498] ;  /* 0x00249800011a7983 */ /* 0x000ee80000300a00 */
[----:B-1----:R-:W3:Y:S04]  /*82cc0*/  LDL.LU.64 R8, [R1+0x2480] ;  /* 0x0024800001087983 */ /* 0x002ee80000300a00 */
[----:B--2---:R-:W2:Y:S04]  /*82cd0*/  LDL.LU.64 R10, [R1+0x2488] ;  /* 0x00248800010a7983 */ /* 0x004ea80000300a00 */
[----:B0-----:R-:W2:Y:S04]  /*82ce0*/  LDL.LU.64 R4, [R1+0x2470] ;  /* 0x0024700001047983 */ /* 0x001ea80000300a00 */
[----:B----4-:R-:W4:Y:S04]  /*82cf0*/  LDL.LU.64 R6, [R1+0x2478] ;  /* 0x0024780001067983 */ /* 0x010f280000300a00 */
        /* <DEDUP_REMOVED lines=10> */
[----:B------:R-:W2:Y:S04]  /*82da0*/  LDL.LU R56, [R1+0x3064] ;  /* 0x0030640001387983 */ /* 0x000ea80000300800 */
[----:B------:R-:W2:Y:S04]  /*82db0*/  LDL.LU R57, [R1+0x3060] ;  /* 0x0030600001397983 */ /* 0x000ea80000300800 */
[----:B------:R-:W2:Y:S04]  /*82dc0*/  LDL.LU R58, [R1+0x306c] ;  /* 0x00306c00013a7983 */ /* 0x000ea80000300800 */
[----:B------:R-:W2:Y:S04]  /*82dd0*/  LDL.LU R59, [R1+0x3068] ;  /* 0x00306800013b7983 */ /* 0x000ea80000300800 */
[----:B------:R-:W2:Y:S04]  /*82de0*/  LDL.LU R48, [R1+0x3074] ;  /* 0x0030740001307983 */ /* 0x000ea80000300800 */
[----:B------:R-:W2:Y:S04]  /*82df0*/  LDL.LU R49, [R1+0x3070] ;  /* 0x0030700001317983 */ /* 0x000ea80000300800 */
[----:B------:R-:W2:Y:S04]  /*82e00*/  LDL.LU R50, [R1+0x307c] ;  /* 0x00307c0001327983 */ /* 0x000ea80000300800 */
[----:B------:R-:W2:Y:S01]  /*82e10*/  LDL.LU R51, [R1+0x3078] ;  /* 0x0030780001337983 */ /* 0x000ea20000300800 */
[----:B---3--:R-:W-:-:S15]  /*82e20*/  HMMA.16816.F32 R32, R28, R36, R32 ;  /* 0x000000241c20723c */ /* 0x008fde0000001820 */
[----:B------:R-:W-:-:S04]  /*82e30*/  NOP ;  /* 0x0000000000007918 */ /* 0x000fc80000000000 */
[----:B------:R-:W-:Y:S04]  /*82e40*/  STL.64 [R1+0x1e90], R32 ;  /* 0x001e902001007387 */ /* 0x000fe80000100a00 */
[----:B------:R0:W-:Y:S04]  /*82e50*/  STL.64 [R1+0x1e98], R34 ;  /* 0x001e982201007387 */ /* 0x0001e80000100a00 */
[----:B0-----:R-:W3:Y:S04]  /*82e60*/  LDL.LU.64 R34, [R1+0x6e40] ;  /* 0x006e400001227983 */ /* 0x001ee80000300a00 */
[----:B------:R-:W2:Y:S01]  /*82e70*/  LDL.LU.64 R32, [R1+0x6e38] ;  /* 0x006e380001207983 */ /* 0x000ea20000300a00 */
[----:B---3--:R-:W-:-:S15]  /*82e80*/  HMMA.16816.F32 R24, R28, R34, R24 ;  /* 0x000000221c18723c */ /* 0x008fde0000001818 */
[----:B------:R-:W-:-:S04]  /*82e90*/  NOP ;  /* 0x0000000000007918 */ /* 0x000fc80000000000 */
[----:B------:R-:W-:Y:S04]  /*82ea0*/  STL.64 [R1+0x1ea0], R24 ;  /* 0x001ea01801007387 */ /* 0x000fe80000100a00 */
[----:B------:R0:W-:Y:S04]  /*82eb0*/  STL.64 [R1+0x1ea8], R26 ;  /* 0x001ea81a01007387 */ /* 0x0001e80000100a00 */
[----:B0-----:R-:W4:Y:S04]  /*82ec0*/  LDL.LU.64 R26, [R1+0x6e30] ;  /* 0x006e3000011a7983 */ /* 0x001f280000300a00 */
[----:B------:R-:W3:Y:S01]  /*82ed0*/  LDL.LU.64 R24, [R1+0x6e28] ;  /* 0x006e280001187983 */ /* 0x000ee20000300a00 */
[C---:B--2---:R-:W-:Y:S08]  /*82ee0*/  HMMA.16816.F32 R8, R28.reuse, R32, R8 ;  /* 0x000000201c08723c */ /* 0x044ff00000001808 */
[C---:B------:R-:W-:Y:S08]  /*82ef0*/  HMMA.16816.F32 R44, R28.reuse, R22, R44 ;  /* 0x000000161c2c723c */ /* 0x040ff0000000182c */
[C---:B------:R-:W-:Y:S03]  /*82f00*/  HMMA.16816.F32 R16, R28.reuse, R20, R16 ;  /* 0x000000141c10723c */ /* 0x040fe60000001810 */
[----:B------:R-:W-:Y:S04]  /*82f10*/  STL.64 [R1+0x1eb0], R8 ;  /* 0x001eb00801007387 */ /* 0x000fe80000100a00 */
[----:B------:R4:W-:Y:S02]  /*82f20*/  STL.64 [R1+0x1eb8], R10 ;  /* 0x001eb80a01007387 */ /* 0x0009e40000100a00 */
[C---:B----4-:R-:W-:Y:S08]  /*82f30*/  HMMA.16816.F32 R8, R28.reuse, R26, R4 ;  /* 0x0000001a1c08723c */ /* 0x050ff00000001804 */
[C---:B---3--:R-:W-:Y:S01]  /*82f40*/  HMMA.16816.F32 R52, R28.reuse, R24, R52 ;  /* 0x000000181c34723c */ /* 0x048fe20000001834 */
[----:B------:R-:W2:Y:S04]  /*82f50*/  LDL.LU.64 R4, [R1+0x2620] ;  /* 0x0026200001047983 */ /* 0x000ea80000300a00 */
[----:B------:R-:W2:Y:S06]  /*82f60*/  LDL.LU.64 R6, [R1+0x2628] ;  /* 0x0026280001067983 */ /* 0x000eac0000300a00 */
[----:B------:R0:W-:Y:S04]  /*82f70*/  STL.64 [R1+0x1ec0], R8 ;  /* 0x001ec00801007387 */ /* 0x0001e80000100a00 */
[----:B------:R1:W-:Y:S04]  /*82f80*/  STL.64 [R1+0x1ec8], R10 ;  /* 0x001ec80a01007387 */ /* 0x0003e80000100a00 */
[----:B0-----:R-:W3:Y:S04]  /*82f90*/  LDL.LU.64 R8, [R1+0x2610] ;  /* 0x0026100001087983 */ /* 0x001ee80000300a00 */
[----:B-1----:R-:W3:Y:S04]  /*82fa0*/  LDL.LU.64 R10, [R1+0x2618] ;  /* 0x00261800010a7983 */ /* 0x002ee80000300a00 */
[----:B------:R0:W-:Y:S04]  /*82fb0*/  STL.64 [R1+0x1ed0], R52 ;  /* 0x001ed03401007387 */ /* 0x0001e80000100a00 */
[----:B------:R1:W-:Y:S04]  /*82fc0*/  STL.64 [R1+0x1ed8], R54 ;  /* 0x001ed83601007387 */ /* 0x0003e80000100a00 */
[----:B0-----:R-:W4:Y:S04]  /*82fd0*/  LDL.LU.64 R52, [R1+0x25e0] ;  /* 0x0025e00001347983 */ /* 0x001f280000300a00 */
[----:B-1----:R-:W4:Y:S04]  /*82fe0*/  LDL.LU.64 R54, [R1+0x25e8] ;  /* 0x0025e80001367983 */ /* 0x002f280000300a00 */
[----:B------:R0:W-:Y:S04]  /*82ff0*/  STL.64 [R1+0x1ee0], R44 ;  /* 0x001ee02c01007387 */ /* 0x0001e80000100a00 */
[----:B------:R1:W-:Y:S04]  /*83000*/  STL.64 [R1+0x1ee8], R46 ;  /* 0x001ee82e01007387 */ /* 0x0003e80000100a00 */
[----:B0-----:R-:W2:Y:S04]  /*83010*/  LDL.LU.64 R44, [R1+0x25d0] ;  /* 0x0025d000012c7983 */ /* 0x001ea80000300a00 */
[----:B-1----:R-:W2:Y:S04]  /*83020*/  LDL.LU.64 R46, [R1+0x25d8] ;  /* 0x0025d800012e7983 */ /* 0x002ea80000300a00 */
        /* <DEDUP_REMOVED lines=38> */
[C---:B---3--:R-:W-:Y:S02]  /*83290*/  HMMA.16816.F32 R12, R28.reuse, R8, R16 ;  /* 0x000000081c0c723c */ /* 0x048fe40000001810 */
[----:B------:R-:W-:Y:S04]  /*832a0*/  STL.64 [R1+0x6dd0], R10 ;  /* 0x006dd00a01007387 */ /* 0x000fe80000100a00 */
[----:B------:R4:W-:Y:S02]  /*832b0*/  STL.64 [R1+0x6dc8], R8 ;  /* 0x006dc80801007387 */ /* 0x0009e40000100a00 */
[C---:B----4-:R-:W-:Y:S11]  /*832c0*/  HMMA.16816.F32 R8, R28.reuse, R4, R44 ;  /* 0x000000041c08723c */ /* 0x050ff6000000182c */
[----:B------:R-:W-:Y:S04]  /*832d0*/  STL.64 [R1+0x1f50], R12 ;  /* 0x001f500c01007387 */ /* 0x000fe80000100a00 */
[----:B------:R0:W-:Y:S02]  /*832e0*/  STL.64 [R1+0x1f58], R14 ;  /* 0x001f580e01007387 */ /* 0x0001e40000100a00 */
[----:B0-----:R-:W-:-:S15]  /*832f0*/  HMMA.16816.F32 R12, R28, R6, R52 ;  /* 0x000000061c0c723c */ /* 0x001fde0000001834 */
[----:B------:R-:W-:-:S04]  /*83300*/  NOP ;  /* 0x0000000000007918 */ /* 0x000fc80000000000 */
[----:B------:R-:W-:Y:S04]  /*83310*/  STL.64 [R1+0x1f60], R12 ;  /* 0x001f600c01007387 */ /* 0x000fe80000100a00 */
[----:B------:R-:W-:Y:S04]  /*83320*/  STL.64 [R1+0x1f68], R14 ;  /* 0x001f680e01007387 */ /* 0x000fe80000100a00 */
[----:B------:R-:W-:Y:S04]  /*83330*/  STL.64 [R1+0x1f80], R8 ;  /* 0x001f800801007387 */ /* 0x000fe80000100a00 */
[----:B------:R0:W-:Y:S04]  /*83340*/  STL.64 [R1+0x1f88], R10 ;  /* 0x001f880a01007387 */ /* 0x0001e80000100a00 */
[----:B------:R-:W2:Y:S04]  /*83350*/  LDL.LU.64 R44, [R1+0x25c0] ;  /* 0x0025c000012c7983 */ /* 0x000ea80000300a00 */
[----:B------:R-:W2:Y:S01]  /*83360*/  LDL.LU.64 R46, [R1+0x25c8] ;  /* 0x0025c800012e7983 */ /* 0x000ea20000300a00 */
[----:B0-----:R-:W-:-:S15]  /*83370*/  HMMA.16816.F32 R8, R28, R2, R40 ;  /* 0x000000021c08723c */ /* 0x001fde0000001828 */
[----:B------:R-:W-:-:S04]  /*83380*/  NOP ;  /* 0x0000000000007918 */ /* 0x000fc80000000000 */
[----:B------:R0:W-:Y:S04]  /*83390*/  STL.64 [R1+0x1f70], R8 ;  /* 0x001f700801007387 */ /* 0x0001e80000100a00 */
[----:B------:R1:W-:Y:S04]  /*833a0*/  STL.64 [R1+0x1f78], R10 ;  /* 0x001f780a01007387 */ /* 0x0003e80000100a00 */
[----:B------:R-:W3:Y:S04]  /*833b0*/  LDL.LU.64 R40, [R1+0x25b0] ;  /* 0x0025b00001287983 */ /* 0x000ee80000300a00 */
[----:B------:R-:W3:Y:S04]  /*833c0*/  LDL.LU.64 R42, [R1+0x25b8] ;  /* 0x0025b800012a7983 */ /* 0x000ee80000300a00 */
[----:B------:R-:W4:Y:S04]  /*833d0*/  LDL.LU.64 R16, [R1+0x25a0] ;  /* 0x0025a00001107983 */ /* 0x000f280000300a00 */
[----:B------:R-:W4:Y:S04]  /*833e0*/  LDL.LU.64 R18, [R1+0x25a8] ;  /* 0x0025a80001127983 */ /* 0x000f280000300a00 */
[----:B------:R-:W4:Y:S04]  /*833f0*/  LDL.LU.64 R12, [R1+0x2590] ;  /* 0x00259000010c7983 */ /* 0x000f280000300a00 */
[----:B------:R-:W4:Y:S01]  /*83400*/  LDL.LU.64 R14, [R1+0x2598] ;  /* 0x00259800010e7983 */ /* 0x000f220000300a00 */
[----:B------:R-:W-:-:S02]  /*83410*/  IMAD R38, R57, 0x100, R56 ;  /* 0x0000010039267824 */ /* 0x000fc400078e0238 */
[----:B------:R-:W-:Y:S02]  /*83420*/  IMAD R39, R59, 0x100, R58 ;  /* 0x000001003b277824 */ /* 0x000fe400078e023a */
[----:B------:R-:W-:Y:S02]  /*83430*/  IMAD R60, R49, 0x100, R48 ;  /* 0x00000100313c7824 */ /* 0x000fe400078e0230 */
[----:B------:R-:W-:Y:S01]  /*83440*/  IMAD R61, R51, 0x100, R50 ;  /* 0x00000100333d7824 */ /* 0x000fe200078e0232 */
[----:B0-----:R-:W4:Y:S01]  /*83450*/  LDL.LU.64 R8, [R1+0x2580] ;  /* 0x0025800001087983 */ /* 0x001f220000300a00 */
[----:B------:R-:W-:Y:S02]  /*83460*/  F2FP.F16.E5M2.UNPACK_B R28, R38 ;  /* 0x00000026ff1c723e */ /* 0x000fe400020004ff */
[----:B------:R-:W-:Y:S02]  /*83470*/  F2FP.F16.E5M2.UNPACK_B R29, R39 ;  /* 0x00000027ff1d723e */ /* 0x000fe400020004ff */
[----:B------:R-:W-:-:S02]  /*83480*/  F2FP.F16.E5M2.UNPACK_B R30, R60 ;  /* 0x0000003cff1e723e */ /* 0x000fc400020004ff */
[----:B------:R-:W-:Y:S01]  /*83490*/  F2FP.F16.E5M2.UNPACK_B R31, R61 ;  /* 0x0000003dff1f723e */ /* 0x000fe200020004ff */
[----:B-1----:R-:W4:Y:S04]  /*834a0*/  LDL.LU.64 R10, [R1+0x2588] ;  /* 0x00258800010a7983 */ /* 0x002f280000300a00 */
        /* <DEDUP_REMOVED lines=9> */
[C---:B---3--:R-:W-:Y:S08]  /*83540*/  HMMA.16816.F32 R40, R28.reuse, R34, R40 ;  /* 0x000000221c28723c */ /* 0x048ff00000001828 */
[C---:B----4-:R-:W-:Y:S08]  /*83550*/  HMMA.16816.F32 R16, R28.reuse, R32, R16 ;  /* 0x000000201c10723c */ /* 0x050ff00000001810 */
[C---:B------:R-:W-:Y:S01]  /*83560*/  HMMA.16816.F32 R12, R28.reuse, R26, R12 ;  /* 0x0000001a1c0c723c */ /* 0x040fe2000000180c */
        /* <DEDUP_REMOVED lines=11> */
[----:B-1----:R-:W2:Y:S01]  /*83620*/  LDL.LU.64 R18, [R1+0x29c8] ;  /* 0x0029c80001127983 */ /* 0x002ea20000300a00 */
[----:B------:R-:W-:-:S15]  /*83630*/  HMMA.16816.F32 R8, R28, R24, R8 ;  /* 0x000000181c08723c */ /* 0x000fde0000001808 */
[----:B------:R-:W-:-:S04]  /*83640*/  NOP ;  /* 0x0000000000007918 */ /* 0x000fc80000000000 */
[----:B------:R0:W-:Y:S04]  /*83650*/  STL.64 [R1+0x1fd0], R8 ;  /* 0x001fd00801007387 */ /* 0x0001e80000100a00 */
[----:B------:R1:W-:Y:S04]  /*83660*/  STL.64 [R1+0x1fd8], R10 ;  /* 0x001fd80a01007387 */ /* 0x0003e80000100a00 */
[----:B0-----:R-:W3:Y:S04]  /*83670*/  LDL.LU.64 R8, [R1+0x2c30] ;  /* 0x002c300001087983 */ /* 0x001ee80000300a00 */
[----:B-1----:R-:W3:Y:S04]  /*83680*/  LDL.LU.64 R10, [R1+0x2c38] ;  /* 0x002c3800010a7983 */ /* 0x002ee80000300a00 */
[----:B------:R-:W4:Y:S04]  /*83690*/  LDL.LU.64 R12, [R1+0x2c20] ;  /* 0x002c2000010c7983 */ /* 0x000f280000300a00 */
[----:B------:R-:W4:Y:S04]  /*836a0*/  LDL.LU.64 R14, [R1+0x2c28] ;  /* 0x002c2800010e7983 */ /* 0x000f280000300a00 */
        /* <DEDUP_REMOVED lines=8> */
[----:B------:R-:W-:Y:S04]  /*83730*/  STL.64 [R1+0x6da0], R26 ;  /* 0x006da01a01007387 */ /* 0x000fe80000100a00 */
[----:B------:R0:W-:Y:S04]  /*83740*/  STL.64 [R1+0x6d98], R24 ;  /* 0x006d981801007387 */ /* 0x0001e80000100a00 */
[----:B0-----:R-:W3:Y:S04]  /*83750*/  LDL.LU.64 R24, [R1+0x2c40] ;  /* 0x002c400001187983 */ /* 0x001ee80000300a00 */
        /* <DEDUP_REMOVED lines=31> */
[C---:B--2---:R-:W-:Y:S08]  /*83950*/  HMMA.16816.F32 R16, R28.reuse, R14, R16 ;  /* 0x0000000e1c10723c */ /* 0x044ff00000001810 */
[C---:B---3--:R-:W-:Y:S08]  /*83960*/  HMMA.16816.F32 R20, R28.reuse, R12, R20 ;  /* 0x0000000c1c14723c */ /* 0x048ff00000001814 */
[C---:B----4-:R-:W-:Y:S03]  /*83970*/  HMMA.16816.F32 R44, R28.reuse, R8, R44 ;  /* 0x000000081c2c723c */ /* 0x050fe6000000182c */
[----:B------:R-:W-:Y:S04]  /*83980*/  STL.64 [R1+0x2020], R16 ;  /* 0x0020201001007387 */ /* 0x000fe80000100a00 */
[----:B------:R0:W-:Y:S02]  /*83990*/  STL.64 [R1+0x2028], R18 ;  /* 0x0020281201007387 */ /* 0x0001e40000100a00 */
[C---:B0-----:R-:W-:Y:S02]  /*839a0*/  HMMA.16816.F32 R16, R28.reuse, R10, R52 ;  /* 0x0000000a1c10723c */ /* 0x041fe40000001834 */
[----:B------:R-:W-:Y:S04]  /*839b0*/  STL.64 [R1+0x2030], R20 ;  /* 0x0020301401007387 */ /* 0x000fe80000100a00 */
[----:B------:R0:W-:Y:S02]  /*839c0*/  STL.64 [R1+0x2038], R22 ;  /* 0x0020381601007387 */ /* 0x0001e40000100a00 */
[C---:B0-----:R-:W-:Y:S11]  /*839d0*/  HMMA.16816.F32 R20, R28.reuse, R6, R40 ;  /* 0x000000061c14723c */ /* 0x041ff60000001828 */
[----:B------:R-:W-:Y:S04]  /*839e0*/  STL.64 [R1+0x2040], R16 ;  /* 0x0020401001007387 */ /* 0x000fe80000100a00 */
[----:B------:R0:W-:Y:S02]  /*839f0*/  STL.64 [R1+0x2048], R18 ;  /* 0x0020481201007387 */ /* 0x0001e40000100a00 */
[C---:B0-----:R-:W-:Y:S02]  /*83a00*/  HMMA.16816.F32 R16, R28.reuse, R4, R32 ;  /* 0x000000041c10723c */ /* 0x041fe40000001820 */
[----:B------:R-:W-:Y:S04]  /*83a10*/  STL.64 [R1+0x2050], R44 ;  /* 0x0020502c01007387 */ /* 0x000fe80000100a00 */
[----:B------:R-:W-:Y:S04]  /*83a20*/  STL.64 [R1+0x2058], R46 ;  /* 0x0020582e01007387 */ /* 0x000fe80000100a00 */
[----:B------:R-:W-:Y:S04]  /*83a30*/  STL.64 [R1+0x6d70], R6 ;  /* 0x006d700601007387 */ /* 0x000fe80000100a00 */
        /* <DEDUP_REMOVED lines=20> */
[----:B------:R-:W3:Y:S04]  /*83b80*/  LDL.LU.64 R24, [R1+0x2b90] ;  /* 0x002b900001187983 */ /* 0x000ee80000300a00 */
[----:B------:R-:W3:Y:S04]  /*83b90*/  LDL.LU.64 R26, [R1+0x2b98] ;  /* 0x002b9800011a7983 */ /* 0x000ee80000300a00 */
[----:B-1----:R-:W3:Y:S04]  /*83ba0*/  LDL.LU.64 R16, [R1+0x2b80] ;  /* 0x002b800001107983 */ /* 0x002ee80000300a00 */
[----:B--2---:R-:W2:Y:S04]  /*83bb0*/  LDL.LU.64 R18, [R1+0x2b88] ;  /* 0x002b880001127983 */ /* 0x004ea80000300a00 */
[----:B------:R-:W2:Y:S04]  /*83bc0*/  LDL.LU.64 R20, [R1+0x2ad0] ;  /* 0x002ad00001147983 */ /* 0x000ea80000300a00 */
[----:B------:R-:W2:Y:S04]  /*83bd0*/  LDL.LU.64 R22, [R1+0x2ad8] ;  /* 0x002ad80001167983 */ /* 0x000ea80000300a00 */
[----:B------:R-:W2:Y:S04]  /*83be0*/  LDL.LU.64 R52, [R1+0x2c70] ;  /* 0x002c700001347983 */ /* 0x000ea80000300a00 */
[----:B------:R-:W2:Y:S04]  /*83bf0*/  LDL.LU.64 R54, [R1+0x2c78] ;  /* 0x002c780001367983 */ /* 0x000ea80000300a00 */
[----:B------:R-:W2:Y:S04]  /*83c00*/  LDL.LU.64 R44, [R1+0x2d60] ;  /* 0x002d6000012c7983 */ /* 0x000ea80000300a00 */
[----:B------:R-:W2:Y:S04]  /*83c10*/  LDL.LU.64 R46, [R1+0x2d68] ;  /* 0x002d6800012e7983 */ /* 0x000ea80000300a00 */
[----:B0-----:R-:W2:Y:S04]  /*83c20*/  LDL.LU.64 R4, [R1+0x2d50] ;  /* 0x002d500001047983 */ /* 0x001ea80000300a00 */
[----:B----4-:R-:W4:Y:S04]  /*83c30*/  LDL.LU.64 R6, [R1+0x2d58] ;  /* 0x002d580001067983 */ /* 0x010f280000300a00 */
        /* <DEDUP_REMOVED lines=14> */
[C---:B---3--:R-:W-:Y:S08]  /*83d20*/  HMMA.16816.F32 R40, R28.reuse, R34, R40 ;  /* 0x000000221c28723c */ /* 0x048ff00000001828 */
[C---:B--2---:R-:W-:Y:S11]  /*83d30*/  HMMA.16816.F32 R24, R28.reuse, R32, R24 ;  /* 0x000000201c18723c */ /* 0x044ff60000001818 */
        /* <DEDUP_REMOVED lines=12> */
[----:B0-----:R-:W4:Y:S04]  /*83e00*/  LDL.LU.64 R18, [R1+0x6d90] ;  /* 0x006d900001127983 */ /* 0x001f280000300a00 */
[----:B------:R-:W2:Y:S04]  /*83e10*/  LDL.LU.64 R16, [R1+0x6d88] ;  /* 0x006d880001107983 */ /* 0x000ea80000300a00 */
        /* <DEDUP_REMOVED lines=11> */
[----:B------:R0:W-:Y:S02]  /*83ed0*/  STL.64 [R1+0x20e8], R54 ;  /* 0x0020e83601007387 */ /* 0x0001e40000100a00 */
[C---:B0-----:R-:W-:Y:S08]  /*83ee0*/  HMMA.16816.F32 R52, R28.reuse, R20, R44 ;  /* 0x000000141c34723c */ /* 0x041ff0000000182c */
[C---:B----4-:R-:W-:Y:S01]  /*83ef0*/  HMMA.16816.F32 R44, R28.reuse, R18, R4 ;  /* 0x000000121c2c723c */ /* 0x050fe20000001804 */
[----:B------:R-:W2:Y:S10]  /*83f00*/  LDL.LU.64 R4, [R1+0x2d10] ;  /* 0x002d100001047983 */ /* 0x000eb40000300a00 */
[----:B------:R0:W-:Y:S04]  /*83f10*/  STL.64 [R1+0x20f0], R52 ;  /* 0x0020f03401007387 */ /* 0x0001e80000100a00 */
[----:B------:R1:W-:Y:S04]  /*83f20*/  STL.64 [R1+0x20f8], R54 ;  /* 0x0020f83601007387 */ /* 0x0003e80000100a00 */
[----:B------:R-:W2:Y:S04]  /*83f30*/  LDL.LU.64 R6, [R1+0x2d18] ;  /* 0x002d180001067983 */ /* 0x000ea80000300a00 */
[----:B------:R3:W-:Y:S04]  /*83f40*/  STL.64 [R1+0x2100], R44 ;  /* 0x0021002c01007387 */ /* 0x0007e80000100a00 */
[----:B------:R4:W-:Y:S04]  /*83f50*/  STL.64 [R1+0x2108], R46 ;  /* 0x0021082e01007387 */ /* 0x0009e80000100a00 */
[----:B0-----:R-:W2:Y:S04]  /*83f60*/  LDL.LU.64 R52, [R1+0x2cf0] ;  /* 0x002cf00001347983 */ /* 0x001ea80000300a00 */
[----:B-1----:R-:W2:Y:S04]  /*83f70*/  LDL.LU.64 R54, [R1+0x2cf8] ;  /* 0x002cf80001367983 */ /* 0x002ea80000300a00 */
[----:B---3--:R-:W3:Y:S04]  /*83f80*/  LDL.LU.64 R44, [R1+0x2ce0] ;  /* 0x002ce000012c7983 */ /* 0x008ee80000300a00 */
[----:B----4-:R-:W3:Y:S04]  /*83f90*/  LDL.LU.64 R46, [R1+0x2ce8] ;  /* 0x002ce800012e7983 */ /* 0x010ee80000300a00 */
[----:B------:R0:W-:Y:S04]  /*83fa0*/  STL.64 [R1+0x2110], R40 ;  /* 0x0021102801007387 */ /* 0x0001e80000100a00 */
[----:B------:R1:W-:Y:S04]  /*83fb0*/  STL.64 [R1+0x2118], R42 ;  /* 0x0021182a01007387 */ /* 0x0003e80000100a00 */
[----:B0-----:R-:W4:Y:S04]  /*83fc0*/  LDL.LU.64 R40, [R1+0x2c60] ;  /* 0x002c600001287983 */ /* 0x001f280000300a00 */
[----:B-1----:R-:W4:Y:S04]  /*83fd0*/  LDL.LU.64 R42, [R1+0x2c68] ;  /* 0x002c6800012a7983 */ /* 0x002f280000300a00 */
        /* <DEDUP_REMOVED lines=8> */
[C---:B0-----:R-:W-:Y:S02]  /*84060*/  HMMA.16816.F32 R16, R28.reuse, R12, R24 ;  /* 0x0000000c1c10723c */ /* 0x041fe40000001818 */
[----:B------:R-:W2:Y:S04]  /*84070*/  LDL.LU.64 R24, [R1+0x2cd0] ;  /* 0x002cd00001187983 */ /* 0x000ea80000300a00 */
[----:B------:R-:W2:Y:S02]  /*84080*/  LDL.LU.64 R26, [R1+0x2cd8] ;  /* 0x002cd800011a7983 */ /* 0x000ea40000300a00 */
[----:B------:R-:W-:Y:S11]  /*84090*/  HMMA.16816.F32 R4, R28, R10, R4 ;  /* 0x0000000a1c04723c */ /* 0x000ff60000001804 */
        /* <DEDUP_REMOVED lines=10> */
[----:B0-----:R-:W3:Y:S04]  /*84140*/  LDL.LU.64 R6, [R1+0x6d70] ;  /* 0x006d700001067983 */ /* 0x001ee80000300a00 */
[----:B------:R-:W4:Y:S01]  /*84150*/  LDL.LU.64 R4, [R1+0x6d68] ;  /* 0x006d680001047983 */ /* 0x000f220000300a00 */
[----:B------:R-:W-:-:S02]  /*84160*/  IMAD R38, R57, 0x100, R56 ;  /* 0x0000010039267824 */ /* 0x000fc400078e0238 */
[----:B------:R-:W-:Y:S02]  /*84170*/  IMAD R39, R59, 0x100, R58 ;  /* 0x000001003b277824 */ /* 0x000fe400078e023a */
[----:B------:R-:W-:Y:S02]  /*84180*/  IMAD R60, R49, 0x100, R48 ;  /* 0x00000100313c7824 */ /* 0x000fe400078e0230 */
[----:B------:R-:W-:Y:S01]  /*84190*/  IMAD R61, R51, 0x100, R50 ;  /* 0x00000100333d7824 */ /* 0x000fe200078e0232 */
[C---:B--2---:R-:W-:Y:S08]  /*841a0*/  HMMA.16816.F32 R12, R28.reuse, R8, R12 ;  /* 0x000000081c0c723c */ /* 0x044ff0000000180c */
[C---:B---3--:R-:W-:Y:S11]  /*841b0*/  HMMA.16816.F32 R52, R28.reuse, R6, R52 ;  /* 0x000000061c34723c */ /* 0x048ff60000001834 */
[----:B------:R-:W-:Y:S04]  /*841c0*/  STL.64 [R1+0x2150], R12 ;  /* 0x0021500c01007387 */ /* 0x000fe80000100a00 */
[----:B------:R4:W-:Y:S02]  /*841d0*/  STL.64 [R1+0x2158], R14 ;  /* 0x0021580e01007387 */ /* 0x0009e40000100a00 */
[----:B----4-:R-:W-:Y:S02]  /*841e0*/  HMMA.16816.F32 R12, R28, R4, R44 ;  /* 0x000000041c0c723c */ /* 0x010fe4000000182c */
[----:B------:R-:W-:Y:S04]  /*841f0*/  STL.64 [R1+0x2160], R52 ;  /* 0x0021603401007387 */ /* 0x000fe80000100a00 */
[----:B------:R-:W-:-:S13]  /*84200*/  STL.64 [R1+0x2168], R54 ;  /* 0x0021683601007387 */ /* 0x000fda0000100a00 */
[----:B------:R-:W-:Y:S04]  /*84210*/  STL.64 [R1+0x2180], R12 ;  /* 0x0021800c01007387 */ /* 0x000fe80000100a00 */
[----:B------:R0:W-:Y:S02]  /*84220*/  STL.64 [R1+0x2188], R14 ;  /* 0x0021880e01007387 */ /* 0x0001e40000100a00 */
[----:B0-----:R-:W-:Y:S01]  /*84230*/  HMMA.16816.F32 R12, R28, R2, R40 ;  /* 0x000000021c0c723c */ /* 0x001fe20000001828 */
[----:B------:R-:W-:Y:S02]  /*84240*/  F2FP.F16.E5M2.UNPACK_B R28, R38 ;  /* 0x00000026ff1c723e */ /* 0x000fe400020004ff */
[----:B------:R-:W-:Y:S02]  /*84250*/  F2FP.F16.E5M2.UNPACK_B R29, R39 ;  /* 0x00000027ff1d723e */ /* 0x000fe400020004ff */
[----:B------:R-:W-:-:S02]  /*84260*/  F2FP.F16.E5M2.UNPACK_B R30, R60 ;  /* 0x0000003cff1e723e */ /* 0x000fc400020004ff */
[----:B------:R-:W-:-:S07]  /*84270*/  F2FP.F16.E5M2.UNPACK_B R31, R61 ;  /* 0x0000003dff1f723e */ /* 0x000fce00020004ff */
[C---:B------:R-:W-:Y:S05]  /*84280*/  HMMA.16816.F32 R24, R28.reuse, R36, R24 ;  /* 0x000000241c18723c */ /* 0x040fea0000001818 */
[----:B------:R-:W-:Y:S04]  /*84290*/  STL.64 [R1+0x2170], R12 ;  /* 0x0021700c01007387 */ /* 0x000fe80000100a00 */
[----:B------:R-:W-:Y:S04]  /*842a0*/  STL.64 [R1+0x2178], R14 ;  /* 0x0021780e01007387 */ /* 0x000fe80000100a00 */
[----:B------:R-:W-:Y:S06]  /*842b0*/  STL.64 [R1+0x6d30], R36 ;  /* 0x006d302401007387 */ /* 0x000fec0000100a00 */
[----:B------:R0:W-:Y:S04]  /*842c0*/  STL.64 [R1+0x2190], R24 ;  /* 0x0021901801007387 */ /* 0x0001e80000100a00 */
[----:B------:R1:W-:Y:S04]  /*842d0*/  STL.64 [R1+0x2198], R26 ;  /* 0x0021981a01007387 */ /* 0x0003e80000100a00 */
[----:B0-----:R-:W2:Y:S04]  /*842e0*/  LDL.LU.64 R24, [R1+0x2cb0] ;  /* 0x002cb00001187983 */ /* 0x001ea80000300a00 */
[----:B-1----:R-:W2:Y:S01]  /*842f0*/  LDL.LU.64 R26, [R1+0x2cb8] ;  /* 0x002cb800011a7983 */ /* 0x002ea20000300a00 */
[----:B------:R-:W-:-:S15]  /*84300*/  HMMA.16816.F32 R12, R28, R34, R16 ;  /* 0x000000221c0c723c */ /* 0x000fde0000001810 */
[----:B------:R-:W-:-:S04]  /*84310*/  NOP ;  /* 0x0000000000007918 */ /* 0x000fc80000000000 */
[----:B------:R0:W-:Y:S04]  /*84320*/  STL.64 [R1+0x21a0], R12 ;  /* 0x0021a00c01007387 */ /* 0x0001e80000100a00 */
[----:B------:R1:W-:Y:S04]  /*84330*/  STL.64 [R1+0x21a8], R14 ;  /* 0x0021a80e01007387 */ /* 0x0003e80000100a00 */
[----:B------:R-:W3:Y:S04]  /*84340*/  LDL.LU.64 R48, [R1+0x2ca0] ;  /* 0x002ca00001307983 */ /* 0x000ee80000300a00 */
[----:B------:R-:W3:Y:S04]  /*84350*/  LDL.LU.64 R50, [R1+0x2ca8] ;  /* 0x002ca80001327983 */ /* 0x000ee80000300a00 */
[----:B------:R-:W4:Y:S04]  /*84360*/  LDL.LU.64 R44, [R1+0x2c90] ;  /* 0x002c9000012c7983 */ /* 0x000f280000300a00 */
[----:B------:R-:W4:Y:S04]  /*84370*/  LDL.LU.64 R46, [R1+0x2c98] ;  /* 0x002c9800012e7983 */ /* 0x000f280000300a00 */
[----:B------:R-:W3:Y:S04]  /*84380*/  LDL.LU.64 R40, [R1+0x2d90] ;  /* 0x002d900001287983 */ /* 0x000ee80000300a00 */
[----:B------:R-:W3:Y:S04]  /*84390*/  LDL.LU.64 R42, [R1+0x2d98] ;  /* 0x002d9800012a7983 */ /* 0x000ee80000300a00 */
[----:B------:R-:W4:Y:S04]  /*843a0*/  LDL.LU.64 R16, [R1+0x2e20] ;  /* 0x002e200001107983 */ /* 0x000f280000300a00 */
[----:B------:R-:W4:Y:S04]  /*843b0*/  LDL.LU.64 R18, [R1+0x2e28] ;  /* 0x002e280001127983 */ /* 0x000f280000300a00 */
[----:B0-----:R-:W4:Y:S04]  /*843c0*/  LDL.LU.64 R12, [R1+0x2e10] ;  /* 0x002e1000010c7983 */ /* 0x001f280000300a00 */
[----:B-1----:R-:W4:Y:S04]  /*843d0*/  LDL.LU.64 R14, [R1+0x2e18] ;  /* 0x002e1800010e7983 */ /* 0x002f280000300a00 */
        /* <DEDUP_REMOVED lines=18> */
[C---:B--2---:R-:W-:Y:S08]  /*84500*/  HMMA.16816.F32 R48, R28.reuse, R26, R48 ;  /* 0x0000001a1c30723c */ /* 0x044ff00000001830 */
        /* <DEDUP_REMOVED lines=10> */
[----:B---3--:R-:W2:Y:S04]  /*845b0*/  LDL.LU.64 R46, [R1+0x2dd8] ;  /* 0x002dd800012e7983 */ /* 0x008ea80000300a00 */
[----:B-1----:R-:W3:Y:S04]  /*845c0*/  LDL.LU.64 R40, [R1+0x2dc0] ;  /* 0x002dc00001287983 */ /* 0x002ee80000300a00 */
[----:B----4-:R-:W3:Y:S04]  /*845d0*/  LDL.LU.64 R42, [R1+0x2dc8] ;  /* 0x002dc800012a7983 */ /* 0x010ee80000300a00 */
[----:B------:R-:W-:Y:S04]  /*845e0*/  STL.64 [R1+0x2220], R16 ;  /* 0x0022201001007387 */ /* 0x000fe80000100a00 */
[----:B------:R0:W-:Y:S04]  /*845f0*/  STL.64 [R1+0x2228], R18 ;  /* 0x0022281201007387 */ /* 0x0001e80000100a00 */
[----:B0-----:R-:W4:Y:S04]  /*84600*/  LDL.LU.64 R18, [R1+0x6d50] ;  /* 0x006d500001127983 */ /* 0x001f280000300a00 */
[----:B------:R-:W2:Y:S04]  /*84610*/  LDL.LU.64 R16, [R1+0x6d48] ;  /* 0x006d480001107983 */ /* 0x000ea80000300a00 */
[----:B------:R-:W-:Y:S04]  /*84620*/  STL.64 [R1+0x6d28], R22 ;  /* 0x006d281601007387 */ /* 0x000fe80000100a00 */
[----:B------:R0:W-:Y:S04]  /*84630*/  STL.64 [R1+0x6d20], R20 ;  /* 0x006d201401007387 */ /* 0x0001e80000100a00 */
[----:B0-----:R-:W3:Y:S04]  /*84640*/  LDL.LU.64 R20, [R1+0x2db0] ;  /* 0x002db00001147983 */ /* 0x001ee80000300a00 */
[----:B------:R-:W3:Y:S01]  /*84650*/  LDL.LU.64 R22, [R1+0x2db8] ;  /* 0x002db80001167983 */ /* 0x000ee20000300a00 */
[C---:B----4-:R-:W-:Y:S08]  /*84660*/  HMMA.16816.F32 R12, R28.reuse, R18, R12 ;  /* 0x000000121c0c723c */ /* 0x050ff0000000180c */
[C---:B--2---:R-:W-:Y:S11]  /*84670*/  HMMA.16816.F32 R36, R28.reuse, R16, R36 ;  /* 0x000000101c24723c */ /* 0x044ff60000001824 */
[----:B------:R-:W-:Y:S04]  /*84680*/  STL.64 [R1+0x2240], R12 ;  /* 0x0022400c01007387 */ /* 0x000fe80000100a00 */
[----:B------:R0:W-:Y:S04]  /*84690*/  STL.64 [R1+0x2248], R14 ;  /* 0x0022480e01007387 */ /* 0x0001e80000100a00 */
[----:B0-----:R-:W2:Y:S04]  /*846a0*/  LDL.LU.64 R14, [R1+0x6d40] ;  /* 0x006d4000010e7983 */ /* 0x001ea80000300a00 */
[----:B------:R-:W4:Y:S04]  /*846b0*/  LDL.LU.64 R12, [R1+0x6d38] ;  /* 0x006d3800010c7983 */ /* 0x000f280000300a00 */
[----:B------:R0:W-:Y:S04]  /*846c0*/  STL.64 [R1+0x2260], R36 ;  /* 0x0022602401007387 */ /* 0x0001e80000100a00 */
[----:B------:R1:W-:Y:S04]  /*846d0*/  STL.64 [R1+0x2268], R38 ;  /* 0x0022682601007387 */ /* 0x0003e80000100a00 */
[----:B0-----:R-:W2:Y:S04]  /*846e0*/  LDL.LU.64 R36, [R1+0x2da0] ;  /* 0x002da00001247983 */ /* 0x001ea80000300a00 */
[----:B-1----:R-:W2:Y:S04]  /*846f0*/  LDL.LU.64 R38, [R1+0x2da8] ;  /* 0x002da80001267983 */ /* 0x002ea80000300a00 */
[----:B------:R-:W-:Y:S04]  /*84700*/  STL.64 [R1+0x6d18], R18 ;  /* 0x006d181201007387 */ /* 0x000fe80000100a00 */
[----:B------:R0:W-:Y:S04]  /*84710*/  STL.64 [R1+0x6d10], R16 ;  /* 0x006d101001007387 */ /* 0x0001e80000100a00 */
[----:B0-----:R-:W2:Y:S04]  /*84720*/  LDL.LU.64 R16, [R1+0x2df0] ;  /* 0x002df00001107983 */ /* 0x001ea80000300a00 */
[----:B------:R-:W2:Y:S01]  /*84730*/  LDL.LU.64 R18, [R1+0x2df8] ;  /* 0x002df80001127983 */ /* 0x000ea20000300a00 */
[C---:B------:R-:W-:Y:S08]  /*84740*/  HMMA.16816.F32 R44, R28.reuse, R10, R44 ;  /* 0x0000000a1c2c723c */ /* 0x040ff0000000182c */
[----:B--2---:R-:W-:-:S15]  /*84750*/  HMMA.16816.F32 R16, R28, R14, R16 ;  /* 0x0000000e1c10723c */ /* 0x004fde0000001810 */
[----:B------:R-:W-:-:S04]  /*84760*/  NOP ;  /* 0x0000000000007918 */ /* 0x000fc80000000000 */
[----:B------:R-:W-:Y:S04]  /*84770*/  STL.64 [R1+0x2280], R16 ;  /* 0x0022801001007387 */ /* 0x000fe80000100a00 */
[----:B------:R4:W-:Y:S02]  /*84780*/  STL.64 [R1+0x2288], R18 ;  /* 0x0022881201007387 */ /* 0x0009e40000100a00 */
[----:B----4-:R-:W-:Y:S02]  /*84790*/  HMMA.16816.F32 R16, R28, R12, R48 ;  /* 0x0000000c1c10723c */ /* 0x010fe40000001830 */
[----:B------:R-:W2:Y:S04]  /*847a0*/  LDL.LU.64 R48, [R1+0x2d80] ;  /* 0x002d800001307983 */ /* 0x000ea80000300a00 */
[----:B------:R-:W2:-:S13]  /*847b0*/  LDL.LU.64 R50, [R1+0x2d88] ;  /* 0x002d880001327983 */ /* 0x000e9a0000300a00 */
[----:B------:R-:W-:Y:S04]  /*847c0*/  STL.64 [R1+0x22a0], R16 ;  /* 0x0022a01001007387 */ /* 0x000fe80000100a00 */
[----:B------:R3:W-:Y:S02]  /*847d0*/  STL.64 [R1+0x22a8], R18 ;  /* 0x0022a81201007387 */ /* 0x0007e40000100a00 */
[C---:B---3--:R-:W-:Y:S02]  /*847e0*/  HMMA.16816.F32 R16, R28.reuse, R8, R40 ;  /* 0x000000081c10723c */ /* 0x048fe40000001828 */
[----:B------:R0:W-:Y:S04]  /*847f0*/  STL.64 [R1+0x22c0], R44 ;  /* 0x0022c02c01007387 */ /* 0x0001e80000100a00 */
[----:B------:R1:W-:Y:S02]  /*84800*/  STL.64 [R1+0x22c8], R46 ;  /* 0x0022c82e01007387 */ /* 0x0003e40000100a00 */
[C---:B------:R-:W-:Y:S02]  /*84810*/  HMMA.16816.F32 R36, R28.reuse, R4, R36 ;  /* 0x000000041c24723c */ /* 0x040fe40000001824 */
[----:B0-----:R-:W3:Y:S04]  /*84820*/  LDL.LU.64 R44, [R1+0x2d70] ;  /* 0x002d7000012c7983 */ /* 0x001ee80000300a00 */
[----:B-1----:R-:W3:Y:S05]  /*84830*/  LDL.LU.64 R46, [R1+0x2d78] ;  /* 0x002d7800012e7983 */ /* 0x002eea0000300a00 */
[----:B------:R-:W-:Y:S04]  /*84840*/  STL.64 [R1+0x22e0], R16 ;  /* 0x0022e01001007387 */ /* 0x000fe80000100a00 */
[----:B------:R0:W-:Y:S04]  /*84850*/  STL.64 [R1+0x22e8], R18 ;  /* 0x0022e81201007387 */ /* 0x0001e80000100a00 */
[----:B------:R-:W4:Y:S04]  /*84860*/  LDL.LU.64 R40, [R1+0x2c80] ;  /* 0x002c800001287983 */ /* 0x000f280000300a00 */
[----:B------:R-:W4:Y:S01]  /*84870*/  LDL.LU.64 R42, [R1+0x2c88] ;  /* 0x002c8800012a7983 */ /* 0x000f220000300a00 */
[----:B0-----:R-:W-:Y:S03]  /*84880*/  HMMA.16816.F32 R16, R28, R6, R20 ;  /* 0x000000061c10723c */ /* 0x001fe60000001814 */
[----:B------:R-:W3:Y:S04]  /*84890*/  LDL.LU.64 R20, [R1+0x2c50] ;  /* 0x002c500001147983 */ /* 0x000ee80000300a00 */
[----:B------:R-:W3:-:S12]  /*848a0*/  LDL.LU.64 R22, [R1+0x2c58] ;  /* 0x002c580001167983 */ /* 0x000ed80000300a00 */
[----:B------:R0:W-:Y:S04]  /*848b0*/  STL.64 [R1+0x2310], R16 ;  /* 0x0023101001007387 */ /* 0x0001e80000100a00 */
[----:B------:R1:W-:Y:S04]  /*848c0*/  STL.64 [R1+0x2318], R18 ;  /* 0x0023181201007387 */ /* 0x0003e80000100a00 */
[----:B0-----:R-:W3:Y:S04]  /*848d0*/  LDL.LU.64 R16, [R1+0x2ab0] ;  /* 0x002ab00001107983 */ /* 0x001ee80000300a00 */
[----:B-1----:R-:W3:Y:S04]  /*848e0*/  LDL.LU.64 R18, [R1+0x2ab8] ;  /* 0x002ab80001127983 */ /* 0x002ee80000300a00 */
[----:B------:R0:W-:Y:S04]  /*848f0*/  STL.64 [R1+0x2430], R36 ;  /* 0x0024302401007387 */ /* 0x0001e80000100a00 */
[----:B------:R1:W-:Y:S04]  /*84900*/  STL.64 [R1+0x2438], R38 ;  /* 0x0024382601007387 */ /* 0x0003e80000100a00 */
[----:B0-----:R-:W3:Y:S01]  /*84910*/  LDL.LU.64 R36, [R1+0x6d30] ;  /* 0x006d300001247983 */ /* 0x001ee20000300a00 */
[----:B-1----:R-:W-:-:S02]  /*84920*/  IMAD R38, R53, 0x100, R52 ;  /* 0x0000010035267824 */ /* 0x002fc400078e0234 */
[----:B------:R-:W-:Y:S02]  /*84930*/  IMAD R39, R55, 0x100, R54 ;  /* 0x0000010037277824 */ /* 0x000fe400078e0236 */
[----:B------:R-:W-:Y:S02]  /*84940*/  IMAD R60, R57, 0x100, R56 ;  /* 0x00000100393c7824 */ /* 0x000fe400078e0238 */
[----:B------:R-:W-:Y:S01]  /*84950*/  IMAD R61, R59, 0x100, R58 ;  /* 0x000001003b3d7824 */ /* 0x000fe200078e023a */
[----:B--2---:R-:W-:Y:S01]  /*84960*/  HMMA.16816.F32 R48, R28, R2, R48 ;  /* 0x000000021c30723c */ /* 0x004fe20000001830 */
[----:B------:R-:W-:Y:S02]  /*84970*/  F2FP.F16.E5M2.UNPACK_B R28, R38 ;  /* 0x00000026ff1c723e */ /* 0x000fe400020004ff */
[----:B------:R-:W-:Y:S02]  /*84980*/  F2FP.F16.E5M2.UNPACK_B R29, R39 ;  /* 0x00000027ff1d723e */ /* 0x000fe400020004ff */
[----:B------:R-:W-:-:S02]  /*84990*/  F2FP.F16.E5M2.UNPACK_B R30, R60 ;  /* 0x0000003cff1e723e */ /* 0x000fc400020004ff */
[----:B------:R-:W-:-:S12]  /*849a0*/  F2FP.F16.E5M2.UNPACK_B R31, R61 ;  /* 0x0000003dff1f723e */ /* 0x000fd800020004ff */
[----:B------:R-:W-:Y:S04]  /*849b0*/  STL.64 [R1+0x2420], R48 ;  /* 0x0024203001007387 */ /* 0x000fe80000100a00 */
[----:B------:R-:W-:Y:S04]  /*849c0*/  STL.64 [R1+0x2428], R50 ;  /* 0x0024283201007387 */ /* 0x000fe80000100a00 */
[----:B------:R-:W2:Y:S01]  /*849d0*/  LDL.LU R61, [R1+0x30f0] ;  /* 0x0030f000013d7983 */ /* 0x000ea20000300800 */
[C---:B---3--:R-:W-:Y:S08]  /*849e0*/  HMMA.16816.F32 R44, R28.reuse, R36, R44 ;  /* 0x000000241c2c723c */ /* 0x048ff0000000182c */
[C---:B----4-:R-:W-:Y:S08]  /*849f0*/  HMMA.16816.F32 R36, R28.reuse, R34, R40 ;  /* 0x000000221c24723c */ /* 0x050ff00000001828 */
[C---:B------:R-:W-:Y:S03]  /*84a00*/  HMMA.16816.F32 R32, R28.reuse, R32, R20 ;  /* 0x000000201c20723c */ /* 0x040fe60000001814 */
[----:B------:R-:W-:Y:S04]  /*84a10*/  STL.64 [R1+0x2410], R44 ;  /* 0x0024102c01007387 */ /* 0x000fe80000100a00 */
[----:B------:R-:W-:Y:S04]  /*84a20*/  STL.64 [R1+0x2418], R46 ;  /* 0x0024182e01007387 */ /* 0x000fe80000100a00 */
[----:B------:R-:W3:Y:S04]  /*84a30*/  LDL.LU R60, [R1+0x30fc] ;  /* 0x0030fc00013c7983 */ /* 0x000ee80000300800 */
[----:B------:R-:W-:Y:S04]  /*84a40*/  STL.64 [R1+0x2400], R36 ;  /* 0x0024002401007387 */ /* 0x000fe80000100a00 */
[----:B------:R-:W-:Y:S04]  /*84a50*/  STL.64 [R1+0x2408], R38 ;  /* 0x0024082601007387 */ /* 0x000fe80000100a00 */
[----:B------:R-:W3:Y:S04]  /*84a60*/  LDL.LU R0, [R1+0x30f8] ;  /* 0x0030f80001007983 */ /* 0x000ee80000300800 */
[----:B------:R-:W4:Y:S04]  /*84a70*/  LDL.LU.64 R20, [R1+0x28b0] ;  /* 0x0028b00001147983 */ /* 0x000f280000300a00 */
[----:B------:R-:W-:Y:S04]  /*84a80*/  STL.64 [R1+0x23f0], R32 ;  /* 0x0023f02001007387 */ /* 0x000fe80000100a00 */
[----:B------:R-:W-:Y:S04]  /*84a90*/  STL.64 [R1+0x23f8], R34 ;  /* 0x0023f82201007387 */ /* 0x000fe80000100a00 */
[----:B------:R-:W4:Y:S01]  /*84aa0*/  LDL.LU.64 R22, [R1+0x28b8] ;  /* 0x0028b80001167983 */ /* 0x000f220000300a00 */
[----:B------:R-:W-:-:S15]  /*84ab0*/  HMMA.16816.F32 R16, R28, R26, R16 ;  /* 0x0000001a1c10723c */ /* 0x000fde0000001810 */
[----:B------:R-:W-:-:S04]  /*84ac0*/  NOP ;  /* 0x0000000000007918 */ /* 0x000fc80000000000 */
[----:B------:R0:W-:Y:S04]  /*84ad0*/  STL.64 [R1+0x23e0], R16 ;  /* 0x0023e01001007387 */ /* 0x0001e80000100a00 */
[----:B------:R1:W-:Y:S04]  /*84ae0*/  STL.64 [R1+0x23e8], R18 ;  /* 0x0023e81201007387 */ /* 0x0003e80000100a00 */
[----:B0-----:R-:W2:Y:S04]  /*84af0*/  LDL.LU.64 R16, [R1+0x2890] ;  /* 0x0028900001107983 */ /* 0x001ea80000300a00 */
[----:B-1----:R-:W2:Y:S04]  /*84b00*/  LDL.LU.64 R18, [R1+0x2898] ;  /* 0x0028980001127983 */ /* 0x002ea80000300a00 */
        /* <DEDUP_REMOVED lines=15> */
[----:B------:R-:W2:Y:S01]  /*84c00*/  LDL.LU R27, [R1+0x30f4] ;  /* 0x0030f400011b7983 */ /* 0x000ea20000300800 */
[----:B----4-:R-:W-:-:S15]  /*84c10*/  HMMA.16816.F32 R20, R28, R24, R20 ;  /* 0x000000181c14723c */ /* 0x010fde0000001814 */
[----:B------:R-:W-:-:S04]  /*84c20*/  NOP ;  /* 0x0000000000007918 */ /* 0x000fc80000000000 */
[----:B------:R-:W-:Y:S04]  /*84c30*/  STL.64 [R1+0x23d0], R20 ;  /* 0x0023d01401007387 */ /* 0x000fe80000100a00 */
[----:B------:R0:W-:Y:S04]  /*84c40*/  STL.64 [R1+0x23d8], R22 ;  /* 0x0023d81601007387 */ /* 0x0001e80000100a00 */
[----:B0-----:R-:W2:Y:S04]  /*84c50*/  LDL.LU.64 R22, [R1+0x6d28] ;  /* 0x006d280001167983 */ /* 0x001ea80000300a00 */
[----:B------:R-:W4:Y:S04]  /*84c60*/  LDL.LU.64 R20, [R1+0x6d20] ;  /* 0x006d200001147983 */ /* 0x000f280000300a00 */
[----:B------:R-:W3:Y:S04]  /*84c70*/  LDL.LU R24, [R1+0x30e0] ;  /* 0x0030e00001187983 */ /* 0x000ee80000300800 */
[----:B------:R-:W3:Y:S01]  /*84c80*/  LDL.LU R25, [R1+0x30ec] ;  /* 0x0030ec0001197983 */ /* 0x000ee20000300800 */
[----:B--2---:R-:W-:-:S15]  /*84c90*/  HMMA.16816.F32 R16, R28, R22, R16 ;  /* 0x000000161c10723c */ /* 0x004fde0000001810 */
[----:B------:R-:W-:-:S04]  /*84ca0*/  NOP ;  /* 0x0000000000007918 */ /* 0x000fc80000000000 */
[----:B------:R-:W-:Y:S04]  /*84cb0*/  STL.64 [R1+0x23c0], R16 ;  /* 0x0023c01001007387 */ /* 0x000fe80000100a00 */
[----:B------:R0:W-:Y:S04]  /*84cc0*/  STL.64 [R1+0x23c8], R18 ;  /* 0x0023c81201007387 */ /* 0x0001e80000100a00 */
[----:B0-----:R-:W2:Y:S04]  /*84cd0*/  LDL.LU.64 R18, [R1+0x6d18] ;  /* 0x006d180001127983 */ /* 0x001ea80000300a00 */
[----:B------:R-:W3:Y:S01]  /*84ce0*/  LDL.LU.64 R16, [R1+0x6d10] ;  /* 0x006d100001107983 */ /* 0x000ee20000300a00 */
[----:B----4-:R-:W-:Y:S03]  /*84cf0*/  HMMA.16816.F32 R52, R28, R20, R52 ;  /* 0x000000141c34723c */ /* 0x010fe60000001834 */
[----:B------:R-:W4:-:S15]  /*84d00*/  LDL.LU R23, [R1+0x30e4] ;  /* 0x0030e40001177983 */ /* 0x000f1e0000300800 */
[----:B------:R-:W-:Y:S01]  /*84d10*/  NOP ;  /* 0x0000000000007918 */ /* 0x000fe20000000000 */
[----:B------:R0:W-:Y:S04]  /*84d20*/  STL.64 [R1+0x23b0], R52 ;  /* 0x0023b03401007387 */ /* 0x0001e80000100a00 */
[----:B------:R-:W-:Y:S04]  /*84d30*/  STL.64 [R1+0x23b8], R54 ;  /* 0x0023b83601007387 */ /* 0x000fe80000100a00 */
[----:B0-----:R-:W4:Y:S01]  /*84d40*/  LDL.LU.64 R52, [R1+0x6d08] ;  /* 0x006d080001347983 */ /* 0x001f220000300a00 */
[C---:B------:R-:W-:Y:S08]  /*84d50*/  HMMA.16816.F32 R56, R28.reuse, R14, R56 ;  /* 0x0000000e1c38723c */ /* 0x040ff00000001838 */
[C---:B--2---:R-:W-:Y:S08]  /*84d60*/  HMMA.16816.F32 R44, R28.reuse, R18, R44 ;  /* 0x000000121c2c723c */ /* 0x044ff0000000182c */
[C---:B---3--:R-:W-:Y:S11]  /*84d70*/  HMMA.16816.F32 R16, R28.reuse, R16, R40 ;  /* 0x000000101c10723c */ /* 0x048ff60000001828 */
[----:B------:R0:W-:Y:S04]  /*84d80*/  STL.64 [R1+0x23a0], R44 ;  /* 0x0023a02c01007387 */ /* 0x0001e80000100a00 */
[----:B------:R-:W-:Y:S04]  /*84d90*/  STL.64 [R1+0x23a8], R46 ;  /* 0x0023a82e01007387 */ /* 0x000fe80000100a00 */
[----:B0-----:R-:W2:Y:S04]  /*84da0*/  LDL.LU.64 R44, [R1+0x6d00] ;  /* 0x006d0000012c7983 */ /* 0x001ea80000300a00 */
[----:B------:R-:W3:Y:S04]  /*84db0*/  LDL.LU.64 R42, [R1+0x6cf8] ;  /* 0x006cf800012a7983 */ /* 0x000ee80000300a00 */
[----:B------:R-:W2:Y:S04]  /*84dc0*/  LDL.LU.64 R40, [R1+0x6cf0] ;  /* 0x006cf00001287983 */ /* 0x000ea80000300a00 */
[----:B------:R0:W-:Y:S04]  /*84dd0*/  STL.64 [R1+0x2390], R16 ;  /* 0x0023901001007387 */ /* 0x0001e80000100a00 */
[----:B------:R1:W-:Y:S04]  /*84de0*/  STL.64 [R1+0x2398], R18 ;  /* 0x0023981201007387 */ /* 0x0003e80000100a00 */
[----:B0-----:R-:W2:Y:S04]  /*84df0*/  LDL.LU.64 R16, [R1+0x540] ;  /* 0x0005400001107983 */ /* 0x001ea80000300a00 */
[----:B-1----:R-:W2:Y:S04]  /*84e00*/  LDL.LU.64 R18, [R1+0x548] ;  /* 0x0005480001127983 */ /* 0x002ea80000300a00 */
[----:B------:R-:W-:Y:S04]  /*84e10*/  STL.64 [R1+0x2380], R56 ;  /* 0x0023803801007387 */ /* 0x000fe80000100a00 */
[----:B------:R0:W-:Y:S04]  /*84e20*/  STL.64 [R1+0x2388], R58 ;  /* 0x0023883a01007387 */ /* 0x0001e80000100a00 */
[----:B0-----:R-:W3:Y:S04]  /*84e30*/  LDL.LU.64 R58, [R1+0x6ce8] ;  /* 0x006ce800013a7983 */ /* 0x001ee80000300a00 */
[----:B------:R-:W3:Y:S01]  /*84e40*/  LDL.LU.64 R56, [R1+0x6ce0] ;  /* 0x006ce00001387983 */ /* 0x000ee20000300a00 */
[C---:B------:R-:W-:Y:S03]  /*84e50*/  HMMA.16816.F32 R12, R28.reuse, R12, R48 ;  /* 0x0000000c1c0c723c */ /* 0x040fe60000001830 */
[----:B------:R-:W3:Y:S04]  /*84e60*/  LDL.LU.64 R50, [R1+0x6cd8] ;  /* 0x006cd80001327983 */ /* 0x000ee80000300a00 */
[----:B------:R-:W3:Y:S01]  /*84e70*/  LDL.LU.64 R48, [R1+0x6cd0] ;  /* 0x006cd00001307983 */ /* 0x000ee20000300a00 */
[C---:B------:R-:W-:Y:S11]  /*84e80*/  HMMA.16816.F32 R36, R28.reuse, R8, R36 ;  /* 0x000000081c24723c */ /* 0x040ff60000001824 */
[----:B------:R0:W-:Y:S04]  /*84e90*/  STL.64 [R1+0x2370], R12 ;  /* 0x0023700c01007387 */ /* 0x0001e80000100a00 */
[----:B------:R1:W-:Y:S04]  /*84ea0*/  STL.64 [R1+0x2378], R14 ;  /* 0x0023780e01007387 */ /* 0x0003e80000100a00 */
[----:B0-----:R-:W4:Y:S04]  /*84eb0*/  LDL.LU.64 R12, [R1+0x4b0] ;  /* 0x0004b000010c7983 */ /* 0x001f280000300a00 */
[----:B-1----:R-:W4:Y:S01]  /*84ec0*/  LDL.LU.64 R14, [R1+0x4b8] ;  /* 0x0004b800010e7983 */ /* 0x002f220000300a00 */
[----:B--2---:R-:W-:-:S15]  /*84ed0*/  HMMA.16816.F32 R16, R28, R10, R16 ;  /* 0x0000000a1c10723c */ /* 0x004fde0000001810 */
[----:B------:R-:W-:-:S04]  /*84ee0*/  NOP ;  /* 0x0000000000007918 */ /* 0x000fc80000000000 */
[----:B------:R-:W-:Y:S04]  /*84ef0*/  STL.64 [R1+0x2d90], R16 ;  /* 0x002d901001007387 */ /* 0x000fe80000100a00 */
[----:B------:R0:W-:Y:S04]  /*84f00*/  STL.64 [R1+0x2d98], R18 ;  /* 0x002d981201007387 */ /* 0x0001e80000100a00 */
[----:B------:R-:W2:Y:S01]  /*84f10*/  LDL.LU.64 R8, [R1+0x480] ;  /* 0x0004800001087983 */ /* 0x000ea20000300a00 */
[----:B0-----:R-:W-:Y:S03]  /*84f20*/  HMMA.16816.F32 R16, R28, R6, R32 ;  /* 0x000000061c10723c */ /* 0x001fe60000001820 */
[----:B------:R0:W-:Y:S04]  /*84f30*/  STL.64 [R1+0x2360], R36 ;  /* 0x0023602401007387 */ /* 0x0001e80000100a00 */
[----:B------:R1:W-:Y:S04]  /*84f40*/  STL.64 [R1+0x2368], R38 ;  /* 0x0023682601007387 */ /* 0x0003e80000100a00 */
[----:B------:R-:W2:Y:S01]  /*84f50*/  LDL.LU.64 R10, [R1+0x488] ;  /* 0x00048800010a7983 */ /* 0x000ea20000300a00 */
[----:B------:R-:W-:-:S02]  /*84f60*/  IMAD.MOV.U32 R32, RZ, RZ, R45 ;  /* 0x000000ffff207224 */ /* 0x000fc400078e002d */
[----:B------:R-:W-:Y:S02]  /*84f70*/  IMAD.MOV.U32 R33, RZ, RZ, R44 ;  /* 0x000000ffff217224 */ /* 0x000fe400078e002c */
[----:B---3--:R-:W-:Y:S02]  /*84f80*/  IMAD.MOV.U32 R34, RZ, RZ, R56 ;  /* 0x000000ffff227224 */ /* 0x008fe400078e0038 */
[----:B------:R-:W-:Y:S01]  /*84f90*/  IMAD.MOV.U32 R35, RZ, RZ, R57 ;  /* 0x000000ffff237224 */ /* 0x000fe200078e0039 */
[----:B------:R-:W-:Y:S04]  /*84fa0*/  STL.64 [R1+0x2350], R16 ;  /* 0x0023501001007387 */ /* 0x000fe80000100a00 */
[----:B------:R3:W-:Y:S04]  /*84fb0*/  STL.64 [R1+0x2358], R18 ;  /* 0x0023581201007387 */ /* 0x0007e80000100a00 */
[----:B------:R-:W3:Y:S04]  /*84fc0*/  LDL.LU R54, [R1] ;  /* 0x0000000001367983 */ /* 0x000ee80000300800 */
[----:B------:R-:W3:Y:S04]  /*84fd0*/  LDL.LU R45, [R1+0x6ccc] ;  /* 0x006ccc00012d7983 */ /* 0x000ee80000300800 */
[----:B------:R-:W3:Y:S04]  /*84fe0*/  LDL.LU R44, [R1+0x6cc8] ;  /* 0x006cc800012c7983 */ /* 0x000ee80000300800 */
[----:B------:R-:W3:Y:S04]  /*84ff0*/  LDL.LU R56, [R1+0x6cc4] ;  /* 0x006cc40001387983 */ /* 0x000ee80000300800 */
[----:B------:R-:W3:Y:S04]  /*85000*/  LDL.LU R57, [R1+0x6cc0] ;  /* 0x006cc00001397983 */ /* 0x000ee80000300800 */
[----:B------:R-:W3:Y:S04]  /*85010*/  LDL.LU R46, [R1+0x4] ;  /* 0x00000400012e7983 */ /* 0x000ee80000300800 */
[----:B------:R-:W3:Y:S01]  /*85020*/  LDL.LU R47, [R1+0x10] ;  /* 0x00001000012f7983 */ /* 0x000ee20000300800 */
[----:B0-----:R-:W-:-:S03]  /*85030*/  IMAD.MOV.U32 R36, RZ, RZ, R58 ;  /* 0x000000ffff247224 */ /* 0x001fc600078e003a */
[----:B------:R-:W3:Y:S01]  /*85040*/  LDL.LU R58, [R1+0x6cbc] ;  /* 0x006cbc00013a7983 */ /* 0x000ee20000300800 */
[----:B------:R-:W-:Y:S02]  /*85050*/  IMAD.MOV.U32 R37, RZ, RZ, R59 ;  /* 0x000000ffff257224 */ /* 0x000fe400078e003b */
[----:B-1----:R-:W-:Y:S01]  /*85060*/  IMAD.MOV.U32 R38, RZ, RZ, R41 ;  /* 0x000000ffff267224 */ /* 0x002fe200078e0029 */
[----:B------:R-:W3:Y:S04]  /*85070*/  LDL.LU R59, [R1+0x6cb8] ;  /* 0x006cb800013b7983 */ /* 0x000ee80000300800 */
[----:B------:R-:W3:Y:S01]  /*85080*/  LDL.LU R41, [R1+0x6cb4] ;  /* 0x006cb40001297983 */ /* 0x000ee20000300800 */
[----:B------:R-:W-:-:S03]  /*85090*/  IMAD.MOV.U32 R39, RZ, RZ, R40 ;  /* 0x000000ffff277224 */ /* 0x000fc600078e0028 */
[----:B------:R-:W3:Y:S01]  /*850a0*/  LDL.LU R40, [R1+0x6cb0] ;  /* 0x006cb00001287983 */ /* 0x000ee20000300800 */
[----:B----4-:R-:W-:Y:S01]  /*850b0*/  HMMA.16816.F32 R12, R28, R4, R12 ;  /* 0x000000041c0c723c */ /* 0x010fe2000000180c */
[----:B------:R-:W-:Y:S02]  /*850c0*/  IMAD R4, R24, 0x100, R23 ;  /* 0x0000010018047824 */ /* 0x000fe400078e0217 */
[----:B------:R-:W-:Y:S02]  /*850d0*/  IMAD R5, R26, 0x100, R25 ;  /* 0x000001001a057824 */ /* 0x000fe400078e0219 */
[----:B------:R-:W-:Y:S02]  /*850e0*/  IMAD R6, R61, 0x100, R27 ;  /* 0x000001003d067824 */ /* 0x000fe400078e021b */
[----:B------:R-:W-:Y:S01]  /*850f0*/  IMAD R7, R0, 0x100, R60 ;  /* 0x0000010000077824 */ /* 0x000fe200078e023c */
[----:B------:R-:W4:Y:S01]  /*85100*/  LDL.LU R55, [R1+0x14] ;  /* 0x0000140001377983 */ /* 0x000f220000300800 */
[----:B------:R-:W-:-:S02]  /*85110*/  F2FP.F16.E5M2.UNPACK_B R4, R4 ;  /* 0x00000004ff04723e */ /* 0x000fc400020004ff */
[----:B------:R-:W-:Y:S02]  /*85120*/  F2FP.F16.E5M2.UNPACK_B R5, R5 ;  /* 0x00000005ff05723e */ /* 0x000fe400020004ff */
[----:B------:R-:W-:Y:S02]  /*85130*/  F2FP.F16.E5M2.UNPACK_B R6, R6 ;  /* 0x00000006ff06723e */ /* 0x000fe400020004ff */
[----:B------:R-:W-:-:S04]  /*85140*/  F2FP.F16.E5M2.UNPACK_B R7, R7 ;  /* 0x00000007ff07723e */ /* 0x000fc800020004ff */
[----:B------:R-:W-:Y:S04]  /*85150*/  STL.64 [R1+0x2340], R12 ;  /* 0x0023400c01007387 */ /* 0x000fe80000100a00 */
[----:B------:R-:W-:Y:S01]  /*85160*/  STL.64 [R1+0x2348], R14 ;  /* 0x0023480e01007387 */ /* 0x000fe20000100a00 */
[----:B--2---:R-:W-:-:S15]  /*85170*/  HMMA.16816.F32 R8, R28, R2, R8 ;  /* 0x000000021c08723c */ /* 0x004fde0000001808 */
[----:B------:R-:W-:-:S04]  /*85180*/  NOP ;  /* 0x0000000000007918 */ /* 0x000fc80000000000 */
[----:B------:R-:W-:Y:S04]  /*85190*/  STL.64 [R1+0x2300], R8 ;  /* 0x0023000801007387 */ /* 0x000fe80000100a00 */
[----:B------:R0:W-:Y:S01]  /*851a0*/  STL.64 [R1+0x2308], R10 ;  /* 0x0023080a01007387 */ /* 0x0001e20000100a00 */
[----:B---3--:R-:W-:Y:S02]  /*851b0*/  F2FP.F16.E5M2.UNPACK_B R19, R41.H1 ;  /* 0x00000029ff13723e */ /* 0x008fe400030004ff */
[----:B------:R-:W-:-:S07]  /*851c0*/  F2FP.F16.E5M2.UNPACK_B R18, R40.H1 ;  /* 0x00000028ff12723e */ /* 0x000fce00030004ff */
[C---:B0-----:R-:W-:Y:S01]  /*851d0*/  HMMA.16816.F32 R8, R4.reuse, R18, R56 ;  /* 0x000000120408723c */ /* 0x041fe20000001838 */
[----:B------:R-:W-:Y:S02]  /*851e0*/  F2FP.F16.E5M2.UNPACK_B R30, R44.H1 ;  /* 0x0000002cff1e723e */ /* 0x000fe400030004ff */
[----:B------:R-:W-:Y:S01]  /*851f0*/  F2FP.F16.E5M2.UNPACK_B R31, R45.H1 ;  /* 0x0000002dff1f723e */ /* 0x000fe200030004ff */
[----:B------:R-:W-:Y:S04]  /*85200*/  STL.64 [R1+0x6988], R42 ;  /* 0x0069882a01007387 */ /* 0x000fe80000100a00 */
[----:B------:R-:W-:Y:S11]  /*85210*/  STL.64 [R1+0x5e8], R18 ;  /* 0x0005e81201007387 */ /* 0x000ff60000100a00 */
[----:B------:R-:W-:Y:S04]  /*85220*/  STL.64 [R1+0x2330], R8 ;  /* 0x0023300801007387 */ /* 0x000fe80000100a00 */
[----:B------:R0:W-:Y:S02]  /*85230*/  STL.64 [R1+0x2338], R10 ;  /* 0x0023380a01007387 */ /* 0x0001e40000100a00 */
[----:B0-----:R-:W-:Y:S01]  /*85240*/  HMMA.16816.F32 R8, R4, R30, R48 ;  /* 0x0000001e0408723c */ /* 0x001fe20000001830 */
[----:B------:R-:W-:-:S02]  /*85250*/  F2FP.F16.E5M2.UNPACK_B R58, R52.H1 ;  /* 0x00000034ff3a723e */ /* 0x000fc400030004ff */
        /* <DEDUP_REMOVED lines=9> */
[----:B------:R-:W-:Y:S11]  /*852f0*/  STL [R1+0x5d0], R52 ;  /* 0x0005d03401007387 */ /* 0x000ff60000100800 */
[----:B------:R-:W-:Y:S04]  /*85300*/  STL.64 [R1+0x2570], R8 ;  /* 0x0025700801007387 */ /* 0x000fe80000100a00 */
[----:B------:R0:W-:Y:S02]  /*85310*/  STL.64 [R1+0x2578], R10 ;  /* 0x0025780a01007387 */ /* 0x0001e40000100a00 */
[----:B0-----:R-:W-:Y:S02]  /*85320*/  HMMA.16816.F32 R8, R4, R52, R36 ;  /* 0x000000340408723c */ /* 0x001fe40000001824 */
[----:B------:R-:W-:Y:S04]  /*85330*/  STL [R1+0x5d4], R53 ;  /* 0x0005d43501007387 */ /* 0x000fe80000100800 */
[----:B------:R-:W2:Y:S01]  /*85340*/  LDL.LU R36, [R1+0x150] ;  /* 0x0001500001247983 */ /* 0x000ea20000300800 */
[----:B------:R-:W-:-:S12]  /*85350*/  F2FP.F16.E5M2.UNPACK_B R54, R47.H1 ;  /* 0x0000002fff36723e */ /* 0x000fd800030004ff */
[----:B------:R0:W-:Y:S04]  /*85360*/  STL.64 [R1+0x2680], R8 ;  /* 0x0026800801007387 */ /* 0x0001e80000100a00 */
[----:B------:R1:W-:Y:S04]  /*85370*/  STL.64 [R1+0x2688], R10 ;  /* 0x0026880a01007387 */ /* 0x0003e80000100a00 */
[----:B------:R-:W2:Y:S04]  /*85380*/  LDL.LU R37, [R1+0x154] ;  /* 0x0001540001257983 */ /* 0x000ea80000300800 */
[----:B------:R-:W2:Y:S04]  /*85390*/  LDL.LU R38, [R1+0x158] ;  /* 0x0001580001267983 */ /* 0x000ea80000300800 */
[----:B------:R-:W2:Y:S04]  /*853a0*/  LDL.LU R39, [R1+0x15c] ;  /* 0x00015c0001277983 */ /* 0x000ea80000300800 */
[----:B0-----:R-:W3:Y:S04]  /*853b0*/  LDL.LU R8, [R1+0xd0] ;  /* 0x0000d00001087983 */ /* 0x001ee80000300800 */
[----:B------:R-:W3:Y:S04]  /*853c0*/  LDL.LU R9, [R1+0xd4] ;  /* 0x0000d40001097983 */ /* 0x000ee80000300800 */
[----:B-1----:R-:W3:Y:S04]  /*853d0*/  LDL.LU R10, [R1+0xd8] ;  /* 0x0000d800010a7983 */ /* 0x002ee80000300800 */
[----:B------:R-:W3:Y:S04]  /*853e0*/  LDL.LU R11, [R1+0xdc] ;  /* 0x0000dc00010b7983 */ /* 0x000ee80000300800 */
[----:B------:R-:W2:Y:S04]  /*853f0*/  LDL.LU R47, [R1+0x30] ;  /* 0x00003000012f7983 */ /* 0x000ea80000300800 */
[----:B------:R-:W2:Y:S04]  /*85400*/  LDL.LU R28, [R1+0x70] ;  /* 0x00007000011c7983 */ /* 0x000ea80000300800 */
[----:B------:R-:W2:Y:S04]  /*85410*/  LDL.LU R29, [R1+0x74] ;  /* 0x00007400011d7983 */ /* 0x000ea80000300800 */
[----:B------:R-:W2:Y:S04]  /*85420*/  LDL.LU R30, [R1+0x78] ;  /* 0x00007800011e7983 */ /* 0x000ea80000300800 */
[----:B------:R-:W2:Y:S04]  /*85430*/  LDL.LU R31, [R1+0x7c] ;  /* 0x00007c00011f7983 */ /* 0x000ea80000300800 */
        /* <DEDUP_REMOVED lines=27> */
[----:B----4-:R-:W-:-:S03]  /*855f0*/  F2FP.F16.E5M2.UNPACK_B R55, R55.H1 ;  /* 0x00000037ff37723e */ /* 0x010fc600030004ff */
[----:B------:R-:W4:Y:S04]  /*85600*/  LDL.LU R46, [R1+0xe0] ;  /* 0x0000e000012e7983 */ /* 0x000f280000300800 */
[----:B------:R-:W-:Y:S01]  /*85610*/  STL.64 [R1+0x588], R54 ;  /* 0x0005883601007387 */ /* 0x000fe20000100a00 */
[----:B--2---:R-:W-:Y:S01]  /*85620*/  HMMA.16816.F32 R28, R4, R54, R28 ;  /* 0x00000036041c723c */ /* 0x004fe2000000181c */
[----:B------:R-:W-:-:S15]  /*85630*/  F2FP.F16.E5M2.UNPACK_B R44, R47.H1 ;  /* 0x0000002fff2c723e */ /* 0x000fde00030004ff */
[----:B------:R-:W-:-:S03]  /*85640*/  NOP ;  /* 0x0000000000007918 */ /* 0x000fc60000000000 */
[----:B------:R-:W-:Y:S04]  /*85650*/  STL.64 [R1+0x2790], R28 ;  /* 0x0027901c01007387 */ /* 0x000fe80000100a00 */
[----:B------:R0:W-:Y:S04]  /*85660*/  STL.64 [R1+0x2798], R30 ;  /* 0x0027981e01007387 */ /* 0x0001e80000100a00 */
[----:B0-----:R-:W2:Y:S04]  /*85670*/  LDL.LU.64 R30, [R1+0x6ca8] ;  /* 0x006ca800011e7983 */ /* 0x001ea80000300a00 */
[----:B------:R-:W2:Y:S01]  /*85680*/  LDL.LU R47, [R1+0xe4] ;  /* 0x0000e400012f7983 */ /* 0x000ea20000300800 */
[----:B---3--:R-:W-:-:S02]  /*85690*/  F2FP.F16.E5M2.UNPACK_B R45, R14.H1 ;  /* 0x0000000eff2d723e */ /* 0x008fc400030004ff */
[----:B------:R-:W-:Y:S02]  /*856a0*/  F2FP.F16.E5M2.UNPACK_B R20, R20.H1 ;  /* 0x00000014ff14723e */ /* 0x000fe400030004ff */
[----:B------:R-:W-:Y:S02]  /*856b0*/  F2FP.F16.E5M2.UNPACK_B R21, R21.H1 ;  /* 0x00000015ff15723e */ /* 0x000fe400030004ff */
[----:B------:R-:W-:Y:S02]  /*856c0*/  F2FP.F16.E5M2.UNPACK_B R14, R15.H1 ;  /* 0x0000000fff0e723e */ /* 0x000fe400030004ff */
[----:B------:R-:W-:Y:S01]  /*856d0*/  F2FP.F16.E5M2.UNPACK_B R15, R16.H1 ;  /* 0x00000010ff0f723e */ /* 0x000fe200030004ff */
[C---:B------:R-:W-:Y:S08]  /*856e0*/  HMMA.16816.F32 R48, R4.reuse, R44, R48 ;  /* 0x0000002c0430723c */ /* 0x040ff00000001830 */
[C---:B------:R-:W-:Y:S08]  /*856f0*/  HMMA.16816.F32 R40, R4.reuse, R20, R40 ;  /* 0x000000140428723c */ /* 0x040ff00000001828 */
[----:B------:R-:W-:Y:S01]  /*85700*/  HMMA.16816.F32 R8, R4, R14, R8 ;  /* 0x0000000e0408723c */ /* 0x000fe20000001808 */
[----:B------:R-:W-:Y:S04]  /*85710*/  STL.64 [R1+0x6c90], R54 ;  /* 0x006c903601007387 */ /* 0x000fe80000100a00 */
[----:B------:R-:W-:Y:S04]  /*85720*/  STL.64 [R1+0x6c88], R52 ;  /* 0x006c883401007387 */ /* 0x000fe80000100a00 */
[----:B------:R-:W-:Y:S04]  /*85730*/  STL [R1+0x570], R44 ;  /* 0x0005702c01007387 */ /* 0x000fe80000100800 */
[----:B------:R-:W-:Y:S01]  /*85740*/  STL [R1+0x574], R45 ;  /* 0x0005742d01007387 */ /* 0x000fe20000100800 */
[----:B------:R-:W-:-:S02]  /*85750*/  F2FP.F16.E5M2.UNPACK_B R56, R17.H1 ;  /* 0x00000011ff38723e */ /* 0x000fc400030004ff */
[----:B------:R-:W-:Y:S01]  /*85760*/  F2FP.F16.E5M2.UNPACK_B R57, R22.H1 ;  /* 0x00000016ff39723e */ /* 0x000fe200030004ff */
        /* <DEDUP_REMOVED lines=8> */
[----:B0-----:R-:W-:Y:S01]  /*857f0*/  HMMA.16816.F32 R8, R4, R56, R24 ;  /* 0x000000380408723c */ /* 0x001fe20000001818 */
[----:B------:R-:W-:-:S02]  /*85800*/  F2FP.F16.E5M2.UNPACK_B R42, R23.H1 ;  /* 0x00000017ff2a723e */ /* 0x000fc400030004ff */
[----:B------:R-:W-:Y:S01]  /*85810*/  F2FP.F16.E5M2.UNPACK_B R43, R61.H1 ;  /* 0x0000003dff2b723e */ /* 0x000fe200030004ff */
[----:B------:R-:W-:Y:S04]  /*85820*/  STL.64 [R1+0x528], R56 ;  /* 0x0005283801007387 */ /* 0x000fe80000100a00 */
[----:B------:R-:W-:Y:S04]  /*85830*/  STL.64 [R1+0x6ca0], R58 ;  /* 0x006ca03a01007387 */ /* 0x000fe80000100a00 */
[----:B------:R-:W-:Y:S07]  /*85840*/  STL.64 [R1+0x6c98], R56 ;  /* 0x006c983801007387 */ /* 0x000fee0000100a00 */
[----:B------:R-:W-:Y:S04]  /*85850*/  STL.64 [R1+0x2bd0], R8 ;  /* 0x002bd00801007387 */ /* 0x000fe80000100a00 */
[----:B------:R0:W-:Y:S02]  /*85860*/  STL.64 [R1+0x2bd8], R10 ;  /* 0x002bd80a01007387 */ /* 0x0001e40000100a00 */
[----:B0-----:R-:W-:Y:S01]  /*85870*/  HMMA.16816.F32 R8, R4, R42, R32 ;  /* 0x0000002a0408723c */ /* 0x001fe20000001820 */
[----:B------:R-:W-:-:S02]  /*85880*/  F2FP.F16.E5M2.UNPACK_B R40, R60.H1 ;  /* 0x0000003cff28723e */ /* 0x000fc400030004ff */
[----:B------:R-:W-:Y:S01]  /*85890*/  F2FP.F16.E5M2.UNPACK_B R41, R0.H1 ;  /* 0x00000000ff29723e */ /* 0x000fe200030004ff */
[----:B------:R-:W-:-:S15]  /*858a0*/  STL.64 [R1+0x510], R42 ;  /* 0x0005102a01007387 */ /* 0x000fde0000100a00 */
[----:B------:R-:W-:Y:S04]  /*858b0*/  STL.64 [R1+0x2ce0], R8 ;  /* 0x002ce00801007387 */ /* 0x000fe80000100a00 */
[----:B------:R0:W-:Y:S02]  /*858c0*/  STL.64 [R1+0x2ce8], R10 ;  /* 0x002ce80a01007387 */ /* 0x0001e40000100a00 */
[----:B0-----:R-:W-:Y:S02]  /*858d0*/  HMMA.16816.F32 R8, R4, R40, R36 ;  /* 0x000000280408723c */ /* 0x001fe40000001824 */
[----:B------:R-:W-:Y:S04]  /*858e0*/  STL.64 [R1+0x4f8], R40 ;  /* 0x0004f82801007387 */ /* 0x000fe80000100a00 */
[----:B------:R-:W-:Y:S04]  /*858f0*/  STL.64 [R1+0x6c30], R42 ;  /* 0x006c302a01007387 */ /* 0x000fe80000100a00 */
[----:B------:R0:W-:Y:S09]  /*85900*/  STL.64 [R1+0x6c28], R40 ;  /* 0x006c282801007387 */ /* 0x0001f20000100a00 */
[----:B------:R-:W-:Y:S04]  /*85910*/  STL.64 [R1+0x2d80], R8 ;  /* 0x002d800801007387 */ /* 0x000fe80000100a00 */
[----:B------:R1:W-:Y:S04]  /*85920*/  STL.64 [R1+0x2d88], R10 ;  /* 0x002d880a01007387 */ /* 0x0003e80000100a00 */
[----:B------:R-:W3:Y:S04]  /*85930*/  LDL.LU R52, [R1+0x220] ;  /* 0x0002200001347983 */ /* 0x000ee80000300800 */
[----:B------:R-:W3:Y:S04]  /*85940*/  LDL.LU R53, [R1+0x224] ;  /* 0x0002240001357983 */ /* 0x000ee80000300800 */
[----:B------:R-:W3:Y:S04]  /*85950*/  LDL.LU R54, [R1+0x228] ;  /* 0x0002280001367983 */ /* 0x000ee80000300800 */
[----:B------:R-:W3:Y:S04]  /*85960*/  LDL.LU R55, [R1+0x22c] ;  /* 0x00022c0001377983 */ /* 0x000ee80000300800 */
[----:B0-----:R-:W3:Y:S04]  /*85970*/  LDL.LU R40, [R1+0x160] ;  /* 0x0001600001287983 */ /* 0x001ee80000300800 */
        /* <DEDUP_REMOVED lines=19> */
[----:B-1----:R-:W3:Y:S04]  /*85ab0*/  LDL.LU R11, [R1+0x3104] ;  /* 0x00310400010b7983 */ /* 0x002ee80000300800 */
[----:B------:R-:W3:Y:S04]  /*85ac0*/  LDL.LU R24, [R1+0x3100] ;  /* 0x0031000001187983 */ /* 0x000ee80000300800 */
[----:B------:R-:W3:Y:S04]  /*85ad0*/  LDL.LU R25, [R1+0x310c] ;  /* 0x00310c0001197983 */ /* 0x000ee80000300800 */
[----:B------:R-:W3:Y:S04]  /*85ae0*/  LDL.LU R26, [R1+0x3108] ;  /* 0x00310800011a7983 */ /* 0x000ee80000300800 */
[----:B------:R-:W3:Y:S01]  /*85af0*/  LDL.LU R27, [R1+0x3114] ;  /* 0x00311400011b7983 */ /* 0x000ee20000300800 */
[----:B----4-:R-:W-:-:S03]  /*85b00*/  F2FP.F16.E5M2.UNPACK_B R28, R46.H1 ;  /* 0x0000002eff1c723e */ /* 0x010fc600030004ff */
[----:B------:R-:W4:Y:S04]  /*85b10*/  LDL.LU R0, [R1+0x3110] ;  /* 0x0031100001007983 */ /* 0x000f280000300800 */
[----:B------:R-:W4:Y:S01]  /*85b20*/  LDL.LU R46, [R1+0x311c] ;  /* 0x00311c00012e7983 */ /* 0x000f220000300800 */
[----:B--2---:R-:W-:-:S03]  /*85b30*/  F2FP.F16.E5M2.UNPACK_B R29, R47.H1 ;  /* 0x0000002fff1d723e */ /* 0x004fc600030004ff */
        /* <DEDUP_REMOVED lines=9> */
[----:B------:R-:W-:Y:S01]  /*85bd0*/  STL.64 [R1+0x4e0], R28 ;  /* 0x0004e01c01007387 */ /* 0x000fe20000100a00 */
[----:B---3--:R-:W-:Y:S01]  /*85be0*/  HMMA.16816.F32 R40, R4, R28, R40 ;  /* 0x0000001c0428723c */ /* 0x008fe20000001828 */
[----:B------:R-:W-:-:S02]  /*85bf0*/  F2FP.F16.E5M2.UNPACK_B R16, R16.H1 ;  /* 0x00000010ff10723e */ /* 0x000fc400030004ff */
[----:B------:R-:W-:Y:S02]  /*85c00*/  F2FP.F16.E5M2.UNPACK_B R17, R17.H1 ;  /* 0x00000011ff11723e */ /* 0x000fe400030004ff */
[----:B------:R-:W-:-:S14]  /*85c10*/  F2FP.F16.E5M2.UNPACK_B R12, R12.H1 ;  /* 0x0000000cff0c723e */ /* 0x000fdc00030004ff */
[----:B------:R-:W-:Y:S04]  /*85c20*/  STL.64 [R1+0x2d70], R40 ;  /* 0x002d702801007387 */ /* 0x000fe80000100a00 */
[----:B------:R0:W-:Y:S02]  /*85c30*/  STL.64 [R1+0x2d78], R42 ;  /* 0x002d782a01007387 */ /* 0x0001e40000100a00 */
[----:B0-----:R-:W-:Y:S01]  /*85c40*/  HMMA.16816.F32 R40, R4, R16, R56 ;  /* 0x000000100428723c */ /* 0x001fe20000001838 */
[----:B------:R-:W-:Y:S01]  /*85c50*/  F2FP.F16.E5M2.UNPACK_B R13, R13.H1 ;  /* 0x0000000dff0d723e */ /* 0x000fe200030004ff */
[----:B------:R-:W-:Y:S01]  /*85c60*/  STL.64 [R1+0x4c8], R16 ;  /* 0x0004c81001007387 */ /* 0x000fe20000100a00 */
[----:B------:R-:W-:Y:S02]  /*85c70*/  F2FP.F16.E5M2.UNPACK_B R22, R22.H1 ;  /* 0x00000016ff16723e */ /* 0x000fe400030004ff */
[----:B------:R-:W-:-:S14]  /*85c80*/  F2FP.F16.E5M2.UNPACK_B R23, R23.H1 ;  /* 0x00000017ff17723e */ /* 0x000fdc00030004ff */
[----:B------:R-:W-:Y:S04]  /*85c90*/  STL.64 [R1+0x2d60], R40 ;  /* 0x002d602801007387 */ /* 0x000fe80000100a00 */
[----:B------:R0:W-:Y:S04]  /*85ca0*/  STL.64 [R1+0x2d68], R42 ;  /* 0x002d682a01007387 */ /* 0x0001e80000100a00 */
[----:B------:R-:W-:Y:S04]  /*85cb0*/  STL.64 [R1+0x4b0], R12 ;  /* 0x0004b00c01007387 */ /* 0x000fe80000100a00 */
[----:B------:R-:W-:Y:S04]  /*85cc0*/  STL.64 [R1+0x6c50], R14 ;  /* 0x006c500e01007387 */ /* 0x000fe80000100a00 */
[----:B------:R1:W-:Y:S01]  /*85cd0*/  STL.64 [R1+0x6c48], R12 ;  /* 0x006c480c01007387 */ /* 0x0003e20000100a00 */
[C---:B0-----:R-:W-:Y:S08]  /*85ce0*/  HMMA.16816.F32 R40, R4.reuse, R12, R52 ;  /* 0x0000000c0428723c */ /* 0x041ff00000001834 */
[----:B-1----:R-:W-:Y:S01]  /*85cf0*/  HMMA.16816.F32 R12, R4, R22, R48 ;  /* 0x00000016040c723c */ /* 0x002fe20000001830 */
[----:B------:R-:W-:-:S02]  /*85d00*/  F2FP.F16.E5M2.UNPACK_B R60, R60.H1 ;  /* 0x0000003cff3c723e */ /* 0x000fc400030004ff */
[----:B------:R-:W-:Y:S01]  /*85d10*/  F2FP.F16.E5M2.UNPACK_B R61, R61.H1 ;  /* 0x0000003dff3d723e */ /* 0x000fe200030004ff */
[----:B------:R-:W-:Y:S02]  /*85d20*/  IMAD R2, R24, 0x100, R11 ;  /* 0x0000010018027824 */ /* 0x000fe400078e020b */
[----:B------:R-:W-:Y:S02]  /*85d30*/  IMAD R3, R26, 0x100, R25 ;  /* 0x000001001a037824 */ /* 0x000fe400078e0219 */
[----:B----4-:R-:W-:-:S03]  /*85d40*/  IMAD R8, R0, 0x100, R27 ;  /* 0x0000010000087824 */ /* 0x010fc600078e021b */
[----:B------:R-:W-:Y:S04]  /*85d50*/  STL.64 [R1+0x2d50], R40 ;  /* 0x002d502801007387 */ /* 0x000fe80000100a00 */
[----:B------:R-:W-:Y:S04]  /*85d60*/  STL.64 [R1+0x2d58], R42 ;  /* 0x002d582a01007387 */ /* 0x000fe80000100a00 */
[----:B------:R-:W-:Y:S04]  /*85d70*/  STL.64 [R1+0x498], R22 ;  /* 0x0004981601007387 */ /* 0x000fe80000100a00 */
[----:B------:R-:W-:Y:S04]  /*85d80*/  STL.64 [R1+0x6c60], R22 ;  /* 0x006c601601007387 */ /* 0x000fe80000100a00 */
[----:B------:R-:W-:Y:S04]  /*85d90*/  STL.64 [R1+0x6c58], R20 ;  /* 0x006c581401007387 */ /* 0x000fe80000100a00 */
[----:B------:R-:W-:Y:S04]  /*85da0*/  STL.64 [R1+0x2d40], R12 ;  /* 0x002d400c01007387 */ /* 0x000fe80000100a00 */
[----:B------:R0:W-:Y:S04]  /*85db0*/  STL.64 [R1+0x2d48], R14 ;  /* 0x002d480e01007387 */ /* 0x0001e80000100a00 */
[----:B------:R-:W-:Y:S04]  /*85dc0*/  STL [R1+0x480], R60 ;  /* 0x0004803c01007387 */ /* 0x000fe80000100800 */
[----:B------:R-:W-:Y:S01]  /*85dd0*/  STL [R1+0x484], R61 ;  /* 0x0004843d01007387 */ /* 0x000fe20000100800 */
[----:B--2---:R-:W-:Y:S01]  /*85de0*/  IMAD R9, R47, 0x100, R46 ;  /* 0x000001002f097824 */ /* 0x004fe200078e022e */
[----:B0-----:R-:W-:Y:S01]  /*85df0*/  HMMA.16816.F32 R12, R4, R60, R32 ;  /* 0x0000003c040c723c */ /* 0x001fe20000001820 */
[----:B------:R-:W-:-:S02]  /*85e00*/  F2FP.F16.E5M2.UNPACK_B R4, R2 ;  /* 0x00000002ff04723e */ /* 0x000fc400020004ff */
[----:B------:R-:W-:Y:S02]  /*85e10*/  F2FP.F16.E5M2.UNPACK_B R5, R3 ;  /* 0x00000003ff05723e */ /* 0x000fe400020004ff */
[----:B------:R-:W-:Y:S02]  /*85e20*/  F2FP.F16.E5M2.UNPACK_B R6, R8 ;  /* 0x00000008ff06723e */ /* 0x000fe400020004ff */
[----:B------:R-:W-:-:S07]  /*85e30*/  F2FP.F16.E5M2.UNPACK_B R7, R9 ;  /* 0x00000009ff07723e */ /* 0x000fce00020004ff */
[C---:B------:R-:W-:Y:S05]  /*85e40*/  HMMA.16816.F32 R8, R4.reuse, R18, R36 ;  /* 0x000000120408723c */ /* 0x040fea0000001824 */
[----:B------:R-:W-:Y:S04]  /*85e50*/  STL.64 [R1+0x2d30], R12 ;  /* 0x002d300c01007387 */ /* 0x000fe80000100a00 */
[----:B------:R-:W-:Y:S04]  /*85e60*/  STL.64 [R1+0x2d38], R14 ;  /* 0x002d380e01007387 */ /* 0x000fe80000100a00 */
[----:B------:R-:W-:Y:S04]  /*85e70*/  STL.64 [R1+0x6c10], R18 ;  /* 0x006c101201007387 */ /* 0x000fe80000100a00 */
[----:B------:R-:W-:Y:S04]  /*85e80*/  STL.64 [R1+0x6c08], R16 ;  /* 0x006c081001007387 */ /* 0x000fe80000100a00 */
[----:B------:R0:W-:Y:S04]  /*85e90*/  STL.64 [R1+0x2d20], R8 ;  /* 0x002d200801007387 */ /* 0x0001e80000100a00 */
[----:B------:R1:W-:Y:S04]  /*85ea0*/  STL.64 [R1+0x2d28], R10 ;  /* 0x002d280a01007387 */ /* 0x0003e80000100a00 */
[----:B------:R-:W2:Y:S04]  /*85eb0*/  LDL.LU R48, [R1+0xa90] ;  /* 0x000a900001307983 */ /* 0x000ea80000300800 */
[----:B------:R-:W2:Y:S04]  /*85ec0*/  LDL.LU R49, [R1+0xa94] ;  /* 0x000a940001317983 */ /* 0x000ea80000300800 */
[----:B------:R-:W3:Y:S04]  /*85ed0*/  LDL.LU R50, [R1+0xa98] ;  /* 0x000a980001327983 */ /* 0x000ee80000300800 */
[----:B------:R-:W3:Y:S04]  /*85ee0*/  LDL.LU R51, [R1+0xa9c] ;  /* 0x000a9c0001337983 */ /* 0x000ee80000300800 */
[----:B---3--:R-:W-:Y:S04]  /*85ef0*/  STL.64 [R1+0x6c20], R50 ;  /* 0x006c203201007387 */ /* 0x008fe80000100a00 */
[----:B--2---:R-:W-:Y:S04]  /*85f00*/  STL.64 [R1+0x6c18], R48 ;  /* 0x006c183001007387 */ /* 0x004fe80000100a00 */
[----:B0-----:R-:W2:Y:S04]  /*85f10*/  LDL.LU R8, [R1+0xaa0] ;  /* 0x000aa00001087983 */ /* 0x001ea80000300800 */
[----:B------:R-:W2:Y:S04]  /*85f20*/  LDL.LU R9, [R1+0xaa4] ;  /* 0x000aa40001097983 */ /* 0x000ea80000300800 */
[----:B-1----:R-:W3:Y:S04]  /*85f30*/  LDL.LU R10, [R1+0xaa8] ;  /* 0x000aa800010a7983 */ /* 0x002ee80000300800 */
[----:B------:R-:W3:Y:S04]  /*85f40*/  LDL.LU R11, [R1+0xaac] ;  /* 0x000aac00010b7983 */ /* 0x000ee80000300800 */
[----:B---3--:R-:W-:Y:S04]  /*85f50*/  STL.64 [R1+0x6c40], R10 ;  /* 0x006c400a01007387 */ /* 0x008fe80000100a00 */
[----:B--2---:R0:W-:Y:S04]  /*85f60*/  STL.64 [R1+0x6c38], R8 ;  /* 0x006c380801007387 */ /* 0x0041e80000100a00 */
[----:B------:R-:W2:Y:S04]  /*85f70*/  LDL.LU R40, [R1+0xaf0] ;  /* 0x000af00001287983 */ /* 0x000ea80000300800 */
[----:B------:R-:W2:Y:S04]  /*85f80*/  LDL.LU R41, [R1+0xaf4] ;  /* 0x000af40001297983 */ /* 0x000ea80000300800 */
[----:B------:R-:W3:Y:S04]  /*85f90*/  LDL.LU R42, [R1+0xaf8] ;  /* 0x000af800012a7983 */ /* 0x000ee80000300800 */
[----:B------:R-:W3:Y:S04]  /*85fa0*/  LDL.LU R43, [R1+0xafc] ;  /* 0x000afc00012b7983 */ /* 0x000ee80000300800 */
[----:B---3--:R-:W-:Y:S04]  /*85fb0*/  STL.64 [R1+0x6c70], R42 ;  /* 0x006c702a01007387 */ /* 0x008fe80000100a00 */
[----:B--2---:R1:W-:Y:S04]  /*85fc0*/  STL.64 [R1+0x6c68], R40 ;  /* 0x006c682801007387 */ /* 0x0043e80000100a00 */
[----:B0-----:R-:W2:Y:S04]  /*85fd0*/  LDL.LU R8, [R1+0xb00] ;  /* 0x000b000001087983 */ /* 0x001ea80000300800 */
[----:B------:R-:W2:Y:S04]  /*85fe0*/  LDL.LU R9, [R1+0xb04] ;  /* 0x000b040001097983 */ /* 0x000ea80000300800 */
[----:B------:R-:W3:Y:S04]  /*85ff0*/  LDL.LU R10, [R1+0xb08] ;  /* 0x000b0800010a7983 */ /* 0x000ee80000300800 */
[----:B------:R-:W3:Y:S04]  /*86000*/  LDL.LU R11, [R1+0xb0c] ;  /* 0x000b0c00010b7983 */ /* 0x000ee80000300800 */
[----:B---3--:R-:W-:Y:S04]  /*86010*/  STL.64 [R1+0x6c80], R10 ;  /* 0x006c800a01007387 */ /* 0x008fe80000100a00 */
[----:B--2---:R0:W-:Y:S04]  /*86020*/  STL.64 [R1+0x6c78], R8 ;  /* 0x006c780801007387 */ /* 0x0041e80000100a00 */
[----:B-1----:R-:W2:Y:S04]  /*86030*/  LDL.LU R40, [R1+0xb30] ;  /* 0x000b300001287983 */ /* 0x002ea80000300800 */
[----:B------:R-:W2:Y:S04]  /*86040*/  LDL.LU R41, [R1+0xb34] ;  /* 0x000b340001297983 */ /* 0x000ea80000300800 */
[----:B------:R-:W2:Y:S04]  /*86050*/  LDL.LU R42, [R1+0xb38] ;  /* 0x000b3800012a7983 */ /* 0x000ea80000300800 */
[----:B------:R-:W2:Y:S04]  /*86060*/  LDL.LU R43, [R1+0xb3c] ;  /* 0x000b3c00012b7983 */ /* 0x000ea80000300800 */
[----:B------:R-:W3:Y:S04]  /*86070*/  LDL.LU R52, [R1+0xb50] ;  /* 0x000b500001347983 */ /* 0x000ee80000300800 */
[----:B------:R-:W3:Y:S04]  /*86080*/  LDL.LU R53, [R1+0xb54] ;  /* 0x000b540001357983 */ /* 0x000ee80000300800 */
[----:B------:R-:W3:Y:S04]  /*86090*/  LDL.LU R54, [R1+0xb58] ;  /* 0x000b580001367983 */ /* 0x000ee80000300800 */
[----:B------:R-:W3:Y:S04]  /*860a0*/  LDL.LU R55, [R1+0xb5c] ;  /* 0x000b5c0001377983 */ /* 0x000ee80000300800 */
[----:B------:R-:W4:Y:S04]  /*860b0*/  LDL.LU R56, [R1+0xb60] ;  /* 0x000b600001387983 */ /* 0x000f280000300800 */
[----:B------:R-:W4:Y:S04]  /*860c0*/  LDL.LU R57, [R1+0xb64] ;  /* 0x000b640001397983 */ /* 0x000f280000300800 */
[----:B------:R-:W4:Y:S04]  /*860d0*/  LDL.LU R58, [R1+0xb68] ;  /* 0x000b6800013a7983 */ /* 0x000f280000300800 */
[----:B------:R-:W4:Y:S04]  /*860e0*/  LDL.LU R59, [R1+0xb6c] ;  /* 0x000b6c00013b7983 */ /* 0x000f280000300800 */
        /* <DEDUP_REMOVED lines=32> */
[----:B----4-:R-:W-:-:S15]  /*862f0*/  HMMA.16816.F32 R56, R4, R30, R56 ;  /* 0x0000001e0438723c */ /* 0x010fde0000001838 */
[----:B------:R-:W-:-:S04]  /*86300*/  NOP ;  /* 0x0000000000007918 */ /* 0x000fc80000000000 */
[----:B------:R-:W-:Y:S04]  /*86310*/  STL.64 [R1+0x2d10], R56 ;  /* 0x002d103801007387 */ /* 0x000fe80000100a00 */
[----:B------:R0:W-:Y:S04]  /*86320*/  STL.64 [R1+0x2d18], R58 ;  /* 0x002d183a01007387 */ /* 0x0001e80000100a00 */
[----:B0-----:R-:W3:Y:S04]  /*86330*/  LDL.LU.64 R58, [R1+0x6ca0] ;  /* 0x006ca000013a7983 */ /* 0x001ee80000300a00 */
[----:B------:R-:W4:Y:S01]  /*86340*/  LDL.LU.64 R56, [R1+0x6c98] ;  /* 0x006c980001387983 */ /* 0x000f220000300a00 */
[----:B---3--:R-:W-:-:S15]  /*86350*/  HMMA.16816.F32 R52, R4, R58, R52 ;  /* 0x0000003a0434723c */ /* 0x008fde0000001834 */
[----:B------:R-:W-:-:S04]  /*86360*/  NOP ;  /* 0x0000000000007918 */ /* 0x000fc80000000000 */
[----:B------:R-:W-:Y:S04]  /*86370*/  STL.64 [R1+0x2d00], R52 ;  /* 0x002d003401007387 */ /* 0x000fe80000100a00 */
[----:B------:R0:W-:Y:S04]  /*86380*/  STL.64 [R1+0x2d08], R54 ;  /* 0x002d083601007387 */ /* 0x0001e80000100a00 */
[----:B0-----:R-:W3:Y:S04]  /*86390*/  LDL.LU.64 R54, [R1+0x6c90] ;  /* 0x006c900001367983 */ /* 0x001ee80000300a00 */
[----:B------:R-:W3:Y:S01]  /*863a0*/  LDL.LU.64 R52, [R1+0x6c88] ;  /* 0x006c880001347983 */ /* 0x000ee20000300a00 */
[C---:B--2---:R-:W-:Y:S08]  /*863b0*/  HMMA.16816.F32 R20, R4.reuse, R44, R20 ;  /* 0x0000002c0414723c */ /* 0x044ff00000001814 */
[C---:B---3--:R-:W-:Y:S08]  /*863c0*/  HMMA.16816.F32 R8, R4.reuse, R52, R8 ;  /* 0x000000340408723c */ /* 0x048ff00000001808 */
[C---:B------:R-:W-:Y:S11]  /*863d0*/  HMMA.16816.F32 R40, R4.reuse, R54, R40 ;  /* 0x000000360428723c */ /* 0x040ff60000001828 */
[----:B------:R-:W-:Y:S04]  /*863e0*/  STL.64 [R1+0x2cf0], R8 ;  /* 0x002cf00801007387 */ /* 0x000fe80000100a00 */
[----:B------:R0:W-:Y:S04]  /*863f0*/  STL.64 [R1+0x2cf8], R10 ;  /* 0x002cf80a01007387 */ /* 0x0001e80000100a00 */
[----:B0-----:R-:W2:Y:S04]  /*86400*/  LDL.LU.64 R10, [R1+0x6c80] ;  /* 0x006c8000010a7983 */ /* 0x001ea80000300a00 */
[----:B------:R-:W2:Y:S04]  /*86410*/  LDL.LU.64 R8, [R1+0x6c78] ;  /* 0x006c780001087983 */ /* 0x000ea80000300a00 */
[----:B------:R-:W-:Y:S04]  /*86420*/  STL.64 [R1+0x2cd0], R40 ;  /* 0x002cd02801007387 */ /* 0x000fe80000100a00 */
[----:B------:R0:W-:Y:S04]  /*86430*/  STL.64 [R1+0x2cd8], R42 ;  /* 0x002cd82a01007387 */ /* 0x0001e80000100a00 */
[----:B0-----:R-:W4:Y:S04]  /*86440*/  LDL.LU.64 R42, [R1+0x6c70] ;  /* 0x006c7000012a7983 */ /* 0x001f280000300a00 */
[----:B------:R-:W4:Y:S04]  /*86450*/  LDL.LU.64 R40, [R1+0x6c68] ;  /* 0x006c680001287983 */ /* 0x000f280000300a00 */
[----:B------:R-:W-:Y:S04]  /*86460*/  STL.64 [R1+0x6be0], R54 ;  /* 0x006be03601007387 */ /* 0x000fe80000100a00 */
[----:B------:R0:W-:Y:S04]  /*86470*/  STL.64 [R1+0x6bd8], R52 ;  /* 0x006bd83401007387 */ /* 0x0001e80000100a00 */
[----:B0-----:R-:W3:Y:S04]  /*86480*/  LDL.LU R52, [R1+0xab0] ;  /* 0x000ab00001347983 */ /* 0x001ee80000300800 */
[----:B------:R-:W3:Y:S04]  /*86490*/  LDL.LU R53, [R1+0xab4] ;  /* 0x000ab40001357983 */ /* 0x000ee80000300800 */
[----:B------:R-:W3:Y:S04]  /*864a0*/  LDL.LU R54, [R1+0xab8] ;  /* 0x000ab80001367983 */ /* 0x000ee80000300800 */
[----:B------:R-:W3:Y:S04]  /*864b0*/  LDL.LU R55, [R1+0xabc] ;  /* 0x000abc0001377983 */ /* 0x000ee80000300800 */
        /* <DEDUP_REMOVED lines=8> */
[----:B0-----:R-:W2:Y:S01]  /*86540*/  LDL.LU.64 R14, [R1+0x6c50] ;  /* 0x006c5000010e7983 */ /* 0x001ea20000300a00 */
[C---:B----4-:R-:W-:Y:S03]  /*86550*/  HMMA.16816.F32 R40, R4.reuse, R56, R40 ;  /* 0x000000380428723c */ /* 0x050fe60000001828 */
[----:B------:R-:W4:Y:S05]  /*86560*/  LDL.LU.64 R12, [R1+0x6c48] ;  /* 0x006c4800010c7983 */ /* 0x000f2a0000300a00 */
[----:B--2---:R-:W-:-:S15]  /*86570*/  HMMA.16816.F32 R8, R4, R14, R8 ;  /* 0x0000000e0408723c */ /* 0x004fde0000001808 */
[----:B------:R-:W-:-:S04]  /*86580*/  NOP ;  /* 0x0000000000007918 */ /* 0x000fc80000000000 */
[----:B------:R-:W-:Y:S04]  /*86590*/  STL.64 [R1+0x2ca0], R8 ;  /* 0x002ca00801007387 */ /* 0x000fe80000100a00 */
[----:B------:R0:W-:Y:S04]  /*865a0*/  STL.64 [R1+0x2ca8], R10 ;  /* 0x002ca80a01007387 */ /* 0x0001e80000100a00 */
[----:B0-----:R-:W4:Y:S04]  /*865b0*/  LDL.LU.64 R10, [R1+0x6c40] ;  /* 0x006c4000010a7983 */ /* 0x001f280000300a00 */
[----:B------:R-:W4:Y:S04]  /*865c0*/  LDL.LU.64 R8, [R1+0x6c38] ;  /* 0x006c380001087983 */ /* 0x000f280000300a00 */
[----:B------:R-:W-:Y:S04]  /*865d0*/  STL.64 [R1+0x2c90], R40 ;  /* 0x002c902801007387 */ /* 0x000fe80000100a00 */
[----:B------:R0:W-:Y:S04]  /*865e0*/  STL.64 [R1+0x2c98], R42 ;  /* 0x002c982a01007387 */ /* 0x0001e80000100a00 */
[----:B0-----:R-:W2:Y:S04]  /*865f0*/  LDL.LU.64 R42, [R1+0x6c30] ;  /* 0x006c3000012a7983 */ /* 0x001ea80000300a00 */
[----:B------:R-:W3:Y:S04]  /*86600*/  LDL.LU.64 R40, [R1+0x6c28] ;  /* 0x006c280001287983 */ /* 0x000ee80000300a00 */
[----:B------:R-:W-:Y:S04]  /*86610*/  STL.64 [R1+0x6bf0], R58 ;  /* 0x006bf03a01007387 */ /* 0x000fe80000100a00 */
[----:B------:R0:W-:Y:S04]  /*86620*/  STL.64 [R1+0x6be8], R56 ;  /* 0x006be83801007387 */ /* 0x0001e80000100a00 */
[----:B0-----:R-:W4:Y:S04]  /*86630*/  LDL.LU R56, [R1+0xac0] ;  /* 0x000ac00001387983 */ /* 0x001f280000300800 */
        /* <DEDUP_REMOVED lines=15> */
[----:B------:R-:W-:Y:S04]  /*86730*/  STL.64 [R1+0x6c00], R30 ;  /* 0x006c001e01007387 */ /* 0x000fe80000100a00 */
[----:B------:R2:W-:Y:S01]  /*86740*/  STL.64 [R1+0x6bf8], R28 ;  /* 0x006bf81c01007387 */ /* 0x0005e20000100a00 */
[C---:B----4-:R-:W-:Y:S08]  /*86750*/  HMMA.16816.F32 R8, R4.reuse, R12, R8 ;  /* 0x0000000c0408723c */ /* 0x050ff00000001808 */
[----:B0-----:R-:W-:-:S15]  /*86760*/  HMMA.16816.F32 R40, R4, R28, R56 ;  /* 0x0000001c0428723c */ /* 0x001fde0000001838 */
[----:B------:R-:W-:-:S04]  /*86770*/  NOP ;  /* 0x0000000000007918 */ /* 0x000fc80000000000 */
[----:B------:R-:W-:Y:S04]  /*86780*/  STL.64 [R1+0x2c60], R40 ;  /* 0x002c602801007387 */ /* 0x000fe80000100a00 */
[----:B------:R-:W-:Y:S04]  /*86790*/  STL.64 [R1+0x2c68], R42 ;  /* 0x002c682a01007387 */ /* 0x000fe80000100a00 */
[----:B------:R-:W-:Y:S01]  /*867a0*/  STL.64 [R1+0x6ba0], R14 ;  /* 0x006ba00e01007387 */ /* 0x000fe20000100a00 */
[----:B------:R-:W-:Y:S02]  /*867b0*/  IMAD R2, R32, 0x100, R27 ;  /* 0x0000010020027824 */ /* 0x000fe400078e021b */
[----:B------:R-:W-:Y:S01]  /*867c0*/  IMAD R3, R34, 0x100, R33 ;  /* 0x0000010022037824 */ /* 0x000fe200078e0221 */
[----:B--2---:R-:W-:-:S15]  /*867d0*/  HMMA.16816.F32 R28, R4, R16, R52 ;  /* 0x00000010041c723c */ /* 0x004fde0000001834 */
[----:B------:R-:W-:-:S04]  /*867e0*/  NOP ;  /* 0x0000000000007918 */ /* 0x000fc80000000000 */
[----:B------:R-:W-:Y:S04]  /*867f0*/  STL.64 [R1+0x2c50], R28 ;  /* 0x002c501c01007387 */ /* 0x000fe80000100a00 */
[----:B------:R-:W-:Y:S04]  /*86800*/  STL.64 [R1+0x2c58], R30 ;  /* 0x002c581e01007387 */ /* 0x000fe80000100a00 */
[----:B------:R-:W-:Y:S04]  /*86810*/  STL.64 [R1+0x6b98], R12 ;  /* 0x006b980c01007387 */ /* 0x000fe80000100a00 */
[----:B------:R-:W-:Y:S04]  /*86820*/  STL.64 [R1+0x2c40], R8 ;  /* 0x002c400801007387 */ /* 0x000fe80000100a00 */
[----:B------:R0:W-:Y:S02]  /*86830*/  STL.64 [R1+0x2c48], R10 ;  /* 0x002c480a01007387 */ /* 0x0001e40000100a00 */
[C---:B0-----:R-:W-:Y:S08]  /*86840*/  HMMA.16816.F32 R8, R4.reuse, R22, R48 ;  /* 0x000000160408723c */ /* 0x041ff00000001830 */
[----:B------:R-:W-:Y:S01]  /*86850*/  HMMA.16816.F32 R4, R4, R60, R36 ;  /* 0x0000003c0404723c */ /* 0x000fe20000001824 */
[----:B------:R-:W-:Y:S04]  /*86860*/  STL.64 [R1+0x6bb0], R22 ;  /* 0x006bb01601007387 */ /* 0x000fe80000100a00 */
[----:B------:R-:W-:Y:S06]  /*86870*/  STL.64 [R1+0x6ba8], R20 ;  /* 0x006ba81401007387 */ /* 0x000fec0000100a00 */
[----:B------:R0:W-:Y:S04]  /*86880*/  STL.64 [R1+0x2c30], R8 ;  /* 0x002c300801007387 */ /* 0x0001e80000100a00 */
[----:B------:R-:W-:Y:S04]  /*86890*/  STL.64 [R1+0x2c38], R10 ;  /* 0x002c380a01007387 */ /* 0x000fe80000100a00 */
[----:B------:R-:W2:Y:S04]  /*868a0*/  LDL.LU R32, [R1+0x9a0] ;  /* 0x0009a00001207983 */ /* 0x000ea80000300800 */
[----:B------:R-:W-:Y:S04]  /*868b0*/  STL.64 [R1+0x2c20], R4 ;  /* 0x002c200401007387 */ /* 0x000fe80000100a00 */
[----:B------:R-:W-:Y:S04]  /*868c0*/  STL.64 [R1+0x2c28], R6 ;  /* 0x002c280601007387 */ /* 0x000fe80000100a00 */
[----:B------:R-:W2:Y:S04]  /*868d0*/  LDL.LU R33, [R1+0x9a4] ;  /* 0x0009a40001217983 */ /* 0x000ea80000300800 */
[----:B------:R-:W4:Y:S01]  /*868e0*/  LDL.LU R34, [R1+0x9a8] ;  /* 0x0009a80001227983 */ /* 0x000f220000300800 */
[----:B0-----:R-:W-:-:S03]  /*868f0*/  IMAD R8, R0, 0x100, R35 ;  /* 0x0000010000087824 */ /* 0x001fc600078e0223 */
[----:B------:R-:W4:Y:S04]  /*86900*/  LDL.LU R35, [R1+0x9ac] ;  /* 0x0009ac0001237983 */ /* 0x000f280000300800 */
[----:B----4-:R-:W-:Y:S04]  /*86910*/  STL.64 [R1+0x6b90], R34 ;  /* 0x006b902201007387 */ /* 0x010fe80000100a00 */
[----:B--2---:R-:W-:Y:S04]  /*86920*/  STL.64 [R1+0x6b88], R32 ;  /* 0x006b882001007387 */ /* 0x004fe80000100a00 */
[----:B------:R-:W2:Y:S04]  /*86930*/  LDL.LU R48, [R1+0x9c0] ;  /* 0x0009c00001307983 */ /* 0x000ea80000300800 */
[----:B------:R-:W2:Y:S04]  /*86940*/  LDL.LU R49, [R1+0x9c4] ;  /* 0x0009c40001317983 */ /* 0x000ea80000300800 */
[----:B------:R-:W4:Y:S04]  /*86950*/  LDL.LU R50, [R1+0x9c8] ;  /* 0x0009c80001327983 */ /* 0x000f280000300800 */
[----:B------:R-:W4:Y:S04]  /*86960*/  LDL.LU R51, [R1+0x9cc] ;  /* 0x0009cc0001337983 */ /* 0x000f280000300800 */
[----:B----4-:R-:W-:Y:S04]  /*86970*/  STL.64 [R1+0x6bc0], R50 ;  /* 0x006bc03201007387 */ /* 0x010fe80000100a00 */
[----:B--2---:R0:W-:Y:S04]  /*86980*/  STL.64 [R1+0x6bb8], R48 ;  /* 0x006bb83001007387 */ /* 0x0041e80000100a00 */
[----:B------:R-:W2:Y:S04]  /*86990*/  LDL.LU R40, [R1+0xa00] ;  /* 0x000a000001287983 */ /* 0x000ea80000300800 */
[----:B------:R-:W2:Y:S04]  /*869a0*/  LDL.LU R41, [R1+0xa04] ;  /* 0x000a040001297983 */ /* 0x000ea80000300800 */
[----:B------:R-:W4:Y:S04]  /*869b0*/  LDL.LU R42, [R1+0xa08] ;  /* 0x000a0800012a7983 */ /* 0x000f280000300800 */
[----:B------:R-:W4:Y:S04]  /*869c0*/  LDL.LU R43, [R1+0xa0c] ;  /* 0x000a0c00012b7983 */ /* 0x000f280000300800 */
[----:B----4-:R-:W-:Y:S04]  /*869d0*/  STL.64 [R1+0x6bd0], R42 ;  /* 0x006bd02a01007387 */ /* 0x010fe80000100a00 */
[----:B--2---:R1:W-:Y:S04]  /*869e0*/  STL.64 [R1+0x6bc8], R40 ;  /* 0x006bc82801007387 */ /* 0x0043e80000100a00 */
[----:B0-----:R-:W2:Y:S04]  /*869f0*/  LDL.LU R48, [R1+0xa40] ;  /* 0x000a400001307983 */ /* 0x001ea80000300800 */
[----:B------:R-:W2:Y:S04]  /*86a00*/  LDL.LU R49, [R1+0xa44] ;  /* 0x000a440001317983 */ /* 0x000ea80000300800 */
[----:B------:R-:W2:Y:S04]  /*86a10*/  LDL.LU R50, [R1+0xa48] ;  /* 0x000a480001327983 */ /* 0x000ea80000300800 */
[----:B------:R-:W2:Y:S04]  /*86a20*/  LDL.LU R51, [R1+0xa4c] ;  /* 0x000a4c0001337983 */ /* 0x000ea80000300800 */
[----:B-1----:R-:W4:Y:S04]  /*86a30*/  LDL.LU R40, [R1+0xa50] ;  /* 0x000a500001287983 */ /* 0x002f280000300800 */
[----:B------:R-:W4:Y:S04]  /*86a40*/  LDL.LU R41, [R1+0xa54] ;  /* 0x000a540001297983 */ /* 0x000f280000300800 */
[----:B------:R-:W4:Y:S04]  /*86a50*/  LDL.LU R42, [R1+0xa58] ;  /* 0x000a5800012a7983 */ /* 0x000f280000300800 */
[----:B------:R-:W4:Y:S04]  /*86a60*/  LDL.LU R43, [R1+0xa5c] ;  /* 0x000a5c00012b7983 */ /* 0x000f280000300800 */
[----:B------:R-:W2:Y:S04]  /*86a70*/  LDL.LU R56, [R1+0xa70] ;  /* 0x000a700001387983 */ /* 0x000ea80000300800 */
[----:B------:R-:W2:Y:S04]  /*86a80*/  LDL.LU R57, [R1+0xa74] ;  /* 0x000a740001397983 */ /* 0x000ea80000300800 */
[----:B------:R-:W2:Y:S04]  /*86a90*/  LDL.LU R58, [R1+0xa78] ;  /* 0x000a7800013a7983 */ /* 0x000ea80000300800 */
[----:B------:R-:W2:Y:S04]  /*86aa0*/  LDL.LU R59, [R1+0xa7c] ;  /* 0x000a7c00013b7983 */ /* 0x000ea80000300800 */
[----:B------:R-:W3:Y:S04]  /*86ab0*/  LDL.LU R28, [R1+0xa80] ;  /* 0x000a8000011c7983 */ /* 0x000ee80000300800 */
[----:B------:R-:W3:Y:S04]  /*86ac0*/  LDL.LU R29, [R1+0xa84] ;  /* 0x000a8400011d7983 */ /* 0x000ee80000300800 */
[----:B------:R-:W3:Y:S04]  /*86ad0*/  LDL.LU R30, [R1+0xa88] ;  /* 0x000a8800011e7983 */ /* 0x000ee80000300800 */
[----:B------:R-:W3:Y:S01]  /*86ae0*/  LDL.LU R31, [R1+0xa8c] ;  /* 0x000a8c00011f7983 */ /* 0x000ee20000300800 */
[----:B------:R-:W-:-:S03]  /*86af0*/  IMAD R9, R47, 0x100, R46 ;  /* 0x000001002f097824 */ /* 0x000fc600078e022e */
[----:B------:R-:W2:Y:S04]  /*86b00*/  LDL.LU R52, [R1+0xa60] ;  /* 0x000a600001347983 */ /* 0x000ea80000300800 */
[----:B------:R-:W2:Y:S04]  /*86b10*/  LDL.LU R53, [R1+0xa64] ;  /* 0x000a640001357983 */ /* 0x000ea80000300800 */
[----:B------:R-:W2:Y:S01]  /*86b20*/  LDL.LU R54, [R1+0xa68] ;  /* 0x000a680001367983 */ /* 0x000ea20000300800 */
[----:B------:R-:W-:Y:S02]  /*86b30*/  F2FP.F16.E5M2.UNPACK_B R4, R2 ;  /* 0x00000002ff04723e */ /* 0x000fe400020004ff */
[----:B------:R-:W-:-:S02]  /*86b40*/  F2FP.F16.E5M2.UNPACK_B R5, R3 ;  /* 0x00000003ff05723e */ /* 0x000fc400020004ff */
[----:B------:R-:W-:Y:S02]  /*86b50*/  F2FP.F16.E5M2.UNPACK_B R6, R8 ;  /* 0x00000008ff06723e */ /* 0x000fe400020004ff */
[----:B------:R-:W-:Y:S01]  /*86b60*/  F2FP.F16.E5M2.UNPACK_B R7, R9 ;  /* 0x00000009ff07723e */ /* 0x000fe200020004ff */
        /* <DEDUP_REMOVED lines=43> */
[C---:B------:R-:W-:Y:S08]  /*86e20*/  HMMA.16816.F32 R20, R4.reuse, R44, R20 ;  /* 0x0000002c0414723c */ /* 0x040ff00000001814 */
[C---:B----4-:R-:W-:Y:S08]  /*86e30*/  HMMA.16816.F32 R40, R4.reuse, R52, R40 ;  /* 0x000000340428723c */ /* 0x050ff00000001828 */
[C---:B--2---:R-:W-:Y:S11]  /*86e40*/  HMMA.16816.F32 R48, R4.reuse, R54, R48 ;  /* 0x000000360430723c */ /* 0x044ff60000001830 */
[----:B------:R-:W-:Y:S04]  /*86e50*/  STL.64 [R1+0x2be0], R40 ;  /* 0x002be02801007387 */ /* 0x000fe80000100a00 */
[----:B------:R0:W-:Y:S04]  /*86e60*/  STL.64 [R1+0x2be8], R42 ;  /* 0x002be82a01007387 */ /* 0x0001e80000100a00 */
[----:B0-----:R-:W3:Y:S04]  /*86e70*/  LDL.LU.64 R42, [R1+0x6bd0] ;  /* 0x006bd000012a7983 */ /* 0x001ee80000300a00 */
[----:B------:R-:W3:Y:S04]  /*86e80*/  LDL.LU.64 R40, [R1+0x6bc8] ;  /* 0x006bc80001287983 */ /* 0x000ee80000300a00 */
[----:B------:R-:W-:Y:S04]  /*86e90*/  STL.64 [R1+0x2bc0], R48 ;  /* 0x002bc03001007387 */ /* 0x000fe80000100a00 */
[----:B------:R0:W-:Y:S04]  /*86ea0*/  STL.64 [R1+0x2bc8], R50 ;  /* 0x002bc83201007387 */ /* 0x0001e80000100a00 */
[----:B0-----:R-:W2:Y:S04]  /*86eb0*/  LDL.LU.64 R50, [R1+0x6bc0] ;  /* 0x006bc00001327983 */ /* 0x001ea80000300a00 */
[----:B------:R-:W2:Y:S04]  /*86ec0*/  LDL.LU.64 R48, [R1+0x6bb8] ;  /* 0x006bb80001307983 */ /* 0x000ea80000300a00 */
[----:B------:R-:W-:Y:S04]  /*86ed0*/  STL.64 [R1+0x6b40], R54 ;  /* 0x006b403601007387 */ /* 0x000fe80000100a00 */
[----:B------:R0:W-:Y:S04]  /*86ee0*/  STL.64 [R1+0x6b38], R52 ;  /* 0x006b383401007387 */ /* 0x0001e80000100a00 */
[----:B0-----:R-:W4:Y:S04]  /*86ef0*/  LDL.LU R52, [R1+0x9e0] ;  /* 0x0009e00001347983 */ /* 0x001f280000300800 */
[----:B------:R-:W4:Y:S04]  /*86f00*/  LDL.LU R53, [R1+0x9e4] ;  /* 0x0009e40001357983 */ /* 0x000f280000300800 */
[----:B------:R-:W4:Y:S04]  /*86f10*/  LDL.LU R54, [R1+0x9e8] ;  /* 0x0009e80001367983 */ /* 0x000f280000300800 */
[----:B------:R-:W4:Y:S04]  /*86f20*/  LDL.LU R55, [R1+0x9ec] ;  /* 0x0009ec0001377983 */ /* 0x000f280000300800 */
[----:B------:R-:W-:Y:S04]  /*86f30*/  STL.64 [R1+0x2bb0], R20 ;  /* 0x002bb01401007387 */ /* 0x000fe80000100a00 */
[----:B------:R0:W-:Y:S04]  /*86f40*/  STL.64 [R1+0x2bb8], R22 ;  /* 0x002bb81601007387 */ /* 0x0001e80000100a00 */
[----:B0-----:R-:W2:Y:S04]  /*86f50*/  LDL.LU.64 R22, [R1+0x6bb0] ;  /* 0x006bb00001167983 */ /* 0x001ea80000300a00 */
[----:B------:R-:W2:Y:S04]  /*86f60*/  LDL.LU.64 R20, [R1+0x6ba8] ;  /* 0x006ba80001147983 */ /* 0x000ea80000300a00 */
[----:B------:R-:W-:Y:S01]  /*86f70*/  STL.64 [R1+0x6b20], R44 ;  /* 0x006b202c01007387 */ /* 0x000fe20000100a00 */
[----:B--2---:R-:W-:-:S15]  /*86f80*/  HMMA.16816.F32 R12, R4, R20, R12 ;  /* 0x00000014040c723c */ /* 0x004fde000000180c */
[----:B------:R-:W-:-:S04]  /*86f90*/  NOP ;  /* 0x0000000000007918 */ /* 0x000fc80000000000 */
[----:B------:R-:W-:Y:S04]  /*86fa0*/  STL.64 [R1+0x2ba0], R12 ;  /* 0x002ba00c01007387 */ /* 0x000fe80000100a00 */
[----:B------:R0:W-:Y:S04]  /*86fb0*/  STL.64 [R1+0x2ba8], R14 ;  /* 0x002ba80e01007387 */ /* 0x0001e80000100a00 */
[----:B0-----:R-:W2:Y:S01]  /*86fc0*/  LDL.LU.64 R14, [R1+0x6ba0] ;  /* 0x006ba000010e7983 */ /* 0x001ea20000300a00 */
[C---:B---3--:R-:W-:Y:S03]  /*86fd0*/  HMMA.16816.F32 R40, R4.reuse, R56, R40 ;  /* 0x000000380428723c */ /* 0x048fe60000001828 */
[----:B------:R-:W3:Y:S05]  /*86fe0*/  LDL.LU.64 R12, [R1+0x6b98] ;  /* 0x006b9800010c7983 */ /* 0x000eea0000300a00 */
[----:B--2---:R-:W-:-:S15]  /*86ff0*/  HMMA.16816.F32 R32, R4, R14, R32 ;  /* 0x0000000e0420723c */ /* 0x004fde0000001820 */
[----:B------:R-:W-:-:S04]  /*87000*/  NOP ;  /* 0x0000000000007918 */ /* 0x000fc80000000000 */
[----:B------:R-:W-:Y:S04]  /*87010*/  STL.64 [R1+0x2b90], R32 ;  /* 0x002b902001007387 */ /* 0x000fe80000100a00 */
[----:B------:R0:W-:Y:S04]  /*87020*/  STL.64 [R1+0x2b98], R34 ;  /* 0x002b982201007387 */ /* 0x0001e80000100a00 */
[----:B0-----:R-:W2:Y:S04]  /*87030*/  LDL.LU.64 R34, [R1+0x6b90] ;  /* 0x006b900001227983 */ /* 0x001ea80000300a00 */
[----:B------:R-:W2:Y:S04]  /*87040*/  LDL.LU.64 R32, [R1+0x6b88] ;  /* 0x006b880001207983 */ /* 0x000ea80000300a00 */
[----:B------:R-:W-:Y:S04]  /*87050*/  STL.64 [R1+0x2b80], R40 ;  /* 0x002b802801007387 */ /* 0x000fe80000100a00 */
[----:B------:R0:W-:Y:S04]  /*87060*/  STL.64 [R1+0x2b88], R42 ;  /* 0x002b882a01007387 */ /* 0x0001e80000100a00 */
[----:B0-----:R-:W2:Y:S04]  /*87070*/  LDL.LU.64 R42, [R1+0x6b80] ;  /* 0x006b8000012a7983 */ /* 0x001ea80000300a00 */
[----:B------:R-:W4:Y:S04]  /*87080*/  LDL.LU.64 R40, [R1+0x6b78] ;  /* 0x006b780001287983 */ /* 0x000f280000300a00 */
[----:B------:R-:W-:Y:S04]  /*87090*/  STL.64 [R1+0x6b50], R58 ;  /* 0x006b503a01007387 */ /* 0x000fe80000100a00 */
[----:B------:R0:W-:Y:S04]  /*870a0*/  STL.64 [R1+0x6b48], R56 ;  /* 0x006b483801007387 */ /* 0x0001e80000100a00 */
[----:B0-----:R-:W2:Y:S04]  /*870b0*/  LDL.LU R56, [R1+0x9f0] ;  /* 0x0009f00001387983 */ /* 0x001ea80000300800 */
[----:B------:R-:W2:Y:S04]  /*870c0*/  LDL.LU R57, [R1+0x9f4] ;  /* 0x0009f40001397983 */ /* 0x000ea80000300800 */
[----:B------:R-:W2:Y:S04]  /*870d0*/  LDL.LU R58, [R1+0x9f8] ;  /* 0x0009f800013a7983 */ /* 0x000ea80000300800 */
[----:B------:R-:W2:Y:S01]  /*870e0*/  LDL.LU R59, [R1+0x9fc] ;  /* 0x0009fc00013b7983 */ /* 0x000ea20000300800 */
[----:B------:R-:W-:Y:S01]  /*870f0*/  HMMA.16816.F32 R8, R4, R28, R8 ;  /* 0x0000001c0408723c */ /* 0x000fe20000001808 */
[----:B------:R-:W-:-:S02]  /*87100*/  IMAD R3, R47, 0x100, R46 ;  /* 0x000001002f037824 */ /* 0x000fc400078e022e */
[----:B------:R-:W-:-:S05]  /*87110*/  IMAD R2, R0, 0x100, R38 ;  /* 0x0000010000027824 */ /* 0x000fca00078e0226 */
[C---:B----4-:R-:W-:Y:S08]  /*87120*/  HMMA.16816.F32 R52, R4.reuse, R40, R52 ;  /* 0x000000280434723c */ /* 0x050ff00000001834 */
[----:B--2---:R-:W-:Y:S01]  /*87130*/  HMMA.16816.F32 R56, R4, R42, R56 ;  /* 0x0000002a0438723c */ /* 0x004fe20000001838 */
[----:B------:R-:W-:-:S15]  /*87140*/  STL.64 [R1+0x6b18], R42 ;  /* 0x006b182a01007387 */ /* 0x000fde0000100a00 */
[----:B------:R-:W-:-:S03]  /*87150*/  NOP ;  /* 0x0000000000007918 */ /* 0x000fc60000000000 */
        /* <DEDUP_REMOVED lines=9> */
[----:B0-----:R-:W-:Y:S02]  /*871f0*/  HMMA.16816.F32 R8, R4, R16, R48 ;  /* 0x000000100408723c */ /* 0x001fe40000001830 */
[----:B------:R-:W-:Y:S04]  /*87200*/  STL.64 [R1+0x6b70], R18 ;  /* 0x006b701201007387 */ /* 0x000fe80000100a00 */
[----:B------:R-:W-:-:S13]  /*87210*/  STL.64 [R1+0x6b68], R16 ;  /* 0x006b681001007387 */ /* 0x000fda0000100a00 */
[----:B------:R-:W-:Y:S04]  /*87220*/  STL.64 [R1+0x2b40], R8 ;  /* 0x002b400801007387 */ /* 0x000fe80000100a00 */
[----:B------:R3:W-:Y:S02]  /*87230*/  STL.64 [R1+0x2b48], R10 ;  /* 0x002b480a01007387 */ /* 0x0007e40000100a00 */
[----:B---3--:R-:W-:Y:S02]  /*87240*/  HMMA.16816.F32 R8, R4, R12, R24 ;  /* 0x0000000c0408723c */ /* 0x008fe40000001818 */
[----:B------:R-:W-:Y:S04]  /*87250*/  STL.64 [R1+0x6b30], R14 ;  /* 0x006b300e01007387 */ /* 0x000fe80000100a00 */
[----:B------:R-:W-:-:S13]  /*87260*/  STL.64 [R1+0x6b28], R12 ;  /* 0x006b280c01007387 */ /* 0x000fda0000100a00 */
[----:B------:R-:W-:Y:S04]  /*87270*/  STL.64 [R1+0x2b30], R8 ;  /* 0x002b300801007387 */ /* 0x000fe80000100a00 */
[----:B------:R0:W-:Y:S02]  /*87280*/  STL.64 [R1+0x2b38], R10 ;  /* 0x002b380a01007387 */ /* 0x0001e40000100a00 */
[----:B0-----:R-:W-:-:S15]  /*87290*/  HMMA.16816.F32 R8, R4, R22, R32 ;  /* 0x000000160408723c */ /* 0x001fde0000001820 */
[----:B------:R-:W-:-:S04]  /*872a0*/  NOP ;  /* 0x0000000000007918 */ /* 0x000fc80000000000 */
[----:B------:R0:W-:Y:S04]  /*872b0*/  STL.64 [R1+0x2b20], R8 ;  /* 0x002b200801007387 */ /* 0x0001e80000100a00 */
[----:B------:R1:W-:Y:S04]  /*872c0*/  STL.64 [R1+0x2b28], R10 ;  /* 0x002b280a01007387 */ /* 0x0003e80000100a00 */
        /* <DEDUP_REMOVED lines=13> */
[----:B-1----:R-:W2:Y:S04]  /*873a0*/  LDL.LU R10, [R1+0x3150] ;  /* 0x00315000010a7983 */ /* 0x002ea80000300800 */
[----:B------:R-:W2:Y:S04]  /*873b0*/  LDL.LU R11, [R1+0x315c] ;  /* 0x00315c00010b7983 */ /* 0x000ea80000300800 */
        /* <DEDUP_REMOVED lines=33> */
[----:B--2---:R-:W-:Y:S03]  /*875d0*/  HMMA.16816.F32 R4, R4, R60, R16 ;  /* 0x0000003c0404723c */ /* 0x004fe60000001810 */
[----:B------:R-:W3:Y:S01]  /*875e0*/  LDL.LU.64 R18, [R1+0x6b70] ;  /* 0x006b700001127983 */ /* 0x000ee20000300a00 */
[----:B------:R-:W-:-:S02]  /*875f0*/  IMAD R8, R10, 0x100, R8 ;  /* 0x000001000a087824 */ /* 0x000fc400078e0208 */
[----:B------:R-:W-:Y:S01]  /*87600*/  IMAD R9, R0, 0x100, R11 ;  /* 0x0000010000097824 */ /* 0x000fe200078e020b */
[----:B------:R-:W2:Y:S04]  /*87610*/  LDL.LU.64 R16, [R1+0x6b68] ;  /* 0x006b680001107983 */ /* 0x000ea80000300a00 */
[----:B------:R-:W-:Y:S08]  /*87620*/  STL [R1+0x6ad8], R61 ;  /* 0x006ad83d01007387 */ /* 0x000ff00000100800 */
[----:B------:R0:W-:Y:S04]  /*87630*/  STL.64 [R1+0x2b10], R4 ;  /* 0x002b100401007387 */ /* 0x0001e80000100a00 */
[----:B------:R1:W-:Y:S01]  /*87640*/  STL.64 [R1+0x2b18], R6 ;  /* 0x002b180601007387 */ /* 0x0003e20000100a00 */
[----:B0-----:R-:W-:-:S02]  /*87650*/  F2FP.F16.E5M2.UNPACK_B R4, R2 ;  /* 0x00000002ff04723e */ /* 0x001fc400020004ff */
[----:B------:R-:W-:Y:S02]  /*87660*/  F2FP.F16.E5M2.UNPACK_B R5, R3 ;  /* 0x00000003ff05723e */ /* 0x000fe400020004ff */
[----:B-1----:R-:W-:Y:S02]  /*87670*/  F2FP.F16.E5M2.UNPACK_B R6, R8 ;  /* 0x00000008ff06723e */ /* 0x002fe400020004ff */
[----:B------:R-:W-:Y:S01]  /*87680*/  F2FP.F16.E5M2.UNPACK_B R7, R9 ;  /* 0x00000009ff07723e */ /* 0x000fe200020004ff */
        /* <DEDUP_REMOVED lines=21> */
[----:B------:R-:W4:Y:S02]  /*877e0*/  LDL.LU.64 R52, [R1+0x6b38] ;  /* 0x006b380001347983 */ /* 0x000f240000300a00 */
[C---:B----4-:R-:W-:Y:S08]  /*877f0*/  HMMA.16816.F32 R12, R4.reuse, R52, R12 ;  /* 0x00000034040c723c */ /* 0x050ff0000000180c */
[C---:B---3--:R-:W-:Y:S11]  /*87800*/  HMMA.16816.F32 R44, R4.reuse, R54, R44 ;  /* 0x00000036042c723c */ /* 0x048ff6000000182c */
[----:B------:R-:W-:Y:S04]  /*87810*/  STL.64 [R1+0x2ad0], R12 ;  /* 0x002ad00c01007387 */ /* 0x000fe80000100a00 */
[----:B------:R0:W-:Y:S04]  /*87820*/  STL.64 [R1+0x2ad8], R14 ;  /* 0x002ad80e01007387 */ /* 0x0001e80000100a00 */
[----:B0-----:R-:W2:Y:S04]  /*87830*/  LDL.LU.64 R14, [R1+0x6b30] ;  /* 0x006b3000010e7983 */ /* 0x001ea80000300a00 */
[----:B------:R-:W3:Y:S04]  /*87840*/  LDL.LU.64 R12, [R1+0x6b28] ;  /* 0x006b2800010c7983 */ /* 0x000ee80000300a00 */
[----:B------:R0:W-:Y:S04]  /*87850*/  STL.64 [R1+0x2ab0], R44 ;  /* 0x002ab02c01007387 */ /* 0x0001e80000100a00 */
[----:B------:R-:W-:Y:S04]  /*87860*/  STL.64 [R1+0x2ab8], R46 ;  /* 0x002ab82e01007387 */ /* 0x000fe80000100a00 */
[----:B0-----:R-:W4:Y:S04]  /*87870*/  LDL.LU.64 R44, [R1+0x6b20] ;  /* 0x006b2000012c7983 */ /* 0x001f280000300a00 */
[----:B------:R-:W-:Y:S04]  /*87880*/  STL.64 [R1+0x6ab8], R54 ;  /* 0x006ab83601007387 */ /* 0x000fe80000100a00 */
[----:B------:R0:W-:Y:S04]  /*87890*/  STL.64 [R1+0x6ab0], R52 ;  /* 0x006ab03401007387 */ /* 0x0001e80000100a00 */
[----:B0-----:R-:W2:Y:S04]  /*878a0*/  LDL.LU R52, [R1+0x930] ;  /* 0x0009300001347983 */ /* 0x001ea80000300800 */
[----:B------:R-:W2:Y:S04]  /*878b0*/  LDL.LU R53, [R1+0x934] ;  /* 0x0009340001357983 */ /* 0x000ea80000300800 */
[----:B------:R-:W2:Y:S04]  /*878c0*/  LDL.LU R54, [R1+0x938] ;  /* 0x0009380001367983 */ /* 0x000ea80000300800 */
[----:B------:R-:W2:Y:S01]  /*878d0*/  LDL.LU R55, [R1+0x93c] ;  /* 0x00093c0001377983 */ /* 0x000ea20000300800 */
[----:B----4-:R-:W-:-:S15]  /*878e0*/  HMMA.16816.F32 R40, R4, R44, R40 ;  /* 0x0000002c0428723c */ /* 0x010fde0000001828 */
[----:B------:R-:W-:-:S04]  /*878f0*/  NOP ;  /* 0x0000000000007918 */ /* 0x000fc80000000000 */
[----:B------:R-:W-:Y:S04]  /*87900*/  STL.64 [R1+0x2aa0], R40 ;  /* 0x002aa02801007387 */ /* 0x000fe80000100a00 */
[----:B------:R0:W-:Y:S04]  /*87910*/  STL.64 [R1+0x2aa8], R42 ;  /* 0x002aa82a01007387 */ /* 0x0001e80000100a00 */
[----:B0-----:R-:W4:Y:S04]  /*87920*/  LDL.LU.64 R42, [R1+0x6b18] ;  /* 0x006b1800012a7983 */ /* 0x001f280000300a00 */
[----:B------:R-:W4:Y:S04]  /*87930*/  LDL.LU.64 R40, [R1+0x6b10] ;  /* 0x006b100001287983 */ /* 0x000f280000300a00 */
[----:B------:R0:W-:Y:S01]  /*87940*/  STL.64 [R1+0x6ac0], R44 ;  /* 0x006ac02c01007387 */ /* 0x0001e20000100a00 */
[C---:B--2---:R-:W-:Y:S08]  /*87950*/  HMMA.16816.F32 R8, R4.reuse, R14, R8 ;  /* 0x0000000e0408723c */ /* 0x044ff00000001808 */
[----:B0-----:R-:W-:Y:S01]  /*87960*/  HMMA.16816.F32 R44, R4, R20, R52 ;  /* 0x00000014042c723c */ /* 0x001fe20000001834 */
[----:B------:R-:W-:Y:S04]  /*87970*/  STL.64 [R1+0x6af8], R22 ;  /* 0x006af81601007387 */ /* 0x000fe80000100a00 */
[----:B------:R-:W-:-:S14]  /*87980*/  STL.64 [R1+0x6af0], R20 ;  /* 0x006af01401007387 */ /* 0x000fdc0000100a00 */
[----:B------:R-:W-:Y:S04]  /*87990*/  STL.64 [R1+0x2a90], R44 ;  /* 0x002a902c01007387 */ /* 0x000fe80000100a00 */
[----:B------:R-:W-:Y:S04]  /*879a0*/  STL.64 [R1+0x2a98], R46 ;  /* 0x002a982e01007387 */ /* 0x000fe80000100a00 */
[----:B------:R-:W-:Y:S04]  /*879b0*/  STL.64 [R1+0x6b08], R14 ;  /* 0x006b080e01007387 */ /* 0x000fe80000100a00 */
[----:B---3--:R-:W-:Y:S04]  /*879c0*/  STL.64 [R1+0x6b00], R12 ;  /* 0x006b000c01007387 */ /* 0x008fe80000100a00 */
[----:B------:R-:W-:Y:S04]  /*879d0*/  STL.64 [R1+0x2a80], R8 ;  /* 0x002a800801007387 */ /* 0x000fe80000100a00 */
[----:B------:R0:W-:Y:S02]  /*879e0*/  STL.64 [R1+0x2a88], R10 ;  /* 0x002a880a01007387 */ /* 0x0001e40000100a00 */
[----:B0-----:R-:W-:Y:S02]  /*879f0*/  HMMA.16816.F32 R8, R4, R56, R48 ;  /* 0x000000380408723c */ /* 0x001fe40000001830 */
[----:B------:R-:W-:Y:S04]  /*87a00*/  STL.64 [R1+0x6ad0], R58 ;  /* 0x006ad03a01007387 */ /* 0x000fe80000100a00 */
[----:B------:R-:W-:-:S13]  /*87a10*/  STL.64 [R1+0x6ac8], R56 ;  /* 0x006ac83801007387 */ /* 0x000fda0000100a00 */
[----:B------:R-:W-:Y:S04]  /*87a20*/  STL.64 [R1+0x2a70], R8 ;  /* 0x002a700801007387 */ /* 0x000fe80000100a00 */
[----:B------:R0:W-:Y:S01]  /*87a30*/  STL.64 [R1+0x2a78], R10 ;  /* 0x002a780a01007387 */ /* 0x0001e20000100a00 */
[C---:B----4-:R-:W-:Y:S08]  /*87a40*/  HMMA.16816.F32 R12, R4.reuse, R42, R24 ;  /* 0x0000002a040c723c */ /* 0x050ff00000001818 */
[C---:B0-----:R-:W-:Y:S01]  /*87a50*/  HMMA.16816.F32 R8, R4.reuse, R40, R32 ;  /* 0x000000280408723c */ /* 0x041fe20000001820 */
[----:B------:R-:W-:Y:S10]  /*87a60*/  STL.64 [R1+0x6ae8], R42 ;  /* 0x006ae82a01007387 */ /* 0x000ff40000100a00 */
[----:B------:R-:W-:Y:S04]  /*87a70*/  STL.64 [R1+0x2a60], R12 ;  /* 0x002a600c01007387 */ /* 0x000fe80000100a00 */
[----:B------:R-:W-:Y:S04]  /*87a80*/  STL.64 [R1+0x2a68], R14 ;  /* 0x002a680e01007387 */ /* 0x000fe80000100a00 */
[----:B------:R-:W-:Y:S04]  /*87a90*/  STL.64 [R1+0x6ae0], R40 ;  /* 0x006ae02801007387 */ /* 0x000fe80000100a00 */
[----:B------:R-:W-:Y:S04]  /*87aa0*/  STL.64 [R1+0x2a50], R8 ;  /* 0x002a500801007387 */ /* 0x000fe80000100a00 */
[----:B------:R0:W-:Y:S04]  /*87ab0*/  STL.64 [R1+0x2a58], R10 ;  /* 0x002a580a01007387 */ /* 0x0001e80000100a00 */
[----:B------:R-:W2:Y:S01]  /*87ac0*/  LDL.LU R56, [R1+0x1e0] ;  /* 0x0001e00001387983 */ /* 0x000ea20000300800 */
[----:B0-----:R-:W-:-:S15]  /*87ad0*/  HMMA.16816.F32 R8, R4, R28, R36 ;  /* 0x0000001c0408723c */ /* 0x001fde0000001824 */
[----:B------:R-:W-:-:S04]  /*87ae0*/  NOP ;  /* 0x0000000000007918 */ /* 0x000fc80000000000 */
[----:B------:R0:W-:Y:S04]  /*87af0*/  STL.64 [R1+0x2a40], R8 ;  /* 0x002a400801007387 */ /* 0x0001e80000100a00 */
[----:B------:R1:W-:Y:S04]  /*87b00*/  STL.64 [R1+0x2a48], R10 ;  /* 0x002a480a01007387 */ /* 0x0003e80000100a00 */
        /* <DEDUP_REMOVED lines=17> */
[----:B0-----:R-:W3:Y:S04]  /*87c20*/  LDL.LU R9, [R1+0x316c] ;  /* 0x00316c0001097983 */ /* 0x001ee80000300800 */
[----:B------:R-:W3:Y:S04]  /*87c30*/  LDL.LU R3, [R1+0x3168] ;  /* 0x0031680001037983 */ /* 0x000ee80000300800 */
[----:B------:R-:W3:Y:S04]  /*87c40*/  LDL.LU R8, [R1+0x3174] ;  /* 0x0031740001087983 */ /* 0x000ee80000300800 */
[----:B-1----:R-:W3:Y:S04]  /*87c50*/  LDL.LU R10, [R1+0x3170] ;  /* 0x00317000010a7983 */ /* 0x002ee80000300800 */
        /* <DEDUP_REMOVED lines=26> */
[----:B--2---:R-:W-:-:S15]  /*87e00*/  HMMA.16816.F32 R12, R4, R16, R12 ;  /* 0x00000010040c723c */ /* 0x004fde000000180c */
[----:B------:R-:W-:-:S04]  /*87e10*/  NOP ;  /* 0x0000000000007918 */ /* 0x000fc80000000000 */
[----:B------:R-:W-:Y:S04]  /*87e20*/  STL.64 [R1+0x2a30], R12 ;  /* 0x002a300c01007387 */ /* 0x000fe80000100a00 */
[----:B------:R0:W-:Y:S04]  /*87e30*/  STL.64 [R1+0x2a38], R14 ;  /* 0x002a380e01007387 */ /* 0x0001e80000100a00 */
[----:B0-----:R-:W2:Y:S04]  /*87e40*/  LDL.LU.64 R14, [R1+0x6b08] ;  /* 0x006b0800010e7983 */ /* 0x001ea80000300a00 */
[----:B------:R-:W4:Y:S02]  /*87e50*/  LDL.LU.64 R12, [R1+0x6b00] ;  /* 0x006b0000010c7983 */ /* 0x000f240000300a00 */
[----:B----4-:R-:W-:-:S15]  /*87e60*/  HMMA.16816.F32 R20, R4, R12, R20 ;  /* 0x0000000c0414723c */ /* 0x010fde0000001814 */
[----:B------:R-:W-:-:S04]  /*87e70*/  NOP ;  /* 0x0000000000007918 */ /* 0x000fc80000000000 */
[----:B------:R-:W-:Y:S04]  /*87e80*/  STL.64 [R1+0x2a20], R20 ;  /* 0x002a201401007387 */ /* 0x000fe80000100a00 */
[----:B------:R0:W-:Y:S04]  /*87e90*/  STL.64 [R1+0x2a28], R22 ;  /* 0x002a281601007387 */ /* 0x0001e80000100a00 */
[----:B0-----:R-:W4:Y:S04]  /*87ea0*/  LDL.LU.64 R22, [R1+0x6af8] ;  /* 0x006af80001167983 */ /* 0x001f280000300a00 */
[----:B------:R-:W2:Y:S01]  /*87eb0*/  LDL.LU.64 R20, [R1+0x6af0] ;  /* 0x006af00001147983 */ /* 0x000ea20000300a00 */
[----:B---3--:R-:W-:Y:S01]  /*87ec0*/  IMAD R2, R2, 0x100, R61 ;  /* 0x0000010002027824 */ /* 0x008fe200078e023d */
[----:B----4-:R-:W-:-:S15]  /*87ed0*/  HMMA.16816.F32 R40, R4, R22, R40 ;  /* 0x000000160428723c */ /* 0x010fde0000001828 */
[----:B------:R-:W-:-:S04]  /*87ee0*/  NOP ;  /* 0x0000000000007918 */ /* 0x000fc80000000000 */
[----:B------:R-:W-:Y:S04]  /*87ef0*/  STL.64 [R1+0x2a10], R40 ;  /* 0x002a102801007387 */ /* 0x000fe80000100a00 */
[----:B------:R0:W-:Y:S04]  /*87f00*/  STL.64 [R1+0x2a18], R42 ;  /* 0x002a182a01007387 */ /* 0x0001e80000100a00 */
[----:B0-----:R-:W3:Y:S04]  /*87f10*/  LDL.LU.64 R42, [R1+0x6ae8] ;  /* 0x006ae800012a7983 */ /* 0x001ee80000300a00 */
[----:B------:R-:W4:Y:S04]  /*87f20*/  LDL.LU.64 R40, [R1+0x6ae0] ;  /* 0x006ae00001287983 */ /* 0x000f280000300a00 */
[----:B------:R-:W2:Y:S01]  /*87f30*/  LDL.LU R61, [R1+0x6ad8] ;  /* 0x006ad800013d7983 */ /* 0x000ea20000300800 */
[----:B------:R-:W-:-:S02]  /*87f40*/  IMAD R3, R3, 0x100, R9 ;  /* 0x0000010003037824 */ /* 0x000fc400078e0209 */
[----:B------:R-:W-:Y:S02]  /*87f50*/  IMAD R8, R10, 0x100, R8 ;  /* 0x000001000a087824 */ /* 0x000fe400078e0208 */
[----:B------:R-:W-:Y:S01]  /*87f60*/  IMAD R9, R0, 0x100, R11 ;  /* 0x0000010000097824 */ /* 0x000fe200078e020b */
[----:B--2---:R-:W-:Y:S01]  /*87f70*/  HMMA.16816.F32 R4, R4, R60, R56 ;  /* 0x0000003c0404723c */ /* 0x004fe20000001838 */
[----:B------:R-:W2:Y:S04]  /*87f80*/  LDL.LU.64 R58, [R1+0x6ad0] ;  /* 0x006ad000013a7983 */ /* 0x000ea80000300a00 */
[----:B------:R-:W2:-:S14]  /*87f90*/  LDL.LU.64 R56, [R1+0x6ac8] ;  /* 0x006ac80001387983 */ /* 0x000e9c0000300a00 */
[----:B------:R0:W-:Y:S04]  /*87fa0*/  STL.64 [R1+0x2a00], R4 ;  /* 0x002a000401007387 */ /* 0x0001e80000100a00 */
[----:B------:R1:W-:Y:S01]  /*87fb0*/  STL.64 [R1+0x2a08], R6 ;  /* 0x002a080601007387 */ /* 0x0003e20000100a00 */
[----:B0-----:R-:W-:Y:S02]  /*87fc0*/  F2FP.F16.E5M2.UNPACK_B R4, R2 ;  /* 0x00000002ff04723e */ /* 0x001fe400020004ff */
[----:B------:R-:W-:Y:S02]  /*87fd0*/  F2FP.F16.E5M2.UNPACK_B R5, R3 ;  /* 0x00000003ff05723e */ /* 0x000fe400020004ff */
[----:B-1----:R-:W-:Y:S02]  /*87fe0*/  F2FP.F16.E5M2.UNPACK_B R6, R8 ;  /* 0x00000008ff06723e */ /* 0x002fe400020004ff */
[----:B------:R-:W-:Y:S01]  /*87ff0*/  F2FP.F16.E5M2.UNPACK_B R7, R9 ;  /* 0x00000009ff07723e */ /* 0x000fe200020004ff */
[----:B------:R-:W2:Y:S04]  /*88000*/  LDL.LU R8, [R1+0x860] ;  /* 0x0008600001087983 */ /* 0x000ea80000300800 */
[----:B------:R-:W2:Y:S04]  /*88010*/  LDL.LU R9, [R1+0x864] ;  /* 0x0008640001097983 */ /* 0x000ea80000300800 */
[----:B------:R-:W2:Y:S04]  /*88020*/  LDL.LU R10, [R1+0x868] ;  /* 0x00086800010a7983 */ /* 0x000ea80000300800 */
[----:B------:R-:W2:Y:S01]  /*88030*/  LDL.LU R11, [R1+0x86c] ;  /* 0x00086c00010b7983 */ /* 0x000ea20000300800 */
[C---:B------:R-:W-:Y:S08]  /*88040*/  HMMA.16816.F32 R44, R4.reuse, R18, R44 ;  /* 0x00000012042c723c */ /* 0x040ff0000000182c */
[C---:B------:R-:W-:Y:S11]  /*88050*/  HMMA.16816.F32 R52, R4.reuse, R30, R52 ;  /* 0x0000001e0434723c */ /* 0x040ff60000001834 */
[----:B------:R0:W-:Y:S04]  /*88060*/  STL.64 [R1+0x29f0], R44 ;  /* 0x0029f02c01007387 */ /* 0x0001e80000100a00 */
[----:B------:R-:W-:Y:S04]  /*88070*/  STL.64 [R1+0x29f8], R46 ;  /* 0x0029f82e01007387 */ /* 0x000fe80000100a00 */
[----:B0-----:R-:W2:Y:S04]  /*88080*/  LDL.LU.64 R44, [R1+0x6ac0] ;  /* 0x006ac000012c7983 */ /* 0x001ea80000300a00 */
[----:B------:R-:W-:Y:S04]  /*88090*/  STL.64 [R1+0x6a88], R18 ;  /* 0x006a881201007387 */ /* 0x000fe80000100a00 */
[----:B------:R0:W-:Y:S04]  /*880a0*/  STL.64 [R1+0x6a80], R16 ;  /* 0x006a801001007387 */ /* 0x0001e80000100a00 */
[----:B0-----:R-:W2:Y:S04]  /*880b0*/  LDL.LU R16, [R1+0x870] ;  /* 0x0008700001107983 */ /* 0x001ea80000300800 */
[----:B------:R-:W2:Y:S04]  /*880c0*/  LDL.LU R17, [R1+0x874] ;  /* 0x0008740001117983 */ /* 0x000ea80000300800 */
[----:B------:R-:W2:Y:S04]  /*880d0*/  LDL.LU R18, [R1+0x878] ;  /* 0x0008780001127983 */ /* 0x000ea80000300800 */
[----:B------:R-:W2:Y:S04]  /*880e0*/  LDL.LU R19, [R1+0x87c] ;  /* 0x00087c0001137983 */ /* 0x000ea80000300800 */
[----:B------:R-:W-:Y:S04]  /*880f0*/  STL.64 [R1+0x29e0], R52 ;  /* 0x0029e03401007387 */ /* 0x000fe80000100a00 */
[----:B------:R0:W-:Y:S04]  /*88100*/  STL.64 [R1+0x29e8], R54 ;  /* 0x0029e83601007387 */ /* 0x0001e80000100a00 */
[----:B0-----:R-:W2:Y:S04]  /*88110*/  LDL.LU.64 R54, [R1+0x6ab8] ;  /* 0x006ab80001367983 */ /* 0x001ea80000300a00 */
[----:B------:R-:W2:Y:S04]  /*88120*/  LDL.LU.64 R52, [R1+0x6ab0] ;  /* 0x006ab00001347983 */ /* 0x000ea80000300a00 */
[----:B------:R-:W-:Y:S04]  /*88130*/  STL.64 [R1+0x6a98], R30 ;  /* 0x006a981e01007387 */ /* 0x000fe80000100a00 */
[----:B------:R0:W-:Y:S04]  /*88140*/  STL.64 [R1+0x6a90], R28 ;  /* 0x006a901c01007387 */ /* 0x0001e80000100a00 */
[----:B0-----:R-:W3:Y:S04]  /*88150*/  LDL.LU R28, [R1+0x880] ;  /* 0x00088000011c7983 */ /* 0x001ee80000300800 */
[----:B------:R-:W3:Y:S04]  /*88160*/  LDL.LU R29, [R1+0x884] ;  /* 0x00088400011d7983 */ /* 0x000ee80000300800 */
[----:B------:R-:W3:Y:S04]  /*88170*/  LDL.LU R30, [R1+0x888] ;  /* 0x00088800011e7983 */ /* 0x000ee80000300800 */
[----:B------:R-:W3:Y:S01]  /*88180*/  LDL.LU R31, [R1+0x88c] ;  /* 0x00088c00011f7983 */ /* 0x000ee20000300800 */
[C---:B--2---:R-:W-:Y:S08]  /*88190*/  HMMA.16816.F32 R16, R4.reuse, R52, R16 ;  /* 0x000000340410723c */ /* 0x044ff00000001810 */
[C---:B------:R-:W-:Y:S08]  /*881a0*/  HMMA.16816.F32 R8, R4.reuse, R54, R8 ;  /* 0x000000360408723c */ /* 0x040ff00000001808 */
[----:B---3--:R-:W-:-:S15]  /*881b0*/  HMMA.16816.F32 R28, R4, R58, R28 ;  /* 0x0000003a041c723c */ /* 0x008fde000000181c */
[----:B------:R-:W-:-:S04]  /*881c0*/  NOP ;  /* 0x0000000000007918 */ /* 0x000fc80000000000 */
[----:B------:R-:W-:Y:S04]  /*881d0*/  STL.64 [R1+0x29d0], R28 ;  /* 0x0029d01c01007387 */ /* 0x000fe80000100a00 */
[----:B------:R-:W-:Y:S04]  /*881e0*/  STL.64 [R1+0x29d8], R30 ;  /* 0x0029d81e01007387 */ /* 0x000fe80000100a00 */
[----:B------:R-:W-:Y:S04]  /*881f0*/  STL.64 [R1+0x6a68], R54 ;  /* 0x006a683601007387 */ /* 0x000fe80000100a00 */
[----:B------:R-:W-:Y:S04]  /*88200*/  STL.64 [R1+0x29c0], R16 ;  /* 0x0029c01001007387 */ /* 0x000fe80000100a00 */
[----:B------:R0:W-:Y:S04]  /*88210*/  STL.64 [R1+0x29c8], R18 ;  /* 0x0029c81201007387 */ /* 0x0001e80000100a00 */
[----:B------:R-:W-:Y:S04]  /*88220*/  STL.64 [R1+0x6a60], R52 ;  /* 0x006a603401007387 */ /* 0x000fe80000100a00 */
[----:B------:R-:W-:Y:S04]  /*88230*/  STL.64 [R1+0x29a0], R8 ;  /* 0x0029a00801007387 */ /* 0x000fe80000100a00 */
[----:B------:R1:W-:Y:S01]  /*88240*/  STL.64 [R1+0x29a8], R10 ;  /* 0x0029a80a01007387 */ /* 0x0003e20000100a00 */
[C---:B0-----:R-:W-:Y:S08]  /*88250*/  HMMA.16816.F32 R16, R4.reuse, R44, R48 ;  /* 0x0000002c0410723c */ /* 0x041ff00000001830 */
[C---:B-1----:R-:W-:Y:S01]  /*88260*/  HMMA.16816.F32 R8, R4.reuse, R20, R24 ;  /* 0x000000140408723c */ /* 0x042fe20000001818 */
[----:B------:R-:W-:Y:S10]  /*88270*/  STL.64 [R1+0x6a78], R22 ;  /* 0x006a781601007387 */ /* 0x000ff40000100a00 */
        /* <DEDUP_REMOVED lines=18> */
[----:B------:R-:W4:Y:S04]  /*883a0*/  LDL.LU R28, [R1+0x800] ;  /* 0x00080000011c7983 */ /* 0x000f280000300800 */
[----:B------:R-:W4:Y:S04]  /*883b0*/  LDL.LU R29, [R1+0x804] ;  /* 0x00080400011d7983 */ /* 0x000f280000300800 */
[----:B------:R-:W4:Y:S04]  /*883c0*/  LDL.LU R30, [R1+0x808] ;  /* 0x00080800011e7983 */ /* 0x000f280000300800 */
[----:B------:R-:W4:Y:S04]  /*883d0*/  LDL.LU R31, [R1+0x80c] ;  /* 0x00080c00011f7983 */ /* 0x000f280000300800 */
[----:B------:R-:W3:Y:S04]  /*883e0*/  LDL.LU R12, [R1+0x810] ;  /* 0x00081000010c7983 */ /* 0x000ee80000300800 */
[----:B------:R-:W3:Y:S04]  /*883f0*/  LDL.LU R13, [R1+0x814] ;  /* 0x00081400010d7983 */ /* 0x000ee80000300800 */
[----:B------:R-:W3:Y:S04]  /*88400*/  LDL.LU R14, [R1+0x818] ;  /* 0x00081800010e7983 */ /* 0x000ee80000300800 */
        /* <DEDUP_REMOVED lines=13> */
[----:B0-----:R-:W2:Y:S04]  /*884e0*/  LDL.LU R8, [R1+0x3184] ;  /* 0x0031840001087983 */ /* 0x001ea80000300800 */
[----:B------:R-:W2:Y:S04]  /*884f0*/  LDL.LU R2, [R1+0x3180] ;  /* 0x0031800001027983 */ /* 0x000ea80000300800 */
[----:B------:R-:W2:Y:S04]  /*88500*/  LDL.LU R3, [R1+0x318c] ;  /* 0x00318c0001037983 */ /* 0x000ea80000300800 */
[----:B-1----:R-:W2:Y:S04]  /*88510*/  LDL.LU R10, [R1+0x3188] ;  /* 0x00318800010a7983 */ /* 0x002ea80000300800 */
        /* <DEDUP_REMOVED lines=16> */
[C---:B----4-:R-:W-:Y:S08]  /*88620*/  HMMA.16816.F32 R28, R4.reuse, R40, R28 ;  /* 0x00000028041c723c */ /* 0x050ff0000000181c */
[----:B---3--:R-:W-:-:S15]  /*88630*/  HMMA.16816.F32 R12, R4, R42, R12 ;  /* 0x0000002a040c723c */ /* 0x008fde000000180c */
[----:B------:R-:W-:-:S04]  /*88640*/  NOP ;  /* 0x0000000000007918 */ /* 0x000fc80000000000 */
[----:B------:R-:W-:Y:S04]  /*88650*/  STL.64 [R1+0x2950], R12 ;  /* 0x0029500c01007387 */ /* 0x000fe80000100a00 */
[----:B------:R0:W-:Y:S04]  /*88660*/  STL.64 [R1+0x2958], R14 ;  /* 0x0029580e01007387 */ /* 0x0001e80000100a00 */
[----:B0-----:R-:W3:Y:S04]  /*88670*/  LDL.LU.64 R14, [R1+0x6aa8] ;  /* 0x006aa800010e7983 */ /* 0x001ee80000300a00 */
[----:B------:R-:W4:Y:S04]  /*88680*/  LDL.LU.64 R12, [R1+0x6aa0] ;  /* 0x006aa000010c7983 */ /* 0x000f280000300a00 */
        /* <DEDUP_REMOVED lines=15> */
[----:B------:R-:W2:Y:S01]  /*88780*/  LDL.LU.64 R16, [R1+0x6a80] ;  /* 0x006a800001107983 */ /* 0x000ea20000300a00 */
[C---:B----4-:R-:W-:Y:S08]  /*88790*/  HMMA.16816.F32 R52, R4.reuse, R12, R52 ;  /* 0x0000000c0434723c */ /* 0x050ff00000001834 */
[----:B--2---:R-:W-:-:S15]  /*887a0*/  HMMA.16816.F32 R20, R4, R16, R20 ;  /* 0x000000100414723c */ /* 0x004fde0000001814 */
[----:B------:R-:W-:-:S04]  /*887b0*/  NOP ;  /* 0x0000000000007918 */ /* 0x000fc80000000000 */
[----:B------:R-:W-:Y:S04]  /*887c0*/  STL.64 [R1+0x2920], R20 ;  /* 0x0029201401007387 */ /* 0x000fe80000100a00 */
[----:B------:R0:W-:Y:S04]  /*887d0*/  STL.64 [R1+0x2928], R22 ;  /* 0x0029281601007387 */ /* 0x0001e80000100a00 */
[----:B0-----:R-:W2:Y:S04]  /*887e0*/  LDL.LU.64 R22, [R1+0x6a78] ;  /* 0x006a780001167983 */ /* 0x001ea80000300a00 */
[----:B------:R-:W4:Y:S04]  /*887f0*/  LDL.LU.64 R20, [R1+0x6a70] ;  /* 0x006a700001147983 */ /* 0x000f280000300a00 */
[----:B------:R-:W-:Y:S04]  /*88800*/  STL.64 [R1+0x2910], R52 ;  /* 0x0029103401007387 */ /* 0x000fe80000100a00 */
[----:B------:R0:W-:Y:S04]  /*88810*/  STL.64 [R1+0x2918], R54 ;  /* 0x0029183601007387 */ /* 0x0001e80000100a00 */
[----:B0-----:R-:W4:Y:S04]  /*88820*/  LDL.LU.64 R54, [R1+0x6a68] ;  /* 0x006a680001367983 */ /* 0x001f280000300a00 */
[----:B------:R-:W4:Y:S04]  /*88830*/  LDL.LU.64 R52, [R1+0x6a60] ;  /* 0x006a600001347983 */ /* 0x000f280000300a00 */
[----:B---3--:R-:W-:Y:S04]  /*88840*/  STL.64 [R1+0x6a48], R14 ;  /* 0x006a480e01007387 */ /* 0x008fe80000100a00 */
[----:B------:R0:W-:Y:S04]  /*88850*/  STL.64 [R1+0x6a40], R12 ;  /* 0x006a400c01007387 */ /* 0x0001e80000100a00 */
[----:B0-----:R-:W3:Y:S04]  /*88860*/  LDL.LU R12, [R1+0x7c0] ;  /* 0x0007c000010c7983 */ /* 0x001ee80000300800 */
[----:B------:R-:W3:Y:S04]  /*88870*/  LDL.LU R13, [R1+0x7c4] ;  /* 0x0007c400010d7983 */ /* 0x000ee80000300800 */
[----:B------:R-:W3:Y:S04]  /*88880*/  LDL.LU R14, [R1+0x7c8] ;  /* 0x0007c800010e7983 */ /* 0x000ee80000300800 */
[----:B------:R-:W3:Y:S01]  /*88890*/  LDL.LU R15, [R1+0x7cc] ;  /* 0x0007cc00010f7983 */ /* 0x000ee20000300800 */
[----:B------:R-:W-:-:S02]  /*888a0*/  IMAD R2, R2, 0x100, R8 ;  /* 0x0000010002027824 */ /* 0x000fc400078e0208 */
[----:B------:R-:W-:Y:S02]  /*888b0*/  IMAD R3, R10, 0x100, R3 ;  /* 0x000001000a037824 */ /* 0x000fe400078e0203 */
[----:B------:R-:W-:Y:S02]  /*888c0*/  IMAD R8, R0, 0x100, R11 ;  /* 0x0000010000087824 */ /* 0x000fe400078e020b */
[----:B------:R-:W-:Y:S01]  /*888d0*/  IMAD R9, R47, 0x100, R46 ;  /* 0x000001002f097824 */ /* 0x000fe200078e022e */
[----:B--2---:R-:W-:Y:S04]  /*888e0*/  STL.64 [R1+0x6a58], R22 ;  /* 0x006a581601007387 */ /* 0x004fe80000100a00 */
[----:B----4-:R-:W-:Y:S01]  /*888f0*/  STL.64 [R1+0x6a50], R20 ;  /* 0x006a501401007387 */ /* 0x010fe20000100a00 */
[----:B---3--:R-:W-:-:S15]  /*88900*/  HMMA.16816.F32 R12, R4, R22, R12 ;  /* 0x00000016040c723c */ /* 0x008fde000000180c */
[----:B------:R-:W-:-:S04]  /*88910*/  NOP ;  /* 0x0000000000007918 */ /* 0x000fc80000000000 */
        /* <DEDUP_REMOVED lines=27> */
[----:B------:R-:W-:Y:S04]  /*88ad0*/  STL.64 [R1+0x28b0], R8 ;  /* 0x0028b00801007387 */ /* 0x000fe80000100a00 */
        /* <DEDUP_REMOVED lines=46> */
[----:B------:R0:W-:Y:S04]  /*88dc0*/  STL.64 [R1+0x2890], R36 ;  /* 0x0028902401007387 */ /* 0x0001e80000100a00 */
[----:B------:R1:W-:Y:S04]  /*88dd0*/  STL.64 [R1+0x2898], R38 ;  /* 0x0028982601007387 */ /* 0x0003e80000100a00 */
[----:B0-----:R-:W2:Y:S04]  /*88de0*/  LDL.LU R36, [R1+0x6c0] ;  /* 0x0006c00001247983 */ /* 0x001ea80000300800 */
[----:B------:R-:W2:Y:S04]  /*88df0*/  LDL.LU R37, [R1+0x6c4] ;  /* 0x0006c40001257983 */ /* 0x000ea80000300800 */
[----:B-1----:R-:W2:Y:S04]  /*88e00*/  LDL.LU R38, [R1+0x6c8] ;  /* 0x0006c80001267983 */ /* 0x002ea80000300800 */
[----:B------:R-:W2:Y:S04]  /*88e10*/  LDL.LU R39, [R1+0x6cc] ;  /* 0x0006cc0001277983 */ /* 0x000ea80000300800 */
        /* <DEDUP_REMOVED lines=22> */
[----:B------:R-:W2:Y:S02]  /*88f80*/  LDL.LU.64 R56, [R1+0x6a30] ;  /* 0x006a300001387983 */ /* 0x000ea40000300a00 */
[----:B--2---:R-:W-:-:S15]  /*88f90*/  HMMA.16816.F32 R40, R4, R56, R40 ;  /* 0x000000380428723c */ /* 0x004fde0000001828 */
[----:B------:R-:W-:-:S04]  /*88fa0*/  NOP ;  /* 0x0000000000007918 */ /* 0x000fc80000000000 */
[----:B------:R-:W-:Y:S04]  /*88fb0*/  STL.64 [R1+0x2850], R40 ;  /* 0x0028502801007387 */ /* 0x000fe80000100a00 */
[----:B------:R0:W-:Y:S04]  /*88fc0*/  STL.64 [R1+0x2858], R42 ;  /* 0x0028582a01007387 */ /* 0x0001e80000100a00 */
[----:B0-----:R-:W2:Y:S04]  /*88fd0*/  LDL.LU.64 R42, [R1+0x6a28] ;  /* 0x006a2800012a7983 */ /* 0x001ea80000300a00 */
[----:B------:R-:W4:Y:S04]  /*88fe0*/  LDL.LU.64 R40, [R1+0x6a20] ;  /* 0x006a200001287983 */ /* 0x000f280000300a00 */
[----:B---3--:R-:W-:Y:S04]  /*88ff0*/  STL.64 [R1+0x69f8], R58 ;  /* 0x0069f83a01007387 */ /* 0x008fe80000100a00 */
[----:B------:R0:W-:Y:S04]  /*89000*/  STL.64 [R1+0x69f0], R56 ;  /* 0x0069f03801007387 */ /* 0x0001e80000100a00 */
[----:B0-----:R-:W3:Y:S04]  /*89010*/  LDL.LU R56, [R1+0x6f0] ;  /* 0x0006f00001387983 */ /* 0x001ee80000300800 */
[----:B------:R-:W3:Y:S04]  /*89020*/  LDL.LU R57, [R1+0x6f4] ;  /* 0x0006f40001397983 */ /* 0x000ee80000300800 */
[----:B------:R-:W3:Y:S04]  /*89030*/  LDL.LU R58, [R1+0x6f8] ;  /* 0x0006f800013a7983 */ /* 0x000ee80000300800 */
[----:B------:R-:W3:Y:S01]  /*89040*/  LDL.LU R59, [R1+0x6fc] ;  /* 0x0006fc00013b7983 */ /* 0x000ee20000300800 */
[C---:B--2---:R-:W-:Y:S08]  /*89050*/  HMMA.16816.F32 R28, R4.reuse, R42, R28 ;  /* 0x0000002a041c723c */ /* 0x044ff0000000181c */
[----:B----4-:R-:W-:Y:S11]  /*89060*/  HMMA.16816.F32 R16, R4, R40, R16 ;  /* 0x000000280410723c */ /* 0x010ff60000001810 */
        /* <DEDUP_REMOVED lines=8> */
[----:B------:R0:W-:Y:S04]  /*890f0*/  STL.64 [R1+0x6998], R40 ;  /* 0x0069982801007387 */ /* 0x0001e80000100a00 */
[----:B------:R1:W-:Y:S04]  /*89100*/  STL.64 [R1+0x69b0], R42 ;  /* 0x0069b02a01007387 */ /* 0x0003e80000100a00 */
[----:B0-----:R-:W4:Y:S04]  /*89110*/  LDL.LU R40, [R1+0x700] ;  /* 0x0007000001287983 */ /* 0x001f280000300800 */
[----:B------:R-:W4:Y:S04]  /*89120*/  LDL.LU R41, [R1+0x704] ;  /* 0x0007040001297983 */ /* 0x000f280000300800 */
[----:B-1----:R-:W4:Y:S04]  /*89130*/  LDL.LU R42, [R1+0x708] ;  /* 0x00070800012a7983 */ /* 0x002f280000300800 */
[----:B------:R-:W4:Y:S01]  /*89140*/  LDL.LU R43, [R1+0x70c] ;  /* 0x00070c00012b7983 */ /* 0x000f220000300800 */
[----:B------:R-:W-:-:S02]  /*89150*/  IMAD R2, R24, 0x100, R11 ;  /* 0x0000010018027824 */ /* 0x000fc400078e020b */
[----:B------:R-:W-:Y:S02]  /*89160*/  IMAD R3, R26, 0x100, R25 ;  /* 0x000001001a037824 */ /* 0x000fe400078e0219 */
[----:B------:R-:W-:Y:S02]  /*89170*/  IMAD R8, R0, 0x100, R27 ;  /* 0x0000010000087824 */ /* 0x000fe400078e021b */
[----:B------:R-:W-:Y:S01]  /*89180*/  IMAD R9, R47, 0x100, R46 ;  /* 0x000001002f097824 */ /* 0x000fe200078e022e */
[C---:B---3--:R-:W-:Y:S08]  /*89190*/  HMMA.16816.F32 R56, R4.reuse, R16, R56 ;  /* 0x000000100438723c */ /* 0x048ff00000001838 */
[----:B----4-:R-:W-:-:S15]  /*891a0*/  HMMA.16816.F32 R40, R4, R28, R40 ;  /* 0x0000001c0428723c */ /* 0x010fde0000001828 */
[----:B------:R-:W-:-:S04]  /*891b0*/  NOP ;  /* 0x0000000000007918 */ /* 0x000fc80000000000 */
[----:B------:R-:W-:Y:S04]  /*891c0*/  STL.64 [R1+0x2820], R40 ;  /* 0x0028202801007387 */ /* 0x000fe80000100a00 */
[----:B------:R0:W-:Y:S04]  /*891d0*/  STL.64 [R1+0x2828], R42 ;  /* 0x0028282a01007387 */ /* 0x0001e80000100a00 */
[----:B------:R-:W-:Y:S04]  /*891e0*/  STL.64 [R1+0x69c0], R14 ;  /* 0x0069c00e01007387 */ /* 0x000fe80000100a00 */
[----:B------:R-:W-:Y:S04]  /*891f0*/  STL.64 [R1+0x2810], R56 ;  /* 0x0028103801007387 */ /* 0x000fe80000100a00 */
[----:B------:R-:W-:Y:S04]  /*89200*/  STL.64 [R1+0x2818], R58 ;  /* 0x0028183a01007387 */ /* 0x000fe80000100a00 */
[----:B------:R1:W-:Y:S01]  /*89210*/  STL.64 [R1+0x69b8], R12 ;  /* 0x0069b80c01007387 */ /* 0x0003e20000100a00 */
[C---:B0-----:R-:W-:Y:S08]  /*89220*/  HMMA.16816.F32 R40, R4.reuse, R12, R52 ;  /* 0x0000000c0428723c */ /* 0x041ff00000001834 */
[C---:B-1----:R-:W-:Y:S11]  /*89230*/  HMMA.16816.F32 R12, R4.reuse, R22, R48 ;  /* 0x00000016040c723c */ /* 0x042ff60000001830 */
[----:B------:R-:W-:Y:S04]  /*89240*/  STL.64 [R1+0x2800], R40 ;  /* 0x0028002801007387 */ /* 0x000fe80000100a00 */
[----:B------:R-:W-:Y:S04]  /*89250*/  STL.64 [R1+0x2808], R42 ;  /* 0x0028082a01007387 */ /* 0x000fe80000100a00 */
[----:B------:R-:W-:Y:S04]  /*89260*/  STL.64 [R1+0x69e0], R22 ;  /* 0x0069e01601007387 */ /* 0x000fe80000100a00 */
[----:B------:R-:W-:Y:S04]  /*89270*/  STL.64 [R1+0x69d8], R20 ;  /* 0x0069d81401007387 */ /* 0x000fe80000100a00 */
[----:B------:R-:W-:Y:S04]  /*89280*/  STL.64 [R1+0x27f0], R12 ;  /* 0x0027f00c01007387 */ /* 0x000fe80000100a00 */
[----:B------:R0:W-:Y:S02]  /*89290*/  STL.64 [R1+0x27f8], R14 ;  /* 0x0027f80e01007387 */ /* 0x0001e40000100a00 */
[----:B0-----:R-:W-:Y:S01]  /*892a0*/  HMMA.16816.F32 R12, R4, R60, R32 ;  /* 0x0000003c040c723c */ /* 0x001fe20000001820 */
[----:B------:R-:W-:-:S02]  /*892b0*/  F2FP.F16.E5M2.UNPACK_B R4, R2 ;  /* 0x00000002ff04723e */ /* 0x000fc400020004ff */
[----:B------:R-:W-:Y:S02]  /*892c0*/  F2FP.F16.E5M2.UNPACK_B R5, R3 ;  /* 0x00000003ff05723e */ /* 0x000fe400020004ff */
[----:B------:R-:W-:Y:S02]  /*892d0*/  F2FP.F16.E5M2.UNPACK_B R6, R8 ;  /* 0x00000008ff06723e */ /* 0x000fe400020004ff */
[----:B------:R-:W-:-:S12]  /*892e0*/  F2FP.F16.E5M2.UNPACK_B R7, R9 ;  /* 0x00000009ff07723e */ /* 0x000fd800020004ff */
[----:B------:R-:W-:Y:S04]  /*892f0*/  STL.64 [R1+0x27e0], R12 ;  /* 0x0027e00c01007387 */ /* 0x000fe80000100a00 */
[----:B------:R2:W-:Y:S02]  /*89300*/  STL.64 [R1+0x27e8], R14 ;  /* 0x0027e80e01007387 */ /* 0x0005e40000100a00 */
[----:B--2---:R-:W-:-:S15]  /*89310*/  HMMA.16816.F32 R12, R4, R18, R36 ;  /* 0x00000012040c723c */ /* 0x004fde0000001824 */
[----:B------:R-:W-:-:S04]  /*89320*/  NOP ;  /* 0x0000000000007918 */ /* 0x000fc80000000000 */
[----:B------:R0:W-:Y:S04]  /*89330*/  STL.64 [R1+0x27d0], R12 ;  /* 0x0027d00c01007387 */ /* 0x0001e80000100a00 */
[----:B------:R1:W-:Y:S04]  /*89340*/  STL.64 [R1+0x27d8], R14 ;  /* 0x0027d80e01007387 */ /* 0x0003e80000100a00 */
[----:B------:R-:W2:Y:S04]  /*89350*/  LDL.LU R32, [R1+0x650] ;  /* 0x0006500001207983 */ /* 0x000ea80000300800 */
[----:B------:R-:W2:Y:S04]  /*89360*/  LDL.LU R33, [R1+0x654] ;  /* 0x0006540001217983 */ /* 0x000ea80000300800 */
[----:B------:R-:W2:Y:S04]  /*89370*/  LDL.LU R34, [R1+0x658] ;  /* 0x0006580001227983 */ /* 0x000ea80000300800 */
[----:B------:R-:W2:Y:S04]  /*89380*/  LDL.LU R35, [R1+0x65c] ;  /* 0x00065c0001237983 */ /* 0x000ea80000300800 */
[----:B0-----:R-:W3:Y:S04]  /*89390*/  LDL.LU R12, [R1+0x670] ;  /* 0x00067000010c7983 */ /* 0x001ee80000300800 */
[----:B------:R-:W3:Y:S04]  /*893a0*/  LDL.LU R13, [R1+0x674] ;  /* 0x00067400010d7983 */ /* 0x000ee80000300800 */
[----:B-1----:R-:W3:Y:S04]  /*893b0*/  LDL.LU R14, [R1+0x678] ;  /* 0x00067800010e7983 */ /* 0x002ee80000300800 */
        /* <DEDUP_REMOVED lines=15> */
[----:B------:R-:W3:Y:S01]  /*894b0*/  LDL.LU R46, [R1+0x688] ;  /* 0x00068800012e7983 */ /* 0x000ee20000300800 */
[----:B------:R-:W-:-:S02]  /*894c0*/  IMAD.MOV.U32 R11, RZ, RZ, R18 ;  /* 0x000000ffff0b7224 */ /* 0x000fc400078e0012 */
[----:B------:R-:W-:Y:S01]  /*894d0*/  IMAD.MOV.U32 R10, RZ, RZ, R19 ;  /* 0x000000ffff0a7224 */ /* 0x000fe200078e0013 */
[----:B------:R-:W3:Y:S04]  /*894e0*/  LDL.LU R47, [R1+0x68c] ;  /* 0x00068c00012f7983 */ /* 0x000ee80000300800 */
[----:B------:R-:W3:Y:S04]  /*894f0*/  LDL.LU R24, [R1+0x660] ;  /* 0x0006600001187983 */ /* 0x000ee80000300800 */
[----:B------:R-:W3:Y:S04]  /*89500*/  LDL.LU R25, [R1+0x664] ;  /* 0x0006640001197983 */ /* 0x000ee80000300800 */
[----:B------:R-:W3:Y:S04]  /*89510*/  LDL.LU R26, [R1+0x668] ;  /* 0x00066800011a7983 */ /* 0x000ee80000300800 */
[----:B------:R-:W3:Y:S04]  /*89520*/  LDL.LU R27, [R1+0x66c] ;  /* 0x00066c00011b7983 */ /* 0x000ee80000300800 */
[----:B------:R0:W-:Y:S04]  /*89530*/  STL.64 [R1+0x6990], R10 ;  /* 0x0069900a01007387 */ /* 0x0001e80000100a00 */
[----:B------:R-:W3:Y:S04]  /*89540*/  LDL.LU R48, [R1+0x610] ;  /* 0x0006100001307983 */ /* 0x000ee80000300800 */
[----:B------:R-:W3:Y:S04]  /*89550*/  LDL.LU R49, [R1+0x614] ;  /* 0x0006140001317983 */ /* 0x000ee80000300800 */
[----:B------:R-:W3:Y:S04]  /*89560*/  LDL.LU R50, [R1+0x618] ;  /* 0x0006180001327983 */ /* 0x000ee80000300800 */
[----:B------:R-:W3:Y:S01]  /*89570*/  LDL.LU R51, [R1+0x61c] ;  /* 0x00061c0001337983 */ /* 0x000ee20000300800 */
[C---:B--2---:R-:W-:Y:S03]  /*89580*/  HMMA.16816.F32 R56, R4.reuse, R30, R56 ;  /* 0x0000001e0438723c */ /* 0x044fe60000001838 */
[----:B---3--:R-:W-:Y:S04]  /*89590*/  STL.64 [R1+0x69a8], R50 ;  /* 0x0069a83201007387 */ /* 0x008fe80000100a00 */
[----:B------:R1:W-:Y:S04]  /*895a0*/  STL.64 [R1+0x69a0], R48 ;  /* 0x0069a03001007387 */ /* 0x0003e80000100a00 */
[----:B------:R-:W2:Y:S04]  /*895b0*/  LDL.LU R8, [R1+0x620] ;  /* 0x0006200001087983 */ /* 0x000ea80000300800 */
[----:B------:R-:W2:Y:S04]  /*895c0*/  LDL.LU R9, [R1+0x624] ;  /* 0x0006240001097983 */ /* 0x000ea80000300800 */
[----:B0-----:R-:W2:Y:S04]  /*895d0*/  LDL.LU R10, [R1+0x628] ;  /* 0x00062800010a7983 */ /* 0x001ea80000300800 */
[----:B------:R-:W2:Y:S04]  /*895e0*/  LDL.LU R11, [R1+0x62c] ;  /* 0x00062c00010b7983 */ /* 0x000ea80000300800 */
[----:B------:R-:W3:Y:S04]  /*895f0*/  LDL.LU R40, [R1+0x640] ;  /* 0x0006400001287983 */ /* 0x000ee80000300800 */
[----:B------:R-:W3:Y:S04]  /*89600*/  LDL.LU R41, [R1+0x644] ;  /* 0x0006440001297983 */ /* 0x000ee80000300800 */
[----:B------:R-:W3:Y:S04]  /*89610*/  LDL.LU R42, [R1+0x648] ;  /* 0x00064800012a7983 */ /* 0x000ee80000300800 */
[----:B------:R-:W3:Y:S04]  /*89620*/  LDL.LU R43, [R1+0x64c] ;  /* 0x00064c00012b7983 */ /* 0x000ee80000300800 */
        /* <DEDUP_REMOVED lines=8> */
[----:B------:R-:W-:Y:S04]  /*896b0*/  STL.64 [R1+0x27c0], R56 ;  /* 0x0027c03801007387 */ /* 0x000fe80000100a00 */
[----:B------:R0:W-:Y:S04]  /*896c0*/  STL.64 [R1+0x27c8], R58 ;  /* 0x0027c83a01007387 */ /* 0x0001e80000100a00 */
[----:B0-----:R-:W2:Y:S04]  /*896d0*/  LDL.LU.64 R58, [R1+0x69f8] ;  /* 0x0069f800013a7983 */ /* 0x001ea80000300a00 */
[----:B------:R-:W3:Y:S01]  /*896e0*/  LDL.LU.64 R56, [R1+0x69f0] ;  /* 0x0069f00001387983 */ /* 0x000ee20000300a00 */
[----:B--2---:R-:W-:-:S15]  /*896f0*/  HMMA.16816.F32 R52, R4, R58, R52 ;  /* 0x0000003a0434723c */ /* 0x004fde0000001834 */
[----:B------:R-:W-:-:S04]  /*89700*/  NOP ;  /* 0x0000000000007918 */ /* 0x000fc80000000000 */
[----:B------:R0:W-:Y:S04]  /*89710*/  STL.64 [R1+0x27b0], R52 ;  /* 0x0027b03401007387 */ /* 0x0001e80000100a00 */
[----:B------:R4:W-:Y:S04]  /*89720*/  STL.64 [R1+0x27b8], R54 ;  /* 0x0027b83601007387 */ /* 0x0009e80000100a00 */
[----:B0-----:R-:W4:Y:S02]  /*89730*/  LDL.LU.64 R52, [R1+0x69e8] ;  /* 0x0069e80001347983 */ /* 0x001f240000300a00 */
[----:B----4-:R-:W-:Y:S02]  /*89740*/  HMMA.16816.F32 R52, R4, R52, R20 ;  /* 0x000000340434723c */ /* 0x010fe40000001814 */
[----:B------:R-:W2:Y:S04]  /*89750*/  LDL.LU.64 R22, [R1+0x69e0] ;  /* 0x0069e00001167983 */ /* 0x000ea80000300a00 */
[----:B------:R-:W4:-:S13]  /*89760*/  LDL.LU.64 R20, [R1+0x69d8] ;  /* 0x0069d80001147983 */ /* 0x000f1a0000300a00 */
[----:B------:R-:W-:Y:S04]  /*89770*/  STL.64 [R1+0x27a0], R52 ;  /* 0x0027a03401007387 */ /* 0x000fe80000100a00 */
[----:B------:R0:W-:Y:S04]  /*89780*/  STL.64 [R1+0x27a8], R54 ;  /* 0x0027a83601007387 */ /* 0x0001e80000100a00 */
[----:B0-----:R-:W2:Y:S02]  /*89790*/  LDL.LU.64 R54, [R1+0x69d0] ;  /* 0x0069d00001367983 */ /* 0x001ea40000300a00 */
[----:B--2---:R-:W-:-:S15]  /*897a0*/  HMMA.16816.F32 R44, R4, R54, R44 ;  /* 0x00000036042c723c */ /* 0x004fde000000182c */
[----:B------:R-:W-:-:S04]  /*897b0*/  NOP ;  /* 0x0000000000007918 */ /* 0x000fc80000000000 */
[----:B------:R0:W-:Y:S04]  /*897c0*/  STL.64 [R1+0x2780], R44 ;  /* 0x0027802c01007387 */ /* 0x0001e80000100a00 */
[----:B------:R-:W-:Y:S04]  /*897d0*/  STL.64 [R1+0x2788], R46 ;  /* 0x0027882e01007387 */ /* 0x000fe80000100a00 */
[----:B0-----:R-:W2:Y:S02]  /*897e0*/  LDL.LU.64 R44, [R1+0x69c8] ;  /* 0x0069c800012c7983 */ /* 0x001ea40000300a00 */
[----:B--2---:R-:W-:-:S15]  /*897f0*/  HMMA.16816.F32 R12, R4, R44, R12 ;  /* 0x0000002c040c723c */ /* 0x004fde000000180c */
[----:B------:R-:W-:-:S04]  /*89800*/  NOP ;  /* 0x0000000000007918 */ /* 0x000fc80000000000 */
[----:B------:R-:W-:Y:S04]  /*89810*/  STL.64 [R1+0x2770], R12 ;  /* 0x0027700c01007387 */ /* 0x000fe80000100a00 */
[----:B------:R0:W-:Y:S04]  /*89820*/  STL.64 [R1+0x2778], R14 ;  /* 0x0027780e01007387 */ /* 0x0001e80000100a00 */
[----:B0-----:R-:W2:Y:S01]  /*89830*/  LDL.LU.64 R14, [R1+0x69c0] ;  /* 0x0069c000010e7983 */ /* 0x001ea20000300a00 */
[----:B----4-:R-:W-:Y:S03]  /*89840*/  HMMA.16816.F32 R24, R4, R20, R24 ;  /* 0x000000140418723c */ /* 0x010fe60000001818 */
[----:B------:R-:W4:-:S15]  /*89850*/  LDL.LU.64 R12, [R1+0x69b8] ;  /* 0x0069b800010c7983 */ /* 0x000f1e0000300a00 */
[----:B------:R-:W-:Y:S01]  /*89860*/  NOP ;  /* 0x0000000000007918 */ /* 0x000fe20000000000 */
[----:B------:R-:W-:Y:S04]  /*89870*/  STL.64 [R1+0x2760], R24 ;  /* 0x0027601801007387 */ /* 0x000fe80000100a00 */
[----:B------:R2:W-:Y:S01]  /*89880*/  STL.64 [R1+0x2768], R26 ;  /* 0x0027681a01007387 */ /* 0x0005e20000100a00 */
[C---:B---3--:R-:W-:Y:S08]  /*89890*/  HMMA.16816.F32 R40, R4.reuse, R56, R40 ;  /* 0x000000380428723c */ /* 0x048ff00000001828 */
[----:B--2---:R-:W-:Y:S01]  /*898a0*/  HMMA.16816.F32 R24, R4, R14, R32 ;  /* 0x0000000e0418723c */ /* 0x004fe20000001820 */
[----:B------:R-:W-:-:S02]  /*898b0*/  IMAD.MOV.U32 R47, RZ, RZ, R14 ;  /* 0x000000ffff2f7224 */ /* 0x000fc400078e000e */
[----:B------:R-:W-:-:S15]  /*898c0*/  IMAD.MOV.U32 R46, RZ, RZ, R15 ;  /* 0x000000ffff2e7224 */ /* 0x000fde00078e000f */
[----:B------:R-:W-:Y:S01]  /*898d0*/  NOP ;  /* 0x0000000000007918 */ /* 0x000fe20000000000 */
[----:B------:R0:W-:Y:S04]  /*898e0*/  STL.64 [R1+0x2750], R24 ;  /* 0x0027501801007387 */ /* 0x0001e80000100a00 */
[----:B------:R1:W-:Y:S04]  /*898f0*/  STL.64 [R1+0x2758], R26 ;  /* 0x0027581a01007387 */ /* 0x0003e80000100a00 */
[----:B------:R-:W2:Y:S04]  /*89900*/  LDL.LU R14, [R1+0x31d4] ;  /* 0x0031d400010e7983 */ /* 0x000ea80000300800 */
[----:B------:R-:W2:Y:S04]  /*89910*/  LDL.LU R34, [R1+0x31d0] ;  /* 0x0031d00001227983 */ /* 0x000ea80000300800 */
[----:B------:R-:W3:Y:S04]  /*89920*/  LDL.LU R15, [R1+0x31dc] ;  /* 0x0031dc00010f7983 */ /* 0x000ee80000300800 */
[----:B------:R-:W3:Y:S04]  /*89930*/  LDL.LU R37, [R1+0x31d8] ;  /* 0x0031d80001257983 */ /* 0x000ee80000300800 */
[----:B------:R-:W2:Y:S04]  /*89940*/  LDL.LU R20, [R1+0x31e4] ;  /* 0x0031e40001147983 */ /* 0x000ea80000300800 */
[----:B------:R-:W2:Y:S04]  /*89950*/  LDL.LU R21, [R1+0x31e0] ;  /* 0x0031e00001157983 */ /* 0x000ea80000300800 */
[----:B0-----:R-:W2:Y:S04]  /*89960*/  LDL.LU R24, [R1+0x31ec] ;  /* 0x0031ec0001187983 */ /* 0x001ea80000300800 */
[----:B------:R-:W2:Y:S04]  /*89970*/  LDL.LU R25, [R1+0x31e8] ;  /* 0x0031e80001197983 */ /* 0x000ea80000300800 */
[----:B-1----:R-:W2:Y:S04]  /*89980*/  LDL.LU R26, [R1+0x31f4] ;  /* 0x0031f400011a7983 */ /* 0x002ea80000300800 */
[----:B------:R-:W2:Y:S04]  /*89990*/  LDL.LU R27, [R1+0x31f0] ;  /* 0x0031f000011b7983 */ /* 0x000ea80000300800 */
[----:B------:R-:W2:Y:S04]  /*899a0*/  LDL.LU R32, [R1+0x31fc] ;  /* 0x0031fc0001207983 */ /* 0x000ea80000300800 */
[----:B------:R-:W2:Y:S04]  /*899b0*/  LDL.LU R33, [R1+0x31f8] ;  /* 0x0031f80001217983 */ /* 0x000ea80000300800 */
[----:B------:R-:W2:Y:S04]  /*899c0*/  LDL.LU R35, [R1+0x3204] ;  /* 0x0032040001237983 */ /* 0x000ea80000300800 */
[----:B------:R-:W2:Y:S04]  /*899d0*/  LDL.LU R38, [R1+0x3200] ;  /* 0x0032000001267983 */ /* 0x000ea80000300800 */
[----:B------:R-:W-:Y:S04]  /*899e0*/  STL.64 [R1+0x2740], R40 ;  /* 0x0027402801007387 */ /* 0x000fe80000100a00 */
[----:B------:R0:W-:Y:S04]  /*899f0*/  STL.64 [R1+0x2748], R42 ;  /* 0x0027482a01007387 */ /* 0x0001e80000100a00 */
[----:B0-----:R-:W2:Y:S02]  /*89a00*/  LDL.LU.64 R42, [R1+0x69b0] ;  /* 0x0069b000012a7983 */ /* 0x001ea40000300a00 */
[----:B--2---:R-:W-:Y:S02]  /*89a10*/  HMMA.16816.F32 R40, R4, R42, R48 ;  /* 0x0000002a0428723c */ /* 0x004fe40000001830 */
[----:B------:R-:W2:Y:S04]  /*89a20*/  LDL.LU.64 R50, [R1+0x69a8] ;  /* 0x0069a80001327983 */ /* 0x000ea80000300a00 */
[----:B------:R-:W2:-:S13]  /*89a30*/  LDL.LU.64 R48, [R1+0x69a0] ;  /* 0x0069a00001307983 */ /* 0x000e9a0000300a00 */
[----:B------:R0:W-:Y:S04]  /*89a40*/  STL.64 [R1+0x2730], R40 ;  /* 0x0027302801007387 */ /* 0x0001e80000100a00 */
[----:B------:R1:W-:Y:S04]  /*89a50*/  STL.64 [R1+0x2738], R42 ;  /* 0x0027382a01007387 */ /* 0x0003e80000100a00 */
[----:B0-----:R-:W1:Y:S01]  /*89a60*/  LDL.LU.64 R40, [R1+0x6998] ;  /* 0x0069980001287983 */ /* 0x001e620000300a00 */
[C---:B--2---:R-:W-:Y:S08]  /*89a70*/  HMMA.16816.F32 R48, R4.reuse, R28, R48 ;  /* 0x0000001c0430723c */ /* 0x044ff00000001830 */
[----:B-1----:R-:W-:Y:S01]  /*89a80*/  HMMA.16816.F32 R40, R4, R40, R8 ;  /* 0x000000280428723c */ /* 0x002fe20000001808 */
[----:B------:R-:W2:-:S15]  /*89a90*/  LDL.LU.64 R10, [R1+0x6990] ;  /* 0x00699000010a7983 */ /* 0x000e9e0000300a00 */
[----:B------:R-:W-:-:S03]  /*89aa0*/  NOP ;  /* 0x0000000000007918 */ /* 0x000fc60000000000 */
[----:B------:R-:W-:Y:S04]  /*89ab0*/  STL.64 [R1+0x2720], R40 ;  /* 0x0027202801007387 */ /* 0x000fe80000100a00 */
[----:B------:R0:W-:Y:S04]  /*89ac0*/  STL.64 [R1+0x2728], R42 ;  /* 0x0027282a01007387 */ /* 0x0001e80000100a00 */
[----:B0-----:R-:W2:Y:S04]  /*89ad0*/  LDL.LU.64 R42, [R1+0x6988] ;  /* 0x00698800012a7983 */ /* 0x001ea80000300a00 */
[----:B------:R-:W-:Y:S04]  /*89ae0*/  STL.64 [R1+0x2710], R48 ;  /* 0x0027103001007387 */ /* 0x000fe80000100a00 */
[----:B------:R0:W-:Y:S02]  /*89af0*/  STL.64 [R1+0x2718], R50 ;  /* 0x0027183201007387 */ /* 0x0001e40000100a00 */
[----:B0-----:R-:W-:-:S05]  /*89b00*/  IMAD R51, R0, 0x100, R39 ;  /* 0x0000010000337824 */ /* 0x001fca00078e0227 */
[----:B------:R0:W-:Y:S04]  /*89b10*/  STL [R1+0x65fc], R51 ;  /* 0x0065fc3301007387 */ /* 0x0001e80000100800 */
[----:B------:R-:W3:Y:S04]  /*89b20*/  LDL.LU R48, [R1+0x600] ;  /* 0x0006000001307983 */ /* 0x000ee80000300800 */
[----:B------:R-:W3:Y:S04]  /*89b30*/  LDL.LU R49, [R1+0x604] ;  /* 0x0006040001317983 */ /* 0x000ee80000300800 */
[----:B------:R-:W3:Y:S04]  /*89b40*/  LDL.LU R50, [R1+0x608] ;  /* 0x0006080001327983 */ /* 0x000ee80000300800 */
[----:B0-----:R-:W3:Y:S01]  /*89b50*/  LDL.LU R51, [R1+0x60c] ;  /* 0x00060c0001337983 */ /* 0x001ee20000300800 */
[----:B------:R-:W-:-:S02]  /*89b60*/  IMAD.MOV.U32 R0, RZ, RZ, R17 ;  /* 0x000000ffff007224 */ /* 0x000fc400078e0011 */
[----:B--2---:R-:W-:Y:S01]  /*89b70*/  IMAD.MOV.U32 R18, RZ, RZ, R43 ;  /* 0x000000ffff127224 */ /* 0x004fe200078e002b */
[----:B---3--:R-:W-:Y:S01]  /*89b80*/  HMMA.16816.F32 R48, R4, R16, R48 ;  /* 0x000000100430723c */ /* 0x008fe20000001830 */
[----:B------:R-:W-:-:S15]  /*89b90*/  IMAD.MOV.U32 R17, RZ, RZ, R42 ;  /* 0x000000ffff117224 */ /* 0x000fde00078e002a */
[----:B------:R-:W-:-:S03]  /*89ba0*/  NOP ;  /* 0x0000000000007918 */ /* 0x000fc60000000000 */
[----:B------:R-:W-:Y:S04]  /*89bb0*/  STL.64 [R1+0x2700], R48 ;  /* 0x0027003001007387 */ /* 0x000fe80000100a00 */
[----:B------:R0:W-:Y:S02]  /*89bc0*/  STL.64 [R1+0x2708], R50 ;  /* 0x0027083201007387 */ /* 0x0001e40000100a00 */
[----:B0-----:R-:W-:Y:S02]  /*89bd0*/  IMAD.MOV.U32 R51, RZ, RZ, R16 ;  /* 0x000000ffff337224 */ /* 0x001fe400078e0010 */
[----:B------:R-:W4:Y:S04]  /*89be0*/  LDL.LU R16, [R1+0x5f0] ;  /* 0x0005f00001107983 */ /* 0x000f280000300800 */
[----:B------:R-:W2:Y:S04]  /*89bf0*/  LDL.LU R42, [R1+0x6984] ;  /* 0x00698400012a7983 */ /* 0x000ea80000300800 */
[----:B------:R-:W2:Y:S01]  /*89c00*/  LDL.LU R43, [R1+0x6980] ;  /* 0x00698000012b7983 */ /* 0x000ea20000300800 */
[----:B------:R-:W-:-:S03]  /*89c10*/  IMAD R41, R36, 0x100, R19 ;  /* 0x0000010024297824 */ /* 0x000fc600078e0213 */
[----:B------:R-:W4:Y:S01]  /*89c20*/  LDL.LU R19, [R1+0x5fc] ;  /* 0x0005fc0001137983 */ /* 0x000f220000300800 */
[----:B------:R-:W-:-:S03]  /*89c30*/  IMAD R34, R34, 0x100, R14 ;  /* 0x0000010022227824 */ /* 0x000fc600078e020e */
[----:B------:R-:W3:Y:S01]  /*89c40*/  LDL.LU R36, [R1+0x320c] ;  /* 0x00320c0001247983 */ /* 0x000ee20000300800 */
[----:B------:R-:W-:-:S03]  /*89c50*/  IMAD R37, R37, 0x100, R15 ;  /* 0x0000010025257824 */ /* 0x000fc600078e020f */
[----:B------:R-:W3:Y:S04]  /*89c60*/  LDL.LU R39, [R1+0x3208] ;  /* 0x0032080001277983 */ /* 0x000ee80000300800 */
[----:B------:R0:W-:Y:S01]  /*89c70*/  STL [R1+0x6934], R0 ;  /* 0x0069340001007387 */ /* 0x0001e20000100800 */
[----:B------:R-:W-:-:S03]  /*89c80*/  IMAD R40, R21, 0x100, R20 ;  /* 0x0000010015287824 */ /* 0x000fc600078e0214 */
[----:B------:R1:W-:Y:S01]  /*89c90*/  STL [R1+0x6930], R51 ;  /* 0x0069303301007387 */ /* 0x0003e20000100800 */
[----:B------:R-:W-:-:S03]  /*89ca0*/  IMAD R50, R25, 0x100, R24 ;  /* 0x0000010019327824 */ /* 0x000fc600078e0218 */
[----:B------:R-:W-:Y:S01]  /*89cb0*/  STL [R1+0x6600], R34 ;  /* 0x0066002201007387 */ /* 0x000fe20000100800 */
[----:B------:R-:W-:-:S03]  /*89cc0*/  IMAD R57, R27, 0x100, R26 ;  /* 0x000001001b397824 */ /* 0x000fc600078e021a */
[----:B------:R-:W-:Y:S01]  /*89cd0*/  STL [R1+0x6604], R37 ;  /* 0x0066042501007387 */ /* 0x000fe20000100800 */
[----:B------:R-:W-:Y:S02]  /*89ce0*/  IMAD R2, R33, 0x100, R32 ;  /* 0x0000010021027824 */ /* 0x000fe400078e0220 */
[----:B0-----:R-:W-:Y:S02]  /*89cf0*/  IMAD R0, R38, 0x100, R35 ;  /* 0x0000010026007824 */ /* 0x001fe400078e0223 */
[----:B------:R-:W-:Y:S02]  /*89d00*/  IMAD.MOV.U32 R52, RZ, RZ, R44 ;  /* 0x000000ffff347224 */ /* 0x000fe400078e002c */
[----:B------:R-:W-:Y:S01]  /*89d10*/  IMAD.MOV.U32 R44, RZ, RZ, R45 ;  /* 0x000000ffff2c7224 */ /* 0x000fe200078e002d */
[----:B--2---:R-:W-:Y:S04]  /*89d20*/  STL.64 [R1+0x65e0], R42 ;  /* 0x0065e02a01007387 */ /* 0x004fe80000100a00 */
[----:B------:R-:W-:Y:S04]  /*89d30*/  STL.64 [R1+0x65d8], R40 ;  /* 0x0065d82801007387 */ /* 0x000fe80000100a00 */
[----:B------:R-:W-:Y:S04]  /*89d40*/  STL [R1+0x6608], R50 ;  /* 0x0066083201007387 */ /* 0x000fe80000100800 */
[----:B------:R-:W-:Y:S04]  /*89d50*/  STL [R1+0x6630], R57 ;  /* 0x0066303901007387 */ /* 0x000fe80000100800 */
[----:B-1----:R-:W2:Y:S04]  /*89d60*/  LDL.LU R51, [R1+0x3214] ;  /* 0x0032140001337983 */ /* 0x002ea80000300800 */
[----:B------:R-:W-:Y:S04]  /*89d70*/  STL [R1+0x4], R2 ;  /* 0x0000040201007387 */ /* 0x000fe80000100800 */
[----:B------:R-:W2:Y:S04]  /*89d80*/  LDL.LU R56, [R1+0x3210] ;  /* 0x0032100001387983 */ /* 0x000ea80000300800 */
[----:B------:R0:W-:Y:S04]  /*89d90*/  STL [R1+0x28], R0 ;  /* 0x0000280001007387 */ /* 0x0001e80000100800 */
        /* <DEDUP_REMOVED lines=14> */
[----:B----4-:R-:W-:Y:S01]  /*89e80*/  HMMA.16816.F32 R12, R4, R12, R16 ;  /* 0x0000000c040c723c */ /* 0x010fe20000001810 */
[----:B------:R-:W-:-:S02]  /*89e90*/  IMAD.MOV.U32 R43, RZ, RZ, R10 ;  /* 0x000000ffff2b7224 */ /* 0x000fc400078e000a */
[----:B------:R-:W-:-:S15]  /*89ea0*/  IMAD.MOV.U32 R42, RZ, RZ, R11 ;  /* 0x000000ffff2a7224 */ /* 0x000fde00078e000b */
[----:B------:R-:W-:Y:S01]  /*89eb0*/  NOP ;  /* 0x0000000000007918 */ /* 0x000fe20000000000 */
[----:B------:R0:W-:Y:S04]  /*89ec0*/  STL.64 [R1+0x26f0], R12 ;  /* 0x0026f00c01007387 */ /* 0x0001e80000100a00 */
[----:B------:R1:W-:Y:S04]  /*89ed0*/  STL.64 [R1+0x26f8], R14 ;  /* 0x0026f80e01007387 */ /* 0x0003e80000100a00 */
        /* <DEDUP_REMOVED lines=8> */
[----:B0-----:R-:W4:Y:S04]  /*89f60*/  LDL.LU R12, [R1+0x3254] ;  /* 0x00325400010c7983 */ /* 0x001f280000300800 */
[----:B------:R-:W4:Y:S04]  /*89f70*/  LDL.LU R13, [R1+0x3250] ;  /* 0x00325000010d7983 */ /* 0x000f280000300800 */
[----:B-1----:R-:W4:Y:S04]  /*89f80*/  LDL.LU R14, [R1+0x325c] ;  /* 0x00325c00010e7983 */ /* 0x002f280000300800 */
[----:B------:R-:W4:Y:S04]  /*89f90*/  LDL.LU R15, [R1+0x3258] ;  /* 0x00325800010f7983 */ /* 0x000f280000300800 */
[----:B------:R-:W4:Y:S04]  /*89fa0*/  LDL.LU R20, [R1+0x3264] ;  /* 0x0032640001147983 */ /* 0x000f280000300800 */
[----:B------:R-:W4:Y:S04]  /*89fb0*/  LDL.LU R21, [R1+0x3260] ;  /* 0x0032600001157983 */ /* 0x000f280000300800 */
[----:B------:R-:W4:Y:S04]  /*89fc0*/  LDL.LU R32, [R1+0x326c] ;  /* 0x00326c0001207983 */ /* 0x000f280000300800 */
[----:B------:R-:W4:Y:S01]  /*89fd0*/  LDL.LU R33, [R1+0x3268] ;  /* 0x0032680001217983 */ /* 0x000f220000300800 */
[----:B---3--:R-:W-:-:S03]  /*89fe0*/  IMAD R49, R39, 0x100, R36 ;  /* 0x0000010027317824 */ /* 0x008fc600078e0224 */
[----:B------:R-:W3:Y:S04]  /*89ff0*/  LDL.LU R36, [R1+0x3274] ;  /* 0x0032740001247983 */ /* 0x000ee80000300800 */
[----:B------:R-:W3:Y:S04]  /*8a000*/  LDL.LU R39, [R1+0x3270] ;  /* 0x0032700001277983 */ /* 0x000ee80000300800 */
[----:B------:R-:W-:Y:S01]  /*8a010*/  STL [R1+0x6634], R49 ;  /* 0x0066343101007387 */ /* 0x000fe20000100800 */
[----:B--2---:R-:W-:-:S05]  /*8a020*/  IMAD R56, R56, 0x100, R51 ;  /* 0x0000010038387824 */ /* 0x004fca00078e0233 */
[----:B------:R-:W-:Y:S01]  /*8a030*/  STL [R1+0x6638], R56 ;  /* 0x0066383801007387 */ /* 0x000fe20000100800 */
[----:B------:R-:W-:Y:S02]  /*8a040*/  IMAD R0, R9, 0x100, R0 ;  /* 0x0000010009007824 */ /* 0x000fe400078e0200 */
[----:B------:R-:W-:Y:S01]  /*8a050*/  IMAD R8, R3, 0x100, R8 ;  /* 0x0000010003087824 */ /* 0x000fe200078e0208 */
[----:B------:R-:W-:Y:S01]  /*8a060*/  HMMA.16816.F32 R24, R4, R22, R24 ;  /* 0x000000160418723c */ /* 0x000fe20000001818 */
[----:B------:R-:W-:Y:S01]  /*8a070*/  IMAD R3, R53, 0x100, R2 ;  /* 0x0000010035037824 */ /* 0x000fe200078e0202 */
[----:B------:R0:W-:Y:S01]  /*8a080*/  STL [R1], R0 ;  /* 0x0000000001007387 */ /* 0x0001e20000100800 */
[----:B------:R-:W-:-:S03]  /*8a090*/  IMAD R2, R38, 0x100, R35 ;  /* 0x0000010026027824 */ /* 0x000fc600078e0223 */
[----:B------:R-:W-:Y:S04]  /*8a0a0*/  STL [R1+0x24], R8 ;  /* 0x0000240801007387 */ /* 0x000fe80000100800 */
[----:B------:R-:W-:Y:S01]  /*8a0b0*/  STL [R1+0x34], R3 ;  /* 0x0000340301007387 */ /* 0x000fe20000100800 */
[----:B0-----:R-:W-:Y:S02]  /*8a0c0*/  IMAD R0, R45, 0x100, R48 ;  /* 0x000001002d007824 */ /* 0x001fe400078e0230 */
[----:B------:R-:W-:-:S03]  /*8a0d0*/  IMAD.MOV.U32 R51, RZ, RZ, R23 ;  /* 0x000000ffff337224 */ /* 0x000fc600078e0017 */
[----:B------:R0:W-:Y:S04]  /*8a0e0*/  STL [R1+0x50], R0 ;  /* 0x0000500001007387 */ /* 0x0001e80000100800 */
[----:B------:R-:W-:Y:S04]  /*8a0f0*/  STL [R1+0x60], R2 ;  /* 0x0000600201007387 */ /* 0x000fe80000100800 */
[----:B------:R1:W-:Y:S04]  /*8a100*/  STL.64 [R1+0x26e0], R24 ;  /* 0x0026e01801007387 */ /* 0x0003e80000100a00 */
[----:B------:R2:W-:Y:S01]  /*8a110*/  STL.64 [R1+0x26e8], R26 ;  /* 0x0026e81a01007387 */ /* 0x0005e20000100a00 */
[----:B0-----:R-:W-:-:S03]  /*8a120*/  IMAD.MOV.U32 R0, RZ, RZ, R22 ;  /* 0x000000ffff007224 */ /* 0x001fc600078e0016 */
[----:B------:R-:W3:Y:S04]  /*8a130*/  LDL.LU R22, [R1+0x327c] ;  /* 0x00327c0001167983 */ /* 0x000ee80000300800 */
[----:B------:R-:W3:Y:S04]  /*8a140*/  LDL.LU R23, [R1+0x3278] ;  /* 0x0032780001177983 */ /* 0x000ee80000300800 */
[----:B-1----:R-:W3:Y:S04]  /*8a150*/  LDL.LU R24, [R1+0x3284] ;  /* 0x0032840001187983 */ /* 0x002ee80000300800 */
[----:B------:R-:W3:Y:S04]  /*8a160*/  LDL.LU R25, [R1+0x3280] ;  /* 0x0032800001197983 */ /* 0x000ee80000300800 */
[----:B--2---:R-:W2:Y:S04]  /*8a170*/  LDL.LU R26, [R1+0x328c] ;  /* 0x00328c00011a7983 */ /* 0x004ea80000300800 */
[----:B------:R-:W2:Y:S04]  /*8a180*/  LDL.LU R27, [R1+0x3288] ;  /* 0x00328800011b7983 */ /* 0x000ea80000300800 */
[----:B------:R-:W2:Y:S04]  /*8a190*/  LDL.LU R35, [R1+0x3294] ;  /* 0x0032940001237983 */ /* 0x000ea80000300800 */
[----:B------:R-:W2:Y:S01]  /*8a1a0*/  LDL.LU R38, [R1+0x3290] ;  /* 0x0032900001267983 */ /* 0x000ea20000300800 */
[----:B----4-:R-:W-:Y:S01]  /*8a1b0*/  HMMA.16816.F32 R4, R4, R60, R16 ;  /* 0x0000003c0404723c */ /* 0x010fe20000001810 */
[----:B------:R-:W-:-:S02]  /*8a1c0*/  IMAD R10, R10, 0x100, R28 ;  /* 0x000001000a0a7824 */ /* 0x000fc400078e021c */
[----:B------:R-:W-:Y:S02]  /*8a1d0*/  IMAD R11, R11, 0x100, R29 ;  /* 0x000001000b0b7824 */ /* 0x000fe400078e021d */
[----:B------:R-:W-:Y:S01]  /*8a1e0*/  IMAD R12, R13, 0x100, R12 ;  /* 0x000001000d0c7824 */ /* 0x000fe200078e020c */
[----:B------:R-:W-:Y:S04]  /*8a1f0*/  STL [R1+0x693c], R51 ;  /* 0x00693c3301007387 */ /* 0x000fe80000100800 */
[----:B------:R-:W-:Y:S04]  /*8a200*/  STL [R1+0x6938], R0 ;  /* 0x0069380001007387 */ /* 0x000fe80000100800 */
[----:B------:R-:W-:Y:S04]  /*8a210*/  STL [R1+0x68e0], R10 ;  /* 0x0068e00a01007387 */ /* 0x000fe80000100800 */
[----:B------:R-:W-:Y:S04]  /*8a220*/  STL [R1+0x68e4], R11 ;  /* 0x0068e40b01007387 */ /* 0x000fe80000100800 */
[----:B------:R-:W-:Y:S01]  /*8a230*/  STL [R1+0x68e8], R12 ;  /* 0x0068e80c01007387 */ /* 0x000fe20000100800 */
[----:B------:R-:W-:-:S03]  /*8a240*/  IMAD R8, R33, 0x100, R32 ;  /* 0x0000010021087824 */ /* 0x000fc600078e0220 */
[----:B------:R-:W4:Y:S04]  /*8a250*/  LDL.LU R32, [R1+0x329c] ;  /* 0x00329c0001207983 */ /* 0x000f280000300800 */
[----:B------:R-:W4:Y:S01]  /*8a260*/  LDL.LU R33, [R1+0x3298] ;  /* 0x0032980001217983 */ /* 0x000f220000300800 */
[----:B---3--:R-:W-:-:S03]  /*8a270*/  IMAD R9, R39, 0x100, R36 ;  /* 0x0000010027097824 */ /* 0x008fc600078e0224 */
[----:B------:R-:W-:Y:S04]  /*8a280*/  STL.64 [R1+0x26d0], R4 ;  /* 0x0026d00401007387 */ /* 0x000fe80000100a00 */
[----:B------:R0:W-:Y:S04]  /*8a290*/  STL.64 [R1+0x26d8], R6 ;  /* 0x0026d80601007387 */ /* 0x0001e80000100a00 */
[----:B------:R-:W3:Y:S04]  /*8a2a0*/  LDL.LU R36, [R1+0x32a4] ;  /* 0x0032a40001247983 */ /* 0x000ee80000300800 */
[----:B------:R-:W3:Y:S04]  /*8a2b0*/  LDL.LU R39, [R1+0x32a0] ;  /* 0x0032a00001277983 */ /* 0x000ee80000300800 */
[----:B------:R-:W-:Y:S04]  /*8a2c0*/  STL [R1+0x68f0], R60 ;  /* 0x0068f03c01007387 */ /* 0x000fe80000100800 */
[----:B------:R-:W-:Y:S01]  /*8a2d0*/  STL [R1+0x68ec], R61 ;  /* 0x0068ec3d01007387 */ /* 0x000fe20000100800 */
[----:B0-----:R-:W-:-:S02]  /*8a2e0*/  F2FP.F16.E5M2.UNPACK_B R6, R8 ;  /* 0x00000008ff06723e */ /* 0x001fc400020004ff */
[----:B------:R-:W-:Y:S01]  /*8a2f0*/  F2FP.F16.E5M2.UNPACK_B R7, R9 ;  /* 0x00000009ff07723e */ /* 0x000fe200020004ff */
[----:B------:R-:W2:Y:S04]  /*8a300*/  LDL.LU R8, [R1+0x5b0] ;  /* 0x0005b00001087983 */ /* 0x000ea80000300800 */
[----:B------:R-:W3:Y:S04]  /*8a310*/  LDL.LU R9, [R1+0x5b4] ;  /* 0x0005b40001097983 */ /* 0x000ee80000300800 */
[----:B------:R-:W3:Y:S04]  /*8a320*/  LDL.LU R10, [R1+0x5b8] ;  /* 0x0005b800010a7983 */ /* 0x000ee80000300800 */
[----:B------:R-:W3:Y:S01]  /*8a330*/  LDL.LU R11, [R1+0x5bc] ;  /* 0x0005bc00010b7983 */ /* 0x000ee20000300800 */
[----:B------:R-:W-:-:S05]  /*8a340*/  IMAD R2, R15, 0x100, R14 ;  /* 0x000001000f027824 */ /* 0x000fca00078e020e */
[----:B------:R-:W-:Y:S01]  /*8a350*/  F2FP.F16.E5M2.UNPACK_B R4, R2 ;  /* 0x00000002ff04723e */ /* 0x000fe200020004ff */
[----:B------:R-:W-:Y:S02]  /*8a360*/  IMAD R3, R21, 0x100, R20 ;  /* 0x0000010015037824 */ /* 0x000fe400078e0214 */
[----:B------:R-:W-:Y:S02]  /*8a370*/  IMAD R2, R23, 0x100, R22 ;  /* 0x0000010017027824 */ /* 0x000fe400078e0216 */
[----:B------:R-:W-:-:S03]  /*8a380*/  IMAD R15, R25, 0x100, R24 ;  /* 0x00000100190f7824 */ /* 0x000fc600078e0218 */
[----:B------:R-:W-:Y:S04]  /*8a390*/  STL [R1+0x68f4], R2 ;  /* 0x0068f40201007387 */ /* 0x000fe80000100800 */
[----:B------:R-:W-:Y:S04]  /*8a3a0*/  STL [R1+0x663c], R15 ;  /* 0x00663c0f01007387 */ /* 0x000fe80000100800 */
        /* <DEDUP_REMOVED lines=18> */
[----:B--2---:R-:W-:-:S03]  /*8a4d0*/  IMAD R21, R38, 0x100, R35 ;  /* 0x0000010026157824 */ /* 0x004fc600078e0223 */
[----:B------:R-:W2:Y:S04]  /*8a4e0*/  LDL.LU R35, [R1+0x32e4] ;  /* 0x0032e40001237983 */ /* 0x000ea80000300800 */
[----:B------:R-:W2:Y:S01]  /*8a4f0*/  LDL.LU R38, [R1+0x32e0] ;  /* 0x0032e00001267983 */ /* 0x000ea20000300800 */
[----:B------:R-:W-:Y:S01]  /*8a500*/  F2FP.F16.E5M2.UNPACK_B R5, R3 ;  /* 0x00000003ff05723e */ /* 0x000fe200020004ff */
[----:B----4-:R-:W-:Y:S02]  /*8a510*/  IMAD R25, R33, 0x100, R32 ;  /* 0x0000010021197824 */ /* 0x010fe400078e0220 */
[----:B---3--:R-:W-:-:S04]  /*8a520*/  IMAD R28, R39, 0x100, R36 ;  /* 0x00000100271c7824 */ /* 0x008fc800078e0224 */
[----:B------:R-:W-:Y:S01]  /*8a530*/  HMMA.16816.F32 R8, R4, R42, R8 ;  /* 0x0000002a0408723c */ /* 0x000fe20000001808 */
[----:B------:R-:W-:Y:S04]  /*8a540*/  STL [R1+0x6640], R25 ;  /* 0x0066401901007387 */ /* 0x000fe80000100800 */
[----:B------:R-:W-:Y:S04]  /*8a550*/  STL [R1+0x6644], R28 ;  /* 0x0066441c01007387 */ /* 0x000fe80000100800 */
[----:B------:R-:W3:Y:S04]  /*8a560*/  LDL.LU R16, [R1+0x32ec] ;  /* 0x0032ec0001107983 */ /* 0x000ee80000300800 */
[----:B------:R-:W3:Y:S01]  /*8a570*/  LDL.LU R19, [R1+0x32e8] ;  /* 0x0032e80001137983 */ /* 0x000ee20000300800 */
[----:B------:R-:W-:-:S05]  /*8a580*/  IMAD R18, R27, 0x100, R26 ;  /* 0x000001001b127824 */ /* 0x000fca00078e021a */
[----:B------:R0:W-:Y:S04]  /*8a590*/  STL.64 [R1+0x26c0], R8 ;  /* 0x0026c00801007387 */ /* 0x0001e80000100a00 */
[----:B------:R-:W-:Y:S04]  /*8a5a0*/  STL.64 [R1+0x26c8], R10 ;  /* 0x0026c80a01007387 */ /* 0x000fe80000100a00 */
        /* <DEDUP_REMOVED lines=8> */
[----:B------:R-:W-:Y:S04]  /*8a630*/  STL [R1+0x6940], R42 ;  /* 0x0069402a01007387 */ /* 0x000fe80000100800 */
[----:B------:R-:W-:Y:S01]  /*8a640*/  STL [R1+0x68d0], R43 ;  /* 0x0068d02b01007387 */ /* 0x000fe20000100800 */
[----:B------:R-:W-:-:S02]  /*8a650*/  IMAD R24, R24, 0x100, R40 ;  /* 0x0000010018187824 */ /* 0x000fc400078e0228 */
[----:B------:R-:W-:Y:S02]  /*8a660*/  IMAD R3, R37, 0x100, R41 ;  /* 0x0000010025037824 */ /* 0x000fe400078e0229 */
[----:B0-----:R-:W-:Y:S02]  /*8a670*/  IMAD R8, R53, 0x100, R34 ;  /* 0x0000010035087824 */ /* 0x001fe400078e0222 */
[----:B------:R-:W-:Y:S01]  /*8a680*/  IMAD R9, R29, 0x100, R45 ;  /* 0x000001001d097824 */ /* 0x000fe200078e022d */
[----:B------:R-:W-:Y:S04]  /*8a690*/  STL [R1+0x6648], R24 ;  /* 0x0066481801007387 */ /* 0x000fe80000100800 */
[----:B------:R-:W-:Y:S04]  /*8a6a0*/  STL [R1+0x6828], R3 ;  /* 0x0068280301007387 */ /* 0x000fe80000100800 */
[----:B------:R-:W-:Y:S04]  /*8a6b0*/  STL [R1+0x682c], R8 ;  /* 0x00682c0801007387 */ /* 0x000fe80000100800 */
[----:B------:R0:W-:Y:S02]  /*8a6c0*/  STL [R1+0x6830], R9 ;  /* 0x0068300901007387 */ /* 0x0001e40000100800 */
[----:B0-----:R-:W-:Y:S01]  /*8a6d0*/  HMMA.16816.F32 R8, R4, R30, R48 ;  /* 0x0000001e0408723c */ /* 0x001fe20000001830 */
[----:B------:R-:W-:-:S02]  /*8a6e0*/  IMAD R13, R14, 0x100, R13 ;  /* 0x000001000e0d7824 */ /* 0x000fc400078e020d */
[----:B--2---:R-:W-:-:S03]  /*8a6f0*/  IMAD R14, R38, 0x100, R35 ;  /* 0x00000100260e7824 */ /* 0x004fc600078e0223 */
[----:B------:R-:W-:Y:S04]  /*8a700*/  STL [R1+0x6834], R13 ;  /* 0x0068340d01007387 */ /* 0x000fe80000100800 */
[----:B------:R-:W2:Y:S09]  /*8a710*/  LDL.LU R35, [R1+0x3314] ;  /* 0x0033140001237983 */ /* 0x000eb20000300800 */
[----:B------:R0:W-:Y:S04]  /*8a720*/  STL.64 [R1+0x26b0], R8 ;  /* 0x0026b00801007387 */ /* 0x0001e80000100a00 */
[----:B------:R1:W-:Y:S04]  /*8a730*/  STL.64 [R1+0x26b8], R10 ;  /* 0x0026b80a01007387 */ /* 0x0003e80000100a00 */
[----:B------:R-:W2:Y:S04]  /*8a740*/  LDL.LU R38, [R1+0x3310] ;  /* 0x0033100001267983 */ /* 0x000ea80000300800 */
[----:B------:R-:W2:Y:S04]  /*8a750*/  LDL.LU R40, [R1+0x590] ;  /* 0x0005900001287983 */ /* 0x000ea80000300800 */
[----:B------:R-:W2:Y:S04]  /*8a760*/  LDL.LU R41, [R1+0x594] ;  /* 0x0005940001297983 */ /* 0x000ea80000300800 */
[----:B------:R-:W2:Y:S04]  /*8a770*/  LDL.LU R42, [R1+0x598] ;  /* 0x00059800012a7983 */ /* 0x000ea80000300800 */
[----:B------:R-:W2:Y:S01]  /*8a780*/  LDL.LU R43, [R1+0x59c] ;  /* 0x00059c00012b7983 */ /* 0x000ea20000300800 */
[----:B---3--:R-:W-:-:S02]  /*8a790*/  IMAD R16, R19, 0x100, R16 ;  /* 0x0000010013107824 */ /* 0x008fc400078e0210 */
[----:B------:R-:W-:Y:S01]  /*8a7a0*/  IMAD R17, R17, 0x100, R56 ;  /* 0x0000010011117824 */ /* 0x000fe200078e0238 */
[----:B------:R-:W-:Y:S01]  /*8a7b0*/  STL [R1+0x664c], R14 ;  /* 0x00664c0e01007387 */ /* 0x000fe20000100800 */
[----:B----4-:R-:W-:Y:S02]  /*8a7c0*/  IMAD R19, R23, 0x100, R22 ;  /* 0x0000010017137824 */ /* 0x010fe400078e0216 */
[----:B------:R-:W-:Y:S02]  /*8a7d0*/  IMAD R23, R27, 0x100, R26 ;  /* 0x000001001b177824 */ /* 0x000fe400078e021a */
[----:B------:R-:W-:Y:S01]  /*8a7e0*/  IMAD R27, R33, 0x100, R32 ;  /* 0x00000100211b7824 */ /* 0x000fe200078e0220 */
[----:B------:R-:W-:Y:S04]  /*8a7f0*/  STL.64 [R1+0x6618], R18 ;  /* 0x0066181201007387 */ /* 0x000fe80000100a00 */
[----:B------:R2:W-:Y:S04]  /*8a800*/  STL.64 [R1+0x6610], R16 ;  /* 0x0066101001007387 */ /* 0x0005e80000100a00 */
[----:B------:R-:W-:Y:S04]  /*8a810*/  STL [R1+0x6650], R27 ;  /* 0x0066501b01007387 */ /* 0x000fe80000100800 */
[----:B------:R-:W3:Y:S04]  /*8a820*/  LDL.LU R2, [R1+0x331c] ;  /* 0x00331c0001027983 */ /* 0x000ee80000300800 */
[----:B------:R-:W3:Y:S04]  /*8a830*/  LDL.LU R22, [R1+0x3318] ;  /* 0x0033180001167983 */ /* 0x000ee80000300800 */
[----:B0-----:R-:W4:Y:S04]  /*8a840*/  LDL.LU R8, [R1+0x560] ;  /* 0x0005600001087983 */ /* 0x001f280000300800 */
        /* <DEDUP_REMOVED lines=8> */
[----:B------:R-:W4:Y:S01]  /*8a8d0*/  LDL.LU R32, [R1+0x3330] ;  /* 0x0033300001207983 */ /* 0x000f220000300800 */
[----:B------:R-:W-:-:S03]  /*8a8e0*/  IMAD R30, R39, 0x100, R36 ;  /* 0x00000100271e7824 */ /* 0x000fc600078e0224 */
[----:B------:R-:W4:Y:S04]  /*8a8f0*/  LDL.LU R0, [R1+0x333c] ;  /* 0x00333c0001007983 */ /* 0x000f280000300800 */
[----:B------:R-:W4:Y:S04]  /*8a900*/  LDL.LU R36, [R1+0x3338] ;  /* 0x0033380001247983 */ /* 0x000f280000300800 */
[----:B------:R-:W4:Y:S04]  /*8a910*/  LDL.LU R51, [R1+0x3344] ;  /* 0x0033440001337983 */ /* 0x000f280000300800 */
[----:B------:R-:W4:Y:S04]  /*8a920*/  LDL.LU R39, [R1+0x3340] ;  /* 0x0033400001277983 */ /* 0x000f280000300800 */
[----:B------:R-:W4:Y:S01]  /*8a930*/  LDL.LU R49, [R1+0x334c] ;  /* 0x00334c0001317983 */ /* 0x000f220000300800 */
[----:B------:R-:W-:-:S03]  /*8a940*/  IMAD R20, R20, 0x100, R57 ;  /* 0x0000010014147824 */ /* 0x000fc600078e0239 */
[----:B------:R-:W4:Y:S04]  /*8a950*/  LDL.LU R48, [R1+0x3348] ;  /* 0x0033480001307983 */ /* 0x000f280000300800 */
[----:B------:R-:W4:Y:S04]  /*8a960*/  LDL.64 R56, [R1+0x5d0] ;  /* 0x0005d00001387983 */ /* 0x000f280000100a00 */
[----:B------:R-:W-:Y:S01]  /*8a970*/  STL [R1+0x6654], R30 ;  /* 0x0066541e01007387 */ /* 0x000fe20000100800 */
[----:B--2---:R-:W-:Y:S01]  /*8a980*/  HMMA.16816.F32 R16, R4, R58, R40 ;  /* 0x0000003a0410723c */ /* 0x004fe20000001828 */
[----:B------:R-:W-:-:S05]  /*8a990*/  IMAD R33, R38, 0x100, R35 ;  /* 0x0000010026217824 */ /* 0x000fca00078e0223 */
[----:B------:R-:W-:Y:S04]  /*8a9a0*/  STL [R1+0x6658], R33 ;  /* 0x0066582101007387 */ /* 0x000fe80000100800 */
[----:B------:R-:W2:Y:S04]  /*8a9b0*/  LDL.LU R50, [R1+0x3354] ;  /* 0x0033540001327983 */ /* 0x000ea80000300800 */
[----:B------:R-:W2:Y:S05]  /*8a9c0*/  LDL.LU R31, [R1+0x3350] ;  /* 0x00335000011f7983 */ /* 0x000eaa0000300800 */
[----:B------:R-:W-:Y:S04]  /*8a9d0*/  STL.64 [R1+0x26a0], R16 ;  /* 0x0026a01001007387 */ /* 0x000fe80000100a00 */
[----:B------:R-:W-:Y:S04]  /*8a9e0*/  STL.64 [R1+0x26a8], R18 ;  /* 0x0026a81201007387 */ /* 0x000fe80000100a00 */
        /* <DEDUP_REMOVED lines=8> */
[----:B---3--:R-:W-:-:S02]  /*8aa70*/  IMAD R22, R22, 0x100, R2 ;  /* 0x0000010016167824 */ /* 0x008fc400078e0202 */
[----:B----4-:R-:W-:Y:S01]  /*8aa80*/  IMAD R26, R26, 0x100, R61 ;  /* 0x000001001a1a7824 */ /* 0x010fe200078e023d */
[----:B------:R-:W3:Y:S01]  /*8aa90*/  LDL.LU R58, [R1+0x337c] ;  /* 0x00337c00013a7983 */ /* 0x000ee20000300800 */
[----:B------:R-:W-:-:S03]  /*8aaa0*/  IMAD R29, R29, 0x100, R60 ;  /* 0x000001001d1d7824 */ /* 0x000fc600078e023c */
[----:B------:R-:W3:Y:S01]  /*8aab0*/  LDL.LU R59, [R1+0x3378] ;  /* 0x00337800013b7983 */ /* 0x000ee20000300800 */
[----:B------:R-:W-:Y:S01]  /*8aac0*/  HMMA.16816.F32 R8, R4, R56, R8 ;  /* 0x000000380408723c */ /* 0x000fe20000001808 */
[----:B------:R-:W-:Y:S02]  /*8aad0*/  IMAD R32, R32, 0x100, R12 ;  /* 0x0000010020207824 */ /* 0x000fe400078e020c */
[----:B------:R-:W-:Y:S01]  /*8aae0*/  STL.64 [R1+0x6628], R22 ;  /* 0x0066281601007387 */ /* 0x000fe20000100a00 */
[----:B------:R-:W-:-:S03]  /*8aaf0*/  IMAD R36, R36, 0x100, R0 ;  /* 0x0000010024247824 */ /* 0x000fc600078e0200 */
[----:B------:R-:W-:Y:S01]  /*8ab00*/  STL.64 [R1+0x6620], R20 ;  /* 0x0066201401007387 */ /* 0x000fe20000100a00 */
[----:B------:R-:W-:-:S03]  /*8ab10*/  IMAD R39, R39, 0x100, R51 ;  /* 0x0000010027277824 */ /* 0x000fc600078e0233 */
[----:B------:R-:W-:Y:S04]  /*8ab20*/  STL [R1+0x665c], R26 ;  /* 0x00665c1a01007387 */ /* 0x000fe80000100800 */
[----:B------:R-:W-:Y:S01]  /*8ab30*/  STL [R1+0x672c], R29 ;  /* 0x00672c1d01007387 */ /* 0x000fe20000100800 */
[----:B------:R-:W-:-:S03]  /*8ab40*/  IMAD R48, R48, 0x100, R49 ;  /* 0x0000010030307824 */ /* 0x000fc600078e0231 */
[----:B------:R-:W-:Y:S04]  /*8ab50*/  STL [R1+0x6680], R32 ;  /* 0x0066802001007387 */ /* 0x000fe80000100800 */
[----:B------:R-:W-:Y:S04]  /*8ab60*/  STL [R1+0x6684], R36 ;  /* 0x0066842401007387 */ /* 0x000fe80000100800 */
[----:B------:R0:W-:Y:S01]  /*8ab70*/  STL [R1+0x6688], R39 ;  /* 0x0066882701007387 */ /* 0x0001e20000100800 */
[----:B------:R-:W-:-:S03]  /*8ab80*/  IMAD.MOV.U32 R43, RZ, RZ, R56 ;  /* 0x000000ffff2b7224 */ /* 0x000fc600078e0038 */
[----:B------:R-:W-:Y:S04]  /*8ab90*/  STL [R1+0x668c], R48 ;  /* 0x00668c3001007387 */ /* 0x000fe80000100800 */
[----:B------:R-:W-:Y:S01]  /*8aba0*/  STL.64 [R1+0x2690], R8 ;  /* 0x0026900801007387 */ /* 0x000fe20000100a00 */
[----:B0-----:R-:W-:-:S03]  /*8abb0*/  IMAD.MOV.U32 R39, RZ, RZ, R57 ;  /* 0x000000ffff277224 */ /* 0x001fc600078e0039 */
[----:B------:R-:W-:Y:S04]  /*8abc0*/  STL.64 [R1+0x2698], R10 ;  /* 0x0026980a01007387 */ /* 0x000fe80000100a00 */
[----:B------:R-:W-:Y:S04]  /*8abd0*/  STL [R1+0x6944], R43 ;  /* 0x0069442b01007387 */ /* 0x000fe80000100800 */
[----:B------:R-:W-:Y:S01]  /*8abe0*/  STL [R1+0x68f8], R39 ;  /* 0x0068f82701007387 */ /* 0x000fe20000100800 */
[----:B--2---:R-:W-:-:S05]  /*8abf0*/  IMAD R31, R31, 0x100, R50 ;  /* 0x000001001f1f7824 */ /* 0x004fca00078e0232 */
[----:B------:R-:W-:Y:S01]  /*8ac00*/  STL [R1+0x6730], R31 ;  /* 0x0067301f01007387 */ /* 0x000fe20000100800 */
[----:B------:R-:W-:Y:S02]  /*8ac10*/  IMAD R35, R35, 0x100, R40 ;  /* 0x0000010023237824 */ /* 0x000fe400078e0228 */
[----:B------:R-:W-:Y:S02]  /*8ac20*/  IMAD R38, R38, 0x100, R41 ;  /* 0x0000010026267824 */ /* 0x000fe400078e0229 */
[----:B------:R-:W-:Y:S02]  /*8ac30*/  IMAD R45, R45, 0x100, R37 ;  /* 0x000001002d2d7824 */ /* 0x000fe400078e0225 */
[----:B------:R-:W-:Y:S01]  /*8ac40*/  IMAD R53, R53, 0x100, R34 ;  /* 0x0000010035357824 */ /* 0x000fe200078e0222 */
[----:B------:R-:W-:Y:S04]  /*8ac50*/  STL [R1+0x6690], R35 ;  /* 0x0066902301007387 */ /* 0x000fe80000100800 */
[----:B------:R-:W-:Y:S04]  /*8ac60*/  STL [R1+0x6694], R38 ;  /* 0x0066942601007387 */ /* 0x000fe80000100800 */
[----:B------:R-:W-:Y:S04]  /*8ac70*/  STL [R1+0x6698], R45 ;  /* 0x0066982d01007387 */ /* 0x000fe80000100800 */
[----:B------:R-:W-:Y:S04]  /*8ac80*/  STL [R1+0x669c], R53 ;  /* 0x00669c3501007387 */ /* 0x000fe80000100800 */
[----:B------:R-:W2:Y:S04]  /*8ac90*/  LDL.LU R20, [R1+0x500] ;  /* 0x0005000001147983 */ /* 0x000ea80000300800 */
[----:B------:R-:W2:Y:S04]  /*8aca0*/  LDL.LU R21, [R1+0x504] ;  /* 0x0005040001157983 */ /* 0x000ea80000300800 */
[----:B------:R-:W4:Y:S04]  /*8acb0*/  LDL.LU R22, [R1+0x508] ;  /* 0x0005080001167983 */ /* 0x000f280000300800 */
[----:B------:R-:W4:Y:S01]  /*8acc0*/  LDL.LU R23, [R1+0x50c] ;  /* 0x00050c0001177983 */ /* 0x000f220000300800 */
[----:B------:R-:W-:-:S02]  /*8acd0*/  IMAD.MOV.U32 R19, RZ, RZ, R44 ;  /* 0x000000ffff137224 */ /* 0x000fc400078e002c */
[----:B------:R-:W-:Y:S02]  /*8ace0*/  IMAD.MOV.U32 R18, RZ, RZ, R52 ;  /* 0x000000ffff127224 */ /* 0x000fe400078e0034 */
[----:B---3--:R-:W-:Y:S01]  /*8acf0*/  IMAD R59, R59, 0x100, R58 ;  /* 0x000001003b3b7824 */ /* 0x008fe200078e023a */
[----:B----4-:R-:W-:Y:S04]  /*8ad00*/  STL.64 [R1+0x6970], R22 ;  /* 0x0069701601007387 */ /* 0x010fe80000100a00 */
[----:B--2---:R0:W-:Y:S04]  /*8ad10*/  STL.64 [R1+0x6968], R20 ;  /* 0x0069681401007387 */ /* 0x0041e80000100a00 */
[----:B0-----:R-:W2:Y:S04]  /*8ad20*/  LDL.LU R20, [R1+0x530] ;  /* 0x0005300001147983 */ /* 0x001ea80000300800 */
[----:B------:R-:W2:Y:S04]  /*8ad30*/  LDL.LU R21, [R1+0x534] ;  /* 0x0005340001157983 */ /* 0x000ea80000300800 */
[----:B------:R-:W2:Y:S04]  /*8ad40*/  LDL.LU R22, [R1+0x538] ;  /* 0x0005380001167983 */ /* 0x000ea80000300800 */
[----:B------:R-:W2:Y:S04]  /*8ad50*/  LDL.LU R23, [R1+0x53c] ;  /* 0x00053c0001177983 */ /* 0x000ea80000300800 */
[----:B------:R-:W3:Y:S04]  /*8ad60*/  LDL.LU R56, [R1+0x3384] ;  /* 0x0033840001387983 */ /* 0x000ee80000300800 */
        /* <DEDUP_REMOVED lines=33> */
[----:B------:R-:W-:Y:S01]  /*8af80*/  STL [R1+0x66a0], R59 ;  /* 0x0066a03b01007387 */ /* 0x000fe20000100800 */
[----:B--2---:R-:W-:Y:S01]  /*8af90*/  HMMA.16816.F32 R20, R4, R54, R20 ;  /* 0x000000360414723c */ /* 0x004fe20000001814 */
[----:B---3--:R-:W-:-:S02]  /*8afa0*/  IMAD R26, R57, 0x100, R56 ;  /* 0x00000100391a7824 */ /* 0x008fc400078e0238 */
[----:B------:R-:W-:Y:S02]  /*8afb0*/  IMAD.MOV.U32 R56, RZ, RZ, R47 ;  /* 0x000000ffff387224 */ /* 0x000fe400078e002f */
[----:B------:R-:W-:Y:S01]  /*8afc0*/  IMAD.MOV.U32 R57, RZ, RZ, R46 ;  /* 0x000000ffff397224 */ /* 0x000fe200078e002e */
[----:B------:R-:W2:Y:S04]  /*8afd0*/  LDL.LU R47, [R1+0x697c] ;  /* 0x00697c00012f7983 */ /* 0x000ea80000300800 */
[----:B------:R-:W-:Y:S04]  /*8afe0*/  STL [R1+0x20], R26 ;  /* 0x0000201a01007387 */ /* 0x000fe80000100800 */
[----:B------:R-:W-:Y:S04]  /*8aff0*/  STL [R1+0x6948], R56 ;  /* 0x0069483801007387 */ /* 0x000fe80000100800 */
[----:B------:R-:W2:Y:S04]  /*8b000*/  LDL.LU R46, [R1+0x6978] ;  /* 0x00697800012e7983 */ /* 0x000ea80000300800 */
[----:B------:R-:W-:Y:S04]  /*8b010*/  STL [R1+0x694c], R57 ;  /* 0x00694c3901007387 */ /* 0x000fe80000100800 */
[----:B------:R-:W-:Y:S04]  /*8b020*/  STL.64 [R1+0x2670], R20 ;  /* 0x0026701401007387 */ /* 0x000fe80000100a00 */
[----:B------:R0:W-:Y:S01]  /*8b030*/  STL.64 [R1+0x2678], R22 ;  /* 0x0026781601007387 */ /* 0x0001e20000100a00 */
[----:B----4-:R-:W-:-:S03]  /*8b040*/  IMAD R44, R44, 0x100, R33 ;  /* 0x000001002c2c7824 */ /* 0x010fc600078e0221 */
[----:B0-----:R-:W3:Y:S04]  /*8b050*/  LDL.LU.64 R22, [R1+0x6970] ;  /* 0x0069700001167983 */ /* 0x001ee80000300a00 */
[----:B------:R-:W3:Y:S04]  /*8b060*/  LDL.LU.64 R20, [R1+0x6968] ;  /* 0x0069680001147983 */ /* 0x000ee80000300a00 */
[----:B------:R-:W-:Y:S04]  /*8b070*/  STL [R1+0x68ac], R54 ;  /* 0x0068ac3601007387 */ /* 0x000fe80000100800 */
[----:B------:R-:W-:Y:S04]  /*8b080*/  STL [R1+0x68a8], R55 ;  /* 0x0068a83701007387 */ /* 0x000fe80000100800 */
[----:B------:R0:W-:Y:S04]  /*8b090*/  STL [R1+0x66a4], R44 ;  /* 0x0066a42c01007387 */ /* 0x0001e80000100800 */
[----:B------:R-:W4:Y:S04]  /*8b0a0*/  LDL R45, [R1+0x55c] ;  /* 0x00055c00012d7983 */ /* 0x000f280000100800 */
[----:B0-----:R-:W4:Y:S01]  /*8b0b0*/  LDL R44, [R1+0x558] ;  /* 0x00055800012c7983 */ /* 0x001f220000100800 */
[----:B------:R-:W-:-:S02]  /*8b0c0*/  IMAD R52, R52, 0x100, R30 ;  /* 0x0000010034347824 */ /* 0x000fc400078e021e */
[----:B------:R-:W-:Y:S02]  /*8b0d0*/  IMAD R58, R58, 0x100, R27 ;  /* 0x000001003a3a7824 */ /* 0x000fe400078e021b */
[----:B------:R-:W-:Y:S02]  /*8b0e0*/  IMAD R16, R17, 0x100, R16 ;  /* 0x0000010011107824 */ /* 0x000fe400078e0210 */
[----:B------:R-:W-:Y:S02]  /*8b0f0*/  IMAD R14, R13, 0x100, R14 ;  /* 0x000001000d0e7824 */ /* 0x000fe400078e020e */
[----:B------:R-:W-:Y:S02]  /*8b100*/  IMAD R13, R24, 0x100, R3 ;  /* 0x00000100180d7824 */ /* 0x000fe400078e0203 */
[----:B------:R-:W-:Y:S02]  /*8b110*/  IMAD R3, R28, 0x100, R42 ;  /* 0x000001001c037824 */ /* 0x000fe400078e022a */
[----:B------:R-:W-:Y:S01]  /*8b120*/  IMAD R0, R51, 0x100, R0 ;  /* 0x0000010033007824 */ /* 0x000fe200078e0200 */
[----:B--2---:R-:W-:Y:S04]  /*8b130*/  STL.64 [R1+0x6700], R46 ;  /* 0x0067002e01007387 */ /* 0x004fe80000100a00 */
[----:B------:R-:W-:Y:S04]  /*8b140*/  STL [R1+0x66a8], R52 ;  /* 0x0066a83401007387 */ /* 0x000fe80000100800 */
[----:B------:R-:W-:Y:S04]  /*8b150*/  STL [R1+0x66ac], R58 ;  /* 0x0066ac3a01007387 */ /* 0x000fe80000100800 */
[----:B------:R3:W-:Y:S04]  /*8b160*/  STL [R1+0x14], R16 ;  /* 0x0000141001007387 */ /* 0x0007e80000100800 */
[----:B------:R-:W-:Y:S04]  /*8b170*/  STL [R1+0x30], R14 ;  /* 0x0000300e01007387 */ /* 0x000fe80000100800 */
[----:B------:R0:W-:Y:S04]  /*8b180*/  STL [R1+0x44], R13 ;  /* 0x0000440d01007387 */ /* 0x0001e80000100800 */
[----:B------:R1:W-:Y:S01]  /*8b190*/  STL [R1+0x5c], R3 ;  /* 0x00005c0301007387 */ /* 0x0003e20000100800 */
[----:B---3--:R-:W-:Y:S01]  /*8b1a0*/  HMMA.16816.F32 R16, R4, R18, R20 ;  /* 0x000000120410723c */ /* 0x008fe20000001814 */
[----:B0-----:R-:W-:-:S02]  /*8b1b0*/  IMAD R13, R15, 0x100, R25 ;  /* 0x000001000f0d7824 */ /* 0x001fc400078e0219 */
[----:B-1----:R-:W-:Y:S02]  /*8b1c0*/  IMAD R3, R61, 0x100, R2 ;  /* 0x000001003d037824 */ /* 0x002fe400078e0202 */
[----:B------:R-:W-:-:S03]  /*8b1d0*/  IMAD R2, R12, 0x100, R60 ;  /* 0x000001000c027824 */ /* 0x000fc600078e023c */
[----:B----4-:R-:W-:Y:S11]  /*8b1e0*/  HMMA.16816.F32 R8, R4, R44, R8 ;  /* 0x0000002c0408723c */ /* 0x010ff60000001808 */
[----:B------:R-:W-:Y:S04]  /*8b1f0*/  STL.64 [R1+0x2660], R16 ;  /* 0x0026601001007387 */ /* 0x000fe80000100a00 */
[----:B------:R-:W-:Y:S04]  /*8b200*/  STL.64 [R1+0x2668], R18 ;  /* 0x0026681201007387 */ /* 0x000fe80000100a00 */
[----:B------:R-:W-:Y:S04]  /*8b210*/  STL [R1+0x10], R13 ;  /* 0x0000100d01007387 */ /* 0x000fe80000100800 */
[----:B------:R0:W-:Y:S04]  /*8b220*/  STL [R1+0x2c], R3 ;  /* 0x00002c0301007387 */ /* 0x0001e80000100800 */
[----:B------:R1:W-:Y:S04]  /*8b230*/  STL [R1+0x40], R2 ;  /* 0x0000400201007387 */ /* 0x0003e80000100800 */
[----:B------:R2:W-:Y:S01]  /*8b240*/  STL [R1+0x58], R0 ;  /* 0x0000580001007387 */ /* 0x0005e20000100800 */
[----:B0-----:R-:W-:-:S02]  /*8b250*/  IMAD R3, R50, 0x100, R49 ;  /* 0x0000010032037824 */ /* 0x001fc400078e0231 */
[----:B-1----:R-:W-:Y:S02]  /*8b260*/  IMAD R2, R41, 0x100, R40 ;  /* 0x0000010029027824 */ /* 0x002fe400078e0228 */
[----:B--2---:R-:W-:Y:S01]  /*8b270*/  IMAD R0, R34, 0x100, R37 ;  /* 0x0000010022007824 */ /* 0x004fe200078e0225 */
[----:B------:R-:W-:Y:S04]  /*8b280*/  STL [R1+0x70], R3 ;  /* 0x0000700301007387 */ /* 0x000fe80000100800 */
[----:B------:R-:W-:Y:S04]  /*8b290*/  STL [R1+0x78], R2 ;  /* 0x0000780201007387 */ /* 0x000fe80000100800 */
[----:B------:R-:W-:Y:S04]  /*8b2a0*/  STL [R1+0x695c], R4 ;  /* 0x00695c0401007387 */ /* 0x000fe80000100800 */
[----:B------:R-:W-:Y:S04]  /*8b2b0*/  STL [R1+0x80], R0 ;  /* 0x0000800001007387 */ /* 0x000fe80000100800 */
[----:B------:R-:W-:Y:S04]  /*8b2c0*/  STL [R1+0x6958], R5 ;  /* 0x0069580501007387 */ /* 0x000fe80000100800 */
[----:B------:R-:W-:Y:S04]  /*8b2d0*/  STL.64 [R1+0x2650], R8 ;  /* 0x0026500801007387 */ /* 0x000fe80000100a00 */
[----:B------:R0:W-:Y:S04]  /*8b2e0*/  STL.64 [R1+0x2658], R10 ;  /* 0x0026580a01007387 */ /* 0x0001e80000100a00 */
[----:B------:R-:W-:Y:S04]  /*8b2f0*/  STL [R1+0x6954], R6 ;  /* 0x0069540601007387 */ /* 0x000fe80000100800 */
[----:B------:R-:W-:Y:S04]  /*8b300*/  STL [R1+0x6950], R7 ;  /* 0x0069500701007387 */ /* 0x000fe80000100800 */
[----:B0-----:R-:W2:Y:S04]  /*8b310*/  LDL R10, [R1+0x510] ;  /* 0x00051000010a7983 */ /* 0x001ea80000100800 */
[----:B--2---:R0:W-:Y:S04]  /*8b320*/  STL [R1+0x6960], R10 ;  /* 0x0069600a01007387 */ /* 0x0041e80000100800 */
[----:B------:R-:W2:Y:S04]  /*8b330*/  LDL R11, [R1+0x514] ;  /* 0x00051400010b7983 */ /* 0x000ea80000100800 */
[----:B------:R-:W2:Y:S04]  /*8b340*/  LDL.LU R12, [R1+0x460] ;  /* 0x00046000010c7983 */ /* 0x000ea80000300800 */
[----:B------:R-:W2:Y:S04]  /*8b350*/  LDL.LU R13, [R1+0x464] ;  /* 0x00046400010d7983 */ /* 0x000ea80000300800 */
[----:B------:R-:W2:Y:S04]  /*8b360*/  LDL.LU R14, [R1+0x468] ;  /* 0x00046800010e7983 */ /* 0x000ea80000300800 */
[----:B------:R-:W2:Y:S04]  /*8b370*/  LDL.LU R15, [R1+0x46c] ;  /* 0x00046c00010f7983 */ /* 0x000ea80000300800 */
[----:B------:R-:W3:Y:S04]  /*8b380*/  LDL R22, [R1+0x528] ;  /* 0x0005280001167983 */ /* 0x000ee80000100800 */
[----:B------:R-:W3:Y:S04]  /*8b390*/  LDL R23, [R1+0x52c] ;  /* 0x00052c0001177983 */ /* 0x000ee80000100800 */
[----:B------:R-:W3:Y:S04]  /*8b3a0*/  LDL.LU R52, [R1+0x470] ;  /* 0x0004700001347983 */ /* 0x000ee80000300800 */
[----:B------:R-:W3:Y:S04]  /*8b3b0*/  LDL.LU R53, [R1+0x474] ;  /* 0x0004740001357983 */ /* 0x000ee80000300800 */
[----:B------:R-:W3:Y:S04]  /*8b3c0*/  LDL.LU R54, [R1+0x478] ;  /* 0x0004780001367983 */ /* 0x000ee80000300800 */
[----:B------:R-:W3:Y:S04]  /*8b3d0*/  LDL.LU R55, [R1+0x47c] ;  /* 0x00047c0001377983 */ /* 0x000ee80000300800 */
[----:B0-----:R-:W4:Y:S04]  /*8b3e0*/  LDL.LU R10, [R1+0x33fc] ;  /* 0x0033fc00010a7983 */ /* 0x001f280000300800 */
[----:B------:R-:W4:Y:S04]  /*8b3f0*/  LDL.LU R4, [R1+0x33f8] ;  /* 0x0033f80001047983 */ /* 0x000f280000300800 */
        /* <DEDUP_REMOVED lines=44> */
[----:B------:R0:W-:Y:S04]  /*8b6c0*/  STL [R1+0x68b0], R44 ;  /* 0x0068b02c01007387 */ /* 0x0001e80000100800 */
[----:B------:R1:W-:Y:S04]  /*8b6d0*/  STL [R1+0x6888], R45 ;  /* 0x0068882d01007387 */ /* 0x0003e80000100800 */
[----:B0-----:R-:W3:Y:S04]  /*8b6e0*/  LDL.LU R44, [R1+0x4a0] ;  /* 0x0004a000012c7983 */ /* 0x001ee80000300800 */
[----:B-1----:R-:W3:Y:S04]  /*8b6f0*/  LDL.LU R45, [R1+0x4a4] ;  /* 0x0004a400012d7983 */ /* 0x002ee80000300800 */
[----:B------:R-:W3:Y:S04]  /*8b700*/  LDL.LU R46, [R1+0x4a8] ;  /* 0x0004a800012e7983 */ /* 0x000ee80000300800 */
[----:B------:R-:W3:Y:S01]  /*8b710*/  LDL.LU R47, [R1+0x4ac] ;  /* 0x0004ac00012f7983 */ /* 0x000ee20000300800 */
[----:B----4-:R-:W-:-:S02]  /*8b720*/  IMAD R4, R4, 0x100, R10 ;  /* 0x0000010004047824 */ /* 0x010fc400078e020a */
[----:B--2---:R-:W-:Y:S01]  /*8b730*/  IMAD R6, R6, 0x100, R5 ;  /* 0x0000010006067824 */ /* 0x004fe200078e0205 */
[----:B------:R-:W2:Y:S04]  /*8b740*/  LDL.LU R10, [R1+0x6960] ;  /* 0x00696000010a7983 */ /* 0x000ea80000300800 */
[----:B------:R0:W-:Y:S01]  /*8b750*/  STL [R1+0x54], R4 ;  /* 0x0000540401007387 */ /* 0x0001e20000100800 */
[----:B---3--:R-:W-:Y:S02]  /*8b760*/  IMAD R33, R33, 0x100, R32 ;  /* 0x0000010021217824 */ /* 0x008fe400078e0220 */
[----:B------:R-:W-:Y:S01]  /*8b770*/  IMAD R57, R57, 0x100, R7 ;  /* 0x0000010039397824 */ /* 0x000fe200078e0207 */
[----:B0-----:R-:W3:Y:S04]  /*8b780*/  LDL.LU R4, [R1+0x695c] ;  /* 0x00695c0001047983 */ /* 0x001ee80000300800 */
[----:B------:R-:W3:Y:S04]  /*8b790*/  LDL.LU R5, [R1+0x6958] ;  /* 0x0069580001057983 */ /* 0x000ee80000300800 */
[----:B------:R0:W-:Y:S01]  /*8b7a0*/  STL [R1+0x64], R6 ;  /* 0x0000640601007387 */ /* 0x0001e20000100800 */
[----:B------:R-:W-:-:S03]  /*8b7b0*/  IMAD R43, R43, 0x100, R56 ;  /* 0x000001002b2b7824 */ /* 0x000fc600078e0238 */
[----:B0-----:R-:W3:Y:S04]  /*8b7c0*/  LDL.LU R6, [R1+0x6954] ;  /* 0x0069540001067983 */ /* 0x001ee80000300800 */
[----:B------:R-:W4:Y:S04]  /*8b7d0*/  LDL R32, [R1+0x4f8] ;  /* 0x0004f80001207983 */ /* 0x000f280000100800 */
[----:B------:R0:W-:Y:S04]  /*8b7e0*/  STL [R1+0x74], R33 ;  /* 0x0000742101007387 */ /* 0x0001e80000100800 */
[----:B0-----:R-:W4:Y:S04]  /*8b7f0*/  LDL R33, [R1+0x4fc] ;  /* 0x0004fc0001217983 */ /* 0x001f280000100800 */
[----:B------:R-:W3:Y:S04]  /*8b800*/  LDL.LU R7, [R1+0x6950] ;  /* 0x0069500001077983 */ /* 0x000ee80000300800 */
[----:B------:R0:W-:Y:S04]  /*8b810*/  STL [R1+0x84], R57 ;  /* 0x0000843901007387 */ /* 0x0001e80000100800 */
[----:B0-----:R-:W3:Y:S04]  /*8b820*/  LDL.LU R57, [R1+0x694c] ;  /* 0x00694c0001397983 */ /* 0x001ee80000300800 */
[----:B------:R-:W3:Y:S01]  /*8b830*/  LDL.LU R56, [R1+0x6948] ;  /* 0x0069480001387983 */ /* 0x000ee20000300800 */
[----:B------:R-:W-:-:S03]  /*8b840*/  IMAD R51, R51, 0x100, R42 ;  /* 0x0000010033337824 */ /* 0x000fc600078e022a */
[----:B------:R0:W-:Y:S01]  /*8b850*/  STL [R1+0xa4], R43 ;  /* 0x0000a42b01007387 */ /* 0x0001e20000100800 */
[----:B------:R-:W-:Y:S02]  /*8b860*/  IMAD R58, R58, 0x100, R0 ;  /* 0x000001003a3a7824 */ /* 0x000fe400078e0200 */
[----:B------:R-:W-:Y:S01]  /*8b870*/  IMAD R38, R38, 0x100, R59 ;  /* 0x0000010026267824 */ /* 0x000fe200078e023b */
[----:B0-----:R-:W2:Y:S04]  /*8b880*/  LDL.LU R43, [R1+0x6944] ;  /* 0x00694400012b7983 */ /* 0x001ea80000300800 */
[----:B------:R-:W2:Y:S04]  /*8b890*/  LDL.LU R42, [R1+0x6940] ;  /* 0x00694000012a7983 */ /* 0x000ea80000300800 */
[----:B------:R0:W-:Y:S01]  /*8b8a0*/  STL [R1+0xb4], R51 ;  /* 0x0000b43301007387 */ /* 0x0001e20000100800 */
[----:B------:R-:W-:-:S02]  /*8b8b0*/  IMAD R35, R31, 0x100, R35 ;  /* 0x000001001f237824 */ /* 0x000fc400078e0223 */
[----:B------:R-:W-:Y:S01]  /*8b8c0*/  IMAD R31, R41, 0x100, R40 ;  /* 0x00000100291f7824 */ /* 0x000fe200078e0228 */
[----:B0-----:R-:W2:Y:S04]  /*8b8d0*/  LDL.LU R51, [R1+0x693c] ;  /* 0x00693c0001337983 */ /* 0x001ea80000300800 */
[----:B------:R-:W2:Y:S01]  /*8b8e0*/  LDL.LU R0, [R1+0x6938] ;  /* 0x0069380001007983 */ /* 0x000ea20000300800 */
[----:B------:R-:W-:Y:S02]  /*8b8f0*/  IMAD R29, R29, 0x100, R36 ;  /* 0x000001001d1d7824 */ /* 0x000fe400078e0224 */
[----:B------:R-:W-:Y:S02]  /*8b900*/  IMAD R20, R20, 0x100, R26 ;  /* 0x0000010014147824 */ /* 0x000fe400078e021a */
[----:B------:R-:W-:-:S02]  /*8b910*/  IMAD R21, R30, 0x100, R21 ;  /* 0x000001001e157824 */ /* 0x000fc400078e0215 */
[----:B------:R-:W-:Y:S01]  /*8b920*/  IMAD R17, R18, 0x100, R17 ;  /* 0x0000010012117824 */ /* 0x000fe200078e0211 */
[----:B---3--:R-:W-:Y:S01]  /*8b930*/  HMMA.16816.F32 R44, R4, R56, R44 ;  /* 0x00000038042c723c */ /* 0x008fe2000000182c */
[----:B------:R-:W-:Y:S04]  /*8b940*/  STL.64 [R1+0x6890], R56 ;  /* 0x0068903801007387 */ /* 0x000fe80000100a00 */
[----:B------:R-:W-:-:S14]  /*8b950*/  STL [R1+0xc0], R58 ;  /* 0x0000c03a01007387 */ /* 0x000fdc0000100800 */
[----:B------:R-:W-:Y:S04]  /*8b960*/  STL.64 [R1+0x2640], R44 ;  /* 0x0026402c01007387 */ /* 0x000fe80000100a00 */
[----:B------:R0:W-:Y:S04]  /*8b970*/  STL.64 [R1+0x2648], R46 ;  /* 0x0026482e01007387 */ /* 0x0001e80000100a00 */
[----:B------:R-:W-:Y:S04]  /*8b980*/  STL [R1+0x7c], R38 ;  /* 0x00007c2601007387 */ /* 0x000fe80000100800 */
[----:B------:R-:W3:Y:S04]  /*8b990*/  LDL R40, [R1+0x4e0] ;  /* 0x0004e00001287983 */ /* 0x000ee80000100800 */
[----:B------:R-:W-:Y:S04]  /*8b9a0*/  STL [R1+0xa0], R35 ;  /* 0x0000a02301007387 */ /* 0x000fe80000100800 */
[----:B------:R1:W-:Y:S04]  /*8b9b0*/  STL [R1+0xb0], R31 ;  /* 0x0000b01f01007387 */ /* 0x0003e80000100800 */
[----:B------:R-:W3:Y:S01]  /*8b9c0*/  LDL R41, [R1+0x4e4] ;  /* 0x0004e40001297983 */ /* 0x000ee20000100800 */
[----:B0-----:R-:W-:Y:S01]  /*8b9d0*/  HMMA.16816.F32 R44, R4, R22, R52 ;  /* 0x00000016042c723c */ /* 0x001fe20000001834 */
[----:B-1----:R-:W-:-:S05]  /*8b9e0*/  IMAD R31, R48, 0x100, R39 ;  /* 0x00000100301f7824 */ /* 0x002fca00078e0227 */
[----:B------:R-:W-:Y:S04]  /*8b9f0*/  STL [R1+0xbc], R31 ;  /* 0x0000bc1f01007387 */ /* 0x000fe80000100800 */
[----:B------:R-:W-:Y:S04]  /*8ba00*/  STL [R1+0xd0], R29 ;  /* 0x0000d01d01007387 */ /* 0x000fe80000100800 */
[----:B------:R0:W-:Y:S04]  /*8ba10*/  STL [R1+0xd8], R20 ;  /* 0x0000d81401007387 */ /* 0x0001e80000100800 */
[----:B------:R-:W-:Y:S01]  /*8ba20*/  STL [R1+0xe0], R21 ;  /* 0x0000e01501007387 */ /* 0x000fe20000100800 */
[----:B0-----:R-:W-:-:S02]  /*8ba30*/  IMAD R20, R16, 0x100, R27 ;  /* 0x0000010010147824 */ /* 0x001fc400078e021b */
[----:B------:R-:W-:Y:S01]  /*8ba40*/  IMAD R16, R9, 0x100, R19 ;  /* 0x0000010009107824 */ /* 0x000fe200078e0213 */
[----:B------:R-:W-:Y:S01]  /*8ba50*/  STL.64 [R1+0x2630], R44 ;  /* 0x0026302c01007387 */ /* 0x000fe20000100a00 */
[----:B------:R-:W-:-:S03]  /*8ba60*/  IMAD R9, R3, 0x100, R8 ;  /* 0x0000010003097824 */ /* 0x000fc600078e0208 */
[----:B------:R-:W-:Y:S01]  /*8ba70*/  STL.64 [R1+0x2638], R46 ;  /* 0x0026382e01007387 */ /* 0x000fe20000100a00 */
[----:B------:R-:W-:-:S03]  /*8ba80*/  IMAD R8, R28, 0x100, R24 ;  /* 0x000001001c087824 */ /* 0x000fc600078e0218 */
[----:B------:R-:W-:Y:S04]  /*8ba90*/  STL [R1+0xb8], R20 ;  /* 0x0000b81401007387 */ /* 0x000fe80000100800 */
[----:B------:R-:W-:Y:S04]  /*8baa0*/  STL [R1+0xc4], R17 ;  /* 0x0000c41101007387 */ /* 0x000fe80000100800 */
[----:B------:R-:W-:Y:S04]  /*8bab0*/  STL [R1+0xd4], R16 ;  /* 0x0000d41001007387 */ /* 0x000fe80000100800 */
[----:B------:R-:W-:Y:S04]  /*8bac0*/  STL [R1+0xdc], R9 ;  /* 0x0000dc0901007387 */ /* 0x000fe80000100800 */
[----:B------:R2:W-:Y:S02]  /*8bad0*/  STL [R1+0xf0], R8 ;  /* 0x0000f00801007387 */ /* 0x0005e40000100800 */
[----:B--2---:R-:W-:Y:S01]  /*8bae0*/  HMMA.16816.F32 R8, R4, R10, R12 ;  /* 0x0000000a0408723c */ /* 0x004fe2000000180c */
[----:B------:R-:W-:-:S02]  /*8baf0*/  IMAD R3, R2, 0x100, R25 ;  /* 0x0000010002037824 */ /* 0x000fc400078e0219 */
[----:B------:R-:W-:-:S03]  /*8bb00*/  IMAD R2, R60, 0x100, R61 ;  /* 0x000001003c027824 */ /* 0x000fc600078e023d */
[----:B------:R0:W-:Y:S04]  /*8bb10*/  STL [R1+0x100], R3 ;  /* 0x0001000301007387 */ /* 0x0001e80000100800 */
[----:B------:R1:W-:Y:S01]  /*8bb20*/  STL [R1+0x108], R2 ;  /* 0x0001080201007387 */ /* 0x0003e20000100800 */
[----:B0-----:R-:W-:Y:S02]  /*8bb30*/  IMAD R3, R50, 0x100, R49 ;  /* 0x0000010032037824 */ /* 0x001fe400078e0231 */
[----:B-1----:R-:W-:-:S06]  /*8bb40*/  IMAD R2, R34, 0x100, R37 ;  /* 0x0000010022027824 */ /* 0x002fcc00078e0225 */
[----:B------:R0:W-:Y:S04]  /*8bb50*/  STL.64 [R1+0x2620], R8 ;  /* 0x0026200801007387 */ /* 0x0001e80000100a00 */
[----:B------:R-:W-:Y:S04]  /*8bb60*/  STL.64 [R1+0x2628], R10 ;  /* 0x0026280a01007387 */ /* 0x000fe80000100a00 */
[----:B------:R-:W4:Y:S04]  /*8bb70*/  LDL.LU R52, [R1+0x450] ;  /* 0x0004500001347983 */ /* 0x000f280000300800 */
[----:B------:R1:W-:Y:S04]  /*8bb80*/  STL [R1+0xe4], R3 ;  /* 0x0000e40301007387 */ /* 0x0003e80000100800 */
[----:B------:R2:W-:Y:S04]  /*8bb90*/  STL [R1+0xf4], R2 ;  /* 0x0000f40201007387 */ /* 0x0005e80000100800 */
[----:B------:R-:W4:Y:S04]  /*8bba0*/  LDL.LU R53, [R1+0x454] ;  /* 0x0004540001357983 */ /* 0x000f280000300800 */
[----:B------:R-:W4:Y:S04]  /*8bbb0*/  LDL.LU R54, [R1+0x458] ;  /* 0x0004580001367983 */ /* 0x000f280000300800 */
[----:B------:R-:W4:Y:S04]  /*8bbc0*/  LDL.LU R55, [R1+0x45c] ;  /* 0x00045c0001377983 */ /* 0x000f280000300800 */
[----:B0-----:R-:W3:Y:S04]  /*8bbd0*/  LDL.LU R9, [R1+0x34b4] ;  /* 0x0034b40001097983 */ /* 0x001ee80000300800 */
        /* <DEDUP_REMOVED lines=21> */
[----:B--2---:R-:W2:Y:S04]  /*8bd30*/  LDL.LU R2, [R1+0x350c] ;  /* 0x00350c0001027983 */ /* 0x004ea80000300800 */
        /* <DEDUP_REMOVED lines=13> */
[----:B---3--:R-:W-:-:S03]  /*8be10*/  IMAD R38, R8, 0x100, R9 ;  /* 0x0000010008267824 */ /* 0x008fc600078e0209 */
[----:B------:R-:W3:Y:S01]  /*8be20*/  LDL.64 R8, [R1+0x4b0] ;  /* 0x0004b00001087983 */ /* 0x000ee20000100a00 */
[----:B----4-:R-:W-:Y:S01]  /*8be30*/  HMMA.16816.F32 R44, R4, R32, R52 ;  /* 0x00000020042c723c */ /* 0x010fe20000001834 */
[----:B------:R-:W-:Y:S02]  /*8be40*/  IMAD R14, R14, 0x100, R17 ;  /* 0x000001000e0e7824 */ /* 0x000fe400078e0211 */
[----:B--2---:R-:W-:Y:S01]  /*8be50*/  IMAD R2, R61, 0x100, R2 ;  /* 0x000001003d027824 */ /* 0x004fe200078e0202 */
[----:B---3--:R0:W-:Y:S04]  /*8be60*/  STL [R1+0x6920], R8 ;  /* 0x0069200801007387 */ /* 0x0081e80000100800 */
[----:B------:R-:W-:Y:S04]  /*8be70*/  STL [R1+0x104], R38 ;  /* 0x0001042601007387 */ /* 0x000fe80000100800 */
[----:B------:R1:W-:Y:S01]  /*8be80*/  STL [R1+0x68fc], R9 ;  /* 0x0068fc0901007387 */ /* 0x0003e20000100800 */
[----:B0-----:R-:W-:-:S02]  /*8be90*/  IMAD R8, R31, 0x100, R35 ;  /* 0x000001001f087824 */ /* 0x001fc400078e0223 */
[----:B------:R-:W-:Y:S02]  /*8bea0*/  IMAD R31, R48, 0x100, R39 ;  /* 0x00000100301f7824 */ /* 0x000fe400078e0227 */
[----:B-1----:R-:W-:Y:S01]  /*8beb0*/  IMAD R9, R29, 0x100, R36 ;  /* 0x000001001d097824 */ /* 0x002fe200078e0224 */
[----:B------:R0:W-:Y:S04]  /*8bec0*/  STL [R1+0x110], R8 ;  /* 0x0001100801007387 */ /* 0x0001e80000100800 */
[----:B------:R-:W-:Y:S04]  /*8bed0*/  STL [R1+0x120], R31 ;  /* 0x0001201f01007387 */ /* 0x000fe80000100800 */
[----:B------:R-:W-:Y:S04]  /*8bee0*/  STL [R1+0x130], R9 ;  /* 0x0001300901007387 */ /* 0x000fe80000100800 */
[----:B------:R-:W-:Y:S01]  /*8bef0*/  STL [R1+0x686c], R32 ;  /* 0x00686c2001007387 */ /* 0x000fe20000100800 */
[----:B0-----:R-:W-:-:S05]  /*8bf00*/  IMAD R8, R30, 0x100, R26 ;  /* 0x000001001e087824 */ /* 0x001fca00078e021a */
[----:B------:R0:W-:Y:S04]  /*8bf10*/  STL [R1+0x13c], R8 ;  /* 0x00013c0801007387 */ /* 0x0001e80000100800 */
[----:B------:R-:W-:Y:S04]  /*8bf20*/  STL [R1+0x6868], R33 ;  /* 0x0068682101007387 */ /* 0x000fe80000100800 */
[----:B------:R-:W-:Y:S04]  /*8bf30*/  STL.64 [R1+0x2610], R44 ;  /* 0x0026102c01007387 */ /* 0x000fe80000100a00 */
[----:B------:R-:W-:Y:S01]  /*8bf40*/  STL.64 [R1+0x2618], R46 ;  /* 0x0026182e01007387 */ /* 0x000fe20000100a00 */
[----:B0-----:R-:W-:-:S02]  /*8bf50*/  IMAD R8, R19, 0x100, R18 ;  /* 0x0000010013087824 */ /* 0x001fc400078e0212 */
[----:B------:R-:W-:Y:S02]  /*8bf60*/  IMAD.MOV.U32 R18, RZ, RZ, R0 ;  /* 0x000000ffff127224 */ /* 0x000fe400078e0000 */
[----:B------:R-:W-:Y:S01]  /*8bf70*/  IMAD.MOV.U32 R19, RZ, RZ, R51 ;  /* 0x000000ffff137224 */ /* 0x000fe200078e0033 */
[----:B------:R-:W2:Y:S04]  /*8bf80*/  LDL.LU R0, [R1+0x6934] ;  /* 0x0069340001007983 */ /* 0x000ea80000300800 */
[----:B------:R0:W-:Y:S04]  /*8bf90*/  STL [R1+0x10c], R8 ;  /* 0x00010c0801007387 */ /* 0x0001e80000100800 */
[----:B------:R-:W-:Y:S04]  /*8bfa0*/  STL [R1+0x6924], R18 ;  /* 0x0069241201007387 */ /* 0x000fe80000100800 */
[----:B------:R-:W3:Y:S04]  /*8bfb0*/  LDL.LU R51, [R1+0x6930] ;  /* 0x0069300001337983 */ /* 0x000ee80000300800 */
[----:B------:R1:W-:Y:S01]  /*8bfc0*/  STL [R1+0x6928], R19 ;  /* 0x0069281301007387 */ /* 0x0003e20000100800 */
[----:B0-----:R-:W-:-:S02]  /*8bfd0*/  IMAD R8, R16, 0x100, R27 ;  /* 0x0000010010087824 */ /* 0x001fc400078e021b */
[----:B-1----:R-:W-:Y:S01]  /*8bfe0*/  HMMA.16816.F32 R16, R4, R40, R20 ;  /* 0x000000280410723c */ /* 0x002fe20000001814 */
[----:B------:R-:W-:Y:S02]  /*8bff0*/  IMAD R9, R3, 0x100, R13 ;  /* 0x0000010003097824 */ /* 0x000fe400078e020d */
[----:B------:R0:W-:Y:S01]  /*8c000*/  STL [R1+0x114], R8 ;  /* 0x0001140801007387 */ /* 0x0001e20000100800 */
[----:B------:R-:W-:-:S03]  /*8c010*/  IMAD R3, R15, 0x100, R25 ;  /* 0x000001000f037824 */ /* 0x000fc600078e0219 */
[----:B------:R-:W-:Y:S04]  /*8c020*/  STL [R1+0x124], R14 ;  /* 0x0001240e01007387 */ /* 0x000fe80000100800 */
[----:B------:R-:W-:Y:S01]  /*8c030*/  STL [R1+0x138], R9 ;  /* 0x0001380901007387 */ /* 0x000fe20000100800 */
[----:B0-----:R-:W-:-:S05]  /*8c040*/  IMAD R8, R28, 0x100, R24 ;  /* 0x000001001c087824 */ /* 0x001fca00078e0218 */
[----:B------:R-:W-:Y:S04]  /*8c050*/  STL [R1+0x144], R8 ;  /* 0x0001440801007387 */ /* 0x000fe80000100800 */
[----:B------:R-:W-:Y:S04]  /*8c060*/  STL [R1+0x154], R3 ;  /* 0x0001540301007387 */ /* 0x000fe80000100800 */
[----:B------:R-:W-:Y:S04]  /*8c070*/  STL [R1+0x692c], R7 ;  /* 0x00692c0701007387 */ /* 0x000fe80000100800 */
[----:B------:R0:W-:Y:S04]  /*8c080*/  STL [R1+0x160], R2 ;  /* 0x0001600201007387 */ /* 0x0001e80000100800 */
[----:B------:R-:W-:Y:S04]  /*8c090*/  STL [R1+0x6854], R40 ;  /* 0x0068542801007387 */ /* 0x000fe80000100800 */
[----:B------:R-:W-:Y:S04]  /*8c0a0*/  STL.64 [R1+0x2600], R16 ;  /* 0x0026001001007387 */ /* 0x000fe80000100a00 */
[----:B------:R-:W-:Y:S04]  /*8c0b0*/  STL.64 [R1+0x2608], R18 ;  /* 0x0026081201007387 */ /* 0x000fe80000100a00 */
[----:B------:R-:W-:Y:S04]  /*8c0c0*/  STL [R1+0x6850], R41 ;  /* 0x0068502901007387 */ /* 0x000fe80000100800 */
[----:B------:R-:W-:Y:S01]  /*8c0d0*/  STL.64 [R1+0x68d8], R42 ;  /* 0x0068d82a01007387 */ /* 0x000fe20000100a00 */
[----:B0-----:R-:W-:-:S02]  /*8c0e0*/  IMAD R2, R12, 0x100, R60 ;  /* 0x000001000c027824 */ /* 0x001fc400078e023c */
[----:B------:R-:W-:Y:S02]  /*8c0f0*/  IMAD R7, R10, 0x100, R11 ;  /* 0x000001000a077824 */ /* 0x000fe400078e020b */
[----:B------:R-:W-:Y:S01]  /*8c100*/  IMAD R3, R50, 0x100, R49 ;  /* 0x0000010032037824 */ /* 0x000fe200078e0231 */
[----:B------:R0:W-:Y:S04]  /*8c110*/  STL [R1+0x134], R2 ;  /* 0x0001340201007387 */ /* 0x0001e80000100800 */
[----:B------:R-:W-:Y:S04]  /*8c120*/  STL [R1+0x140], R7 ;  /* 0x0001400701007387 */ /* 0x000fe80000100800 */
[----:B------:R-:W4:Y:S04]  /*8c130*/  LDL.LU R52, [R1+0x410] ;  /* 0x0004100001347983 */ /* 0x000f280000300800 */
[----:B------:R-:W-:Y:S01]  /*8c140*/  STL [R1+0x150], R3 ;  /* 0x0001500301007387 */ /* 0x000fe20000100800 */
[----:B0-----:R-:W-:-:S05]  /*8c150*/  IMAD R2, R34, 0x100, R37 ;  /* 0x0000010022027824 */ /* 0x001fca00078e0225 */
[----:B------:R-:W-:Y:S04]  /*8c160*/  STL [R1+0x15c], R2 ;  /* 0x00015c0201007387 */ /* 0x000fe80000100800 */
[----:B------:R-:W4:Y:S04]  /*8c170*/  LDL.LU R53, [R1+0x414] ;  /* 0x0004140001357983 */ /* 0x000f280000300800 */
[----:B------:R-:W2:Y:S04]  /*8c180*/  LDL.LU R54, [R1+0x418] ;  /* 0x0004180001367983 */ /* 0x000ea80000300800 */
[----:B------:R-:W2:Y:S04]  /*8c190*/  LDL.LU R55, [R1+0x41c] ;  /* 0x00041c0001377983 */ /* 0x000ea80000300800 */
[----:B--2---:R-:W-:Y:S04]  /*8c1a0*/  STL.64 [R1+0x6908], R54 ;  /* 0x0069083601007387 */ /* 0x004fe80000100a00 */
[----:B----4-:R-:W-:Y:S04]  /*8c1b0*/  STL.64 [R1+0x6900], R52 ;  /* 0x0069003401007387 */ /* 0x010fe80000100a00 */
        /* <DEDUP_REMOVED lines=55> */
[----:B---3--:R-:W-:-:S03]  /*8c530*/  IMAD.MOV.U32 R54, RZ, RZ, R51 ;  /* 0x000000ffff367224 */ /* 0x008fc600078e0033 */
[----:B------:R-:W3:Y:S01]  /*8c540*/  LDL.LU R34, [R1+0x35e0] ;  /* 0x0035e00001227983 */ /* 0x000ee20000300800 */
[----:B------:R-:W-:-:S03]  /*8c550*/  IMAD.MOV.U32 R55, RZ, RZ, R0 ;  /* 0x000000ffff377224 */ /* 0x000fc600078e0000 */
[----:B------:R-:W3:Y:S04]  /*8c560*/  LDL.LU R51, [R1+0x35ec] ;  /* 0x0035ec0001337983 */ /* 0x000ee80000300800 */
[----:B------:R-:W3:Y:S04]  /*8c570*/  LDL.LU R0, [R1+0x35e8] ;  /* 0x0035e80001007983 */ /* 0x000ee80000300800 */
[----:B------:R-:W3:Y:S04]  /*8c580*/  LDL.LU R20, [R1+0x1a0] ;  /* 0x0001a00001147983 */ /* 0x000ee80000300800 */
[----:B------:R-:W3:Y:S04]  /*8c590*/  LDL.LU R21, [R1+0x1a4] ;  /* 0x0001a40001157983 */ /* 0x000ee80000300800 */
[----:B------:R-:W3:Y:S04]  /*8c5a0*/  LDL.LU R22, [R1+0x1a8] ;  /* 0x0001a80001167983 */ /* 0x000ee80000300800 */
[----:B------:R-:W3:Y:S01]  /*8c5b0*/  LDL.LU R23, [R1+0x1ac] ;  /* 0x0001ac0001177983 */ /* 0x000ee20000300800 */
[----:B----4-:R-:W-:-:S03]  /*8c5c0*/  IMAD R19, R19, 0x100, R7 ;  /* 0x0000010013137824 */ /* 0x010fc600078e0207 */
[----:B------:R-:W4:Y:S01]  /*8c5d0*/  LDL.LU R7, [R1+0x692c] ;  /* 0x00692c0001077983 */ /* 0x000f220000300800 */
[----:B--2---:R-:W-:-:S03]  /*8c5e0*/  IMAD R8, R8, 0x100, R18 ;  /* 0x0000010008087824 */ /* 0x004fc600078e0212 */
[----:B------:R0:W-:Y:S01]  /*8c5f0*/  STL [R1+0x168], R19 ;  /* 0x0001681301007387 */ /* 0x0001e20000100800 */
[----:B------:R-:W-:-:S03]  /*8c600*/  IMAD R53, R53, 0x100, R52 ;  /* 0x0000010035357824 */ /* 0x000fc600078e0234 */
[----:B0-----:R-:W2:Y:S04]  /*8c610*/  LDL.LU R19, [R1+0x6928] ;  /* 0x0069280001137983 */ /* 0x001ea80000300800 */
[----:B------:R-:W2:Y:S04]  /*8c620*/  LDL.LU R18, [R1+0x6924] ;  /* 0x0069240001127983 */ /* 0x000ea80000300800 */
[----:B------:R0:W-:Y:S04]  /*8c630*/  STL [R1+0x170], R8 ;  /* 0x0001700801007387 */ /* 0x0001e80000100800 */
[----:B0-----:R-:W2:Y:S04]  /*8c640*/  LDL.LU R8, [R1+0x6920] ;  /* 0x0069200001087983 */ /* 0x001ea80000300800 */
[----:B------:R4:W-:Y:S01]  /*8c650*/  STL [R1+0x1b0], R53 ;  /* 0x0001b03501007387 */ /* 0x0009e20000100800 */
[----:B------:R-:W-:-:S02]  /*8c660*/  IMAD R39, R39, 0x100, R9 ;  /* 0x0000010027277824 */ /* 0x000fc400078e0209 */
[----:B------:R-:W-:Y:S02]  /*8c670*/  IMAD R60, R60, 0x100, R2 ;  /* 0x000001003c3c7824 */ /* 0x000fe400078e0202 */
[----:B------:R-:W-:Y:S01]  /*8c680*/  IMAD R12, R12, 0x100, R61 ;  /* 0x000001000c0c7824 */ /* 0x000fe200078e023d */
[----:B----4-:R-:W-:Y:S01]  /*8c690*/  HMMA.16816.F32 R52, R4, R54, R40 ;  /* 0x000000360434723c */ /* 0x010fe20000001828 */
[----:B------:R-:W2:Y:S04]  /*8c6a0*/  LDL.LU.64 R42, [R1+0x6918] ;  /* 0x00691800012a7983 */ /* 0x000ea80000300a00 */
[----:B------:R-:W2:-:S14]  /*8c6b0*/  LDL.LU.64 R40, [R1+0x6910] ;  /* 0x0069100001287983 */ /* 0x000e9c0000300a00 */
[----:B------:R-:W-:Y:S04]  /*8c6c0*/  STL.64 [R1+0x25f0], R52 ;  /* 0x0025f03401007387 */ /* 0x000fe80000100a00 */
[----:B------:R0:W-:Y:S04]  /*8c6d0*/  STL.64 [R1+0x25f8], R54 ;  /* 0x0025f83601007387 */ /* 0x0001e80000100a00 */
[----:B0-----:R-:W4:Y:S04]  /*8c6e0*/  LDL.LU.64 R54, [R1+0x6908] ;  /* 0x0069080001367983 */ /* 0x001f280000300a00 */
[----:B------:R-:W4:Y:S04]  /*8c6f0*/  LDL.LU.64 R52, [R1+0x6900] ;  /* 0x0069000001347983 */ /* 0x000f280000300a00 */
[----:B------:R-:W2:Y:S04]  /*8c700*/  LDL.LU R9, [R1+0x68fc] ;  /* 0x0068fc0001097983 */ /* 0x000ea80000300800 */
[----:B------:R0:W-:Y:S04]  /*8c710*/  STL [R1+0x158], R39 ;  /* 0x0001582701007387 */ /* 0x0001e80000100800 */
[----:B0-----:R-:W4:Y:S04]  /*8c720*/  LDL.LU R39, [R1+0x68f8] ;  /* 0x0068f80001277983 */ /* 0x001f280000300800 */
[----:B------:R-:W4:Y:S04]  /*8c730*/  LDL.LU R2, [R1+0x68f4] ;  /* 0x0068f40001027983 */ /* 0x000f280000300800 */
[----:B------:R0:W-:Y:S04]  /*8c740*/  STL [R1+0x164], R60 ;  /* 0x0001643c01007387 */ /* 0x0001e80000100800 */
[----:B0-----:R-:W4:Y:S04]  /*8c750*/  LDL.LU R60, [R1+0x68f0] ;  /* 0x0068f000013c7983 */ /* 0x001f280000300800 */
[----:B------:R-:W4:Y:S01]  /*8c760*/  LDL.LU R61, [R1+0x68ec] ;  /* 0x0068ec00013d7983 */ /* 0x000f220000300800 */
[----:B------:R-:W-:-:S03]  /*8c770*/  IMAD R10, R10, 0x100, R11 ;  /* 0x000001000a0a7824 */ /* 0x000fc600078e020b */
[----:B------:R0:W-:Y:S01]  /*8c780*/  STL [R1+0x16c], R12 ;  /* 0x00016c0c01007387 */ /* 0x0001e20000100800 */
[----:B------:R-:W-:Y:S02]  /*8c790*/  IMAD R32, R32, 0x100, R33 ;  /* 0x0000010020207824 */ /* 0x000fe400078e0221 */
[----:B------:R-:W-:Y:S01]  /*8c7a0*/  IMAD R33, R57, 0x100, R56 ;  /* 0x0000010039217824 */ /* 0x000fe200078e0238 */
[----:B0-----:R-:W4:Y:S04]  /*8c7b0*/  LDL.LU R12, [R1+0x68e8] ;  /* 0x0068e800010c7983 */ /* 0x001f280000300800 */
[----:B------:R-:W4:Y:S04]  /*8c7c0*/  LDL.LU R11, [R1+0x68e4] ;  /* 0x0068e400010b7983 */ /* 0x000f280000300800 */
[----:B------:R0:W-:Y:S04]  /*8c7d0*/  STL [R1+0x17c], R10 ;  /* 0x00017c0a01007387 */ /* 0x0001e80000100800 */
[----:B0-----:R-:W4:Y:S04]  /*8c7e0*/  LDL.LU R10, [R1+0x68e0] ;  /* 0x0068e000010a7983 */ /* 0x001f280000300800 */
[----:B------:R0:W-:Y:S04]  /*8c7f0*/  STL [R1+0x1b8], R32 ;  /* 0x0001b82001007387 */ /* 0x0001e80000100800 */
[----:B------:R-:W-:Y:S01]  /*8c800*/  STL [R1+0x224], R33 ;  /* 0x0002242101007387 */ /* 0x000fe20000100800 */
[----:B0-----:R-:W-:-:S02]  /*8c810*/  IMAD R32, R44, 0x100, R45 ;  /* 0x000001002c207824 */ /* 0x001fc400078e022d */
[----:B------:R-:W-:Y:S02]  /*8c820*/  IMAD R29, R29, 0x100, R36 ;  /* 0x000001001d1d7824 */ /* 0x000fe400078e0224 */
[----:B---3--:R-:W-:Y:S01]  /*8c830*/  IMAD R0, R0, 0x100, R51 ;  /* 0x0000010000007824 */ /* 0x008fe200078e0233 */
[----:B--2---:R-:W-:-:S15]  /*8c840*/  HMMA.16816.F32 R40, R4, R8, R40 ;  /* 0x000000080428723c */ /* 0x004fde0000001828 */
[----:B------:R-:W-:-:S04]  /*8c850*/  NOP ;  /* 0x0000000000007918 */ /* 0x000fc80000000000 */
[----:B------:R-:W-:Y:S04]  /*8c860*/  STL.64 [R1+0x25e0], R40 ;  /* 0x0025e02801007387 */ /* 0x000fe80000100a00 */
[----:B------:R0:W-:Y:S04]  /*8c870*/  STL [R1+0x5fc], R32 ;  /* 0x0005fc2001007387 */ /* 0x0001e80000100800 */
[----:B------:R1:W-:Y:S01]  /*8c880*/  STL.64 [R1+0x25e8], R42 ;  /* 0x0025e82a01007387 */ /* 0x0003e20000100a00 */
[----:B0-----:R-:W-:-:S03]  /*8c890*/  IMAD R32, R59, 0x100, R47 ;  /* 0x000001003b207824 */ /* 0x001fc600078e022f */
[----:B-1----:R-:W2:Y:S04]  /*8c8a0*/  LDL.LU.64 R42, [R1+0x68d8] ;  /* 0x0068d800012a7983 */ /* 0x002ea80000300a00 */
[----:B------:R0:W-:Y:S02]  /*8c8b0*/  STL.64 [R1+0x6870], R8 ;  /* 0x0068700801007387 */ /* 0x0001e40000100a00 */
[----:B0-----:R-:W-:Y:S02]  /*8c8c0*/  IMAD R8, R46, 0x100, R58 ;  /* 0x000001002e087824 */ /* 0x001fe400078e023a */
[----:B----4-:R-:W-:Y:S01]  /*8c8d0*/  HMMA.16816.F32 R44, R4, R18, R52 ;  /* 0x00000012042c723c */ /* 0x010fe20000001834 */
[----:B------:R-:W-:Y:S02]  /*8c8e0*/  IMAD R9, R35, 0x100, R38 ;  /* 0x0000010023097824 */ /* 0x000fe400078e0226 */
[----:B------:R0:W-:Y:S04]  /*8c8f0*/  STL [R1+0x178], R8 ;  /* 0x0001780801007387 */ /* 0x0001e80000100800 */
[----:B------:R-:W-:Y:S04]  /*8c900*/  STL [R1+0x1b4], R32 ;  /* 0x0001b42001007387 */ /* 0x000fe80000100800 */
[----:B------:R1:W-:Y:S01]  /*8c910*/  STL [R1+0x1bc], R9 ;  /* 0x0001bc0901007387 */ /* 0x0003e20000100800 */
[----:B0-----:R-:W-:-:S02]  /*8c920*/  IMAD R8, R48, 0x100, R31 ;  /* 0x0000010030087824 */ /* 0x001fc400078e021f */
[----:B-1----:R-:W-:-:S03]  /*8c930*/  IMAD R9, R30, 0x100, R26 ;  /* 0x000001001e097824 */ /* 0x002fc600078e021a */
[----:B------:R0:W-:Y:S04]  /*8c940*/  STL [R1+0x5f8], R8 ;  /* 0x0005f80801007387 */ /* 0x0001e80000100800 */
[----:B------:R-:W-:Y:S01]  /*8c950*/  STL [R1+0x608], R29 ;  /* 0x0006081d01007387 */ /* 0x000fe20000100800 */
[----:B------:R-:W-:Y:S03]  /*8c960*/  HMMA.16816.F32 R4, R4, R60, R20 ;  /* 0x0000003c0404723c */ /* 0x000fe60000001814 */
[----:B------:R1:W-:Y:S04]  /*8c970*/  STL [R1+0x614], R9 ;  /* 0x0006140901007387 */ /* 0x0003e80000100800 */
[----:B------:R-:W-:Y:S01]  /*8c980*/  STL [R1+0x68b4], R18 ;  /* 0x0068b41201007387 */ /* 0x000fe20000100800 */
[----:B0-----:R-:W-:-:S02]  /*8c990*/  IMAD R8, R16, 0x100, R27 ;  /* 0x0000010010087824 */ /* 0x001fc400078e021b */
[----:B-1----:R-:W-:-:S03]  /*8c9a0*/  IMAD R9, R14, 0x100, R17 ;  /* 0x000001000e097824 */ /* 0x002fc600078e0211 */
[----:B------:R0:W-:Y:S04]  /*8c9b0*/  STL [R1+0x620], R8 ;  /* 0x0006200801007387 */ /* 0x0001e80000100800 */
[----:B------:R-:W-:Y:S04]  /*8c9c0*/  STL [R1+0x6838], R19 ;  /* 0x0068381301007387 */ /* 0x000fe80000100800 */
[----:B------:R-:W-:Y:S04]  /*8c9d0*/  STL.64 [R1+0x25d0], R44 ;  /* 0x0025d02c01007387 */ /* 0x000fe80000100a00 */
[----:B------:R-:W-:Y:S04]  /*8c9e0*/  STL.64 [R1+0x25d8], R46 ;  /* 0x0025d82e01007387 */ /* 0x000fe80000100a00 */
[----:B------:R1:W-:Y:S01]  /*8c9f0*/  STL [R1+0x5f4], R9 ;  /* 0x0005f40901007387 */ /* 0x0003e20000100800 */
[----:B0-----:R-:W-:-:S02]  /*8ca00*/  IMAD R8, R3, 0x100, R13 ;  /* 0x0000010003087824 */ /* 0x001fc400078e020d */
[----:B------:R-:W-:Y:S02]  /*8ca10*/  IMAD R3, R28, 0x100, R24 ;  /* 0x000001001c037824 */ /* 0x000fe400078e0218 */
[----:B-1----:R-:W-:Y:S01]  /*8ca20*/  IMAD R9, R15, 0x100, R25 ;  /* 0x000001000f097824 */ /* 0x002fe200078e0219 */
[----:B------:R0:W-:Y:S04]  /*8ca30*/  STL [R1+0x604], R8 ;  /* 0x0006040801007387 */ /* 0x0001e80000100800 */
[----:B------:R1:W-:Y:S04]  /*8ca40*/  STL [R1+0x610], R3 ;  /* 0x0006100301007387 */ /* 0x0003e80000100800 */
[----:B------:R-:W-:Y:S01]  /*8ca50*/  STL [R1+0x61c], R9 ;  /* 0x00061c0901007387 */ /* 0x000fe20000100800 */
[----:B0-----:R-:W-:-:S02]  /*8ca60*/  IMAD R8, R50, 0x100, R49 ;  /* 0x0000010032087824 */ /* 0x001fc400078e0231 */
[----:B-1----:R-:W-:-:S03]  /*8ca70*/  IMAD R3, R34, 0x100, R37 ;  /* 0x0000010022037824 */ /* 0x002fc600078e0225 */
[----:B------:R0:W-:Y:S04]  /*8ca80*/  STL [R1+0x624], R8 ;  /* 0x0006240801007387 */ /* 0x0001e80000100800 */
[----:B------:R1:W-:Y:S04]  /*8ca90*/  STL [R1+0x62c], R3 ;  /* 0x00062c0301007387 */ /* 0x0003e80000100800 */
[----:B------:R-:W3:Y:S04]  /*8caa0*/  LDL.LU R52, [R1+0x3f0] ;  /* 0x0003f00001347983 */ /* 0x000ee80000300800 */
[----:B------:R-:W-:Y:S04]  /*8cab0*/  STL [R1+0x634], R0 ;  /* 0x0006340001007387 */ /* 0x000fe80000100800 */
[----:B------:R4:W-:Y:S04]  /*8cac0*/  STL.64 [R1+0x25c0], R4 ;  /* 0x0025c00401007387 */ /* 0x0009e80000100a00 */
[----:B------:R-:W-:Y:S04]  /*8cad0*/  STL.64 [R1+0x25c8], R6 ;  /* 0x0025c80601007387 */ /* 0x000fe80000100a00 */
[----:B------:R-:W3:Y:S04]  /*8cae0*/  LDL.LU R53, [R1+0x3f4] ;  /* 0x0003f40001357983 */ /* 0x000ee80000300800 */
[----:B------:R-:W3:Y:S04]  /*8caf0*/  LDL.LU R54, [R1+0x3f8] ;  /* 0x0003f80001367983 */ /* 0x000ee80000300800 */
[----:B------:R-:W3:Y:S04]  /*8cb00*/  LDL.LU R55, [R1+0x3fc] ;  /* 0x0003fc0001377983 */ /* 0x000ee80000300800 */
[----:B0-----:R-:W2:Y:S04]  /*8cb10*/  LDL.LU R8, [R1+0x35f4] ;  /* 0x0035f40001087983 */ /* 0x001ea80000300800 */
        /* <DEDUP_REMOVED lines=25> */
[----:B------:R-:W3:Y:S04]  /*8ccb0*/  LDL.64 R20, [R1+0x5e0] ;  /* 0x0005e00001147983 */ /* 0x000ee80000100a00 */
[----:B------:R-:W3:Y:S04]  /*8ccc0*/  LDL.LU R17, [R1+0x365c] ;  /* 0x00365c0001117983 */ /* 0x000ee80000300800 */
        /* <DEDUP_REMOVED lines=8> */
[----:B------:R-:W3:Y:S01]  /*8cd50*/  LDL.LU R50, [R1+0x3678] ;  /* 0x0036780001327983 */ /* 0x000ee20000300800 */
[----:B----4-:R-:W-:-:S03]  /*8cd60*/  F2FP.F16.E5M2.UNPACK_B R4, R10 ;  /* 0x0000000aff04723e */ /* 0x010fc600020004ff */
[----:B------:R-:W4:Y:S04]  /*8cd70*/  LDL.LU R37, [R1+0x3684] ;  /* 0x0036840001257983 */ /* 0x000f280000300800 */
[----:B------:R-:W4:Y:S01]  /*8cd80*/  LDL.LU R34, [R1+0x3680] ;  /* 0x0036800001227983 */ /* 0x000f220000300800 */
[----:B------:R-:W-:-:S03]  /*8cd90*/  F2FP.F16.E5M2.UNPACK_B R5, R11 ;  /* 0x0000000bff05723e */ /* 0x000fc600020004ff */
[----:B------:R-:W4:Y:S04]  /*8cda0*/  LDL.LU R51, [R1+0x368c] ;  /* 0x00368c0001337983 */ /* 0x000f280000300800 */
[----:B------:R-:W4:Y:S04]  /*8cdb0*/  LDL.LU R0, [R1+0x3688] ;  /* 0x0036880001007983 */ /* 0x000f280000300800 */
[----:B------:R-:W-:Y:S01]  /*8cdc0*/  STL.64 [R1+0x68b8], R60 ;  /* 0x0068b83c01007387 */ /* 0x000fe20000100a00 */
[----:B--2---:R-:W-:Y:S02]  /*8cdd0*/  IMAD R10, R9, 0x100, R8 ;  /* 0x00000100090a7824 */ /* 0x004fe400078e0208 */
[----:B---3--:R-:W-:-:S02]  /*8cde0*/  IMAD R11, R38, 0x100, R41 ;  /* 0x00000100260b7824 */ /* 0x008fc400078e0229 */
[----:B------:R-:W-:Y:S01]  /*8cdf0*/  IMAD.MOV.U32 R38, RZ, RZ, R43 ;  /* 0x000000ffff267224 */ /* 0x000fe200078e002b */
[----:B------:R0:W-:Y:S04]  /*8ce00*/  STL [R1+0x66d0], R10 ;  /* 0x0066d00a01007387 */ /* 0x0001e80000100800 */
[----:B------:R-:W2:Y:S04]  /*8ce10*/  LDL.LU R43, [R1+0x68d0] ;  /* 0x0068d000012b7983 */ /* 0x000ea80000300800 */
[----:B------:R1:W-:Y:S04]  /*8ce20*/  STL [R1+0x66d4], R11 ;  /* 0x0066d40b01007387 */ /* 0x0003e80000100800 */
[----:B------:R-:W2:Y:S04]  /*8ce30*/  LDL.LU R8, [R1+0x400] ;  /* 0x0004000001087983 */ /* 0x000ea80000300800 */
[----:B------:R-:W2:Y:S04]  /*8ce40*/  LDL.LU R9, [R1+0x404] ;  /* 0x0004040001097983 */ /* 0x000ea80000300800 */
[----:B0-----:R-:W2:Y:S04]  /*8ce50*/  LDL.LU R10, [R1+0x408] ;  /* 0x00040800010a7983 */ /* 0x001ea80000300800 */
[----:B-1----:R-:W2:Y:S01]  /*8ce60*/  LDL.LU R11, [R1+0x40c] ;  /* 0x00040c00010b7983 */ /* 0x002ea20000300800 */
[----:B------:R-:W-:-:S02]  /*8ce70*/  F2FP.F16.E5M2.UNPACK_B R6, R12 ;  /* 0x0000000cff06723e */ /* 0x000fc400020004ff */
[----:B------:R-:W-:Y:S01]  /*8ce80*/  F2FP.F16.E5M2.UNPACK_B R7, R2 ;  /* 0x00000002ff07723e */ /* 0x000fe200020004ff */
[----:B------:R-:W-:Y:S02]  /*8ce90*/  IMAD R2, R33, 0x100, R40 ;  /* 0x0000010021027824 */ /* 0x000fe400078e0228 */
[----:B------:R-:W-:Y:S02]  /*8cea0*/  IMAD R18, R56, 0x100, R32 ;  /* 0x0000010038127824 */ /* 0x000fe400078e0220 */
[----:B------:R-:W-:Y:S01]  /*8ceb0*/  IMAD R12, R45, 0x100, R57 ;  /* 0x000001002d0c7824 */ /* 0x000fe200078e0239 */
[----:B------:R0:W-:Y:S04]  /*8cec0*/  STL [R1+0x174], R2 ;  /* 0x0001740201007387 */ /* 0x0001e80000100800 */
[----:B------:R-:W-:Y:S04]  /*8ced0*/  STL [R1+0x1a4], R18 ;  /* 0x0001a41201007387 */ /* 0x000fe80000100800 */
[----:B------:R1:W-:Y:S01]  /*8cee0*/  STL [R1+0x1a8], R12 ;  /* 0x0001a80c01007387 */ /* 0x0003e20000100800 */
[----:B0-----:R-:W-:-:S02]  /*8cef0*/  IMAD R2, R58, 0x100, R44 ;  /* 0x000001003a027824 */ /* 0x001fc400078e022c */
[----:B-1----:R-:W-:-:S03]  /*8cf00*/  IMAD R12, R47, 0x100, R46 ;  /* 0x000001002f0c7824 */ /* 0x002fc600078e022e */
[----:B------:R0:W-:Y:S04]  /*8cf10*/  STL [R1+0x5f0], R2 ;  /* 0x0005f00201007387 */ /* 0x0001e80000100800 */
[----:B------:R1:W-:Y:S01]  /*8cf20*/  STL [R1+0x66d8], R12 ;  /* 0x0066d80c01007387 */ /* 0x0003e20000100800 */
[----:B0-----:R-:W-:Y:S02]  /*8cf30*/  IMAD R2, R29, 0x100, R36 ;  /* 0x000001001d027824 */ /* 0x001fe400078e0224 */
[----:B-1----:R-:W-:Y:S02]  /*8cf40*/  IMAD R12, R30, 0x100, R23 ;  /* 0x000001001e0c7824 */ /* 0x002fe400078e0217 */
[----:B------:R-:W-:Y:S02]  /*8cf50*/  IMAD R3, R3, 0x100, R13 ;  /* 0x0000010003037824 */ /* 0x000fe400078e020d */
[----:B----4-:R-:W-:Y:S01]  /*8cf60*/  IMAD R0, R0, 0x100, R51 ;  /* 0x0000010000007824 */ /* 0x010fe200078e0233 */
[----:B--2---:R-:W-:-:S15]  /*8cf70*/  HMMA.16816.F32 R8, R4, R42, R8 ;  /* 0x0000002a0408723c */ /* 0x004fde0000001808 */
[----:B------:R-:W-:-:S04]  /*8cf80*/  NOP ;  /* 0x0000000000007918 */ /* 0x000fc80000000000 */
[----:B------:R0:W-:Y:S04]  /*8cf90*/  STL.64 [R1+0x25b0], R8 ;  /* 0x0025b00801007387 */ /* 0x0001e80000100a00 */
[----:B------:R-:W-:Y:S01]  /*8cfa0*/  STL.64 [R1+0x25b8], R10 ;  /* 0x0025b80a01007387 */ /* 0x000fe20000100a00 */
[----:B0-----:R-:W-:Y:S02]  /*8cfb0*/  IMAD R8, R35, 0x100, R59 ;  /* 0x0000010023087824 */ /* 0x001fe400078e023b */
[----:B------:R-:W-:-:S03]  /*8cfc0*/  IMAD R9, R48, 0x100, R31 ;  /* 0x0000010030097824 */ /* 0x000fc600078e021f */
[----:B------:R0:W-:Y:S04]  /*8cfd0*/  STL [R1+0x1ac], R8 ;  /* 0x0001ac0801007387 */ /* 0x0001e80000100800 */
[----:B------:R-:W-:Y:S04]  /*8cfe0*/  STL [R1+0x220], R9 ;  /* 0x0002200901007387 */ /* 0x000fe80000100800 */
[----:B------:R-:W-:Y:S01]  /*8cff0*/  STL [R1+0x22c], R2 ;  /* 0x00022c0201007387 */ /* 0x000fe20000100800 */
[----:B0-----:R-:W-:-:S05]  /*8d000*/  IMAD R8, R22, 0x100, R26 ;  /* 0x0000010016087824 */ /* 0x001fca00078e021a */
[----:B------:R0:W-:Y:S02]  /*8d010*/  STL [R1+0x600], R8 ;  /* 0x0006000801007387 */ /* 0x0001e40000100800 */
[----:B0-----:R-:W-:Y:S01]  /*8d020*/  HMMA.16816.F32 R8, R4, R20, R52 ;  /* 0x000000140408723c */ /* 0x001fe20000001834 */
[----:B------:R-:W-:Y:S01]  /*8d030*/  IMAD R2, R16, 0x100, R27 ;  /* 0x0000010010027824 */ /* 0x000fe200078e021b */
[----:B------:R-:W-:Y:S04]  /*8d040*/  STL [R1+0x60c], R12 ;  /* 0x00060c0c01007387 */ /* 0x000fe80000100800 */
[----:B------:R0:W-:-:S13]  /*8d050*/  STL [R1+0x618], R2 ;  /* 0x0006180201007387 */ /* 0x0001da0000100800 */
[----:B------:R1:W-:Y:S01]  /*8d060*/  STL.64 [R1+0x25a0], R8 ;  /* 0x0025a00801007387 */ /* 0x0003e20000100a00 */
[----:B0-----:R-:W-:-:S03]  /*8d070*/  IMAD R2, R28, 0x100, R24 ;  /* 0x000001001c027824 */ /* 0x001fc600078e0218 */
[----:B------:R-:W-:Y:S01]  /*8d080*/  STL.64 [R1+0x25a8], R10 ;  /* 0x0025a80a01007387 */ /* 0x000fe20000100a00 */
[----:B-1----:R-:W-:-:S05]  /*8d090*/  IMAD R8, R14, 0x100, R17 ;  /* 0x000001000e087824 */ /* 0x002fca00078e0211 */
[----:B------:R0:W-:Y:S04]  /*8d0a0*/  STL [R1+0x228], R8 ;  /* 0x0002280801007387 */ /* 0x0001e80000100800 */
[----:B------:R1:W-:Y:S04]  /*8d0b0*/  STL [R1+0x3f0], R3 ;  /* 0x0003f00301007387 */ /* 0x0003e80000100800 */
[----:B------:R2:W-:Y:S01]  /*8d0c0*/  STL [R1+0x3f4], R2 ;  /* 0x0003f40201007387 */ /* 0x0005e20000100800 */
[----:B0-----:R-:W-:Y:S02]  /*8d0d0*/  IMAD R8, R15, 0x100, R25 ;  /* 0x000001000f087824 */ /* 0x001fe400078e0219 */
[----:B-1----:R-:W-:-:S02]  /*8d0e0*/  IMAD R3, R50, 0x100, R49 ;  /* 0x0000010032037824 */ /* 0x002fc400078e0231 */
[----:B--2---:R-:W-:Y:S01]  /*8d0f0*/  IMAD R2, R34, 0x100, R37 ;  /* 0x0000010022027824 */ /* 0x004fe200078e0225 */
[----:B------:R0:W-:Y:S04]  /*8d100*/  STL [R1+0x3f8], R8 ;  /* 0x0003f80801007387 */ /* 0x0001e80000100800 */
[----:B------:R-:W-:Y:S04]  /*8d110*/  STL [R1+0x3fc], R3 ;  /* 0x0003fc0301007387 */ /* 0x000fe80000100800 */
[----:B------:R-:W2:Y:S04]  /*8d120*/  LDL.LU R56, [R1+0x3c0] ;  /* 0x0003c00001387983 */ /* 0x000ea80000300800 */
[----:B------:R-:W-:Y:S04]  /*8d130*/  STL [R1+0x628], R2 ;  /* 0x0006280201007387 */ /* 0x000fe80000100800 */
[----:B------:R-:W-:Y:S04]  /*8d140*/  STL [R1+0x630], R0 ;  /* 0x0006300001007387 */ /* 0x000fe80000100800 */
[----:B------:R-:W2:Y:S04]  /*8d150*/  LDL.LU R57, [R1+0x3c4] ;  /* 0x0003c40001397983 */ /* 0x000ea80000300800 */
[----:B------:R-:W3:Y:S04]  /*8d160*/  LDL.LU R58, [R1+0x3c8] ;  /* 0x0003c800013a7983 */ /* 0x000ee80000300800 */
[----:B------:R-:W3:Y:S04]  /*8d170*/  LDL.LU R59, [R1+0x3cc] ;  /* 0x0003cc00013b7983 */ /* 0x000ee80000300800 */
[----:B---3--:R-:W-:Y:S04]  /*8d180*/  STL.64 [R1+0x68c8], R58 ;  /* 0x0068c83a01007387 */ /* 0x008fe80000100a00 */
[----:B--2---:R1:W-:Y:S04]  /*8d190*/  STL.64 [R1+0x68c0], R56 ;  /* 0x0068c03801007387 */ /* 0x0043e80000100a00 */
[----:B0-----:R-:W2:Y:S04]  /*8d1a0*/  LDL.LU R8, [R1+0x3d0] ;  /* 0x0003d00001087983 */ /* 0x001ea80000300800 */
[----:B------:R-:W2:Y:S04]  /*8d1b0*/  LDL.LU R9, [R1+0x3d4] ;  /* 0x0003d40001097983 */ /* 0x000ea80000300800 */
[----:B------:R-:W2:Y:S04]  /*8d1c0*/  LDL.LU R10, [R1+0x3d8] ;  /* 0x0003d800010a7983 */ /* 0x000ea80000300800 */
[----:B------:R-:W2:Y:S04]  /*8d1d0*/  LDL.LU R11, [R1+0x3dc] ;  /* 0x0003dc00010b7983 */ /* 0x000ea80000300800 */
[----:B-1----:R-:W3:Y:S04]  /*8d1e0*/  LDL.LU R56, [R1+0x3e0] ;  /* 0x0003e00001387983 */ /* 0x002ee80000300800 */
[----:B------:R-:W3:Y:S04]  /*8d1f0*/  LDL.LU R57, [R1+0x3e4] ;  /* 0x0003e40001397983 */ /* 0x000ee80000300800 */
[----:B------:R-:W3:Y:S04]  /*8d200*/  LDL.LU R58, [R1+0x3e8] ;  /* 0x0003e800013a7983 */ /* 0x000ee80000300800 */
[----:B------:R-:W3:Y:S04]  /*8d210*/  LDL.LU R59, [R1+0x3ec] ;  /* 0x0003ec00013b7983 */ /* 0x000ee80000300800 */
[----:B------:R-:W3:Y:S04]  /*8d220*/  LDL.64 R60, [R1+0x5d8] ;  /* 0x0005d800013c7983 */ /* 0x000ee80000100a00 */
        /* <DEDUP_REMOVED lines=21> */
[----:B------:R-:W-:-:S03]  /*8d380*/  IMAD.MOV.U32 R22, RZ, RZ, R20 ;  /* 0x000000ffff167224 */ /* 0x000fc600078e0014 */
        /* <DEDUP_REMOVED lines=18> */
[----:B---3--:R-:W-:Y:S01]  /*8d4b0*/  HMMA.16816.F32 R56, R4, R60, R56 ;  /* 0x0000003c0438723c */ /* 0x008fe20000001838 */
[----:B------:R-:W-:-:S02]  /*8d4c0*/  IMAD.MOV.U32 R23, RZ, RZ, R61 ;  /* 0x000000ffff177224 */ /* 0x000fc400078e003d */
[----:B------:R-:W-:-:S15]  /*8d4d0*/  IMAD.MOV.U32 R24, RZ, RZ, R60 ;  /* 0x000000ffff187224 */ /* 0x000fde00078e003c */
[----:B------:R-:W-:Y:S01]  /*8d4e0*/  NOP ;  /* 0x0000000000007918 */ /* 0x000fe20000000000 */
[----:B------:R-:W-:Y:S04]  /*8d4f0*/  STL.64 [R1+0x2590], R56 ;  /* 0x0025903801007387 */ /* 0x000fe80000100a00 */
[----:B------:R0:W-:Y:S04]  /*8d500*/  STL.64 [R1+0x2598], R58 ;  /* 0x0025983a01007387 */ /* 0x0001e80000100a00 */
[----:B0-----:R-:W3:Y:S04]  /*8d510*/  LDL.LU.64 R58, [R1+0x68c8] ;  /* 0x0068c800013a7983 */ /* 0x001ee80000300a00 */
[----:B------:R-:W3:Y:S04]  /*8d520*/  LDL.LU.64 R56, [R1+0x68c0] ;  /* 0x0068c00001387983 */ /* 0x000ee80000300a00 */
[----:B------:R-:W3:Y:S04]  /*8d530*/  LDL.LU.64 R60, [R1+0x68b8] ;  /* 0x0068b800013c7983 */ /* 0x000ee80000300a00 */
[----:B------:R0:W-:Y:S04]  /*8d540*/  STL.64 [R1+0x68a0], R22 ;  /* 0x0068a01601007387 */ /* 0x0001e80000100a00 */
[----:B0-----:R-:W3:Y:S04]  /*8d550*/  LDL.LU R22, [R1+0x36a0] ;  /* 0x0036a00001167983 */ /* 0x001ee80000300800 */
[----:B------:R-:W3:Y:S04]  /*8d560*/  LDL.LU R23, [R1+0x36ac] ;  /* 0x0036ac0001177983 */ /* 0x000ee80000300800 */
[----:B------:R0:W-:Y:S04]  /*8d570*/  STL [R1+0x6898], R21 ;  /* 0x0068981501007387 */ /* 0x0001e80000100800 */
[----:B0-----:R-:W3:Y:S01]  /*8d580*/  LDL.LU R21, [R1+0x36a4] ;  /* 0x0036a40001157983 */ /* 0x001ee20000300800 */
[----:B----4-:R-:W-:-:S02]  /*8d590*/  IMAD R44, R44, 0x100, R18 ;  /* 0x000001002c2c7824 */ /* 0x010fc400078e0212 */
[----:B--2---:R-:W-:Y:S01]  /*8d5a0*/  IMAD R55, R55, 0x100, R54 ;  /* 0x0000010037377824 */ /* 0x004fe200078e0236 */
[----:B------:R-:W2:Y:S04]  /*8d5b0*/  LDL.LU R18, [R1+0x68b4] ;  /* 0x0068b40001127983 */ /* 0x000ea80000300800 */
[----:B------:R0:W-:Y:S04]  /*8d5c0*/  STL [R1+0x3e0], R44 ;  /* 0x0003e02c01007387 */ /* 0x0001e80000100800 */
[----:B0-----:R-:W4:Y:S04]  /*8d5d0*/  LDL.LU R44, [R1+0x68b0] ;  /* 0x0068b000012c7983 */ /* 0x001f280000300800 */
[----:B------:R-:W2:Y:S04]  /*8d5e0*/  LDL.LU R54, [R1+0x68ac] ;  /* 0x0068ac0001367983 */ /* 0x000ea80000300800 */
[----:B------:R0:W-:Y:S04]  /*8d5f0*/  STL [R1+0x3e4], R55 ;  /* 0x0003e43701007387 */ /* 0x0001e80000100800 */
[----:B0-----:R-:W2:Y:S01]  /*8d600*/  LDL.LU R55, [R1+0x68a8] ;  /* 0x0068a80001377983 */ /* 0x001ea20000300800 */
[----:B------:R-:W-:Y:S01]  /*8d610*/  HMMA.16816.F32 R8, R4, R38, R8 ;  /* 0x000000260408723c */ /* 0x000fe20000001808 */
[----:B------:R-:W-:-:S02]  /*8d620*/  IMAD R19, R19, 0x100, R2 ;  /* 0x0000010013137824 */ /* 0x000fc400078e0202 */
[----:B------:R-:W-:Y:S02]  /*8d630*/  IMAD R2, R32, 0x100, R33 ;  /* 0x0000010020027824 */ /* 0x000fe400078e0221 */
[----:B------:R-:W-:Y:S02]  /*8d640*/  IMAD R0, R0, 0x100, R51 ;  /* 0x0000010000007824 */ /* 0x000fe400078e0233 */
[----:B---3--:R-:W-:Y:S02]  /*8d650*/  IMAD R22, R22, 0x100, R21 ;  /* 0x0000010016167824 */ /* 0x008fe400078e0215 */
[----:B------:R-:W-:Y:S02]  /*8d660*/  IMAD R21, R12, 0x100, R23 ;  /* 0x000001000c157824 */ /* 0x000fe400078e0217 */
[----:B------:R-:W-:Y:S01]  /*8d670*/  IMAD R12, R40, 0x100, R41 ;  /* 0x00000100280c7824 */ /* 0x000fe200078e0229 */
[----:B------:R-:W-:Y:S04]  /*8d680*/  STL [R1+0x3e8], R22 ;  /* 0x0003e81601007387 */ /* 0x000fe80000100800 */
[----:B------:R-:W-:Y:S04]  /*8d690*/  STL [R1+0x3ec], R21 ;  /* 0x0003ec1501007387 */ /* 0x000fe80000100800 */
[----:B------:R-:W-:Y:S04]  /*8d6a0*/  STL [R1+0x638], R19 ;  /* 0x0006381301007387 */ /* 0x000fe80000100800 */
[----:B------:R-:W-:Y:S04]  /*8d6b0*/  STL [R1+0x63c], R12 ;  /* 0x00063c0c01007387 */ /* 0x000fe80000100800 */
[----:B------:R-:W-:Y:S04]  /*8d6c0*/  STL [R1+0x67f0], R38 ;  /* 0x0067f02601007387 */ /* 0x000fe80000100800 */
[----:B------:R0:W-:Y:S04]  /*8d6d0*/  STL [R1+0x640], R2 ;  /* 0x0006400201007387 */ /* 0x0001e80000100800 */
[----:B------:R-:W-:Y:S04]  /*8d6e0*/  STL [R1+0x67c8], R39 ;  /* 0x0067c82701007387 */ /* 0x000fe80000100800 */
[----:B------:R1:W-:Y:S04]  /*8d6f0*/  STL.64 [R1+0x2580], R8 ;  /* 0x0025800801007387 */ /* 0x0003e80000100a00 */
[----:B------:R-:W-:Y:S01]  /*8d700*/  STL.64 [R1+0x2588], R10 ;  /* 0x0025880a01007387 */ /* 0x000fe20000100a00 */
[----:B0-----:R-:W-:-:S02]  /*8d710*/  IMAD R2, R52, 0x100, R45 ;  /* 0x0000010034027824 */ /* 0x001fc400078e022d */
[----:B-1----:R-:W-:Y:S02]  /*8d720*/  IMAD R8, R47, 0x100, R46 ;  /* 0x000001002f087824 */ /* 0x002fe400078e022e */
[----:B------:R-:W-:Y:S01]  /*8d730*/  IMAD R9, R35, 0x100, R53 ;  /* 0x0000010023097824 */ /* 0x000fe200078e0235 */
[----:B------:R0:W-:Y:S04]  /*8d740*/  STL [R1+0x3d0], R2 ;  /* 0x0003d00201007387 */ /* 0x0001e80000100800 */
[----:B------:R1:W-:Y:S04]  /*8d750*/  STL [R1+0x3d4], R8 ;  /* 0x0003d40801007387 */ /* 0x0003e80000100800 */
[----:B------:R-:W-:Y:S01]  /*8d760*/  STL [R1+0x3d8], R9 ;  /* 0x0003d80901007387 */ /* 0x000fe20000100800 */
[----:B0-----:R-:W-:-:S02]  /*8d770*/  IMAD R2, R48, 0x100, R31 ;  /* 0x0000010030027824 */ /* 0x001fc400078e021f */
[----:B-1----:R-:W-:-:S03]  /*8d780*/  IMAD R8, R29, 0x100, R36 ;  /* 0x000001001d087824 */ /* 0x002fc600078e0224 */
[----:B------:R-:W-:Y:S04]  /*8d790*/  STL [R1+0x3dc], R2 ;  /* 0x0003dc0201007387 */ /* 0x000fe80000100800 */
[----:B------:R2:W-:Y:S02]  /*8d7a0*/  STL [R1+0x644], R8 ;  /* 0x0006440801007387 */ /* 0x0005e40000100800 */
[----:B--2---:R-:W-:Y:S01]  /*8d7b0*/  HMMA.16816.F32 R8, R4, R54, R56 ;  /* 0x000000360408723c */ /* 0x004fe20000001838 */
[----:B------:R-:W-:Y:S02]  /*8d7c0*/  IMAD R12, R20, 0x100, R26 ;  /* 0x00000100140c7824 */ /* 0x000fe400078e021a */
[----:B------:R-:W-:-:S03]  /*8d7d0*/  IMAD R2, R27, 0x100, R30 ;  /* 0x000001001b027824 */ /* 0x000fc600078e021e */
[----:B------:R-:W-:Y:S04]  /*8d7e0*/  STL [R1+0x648], R12 ;  /* 0x0006480c01007387 */ /* 0x000fe80000100800 */
[----:B------:R-:W-:Y:S04]  /*8d7f0*/  STL [R1+0x67f8], R54 ;  /* 0x0067f83601007387 */ /* 0x000fe80000100800 */
[----:B------:R0:W-:Y:S04]  /*8d800*/  STL [R1+0x64c], R2 ;  /* 0x00064c0201007387 */ /* 0x0001e80000100800 */
[----:B------:R-:W-:Y:S04]  /*8d810*/  STL [R1+0x67f4], R55 ;  /* 0x0067f43701007387 */ /* 0x000fe80000100800 */
[----:B------:R1:W-:Y:S01]  /*8d820*/  STL.64 [R1+0x2560], R8 ;  /* 0x0025600801007387 */ /* 0x0003e20000100a00 */
[----:B0-----:R-:W-:-:S03]  /*8d830*/  IMAD R2, R28, 0x100, R3 ;  /* 0x000001001c027824 */ /* 0x001fc600078e0203 */
[----:B------:R-:W-:Y:S01]  /*8d840*/  STL.64 [R1+0x2568], R10 ;  /* 0x0025680a01007387 */ /* 0x000fe20000100a00 */
[----:B------:R-:W-:Y:S02]  /*8d850*/  IMAD R3, R50, 0x100, R49 ;  /* 0x0000010032037824 */ /* 0x000fe400078e0231 */
[----:B-1----:R-:W-:Y:S02]  /*8d860*/  IMAD R8, R17, 0x100, R16 ;  /* 0x0000010011087824 */ /* 0x002fe400078e0210 */
[----:B------:R-:W-:-:S03]  /*8d870*/  IMAD R9, R13, 0x100, R14 ;  /* 0x000001000d097824 */ /* 0x000fc600078e020e */
[----:B------:R0:W-:Y:S04]  /*8d880*/  STL [R1+0x3c0], R8 ;  /* 0x0003c00801007387 */ /* 0x0001e80000100800 */
[----:B------:R-:W-:Y:S04]  /*8d890*/  STL [R1+0x3c4], R9 ;  /* 0x0003c40901007387 */ /* 0x000fe80000100800 */
[----:B------:R1:W-:Y:S01]  /*8d8a0*/  STL [R1+0x3c8], R2 ;  /* 0x0003c80201007387 */ /* 0x0003e20000100800 */
[----:B0-----:R-:W-:Y:S02]  /*8d8b0*/  IMAD R8, R15, 0x100, R25 ;  /* 0x000001000f087824 */ /* 0x001fe400078e0219 */
[----:B-1----:R-:W-:-:S03]  /*8d8c0*/  IMAD R2, R34, 0x100, R37 ;  /* 0x0000010022027824 */ /* 0x002fc600078e0225 */
[----:B------:R0:W-:Y:S04]  /*8d8d0*/  STL [R1+0x3cc], R8 ;  /* 0x0003cc0801007387 */ /* 0x0001e80000100800 */
[----:B------:R-:W-:Y:S04]  /*8d8e0*/  STL [R1+0x650], R3 ;  /* 0x0006500301007387 */ /* 0x000fe80000100800 */
[----:B0-----:R-:W2:Y:S04]  /*8d8f0*/  LDL.LU R8, [R1+0x390] ;  /* 0x0003900001087983 */ /* 0x001ea80000300800 */
[----:B------:R0:W-:Y:S04]  /*8d900*/  STL [R1+0x654], R2 ;  /* 0x0006540201007387 */ /* 0x0001e80000100800 */
[----:B------:R1:W-:Y:S04]  /*8d910*/  STL [R1+0x658], R0 ;  /* 0x0006580001007387 */ /* 0x0003e80000100800 */
[----:B------:R-:W2:Y:S04]  /*8d920*/  LDL.LU R9, [R1+0x394] ;  /* 0x0003940001097983 */ /* 0x000ea80000300800 */
[----:B------:R-:W2:Y:S04]  /*8d930*/  LDL.LU R10, [R1+0x398] ;  /* 0x00039800010a7983 */ /* 0x000ea80000300800 */
[----:B------:R-:W2:Y:S04]  /*8d940*/  LDL.LU R11, [R1+0x39c] ;  /* 0x00039c00010b7983 */ /* 0x000ea80000300800 */
[----:B------:R-:W3:Y:S04]  /*8d950*/  LDL.LU R20, [R1+0x3b0] ;  /* 0x0003b00001147983 */ /* 0x000ee80000300800 */
[----:B------:R-:W3:Y:S04]  /*8d960*/  LDL.LU R21, [R1+0x3b4] ;  /* 0x0003b40001157983 */ /* 0x000ee80000300800 */
[----:B------:R-:W3:Y:S04]  /*8d970*/  LDL.LU R22, [R1+0x3b8] ;  /* 0x0003b80001167983 */ /* 0x000ee80000300800 */
[----:B------:R-:W3:Y:S04]  /*8d980*/  LDL.LU R23, [R1+0x3bc] ;  /* 0x0003bc0001177983 */ /* 0x000ee80000300800 */
[----:B------:R-:W3:Y:S04]  /*8d990*/  LDL.64 R56, [R1+0x570] ;  /* 0x0005700001387983 */ /* 0x000ee80000100a00 */
        /* <DEDUP_REMOVED lines=38> */
[----:B-1----:R-:W2:Y:S01]  /*8dc00*/  LDL.LU R0, [R1+0x37d0] ;  /* 0x0037d00001007983 */ /* 0x002ea20000300800 */
[----:B---3--:R-:W-:Y:S01]  /*8dc10*/  HMMA.16816.F32 R20, R4, R56, R20 ;  /* 0x000000380414723c */ /* 0x008fe20000001814 */
[----:B------:R-:W-:-:S15]  /*8dc20*/  IMAD.MOV.U32 R17, RZ, RZ, R57 ;  /* 0x000000ffff117224 */ /* 0x000fde00078e0039 */
[----:B------:R-:W-:-:S03]  /*8dc30*/  NOP ;  /* 0x0000000000007918 */ /* 0x000fc60000000000 */
[----:B------:R-:W-:Y:S04]  /*8dc40*/  STL.64 [R1+0x2550], R20 ;  /* 0x0025501401007387 */ /* 0x000fe80000100a00 */
[----:B------:R0:W-:Y:S04]  /*8dc50*/  STL.64 [R1+0x2558], R22 ;  /* 0x0025581601007387 */ /* 0x0001e80000100a00 */
[----:B0-----:R-:W3:Y:S04]  /*8dc60*/  LDL.LU.64 R22, [R1+0x68a0] ;  /* 0x0068a00001167983 */ /* 0x001ee80000300a00 */
[----:B------:R-:W2:Y:S01]  /*8dc70*/  LDL.LU R21, [R1+0x6898] ;  /* 0x0068980001157983 */ /* 0x000ea20000300800 */
[----:B------:R-:W-:-:S03]  /*8dc80*/  IMAD.MOV.U32 R20, RZ, RZ, R56 ;  /* 0x000000ffff147224 */ /* 0x000fc600078e0038 */
[----:B------:R-:W4:Y:S04]  /*8dc90*/  LDL.LU.64 R56, [R1+0x6890] ;  /* 0x0068900001387983 */ /* 0x000f280000300a00 */
[----:B------:R0:W-:Y:S04]  /*8dca0*/  STL [R1+0x6800], R17 ;  /* 0x0068001101007387 */ /* 0x0001e80000100800 */
[----:B0-----:R-:W4:Y:S04]  /*8dcb0*/  LDL.LU R17, [R1+0x3738] ;  /* 0x0037380001117983 */ /* 0x001f280000300800 */
[----:B------:R0:W-:Y:S04]  /*8dcc0*/  STL [R1+0x67fc], R20 ;  /* 0x0067fc1401007387 */ /* 0x0001e80000100800 */
[----:B---3--:R-:W-:Y:S04]  /*8dcd0*/  STL.64 [R1+0x6860], R22 ;  /* 0x0068601601007387 */ /* 0x008fe80000100a00 */
[----:B--2---:R1:W-:Y:S04]  /*8dce0*/  STL [R1+0x6858], R21 ;  /* 0x0068581501007387 */ /* 0x0043e80000100800 */
[----:B0-----:R-:W2:Y:S04]  /*8dcf0*/  LDL.LU R20, [R1+0x3a0] ;  /* 0x0003a00001147983 */ /* 0x001ea80000300800 */
[----:B-1----:R-:W2:Y:S04]  /*8dd00*/  LDL.LU R21, [R1+0x3a4] ;  /* 0x0003a40001157983 */ /* 0x002ea80000300800 */
[----:B------:R-:W2:Y:S04]  /*8dd10*/  LDL.LU R22, [R1+0x3a8] ;  /* 0x0003a80001167983 */ /* 0x000ea80000300800 */
[----:B------:R-:W2:Y:S01]  /*8dd20*/  LDL.LU R23, [R1+0x3ac] ;  /* 0x0003ac0001177983 */ /* 0x000ea20000300800 */
[----:B----4-:R-:W-:-:S03]  /*8dd30*/  IMAD R17, R17, 0x100, R45 ;  /* 0x0000010011117824 */ /* 0x010fc600078e022d */
[----:B------:R-:W2:Y:S04]  /*8dd40*/  LDL.LU R45, [R1+0x6888] ;  /* 0x00688800012d7983 */ /* 0x000ea80000300800 */
[----:B------:R0:W-:Y:S01]  /*8dd50*/  STL [R1+0x3b0], R17 ;  /* 0x0003b01101007387 */ /* 0x0001e20000100800 */
[----:B------:R-:W-:Y:S02]  /*8dd60*/  IMAD R38, R38, 0x100, R39 ;  /* 0x0000010026267824 */ /* 0x000fe400078e0227 */
[----:B------:R-:W-:Y:S02]  /*8dd70*/  IMAD R2, R2, 0x100, R12 ;  /* 0x0000010002027824 */ /* 0x000fe400078e020c */
[----:B------:R-:W-:Y:S02]  /*8dd80*/  IMAD R12, R33, 0x100, R40 ;  /* 0x00000100210c7824 */ /* 0x000fe400078e0228 */
[----:B0-----:R-:W-:-:S05]  /*8dd90*/  IMAD R17, R54, 0x100, R55 ;  /* 0x0000010036117824 */ /* 0x001fca00078e0237 */
[----:B------:R0:W-:Y:S04]  /*8dda0*/  STL [R1+0x3b4], R17 ;  /* 0x0003b41101007387 */ /* 0x0001e80000100800 */
[----:B------:R-:W-:Y:S04]  /*8ddb0*/  STL [R1+0x3b8], R38 ;  /* 0x0003b82601007387 */ /* 0x000fe80000100800 */
[----:B------:R1:W-:Y:S01]  /*8ddc0*/  STL [R1+0x3bc], R2 ;  /* 0x0003bc0201007387 */ /* 0x0003e20000100800 */
[----:B0-----:R-:W-:Y:S02]  /*8ddd0*/  IMAD R17, R41, 0x100, R19 ;  /* 0x0000010029117824 */ /* 0x001fe400078e0213 */
[----:B-1----:R-:W-:-:S03]  /*8dde0*/  IMAD R2, R58, 0x100, R32 ;  /* 0x000001003a027824 */ /* 0x002fc600078e0220 */
[----:B------:R0:W-:Y:S04]  /*8ddf0*/  STL [R1+0x65c], R17 ;  /* 0x00065c1101007387 */ /* 0x0001e80000100800 */
[----:B------:R-:W-:Y:S04]  /*8de00*/  STL [R1+0x660], R12 ;  /* 0x0006600c01007387 */ /* 0x000fe80000100800 */
[----:B------:R-:W-:Y:S04]  /*8de10*/  STL [R1+0x678c], R44 ;  /* 0x00678c2c01007387 */ /* 0x000fe80000100800 */
[----:B------:R1:W-:Y:S01]  /*8de20*/  STL [R1+0x664], R2 ;  /* 0x0006640201007387 */ /* 0x0003e20000100800 */
[----:B------:R-:W-:Y:S01]  /*8de30*/  HMMA.16816.F32 R8, R4, R56, R8 ;  /* 0x000000380408723c */ /* 0x000fe20000001808 */
[----:B0-----:R-:W-:-:S02]  /*8de40*/  IMAD R17, R59, 0x100, R47 ;  /* 0x000001003b117824 */ /* 0x001fc400078e022f */
[----:B-1----:R-:W-:Y:S02]  /*8de50*/  IMAD R2, R46, 0x100, R52 ;  /* 0x000001002e027824 */ /* 0x002fe400078e0234 */
[----:B------:R-:W-:Y:S02]  /*8de60*/  IMAD R12, R35, 0x100, R53 ;  /* 0x00000100230c7824 */ /* 0x000fe400078e0235 */
[----:B------:R-:W-:Y:S01]  /*8de70*/  IMAD R0, R0, 0x100, R51 ;  /* 0x0000010000007824 */ /* 0x000fe200078e0233 */
[----:B--2---:R-:W-:Y:S01]  /*8de80*/  HMMA.16816.F32 R20, R4, R44, R20 ;  /* 0x0000002c0414723c */ /* 0x004fe20000001814 */
[----:B------:R-:W-:-:S15]  /*8de90*/  STL [R1+0x6788], R45 ;  /* 0x0067882d01007387 */ /* 0x000fde0000100800 */
[----:B------:R-:W-:-:S03]  /*8dea0*/  NOP ;  /* 0x0000000000007918 */ /* 0x000fc60000000000 */
[----:B------:R-:W-:Y:S04]  /*8deb0*/  STL.64 [R1+0x2540], R20 ;  /* 0x0025401401007387 */ /* 0x000fe80000100a00 */
[----:B------:R-:W-:Y:S04]  /*8dec0*/  STL.64 [R1+0x2548], R22 ;  /* 0x0025481601007387 */ /* 0x000fe80000100a00 */
[----:B------:R0:W-:Y:S04]  /*8ded0*/  STL [R1+0x3a0], R2 ;  /* 0x0003a00201007387 */ /* 0x0001e80000100800 */
[----:B------:R1:W-:Y:S04]  /*8dee0*/  STL [R1+0x3a4], R17 ;  /* 0x0003a41101007387 */ /* 0x0003e80000100800 */
[----:B------:R2:W-:Y:S01]  /*8def0*/  STL [R1+0x3a8], R12 ;  /* 0x0003a80c01007387 */ /* 0x0005e20000100800 */
[----:B0-----:R-:W-:-:S02]  /*8df00*/  IMAD R2, R48, 0x100, R31 ;  /* 0x0000010030027824 */ /* 0x001fc400078e021f */
[----:B-1----:R-:W-:Y:S02]  /*8df10*/  IMAD R17, R29, 0x100, R36 ;  /* 0x000001001d117824 */ /* 0x002fe400078e0224 */
[----:B--2---:R-:W-:Y:S01]  /*8df20*/  IMAD R12, R30, 0x100, R26 ;  /* 0x000001001e0c7824 */ /* 0x004fe200078e021a */
[----:B------:R0:W-:Y:S04]  /*8df30*/  STL [R1+0x3ac], R2 ;  /* 0x0003ac0201007387 */ /* 0x0001e80000100800 */
[----:B------:R-:W-:Y:S04]  /*8df40*/  STL [R1+0x668], R17 ;  /* 0x0006681101007387 */ /* 0x000fe80000100800 */
[----:B------:R-:W-:Y:S04]  /*8df50*/  STL [R1+0x66c], R12 ;  /* 0x00066c0c01007387 */ /* 0x000fe80000100800 */
[----:B------:R-:W-:Y:S01]  /*8df60*/  STL [R1+0x6794], R56 ;  /* 0x0067943801007387 */ /* 0x000fe20000100800 */
[----:B0-----:R-:W-:-:S05]  /*8df70*/  IMAD R2, R16, 0x100, R27 ;  /* 0x0000010010027824 */ /* 0x001fca00078e021b */
[----:B------:R0:W-:Y:S04]  /*8df80*/  STL [R1+0x670], R2 ;  /* 0x0006700201007387 */ /* 0x0001e80000100800 */
[----:B------:R-:W-:Y:S04]  /*8df90*/  STL [R1+0x6790], R57 ;  /* 0x0067903901007387 */ /* 0x000fe80000100800 */
[----:B------:R1:W-:Y:S04]  /*8dfa0*/  STL.64 [R1+0x2530], R8 ;  /* 0x0025300801007387 */ /* 0x0003e80000100a00 */
[----:B------:R-:W-:Y:S01]  /*8dfb0*/  STL.64 [R1+0x2538], R10 ;  /* 0x0025380a01007387 */ /* 0x000fe20000100a00 */
[----:B0-----:R-:W-:-:S02]  /*8dfc0*/  IMAD R2, R28, 0x100, R3 ;  /* 0x000001001c027824 */ /* 0x001fc400078e0203 */
[----:B-1----:R-:W-:Y:S02]  /*8dfd0*/  IMAD R9, R13, 0x100, R14 ;  /* 0x000001000d097824 */ /* 0x002fe400078e020e */
[----:B------:R-:W-:Y:S02]  /*8dfe0*/  IMAD R8, R15, 0x100, R25 ;  /* 0x000001000f087824 */ /* 0x000fe400078e0219 */
[----:B------:R-:W-:Y:S01]  /*8dff0*/  IMAD R3, R50, 0x100, R49 ;  /* 0x0000010032037824 */ /* 0x000fe200078e0231 */
[----:B------:R-:W-:Y:S04]  /*8e000*/  STL [R1+0x390], R9 ;  /* 0x0003900901007387 */ /* 0x000fe80000100800 */
[----:B------:R0:W-:Y:S04]  /*8e010*/  STL [R1+0x394], R2 ;  /* 0x0003940201007387 */ /* 0x0001e80000100800 */
[----:B------:R-:W-:Y:S04]  /*8e020*/  STL [R1+0x398], R8 ;  /* 0x0003980801007387 */ /* 0x000fe80000100800 */
[----:B------:R-:W-:Y:S04]  /*8e030*/  STL [R1+0x39c], R3 ;  /* 0x00039c0301007387 */ /* 0x000fe80000100800 */
[----:B------:R-:W2:Y:S01]  /*8e040*/  LDL.LU R52, [R1+0x360] ;  /* 0x0003600001347983 */ /* 0x000ea20000300800 */
[----:B0-----:R-:W-:-:S05]  /*8e050*/  IMAD R2, R34, 0x100, R37 ;  /* 0x0000010022027824 */ /* 0x001fca00078e0225 */
[----:B------:R-:W-:Y:S04]  /*8e060*/  STL [R1+0x674], R2 ;  /* 0x0006740201007387 */ /* 0x000fe80000100800 */
[----:B------:R-:W-:Y:S04]  /*8e070*/  STL [R1+0x678], R0 ;  /* 0x0006780001007387 */ /* 0x000fe80000100800 */
[----:B------:R-:W2:Y:S04]  /*8e080*/  LDL.LU R53, [R1+0x364] ;  /* 0x0003640001357983 */ /* 0x000ea80000300800 */
[----:B------:R-:W3:Y:S04]  /*8e090*/  LDL.LU R54, [R1+0x368] ;  /* 0x0003680001367983 */ /* 0x000ee80000300800 */
[----:B------:R-:W3:Y:S04]  /*8e0a0*/  LDL.LU R55, [R1+0x36c] ;  /* 0x00036c0001377983 */ /* 0x000ee80000300800 */
[----:B---3--:R-:W-:Y:S04]  /*8e0b0*/  STL.64 [R1+0x6880], R54 ;  /* 0x0068803601007387 */ /* 0x008fe80000100a00 */
[----:B--2---:R0:W-:Y:S04]  /*8e0c0*/  STL.64 [R1+0x6878], R52 ;  /* 0x0068783401007387 */ /* 0x0041e80000100a00 */
[----:B------:R-:W2:Y:S04]  /*8e0d0*/  LDL.LU R20, [R1+0x370] ;  /* 0x0003700001147983 */ /* 0x000ea80000300800 */
[----:B------:R-:W2:Y:S04]  /*8e0e0*/  LDL.LU R21, [R1+0x374] ;  /* 0x0003740001157983 */ /* 0x000ea80000300800 */
[----:B------:R-:W2:Y:S04]  /*8e0f0*/  LDL.LU R22, [R1+0x378] ;  /* 0x0003780001167983 */ /* 0x000ea80000300800 */
[----:B------:R-:W2:Y:S04]  /*8e100*/  LDL.LU R23, [R1+0x37c] ;  /* 0x00037c0001177983 */ /* 0x000ea80000300800 */
[----:B0-----:R-:W3:Y:S04]  /*8e110*/  LDL.LU R52, [R1+0x380] ;  /* 0x0003800001347983 */ /* 0x001ee80000300800 */
[----:B------:R-:W3:Y:S04]  /*8e120*/  LDL.LU R53, [R1+0x384] ;  /* 0x0003840001357983 */ /* 0x000ee80000300800 */
[----:B------:R-:W3:Y:S04]  /*8e130*/  LDL.LU R54, [R1+0x388] ;  /* 0x0003880001367983 */ /* 0x000ee80000300800 */
[----:B------:R-:W3:Y:S04]  /*8e140*/  LDL.LU R55, [R1+0x38c] ;  /* 0x00038c0001377983 */ /* 0x000ee80000300800 */
[----:B------:R-:W4:Y:S04]  /*8e150*/  LDL.LU R14, [R1+0x37dc] ;  /* 0x0037dc00010e7983 */ /* 0x000f280000300800 */
[----:B------:R-:W4:Y:S04]  /*8e160*/  LDL.LU R0, [R1+0x37d8] ;  /* 0x0037d80001007983 */ /* 0x000f280000300800 */
[----:B------:R-:W3:Y:S04]  /*8e170*/  LDL.64 R8, [R1+0x528] ;  /* 0x0005280001087983 */ /* 0x000ee80000100a00 */
        /* <DEDUP_REMOVED lines=13> */
[----:B------:R-:W2:Y:S04]  /*8e250*/  LDL.64 R10, [R1+0x510] ;  /* 0x00051000010a7983 */ /* 0x000ea80000100a00 */
        /* <DEDUP_REMOVED lines=25> */
[----:B----4-:R-:W-:-:S02]  /*8e3f0*/  IMAD R0, R0, 0x100, R14 ;  /* 0x0000010000007824 */ /* 0x010fc400078e020e */
[----:B------:R-:W-:-:S15]  /*8e400*/  IMAD.MOV.U32 R14, RZ, RZ, R8 ;  /* 0x000000ffff0e7224 */ /* 0x000fde00078e0008 */
[----:B------:R-:W-:Y:S01]  /*8e410*/  NOP ;  /* 0x0000000000007918 */ /* 0x000fe20000000000 */
[----:B------:R-:W-:Y:S04]  /*8e420*/  STL.64 [R1+0x2520], R52 ;  /* 0x0025203401007387 */ /* 0x000fe80000100a00 */
[----:B------:R0:W-:Y:S04]  /*8e430*/  STL [R1+0x680], R0 ;  /* 0x0006800001007387 */ /* 0x0001e80000100800 */
[----:B------:R1:W-:Y:S01]  /*8e440*/  STL.64 [R1+0x2528], R54 ;  /* 0x0025283601007387 */ /* 0x0003e20000100a00 */
[----:B0-----:R-:W-:-:S03]  /*8e450*/  IMAD.MOV.U32 R0, RZ, RZ, R9 ;  /* 0x000000ffff007224 */ /* 0x001fc600078e0009 */
[----:B-1----:R-:W3:Y:S04]  /*8e460*/  LDL.LU.64 R54, [R1+0x6880] ;  /* 0x0068800001367983 */ /* 0x002ee80000300a00 */
[----:B------:R-:W3:Y:S04]  /*8e470*/  LDL.LU.64 R52, [R1+0x6878] ;  /* 0x0068780001347983 */ /* 0x000ee80000300a00 */
[----:B------:R-:W4:Y:S04]  /*8e480*/  LDL.LU.64 R8, [R1+0x6870] ;  /* 0x0068700001087983 */ /* 0x000f280000300a00 */
[----:B------:R0:W-:Y:S04]  /*8e490*/  STL [R1+0x6798], R0 ;  /* 0x0067980001007387 */ /* 0x0001e80000100800 */
[----:B0-----:R-:W3:Y:S01]  /*8e4a0*/  LDL.LU R0, [R1+0x37ec] ;  /* 0x0037ec0001007983 */ /* 0x001ee20000300800 */
[----:B--2---:R-:W-:-:S03]  /*8e4b0*/  IMAD R33, R33, 0x100, R32 ;  /* 0x0000010021217824 */ /* 0x004fc600078e0220 */
[----:B------:R-:W2:Y:S04]  /*8e4c0*/  LDL.LU R32, [R1+0x686c] ;  /* 0x00686c0001207983 */ /* 0x000ea80000300800 */
[----:B------:R0:W-:Y:S04]  /*8e4d0*/  STL [R1+0x380], R33 ;  /* 0x0003802101007387 */ /* 0x0001e80000100800 */
[----:B0-----:R-:W2:Y:S01]  /*8e4e0*/  LDL.LU R33, [R1+0x6868] ;  /* 0x0068680001217983 */ /* 0x001ea20000300800 */
[----:B------:R-:W-:Y:S01]  /*8e4f0*/  HMMA.16816.F32 R20, R4, R10, R20 ;  /* 0x0000000a0414723c */ /* 0x000fe20000001814 */
[----:B------:R-:W-:-:S02]  /*8e500*/  IMAD R45, R45, 0x100, R56 ;  /* 0x000001002d2d7824 */ /* 0x000fc400078e0238 */
[----:B------:R-:W-:Y:S02]  /*8e510*/  IMAD R2, R2, 0x100, R12 ;  /* 0x0000010002027824 */ /* 0x000fe400078e020c */
[----:B---3--:R-:W-:Y:S02]  /*8e520*/  IMAD R57, R57, 0x100, R0 ;  /* 0x0000010039397824 */ /* 0x008fe400078e0200 */
[----:B------:R-:W-:Y:S02]  /*8e530*/  IMAD R0, R17, 0x100, R44 ;  /* 0x0000010011007824 */ /* 0x000fe400078e022c */
[----:B------:R-:W-:Y:S01]  /*8e540*/  IMAD R17, R38, 0x100, R39 ;  /* 0x0000010026117824 */ /* 0x000fe200078e0227 */
[----:B------:R-:W-:Y:S04]  /*8e550*/  STL [R1+0x384], R57 ;  /* 0x0003843901007387 */ /* 0x000fe80000100800 */
[----:B------:R-:W-:Y:S04]  /*8e560*/  STL [R1+0x388], R45 ;  /* 0x0003882d01007387 */ /* 0x000fe80000100800 */
[----:B------:R0:W-:Y:S04]  /*8e570*/  STL [R1+0x67c], R0 ;  /* 0x00067c0001007387 */ /* 0x0001e80000100800 */
[----:B------:R-:W-:Y:S04]  /*8e580*/  STL [R1+0x688], R17 ;  /* 0x0006881101007387 */ /* 0x000fe80000100800 */
[----:B------:R1:W-:Y:S04]  /*8e590*/  STL [R1+0x690], R2 ;  /* 0x0006900201007387 */ /* 0x0003e80000100800 */
[----:B------:R-:W-:Y:S01]  /*8e5a0*/  STL.64 [R1+0x2510], R20 ;  /* 0x0025101401007387 */ /* 0x000fe20000100a00 */
[----:B0-----:R-:W-:-:S02]  /*8e5b0*/  IMAD R0, R15, 0x100, R16 ;  /* 0x000001000f007824 */ /* 0x001fc400078e0210 */
[----:B------:R-:W-:Y:S02]  /*8e5c0*/  IMAD.MOV.U32 R16, RZ, RZ, R10 ;  /* 0x000000ffff107224 */ /* 0x000fe400078e000a */
[----:B-1----:R-:W-:Y:S01]  /*8e5d0*/  IMAD R2, R47, 0x100, R46 ;  /* 0x000001002f027824 */ /* 0x002fe200078e022e */
[----:B------:R0:W-:Y:S04]  /*8e5e0*/  STL [R1+0x69c], R0 ;  /* 0x00069c0001007387 */ /* 0x0001e80000100800 */
[----:B------:R1:W-:Y:S01]  /*8e5f0*/  STL.64 [R1+0x2518], R22 ;  /* 0x0025181601007387 */ /* 0x0003e20000100a00 */
[----:B--2---:R-:W-:Y:S01]  /*8e600*/  HMMA.16816.F32 R44, R4, R32, R52 ;  /* 0x00000020042c723c */ /* 0x004fe20000001834 */
[----:B------:R-:W-:Y:S02]  /*8e610*/  IMAD R10, R58, 0x100, R40 ;  /* 0x000001003a0a7824 */ /* 0x000fe400078e0228 */
[----:B0-----:R-:W-:Y:S01]  /*8e620*/  IMAD R0, R41, 0x100, R19 ;  /* 0x0000010029007824 */ /* 0x001fe200078e0213 */
[----:B-1----:R-:W2:Y:S04]  /*8e630*/  LDL.LU.64 R22, [R1+0x6860] ;  /* 0x0068600001167983 */ /* 0x002ea80000300a00 */
[----:B------:R-:W3:Y:S04]  /*8e640*/  LDL.LU R21, [R1+0x6858] ;  /* 0x0068580001157983 */ /* 0x000ee80000300800 */
[----:B------:R-:W-:Y:S04]  /*8e650*/  STL [R1+0x679c], R16 ;  /* 0x00679c1001007387 */ /* 0x000fe80000100800 */
[----:B------:R0:W-:Y:S04]  /*8e660*/  STL [R1+0x38c], R0 ;  /* 0x00038c0001007387 */ /* 0x0001e80000100800 */
[----:B------:R1:W-:Y:S04]  /*8e670*/  STL [R1+0x684], R10 ;  /* 0x0006840a01007387 */ /* 0x0003e80000100800 */
[----:B------:R4:W-:Y:S01]  /*8e680*/  STL [R1+0x68c], R2 ;  /* 0x00068c0201007387 */ /* 0x0009e20000100800 */
[----:B0-----:R-:W-:-:S02]  /*8e690*/  IMAD R0, R35, 0x100, R59 ;  /* 0x0000010023007824 */ /* 0x001fc400078e023b */
[----:B-1----:R-:W-:Y:S02]  /*8e6a0*/  IMAD R10, R48, 0x100, R31 ;  /* 0x00000100300a7824 */ /* 0x002fe400078e021f */
[----:B----4-:R-:W-:Y:S01]  /*8e6b0*/  IMAD R2, R29, 0x100, R36 ;  /* 0x000001001d027824 */ /* 0x010fe200078e0224 */
[----:B------:R0:W-:Y:S04]  /*8e6c0*/  STL [R1+0x698], R0 ;  /* 0x0006980001007387 */ /* 0x0001e80000100800 */
[----:B------:R-:W-:Y:S04]  /*8e6d0*/  STL [R1+0x6a4], R10 ;  /* 0x0006a40a01007387 */ /* 0x000fe80000100800 */
[----:B------:R1:W-:Y:S04]  /*8e6e0*/  STL [R1+0x6ac], R2 ;  /* 0x0006ac0201007387 */ /* 0x0003e80000100800 */
[----:B------:R-:W-:Y:S01]  /*8e6f0*/  STL [R1+0x6738], R32 ;  /* 0x0067382001007387 */ /* 0x000fe20000100800 */
[----:B0-----:R-:W-:-:S02]  /*8e700*/  IMAD R0, R30, 0x100, R26 ;  /* 0x000001001e007824 */ /* 0x001fc400078e021a */
[----:B-1----:R-:W-:-:S03]  /*8e710*/  IMAD R2, R28, 0x100, R3 ;  /* 0x000001001c027824 */ /* 0x002fc600078e0203 */
[----:B------:R0:W-:Y:S04]  /*8e720*/  STL [R1+0x6b8], R0 ;  /* 0x0006b80001007387 */ /* 0x0001e80000100800 */
[----:B------:R-:W-:Y:S04]  /*8e730*/  STL [R1+0x6734], R33 ;  /* 0x0067342101007387 */ /* 0x000fe80000100800 */
[----:B------:R-:W-:Y:S04]  /*8e740*/  STL.64 [R1+0x2500], R44 ;  /* 0x0025002c01007387 */ /* 0x000fe80000100a00 */
[----:B------:R-:W-:Y:S01]  /*8e750*/  STL.64 [R1+0x2508], R46 ;  /* 0x0025082e01007387 */ /* 0x000fe20000100a00 */
[----:B------:R-:W-:-:S02]  /*8e760*/  IMAD R3, R49, 0x100, R25 ;  /* 0x0000010031037824 */ /* 0x000fc400078e0219 */
[----:B0-----:R-:W-:-:S05]  /*8e770*/  IMAD R0, R13, 0x100, R27 ;  /* 0x000001000d007824 */ /* 0x001fca00078e021b */
[----:B------:R0:W-:Y:S04]  /*8e780*/  STL [R1+0x694], R0 ;  /* 0x0006940001007387 */ /* 0x0001e80000100800 */
[----:B------:R1:W-:Y:S04]  /*8e790*/  STL [R1+0x6a0], R2 ;  /* 0x0006a00201007387 */ /* 0x0003e80000100800 */
[----:B------:R-:W-:Y:S04]  /*8e7a0*/  STL [R1+0x6a8], R3 ;  /* 0x0006a80301007387 */ /* 0x000fe80000100800 */
[----:B------:R-:W4:Y:S01]  /*8e7b0*/  LDL.LU R16, [R1+0x388c] ;  /* 0x00388c0001107983 */ /* 0x000f220000300800 */
[----:B0-----:R-:W-:-:S02]  /*8e7c0*/  IMAD R0, R37, 0x100, R50 ;  /* 0x0000010025007824 */ /* 0x001fc400078e0232 */
[----:B-1----:R-:W-:-:S03]  /*8e7d0*/  IMAD R2, R51, 0x100, R34 ;  /* 0x0000010033027824 */ /* 0x002fc600078e0222 */
[----:B------:R0:W-:Y:S04]  /*8e7e0*/  STL [R1+0x6b4], R0 ;  /* 0x0006b40001007387 */ /* 0x0001e80000100800 */
[----:B0-----:R-:W4:Y:S04]  /*8e7f0*/  LDL.LU R0, [R1+0x3888] ;  /* 0x0038880001007983 */ /* 0x001f280000300800 */
[----:B------:R-:W-:Y:S04]  /*8e800*/  STL [R1+0x6c0], R2 ;  /* 0x0006c00201007387 */ /* 0x000fe80000100800 */
[----:B------:R-:W3:Y:S04]  /*8e810*/  LDL.LU R57, [R1+0x3894] ;  /* 0x0038940001397983 */ /* 0x000ee80000300800 */
[----:B------:R-:W3:Y:S04]  /*8e820*/  LDL.LU R56, [R1+0x3890] ;  /* 0x0038900001387983 */ /* 0x000ee80000300800 */
[----:B------:R-:W3:Y:S04]  /*8e830*/  LDL.LU R45, [R1+0x389c] ;  /* 0x00389c00012d7983 */ /* 0x000ee80000300800 */
[----:B------:R-:W3:Y:S04]  /*8e840*/  LDL.LU R44, [R1+0x3898] ;  /* 0x00389800012c7983 */ /* 0x000ee80000300800 */
[----:B------:R-:W3:Y:S04]  /*8e850*/  LDL.LU R20, [R1+0x38a4] ;  /* 0x0038a40001147983 */ /* 0x000ee80000300800 */
[----:B--2---:R-:W-:Y:S04]  /*8e860*/  STL.64 [R1+0x6848], R22 ;  /* 0x0068481601007387 */ /* 0x004fe80000100a00 */
[----:B---3--:R0:W-:Y:S04]  /*8e870*/  STL.64 [R1+0x6840], R20 ;  /* 0x0068401401007387 */ /* 0x0081e80000100a00 */
[----:B0-----:R-:W2:Y:S04]  /*8e880*/  LDL.LU R20, [R1+0x350] ;  /* 0x0003500001147983 */ /* 0x001ea80000300800 */
[----:B------:R-:W2:Y:S04]  /*8e890*/  LDL.LU R21, [R1+0x354] ;  /* 0x0003540001157983 */ /* 0x000ea80000300800 */
[----:B------:R-:W2:Y:S04]  /*8e8a0*/  LDL.LU R22, [R1+0x358] ;  /* 0x0003580001167983 */ /* 0x000ea80000300800 */
[----:B------:R-:W2:Y:S04]  /*8e8b0*/  LDL.LU R23, [R1+0x35c] ;  /* 0x00035c0001177983 */ /* 0x000ea80000300800 */
[----:B------:R-:W3:Y:S04]  /*8e8c0*/  LDL.LU R40, [R1+0x387c] ;  /* 0x00387c0001287983 */ /* 0x000ee80000300800 */
[----:B------:R-:W3:Y:S04]  /*8e8d0*/  LDL.LU R41, [R1+0x3878] ;  /* 0x0038780001297983 */ /* 0x000ee80000300800 */
[----:B------:R-:W2:Y:S04]  /*8e8e0*/  LDL.LU R33, [R1+0x3884] ;  /* 0x0038840001217983 */ /* 0x000ea80000300800 */
[----:B------:R-:W2:Y:S04]  /*8e8f0*/  LDL.LU R32, [R1+0x3880] ;  /* 0x0038800001207983 */ /* 0x000ea80000300800 */
[----:B------:R-:W2:Y:S04]  /*8e900*/  LDL.LU R17, [R1+0x38a0] ;  /* 0x0038a00001117983 */ /* 0x000ea80000300800 */
[----:B------:R-:W2:Y:S04]  /*8e910*/  LDL.LU R55, [R1+0x38ac] ;  /* 0x0038ac0001377983 */ /* 0x000ea80000300800 */
[----:B------:R-:W4:Y:S01]  /*8e920*/  LDL.LU R54, [R1+0x38a8] ;  /* 0x0038a80001367983 */ /* 0x000f220000300800 */
[----:B------:R-:W-:-:S03]  /*8e930*/  IMAD.MOV.U32 R15, RZ, RZ, R11 ;  /* 0x000000ffff0f7224 */ /* 0x000fc600078e000b */
[----:B------:R-:W4:Y:S04]  /*8e940*/  LDL.LU R12, [R1+0x38b4] ;  /* 0x0038b400010c7983 */ /* 0x000f280000300800 */
[----:B------:R-:W4:Y:S04]  /*8e950*/  LDL.LU R11, [R1+0x38b0] ;  /* 0x0038b000010b7983 */ /* 0x000f280000300800 */
[----:B------:R-:W4:Y:S04]  /*8e960*/  LDL.LU R10, [R1+0x38bc] ;  /* 0x0038bc00010a7983 */ /* 0x000f280000300800 */
[----:B------:R-:W4:Y:S04]  /*8e970*/  LDL.LU R2, [R1+0x38b8] ;  /* 0x0038b80001027983 */ /* 0x000f280000300800 */
[----:B------:R-:W4:Y:S04]  /*8e980*/  LDL.64 R38, [R1+0x4c8] ;  /* 0x0004c80001267983 */ /* 0x000f280000100a00 */
        /* <DEDUP_REMOVED lines=24> */
[----:B---3--:R-:W-:-:S03]  /*8eb10*/  IMAD R41, R41, 0x100, R40 ;  /* 0x0000010029297824 */ /* 0x008fc600078e0228 */
[----:B------:R-:W3:Y:S04]  /*8eb20*/  LDL.LU R40, [R1+0x6854] ;  /* 0x0068540001287983 */ /* 0x000ee80000300800 */
[----:B------:R0:W-:Y:S04]  /*8eb30*/  STL [R1+0x6c8], R41 ;  /* 0x0006c82901007387 */ /* 0x0001e80000100800 */
[----:B0-----:R-:W3:Y:S01]  /*8eb40*/  LDL.LU R41, [R1+0x6850] ;  /* 0x0068500001297983 */ /* 0x001ee20000300800 */
[----:B--2---:R-:W-:Y:S01]  /*8eb50*/  IMAD R32, R32, 0x100, R33 ;  /* 0x0000010020207824 */ /* 0x004fe200078e0221 */
[----:B---3--:R-:W-:-:S15]  /*8eb60*/  HMMA.16816.F32 R20, R4, R40, R20 ;  /* 0x000000280414723c */ /* 0x008fde0000001814 */
[----:B------:R-:W-:-:S04]  /*8eb70*/  NOP ;  /* 0x0000000000007918 */ /* 0x000fc80000000000 */
[----:B------:R-:W-:Y:S04]  /*8eb80*/  STL.64 [R1+0x24f0], R20 ;  /* 0x0024f01401007387 */ /* 0x000fe80000100a00 */
[----:B------:R-:W-:Y:S04]  /*8eb90*/  STL [R1+0x6d4], R32 ;  /* 0x0006d42001007387 */ /* 0x000fe80000100800 */
[----:B------:R0:W-:Y:S04]  /*8eba0*/  STL.64 [R1+0x24f8], R22 ;  /* 0x0024f81601007387 */ /* 0x0001e80000100a00 */
[----:B0-----:R-:W2:Y:S04]  /*8ebb0*/  LDL.LU.64 R22, [R1+0x6848] ;  /* 0x0068480001167983 */ /* 0x001ea80000300a00 */
[----:B------:R-:W3:Y:S04]  /*8ebc0*/  LDL.LU.64 R20, [R1+0x6840] ;  /* 0x0068400001147983 */ /* 0x000ee80000300a00 */
[----:B------:R0:W-:Y:S04]  /*8ebd0*/  STL [R1+0x6740], R40 ;  /* 0x0067402801007387 */ /* 0x0001e80000100800 */
[----:B------:R1:W-:Y:S04]  /*8ebe0*/  STL [R1+0x673c], R41 ;  /* 0x00673c2901007387 */ /* 0x0003e80000100800 */
[----:B------:R4:W-:Y:S04]  /*8ebf0*/  STL.64 [R1+0x6820], R42 ;  /* 0x0068202a01007387 */ /* 0x0009e80000100a00 */
[----:B0-----:R-:W2:Y:S04]  /*8ec00*/  LDL.LU R40, [R1+0x340] ;  /* 0x0003400001287983 */ /* 0x001ea80000300800 */
[----:B-1----:R-:W2:Y:S04]  /*8ec10*/  LDL.LU R41, [R1+0x344] ;  /* 0x0003440001297983 */ /* 0x002ea80000300800 */
[----:B----4-:R-:W2:Y:S04]  /*8ec20*/  LDL.LU R42, [R1+0x348] ;  /* 0x00034800012a7983 */ /* 0x010ea80000300800 */
[----:B------:R-:W2:Y:S01]  /*8ec30*/  LDL.LU R43, [R1+0x34c] ;  /* 0x00034c00012b7983 */ /* 0x000ea20000300800 */
[----:B------:R-:W-:-:S02]  /*8ec40*/  IMAD R0, R0, 0x100, R16 ;  /* 0x0000010000007824 */ /* 0x000fc400078e0210 */
[----:B------:R-:W-:Y:S02]  /*8ec50*/  IMAD R16, R56, 0x100, R57 ;  /* 0x0000010038107824 */ /* 0x000fe400078e0239 */
[----:B------:R-:W-:Y:S01]  /*8ec60*/  IMAD R32, R44, 0x100, R45 ;  /* 0x000001002c207824 */ /* 0x000fe200078e022d */
[----:B------:R-:W-:Y:S04]  /*8ec70*/  STL [R1+0x6b0], R0 ;  /* 0x0006b00001007387 */ /* 0x000fe80000100800 */
[----:B------:R0:W-:Y:S04]  /*8ec80*/  STL [R1+0x6bc], R16 ;  /* 0x0006bc1001007387 */ /* 0x0001e80000100800 */
[----:B------:R-:W-:Y:S01]  /*8ec90*/  STL [R1+0x6c4], R32 ;  /* 0x0006c42001007387 */ /* 0x000fe20000100800 */
[----:B------:R-:W-:Y:S01]  /*8eca0*/  IMAD R11, R11, 0x100, R12 ;  /* 0x000001000b0b7824 */ /* 0x000fe200078e020c */
[----:B------:R-:W-:Y:S01]  /*8ecb0*/  HMMA.16816.F32 R28, R4, R8, R28 ;  /* 0x00000008041c723c */ /* 0x000fe2000000181c */
[----:B0-----:R-:W-:-:S02]  /*8ecc0*/  IMAD R16, R54, 0x100, R55 ;  /* 0x0000010036107824 */ /* 0x001fc400078e0237 */
[----:B------:R-:W-:Y:S02]  /*8ecd0*/  IMAD.MOV.U32 R12, RZ, RZ, R8 ;  /* 0x000000ffff0c7224 */ /* 0x000fe400078e0008 */
[----:B---3--:R-:W-:-:S05]  /*8ece0*/  IMAD R0, R17, 0x100, R20 ;  /* 0x0000010011007824 */ /* 0x008fca00078e0214 */
[----:B------:R0:W-:Y:S01]  /*8ecf0*/  STL [R1+0x6d0], R0 ;  /* 0x0006d00001007387 */ /* 0x0001e20000100800 */
[----:B--2---:R-:W-:Y:S01]  /*8ed00*/  HMMA.16816.F32 R40, R4, R38, R40 ;  /* 0x000000260428723c */ /* 0x004fe20000001828 */
[----:B0-----:R-:W-:Y:S02]  /*8ed10*/  IMAD R0, R2, 0x100, R10 ;  /* 0x0000010002007824 */ /* 0x001fe400078e020a */
[----:B------:R-:W-:Y:S04]  /*8ed20*/  STL [R1+0x6dc], R16 ;  /* 0x0006dc1001007387 */ /* 0x000fe80000100800 */
[----:B------:R-:W-:Y:S01]  /*8ed30*/  STL [R1+0x6e8], R11 ;  /* 0x0006e80b01007387 */ /* 0x000fe20000100800 */
[----:B------:R-:W-:-:S03]  /*8ed40*/  IMAD.MOV.U32 R2, RZ, RZ, R39 ;  /* 0x000000ffff027224 */ /* 0x000fc600078e0027 */
[----:B------:R0:W-:Y:S02]  /*8ed50*/  STL [R1+0x6fc], R0 ;  /* 0x0006fc0001007387 */ /* 0x0001e40000100800 */
[----:B0-----:R-:W-:Y:S02]  /*8ed60*/  IMAD R0, R58, 0x100, R19 ;  /* 0x000001003a007824 */ /* 0x001fe400078e0213 */
[----:B------:R-:W-:-:S04]  /*8ed70*/  IMAD R11, R46, 0x100, R52 ;  /* 0x000001002e0b7824 */ /* 0x000fc800078e0234 */
        /* <DEDUP_REMOVED lines=9> */
[----:B------:R1:W-:Y:S04]  /*8ee10*/  STL [R1+0x6f8], R0 ;  /* 0x0006f80001007387 */ /* 0x0003e80000100800 */
[----:B------:R-:W-:Y:S01]  /*8ee20*/  STL [R1+0x70c], R11 ;  /* 0x00070c0b01007387 */ /* 0x000fe20000100800 */
[----:B0-----:R-:W-:-:S02]  /*8ee30*/  IMAD R2, R27, 0x100, R26 ;  /* 0x000001001b027824 */ /* 0x001fc400078e021a */
[----:B-1----:R-:W-:Y:S02]  /*8ee40*/  IMAD R0, R3, 0x100, R13 ;  /* 0x0000010003007824 */ /* 0x002fe400078e020d */
[----:B------:R-:W-:Y:S01]  /*8ee50*/  IMAD R3, R49, 0x100, R25 ;  /* 0x0000010031037824 */ /* 0x000fe200078e0219 */
[----:B------:R0:W-:Y:S04]  /*8ee60*/  STL [R1+0x71c], R2 ;  /* 0x00071c0201007387 */ /* 0x0001e80000100800 */
[----:B------:R1:W-:Y:S04]  /*8ee70*/  STL [R1+0x734], R0 ;  /* 0x0007340001007387 */ /* 0x0003e80000100800 */
[----:B------:R-:W-:Y:S04]  /*8ee80*/  STL.64 [R1+0x24d0], R28 ;  /* 0x0024d01c01007387 */ /* 0x000fe80000100a00 */
[----:B------:R-:W-:Y:S04]  /*8ee90*/  STL.64 [R1+0x24d8], R30 ;  /* 0x0024d81e01007387 */ /* 0x000fe80000100a00 */
[----:B------:R-:W-:Y:S04]  /*8eea0*/  STL [R1+0x6768], R12 ;  /* 0x0067680c01007387 */ /* 0x000fe80000100800 */
[----:B------:R2:W-:Y:S04]  /*8eeb0*/  STL [R1+0x6f4], R3 ;  /* 0x0006f40301007387 */ /* 0x0005e80000100800 */
[----:B------:R-:W3:Y:S01]  /*8eec0*/  LDL.LU R40, [R1+0x320] ;  /* 0x0003200001287983 */ /* 0x000ee20000300800 */
[----:B0-----:R-:W-:-:S02]  /*8eed0*/  IMAD R2, R37, 0x100, R50 ;  /* 0x0000010025027824 */ /* 0x001fc400078e0232 */
[----:B-1----:R-:W-:-:S03]  /*8eee0*/  IMAD R0, R51, 0x100, R34 ;  /* 0x0000010033007824 */ /* 0x002fc600078e0222 */
[----:B------:R0:W-:Y:S04]  /*8eef0*/  STL [R1+0x708], R2 ;  /* 0x0007080201007387 */ /* 0x0001e80000100800 */
[----:B------:R1:W-:Y:S04]  /*8ef00*/  STL [R1+0x718], R0 ;  /* 0x0007180001007387 */ /* 0x0003e80000100800 */
[----:B------:R-:W3:Y:S04]  /*8ef10*/  LDL.LU R41, [R1+0x324] ;  /* 0x0003240001297983 */ /* 0x000ee80000300800 */
[----:B------:R-:W3:Y:S04]  /*8ef20*/  LDL.LU R42, [R1+0x328] ;  /* 0x00032800012a7983 */ /* 0x000ee80000300800 */
[----:B------:R-:W3:Y:S04]  /*8ef30*/  LDL.LU R43, [R1+0x32c] ;  /* 0x00032c00012b7983 */ /* 0x000ee80000300800 */
[----:B------:R-:W4:Y:S04]  /*8ef40*/  LDL.LU R19, [R1+0x3914] ;  /* 0x0039140001137983 */ /* 0x000f280000300800 */
[----:B------:R-:W4:Y:S01]  /*8ef50*/  LDL.LU R13, [R1+0x3910] ;  /* 0x00391000010d7983 */ /* 0x000f220000300800 */
[----:B------:R-:W-:-:S03]  /*8ef60*/  IMAD.MOV.U32 R11, RZ, RZ, R9 ;  /* 0x000000ffff0b7224 */ /* 0x000fc600078e0009 */
[----:B------:R-:W3:Y:S04]  /*8ef70*/  LDL.LU R9, [R1+0x391c] ;  /* 0x00391c0001097983 */ /* 0x000ee80000300800 */
[----:B------:R-:W3:Y:S04]  /*8ef80*/  LDL.LU R8, [R1+0x3918] ;  /* 0x0039180001087983 */ /* 0x000ee80000300800 */
[----:B--2---:R-:W2:Y:S04]  /*8ef90*/  LDL.LU R3, [R1+0x3924] ;  /* 0x0039240001037983 */ /* 0x004ea80000300800 */
[----:B------:R-:W2:Y:S04]  /*8efa0*/  LDL.LU R12, [R1+0x3920] ;  /* 0x00392000010c7983 */ /* 0x000ea80000300800 */
[----:B0-----:R-:W2:Y:S04]  /*8efb0*/  LDL.LU R2, [R1+0x392c] ;  /* 0x00392c0001027983 */ /* 0x001ea80000300800 */
[----:B------:R-:W2:Y:S04]  /*8efc0*/  LDL.LU R33, [R1+0x3928] ;  /* 0x0039280001217983 */ /* 0x000ea80000300800 */
        /* <DEDUP_REMOVED lines=35> */
[----:B----4-:R-:W-:-:S03]  /*8f200*/  IMAD R13, R13, 0x100, R19 ;  /* 0x000001000d0d7824 */ /* 0x010fc600078e0213 */
[----:B------:R-:W4:Y:S01]  /*8f210*/  LDL.LU R19, [R1+0x6838] ;  /* 0x0068380001137983 */ /* 0x000f220000300800 */
[----:B---3--:R-:W-:-:S03]  /*8f220*/  IMAD R8, R8, 0x100, R9 ;  /* 0x0000010008087824 */ /* 0x008fc600078e0209 */
[----:B------:R0:W-:Y:S01]  /*8f230*/  STL [R1+0x730], R13 ;  /* 0x0007300d01007387 */ /* 0x0001e20000100800 */
[----:B--2---:R-:W-:Y:S02]  /*8f240*/  IMAD R12, R12, 0x100, R3 ;  /* 0x000001000c0c7824 */ /* 0x004fe400078e0203 */
[----:B------:R-:W-:Y:S01]  /*8f250*/  IMAD R2, R33, 0x100, R2 ;  /* 0x0000010021027824 */ /* 0x000fe200078e0202 */
[----:B0-----:R-:W2:Y:S04]  /*8f260*/  LDL.LU R13, [R1+0x6834] ;  /* 0x00683400010d7983 */ /* 0x001ea80000300800 */
[----:B------:R-:W3:Y:S04]  /*8f270*/  LDL.LU R9, [R1+0x6830] ;  /* 0x0068300001097983 */ /* 0x000ee80000300800 */
[----:B------:R0:W-:Y:S04]  /*8f280*/  STL [R1+0x744], R8 ;  /* 0x0007440801007387 */ /* 0x0001e80000100800 */
[----:B0-----:R-:W2:Y:S04]  /*8f290*/  LDL.LU R8, [R1+0x682c] ;  /* 0x00682c0001087983 */ /* 0x001ea80000300800 */
[----:B------:R-:W2:Y:S04]  /*8f2a0*/  LDL.LU R3, [R1+0x6828] ;  /* 0x0068280001037983 */ /* 0x000ea80000300800 */
[----:B------:R-:W-:Y:S01]  /*8f2b0*/  STL [R1+0x754], R12 ;  /* 0x0007540c01007387 */ /* 0x000fe20000100800 */
[----:B----4-:R-:W-:-:S15]  /*8f2c0*/  HMMA.16816.F32 R40, R4, R18, R40 ;  /* 0x000000120428723c */ /* 0x010fde0000001828 */
[----:B------:R-:W-:-:S04]  /*8f2d0*/  NOP ;  /* 0x0000000000007918 */ /* 0x000fc80000000000 */
[----:B------:R-:W-:Y:S04]  /*8f2e0*/  STL.64 [R1+0x24c0], R40 ;  /* 0x0024c02801007387 */ /* 0x000fe80000100a00 */
[----:B------:R-:W-:Y:S04]  /*8f2f0*/  STL [R1+0x768], R2 ;  /* 0x0007680201007387 */ /* 0x000fe80000100800 */
[----:B------:R0:W-:Y:S04]  /*8f300*/  STL.64 [R1+0x24c8], R42 ;  /* 0x0024c82a01007387 */ /* 0x0001e80000100a00 */
[----:B0-----:R-:W4:Y:S01]  /*8f310*/  LDL.LU.64 R42, [R1+0x6820] ;  /* 0x00682000012a7983 */ /* 0x001f220000300a00 */
[----:B------:R-:W-:Y:S01]  /*8f320*/  HMMA.16816.F32 R4, R4, R60, R44 ;  /* 0x0000003c0404723c */ /* 0x000fe2000000182c */
[----:B------:R-:W-:-:S02]  /*8f330*/  IMAD R16, R16, 0x100, R32 ;  /* 0x0000010010107824 */ /* 0x000fc400078e0220 */
[----:B------:R-:W-:Y:S02]  /*8f340*/  IMAD R12, R57, 0x100, R0 ;  /* 0x00000100390c7824 */ /* 0x000fe400078e0200 */
[----:B------:R-:W-:Y:S01]  /*8f350*/  IMAD R2, R20, 0x100, R56 ;  /* 0x0000010014027824 */ /* 0x000fe200078e0238 */
[----:B------:R-:W-:Y:S04]  /*8f360*/  STL [R1+0x66e0], R18 ;  /* 0x0066e01201007387 */ /* 0x000fe80000100800 */
[----:B------:R-:W-:Y:S01]  /*8f370*/  STL [R1+0x66dc], R19 ;  /* 0x0066dc1301007387 */ /* 0x000fe20000100800 */
[----:B------:R-:W-:-:S03]  /*8f380*/  IMAD R0, R55, 0x100, R17 ;  /* 0x0000010037007824 */ /* 0x000fc600078e0211 */
        /* <DEDUP_REMOVED lines=12> */
[----:B------:R0:W-:Y:S04]  /*8f450*/  STL.64 [R1+0x24b0], R4 ;  /* 0x0024b00401007387 */ /* 0x0001e80000100a00 */
[----:B------:R3:W-:Y:S04]  /*8f460*/  STL.64 [R1+0x24b8], R6 ;  /* 0x0024b80601007387 */ /* 0x0007e80000100a00 */
[----:B------:R-:W-:Y:S01]  /*8f470*/  STL.64 [R1+0x6708], R10 ;  /* 0x0067080a01007387 */ /* 0x000fe20000100a00 */
[----:B0-----:R-:W-:-:S02]  /*8f480*/  F2FP.F16.E5M2.UNPACK_B R4, R3 ;  /* 0x00000003ff04723e */ /* 0x001fc400020004ff */
[----:B------:R-:W-:Y:S02]  /*8f490*/  F2FP.F16.E5M2.UNPACK_B R5, R8 ;  /* 0x00000008ff05723e */ /* 0x000fe400020004ff */
[----:B---3--:R-:W-:Y:S02]  /*8f4a0*/  F2FP.F16.E5M2.UNPACK_B R6, R9 ;  /* 0x00000009ff06723e */ /* 0x008fe400020004ff */
[----:B------:R-:W-:Y:S01]  /*8f4b0*/  F2FP.F16.E5M2.UNPACK_B R7, R13 ;  /* 0x0000000dff07723e */ /* 0x000fe200020004ff */
[----:B------:R-:W-:Y:S02]  /*8f4c0*/  IMAD R13, R35, 0x100, R53 ;  /* 0x00000100230d7824 */ /* 0x000fe400078e0235 */
[----:B------:R-:W-:Y:S02]  /*8f4d0*/  IMAD R2, R36, 0x100, R31 ;  /* 0x0000010024027824 */ /* 0x000fe400078e021f */
[----:B------:R-:W-:Y:S02]  /*8f4e0*/  IMAD R0, R26, 0x100, R29 ;  /* 0x000001001a007824 */ /* 0x000fe400078e021d */
[----:B------:R-:W-:Y:S01]  /*8f4f0*/  IMAD R3, R27, 0x100, R30 ;  /* 0x000001001b037824 */ /* 0x000fe200078e021e */
[----:B------:R-:W-:Y:S04]  /*8f500*/  STL [R1+0x66ec], R13 ;  /* 0x0066ec0d01007387 */ /* 0x000fe80000100800 */
[----:B------:R-:W-:Y:S04]  /*8f510*/  STL.64 [R1+0x6780], R14 ;  /* 0x0067800e01007387 */ /* 0x000fe80000100a00 */
[----:B------:R0:W-:Y:S04]  /*8f520*/  STL [R1+0x6e0], R2 ;  /* 0x0006e00201007387 */ /* 0x0001e80000100800 */
[----:B------:R1:W-:Y:S04]  /*8f530*/  STL [R1+0x6f0], R0 ;  /* 0x0006f00001007387 */ /* 0x0003e80000100800 */
[----:B------:R-:W-:Y:S01]  /*8f540*/  STL [R1+0x704], R3 ;  /* 0x0007040301007387 */ /* 0x000fe20000100800 */
[----:B0-----:R-:W-:-:S02]  /*8f550*/  IMAD R2, R25, 0x100, R28 ;  /* 0x0000010019027824 */ /* 0x001fc400078e021c */
[----:B-1----:R-:W-:-:S03]  /*8f560*/  IMAD R0, R34, 0x100, R37 ;  /* 0x0000010022007824 */ /* 0x002fc600078e0225 */
[----:B------:R-:W-:Y:S04]  /*8f570*/  STL [R1+0x714], R2 ;  /* 0x0007140201007387 */ /* 0x000fe80000100800 */
[----:B------:R-:W-:Y:S04]  /*8f580*/  STL [R1+0x6810], R4 ;  /* 0x0068100401007387 */ /* 0x000fe80000100800 */
[----:B------:R-:W-:Y:S04]  /*8f590*/  STL [R1+0x728], R0 ;  /* 0x0007280001007387 */ /* 0x000fe80000100800 */
[----:B------:R-:W-:Y:S01]  /*8f5a0*/  STL [R1+0x680c], R5 ;  /* 0x00680c0501007387 */ /* 0x000fe20000100800 */
[----:B----4-:R-:W-:-:S15]  /*8f5b0*/  HMMA.16816.F32 R8, R4, R42, R48 ;  /* 0x0000002a0408723c */ /* 0x010fde0000001830 */
[----:B------:R-:W-:-:S04]  /*8f5c0*/  NOP ;  /* 0x0000000000007918 */ /* 0x000fc80000000000 */
[----:B------:R0:W-:Y:S04]  /*8f5d0*/  STL.64 [R1+0x24a0], R8 ;  /* 0x0024a00801007387 */ /* 0x0001e80000100a00 */
[----:B------:R1:W-:Y:S04]  /*8f5e0*/  STL.64 [R1+0x24a8], R10 ;  /* 0x0024a80a01007387 */ /* 0x0003e80000100a00 */
[----:B------:R-:W-:Y:S04]  /*8f5f0*/  STL [R1+0x6808], R6 ;  /* 0x0068080601007387 */ /* 0x000fe80000100800 */
[----:B------:R-:W-:Y:S04]  /*8f600*/  STL [R1+0x6804], R7 ;  /* 0x0068040701007387 */ /* 0x000fe80000100800 */
[----:B------:R-:W2:Y:S04]  /*8f610*/  LDL.LU R44, [R1+0x2e0] ;  /* 0x0002e000012c7983 */ /* 0x000ea80000300800 */
[----:B------:R-:W2:Y:S04]  /*8f620*/  LDL.LU R45, [R1+0x2e4] ;  /* 0x0002e400012d7983 */ /* 0x000ea80000300800 */
[----:B------:R-:W3:Y:S04]  /*8f630*/  LDL.LU R46, [R1+0x2e8] ;  /* 0x0002e800012e7983 */ /* 0x000ee80000300800 */
[----:B------:R-:W3:Y:S01]  /*8f640*/  LDL.LU R47, [R1+0x2ec] ;  /* 0x0002ec00012f7983 */ /* 0x000ee20000300800 */
[----:B------:R-:W-:-:S02]  /*8f650*/  IMAD.MOV.U32 R32, RZ, RZ, R24 ;  /* 0x000000ffff207224 */ /* 0x000fc400078e0018 */
[----:B------:R-:W-:Y:S01]  /*8f660*/  IMAD.MOV.U32 R33, RZ, RZ, R23 ;  /* 0x000000ffff217224 */ /* 0x000fe200078e0017 */
[----:B---3--:R3:W-:Y:S04]  /*8f670*/  STL.64 [R1+0x67d8], R46 ;  /* 0x0067d82e01007387 */ /* 0x0087e80000100a00 */
[----:B--2---:R-:W-:Y:S04]  /*8f680*/  STL.64 [R1+0x67d0], R44 ;  /* 0x0067d02c01007387 */ /* 0x004fe80000100a00 */
[----:B------:R-:W-:Y:S04]  /*8f690*/  STL [R1+0x6814], R32 ;  /* 0x0068142001007387 */ /* 0x000fe80000100800 */
[----:B------:R-:W-:Y:S04]  /*8f6a0*/  STL [R1+0x6818], R33 ;  /* 0x0068182101007387 */ /* 0x000fe80000100800 */
[----:B0-----:R-:W2:Y:S04]  /*8f6b0*/  LDL.LU R8, [R1+0x2f0] ;  /* 0x0002f00001087983 */ /* 0x001ea80000300800 */
[----:B------:R-:W2:Y:S04]  /*8f6c0*/  LDL.LU R9, [R1+0x2f4] ;  /* 0x0002f40001097983 */ /* 0x000ea80000300800 */
[----:B-1----:R-:W4:Y:S04]  /*8f6d0*/  LDL.LU R10, [R1+0x2f8] ;  /* 0x0002f800010a7983 */ /* 0x002f280000300800 */
[----:B------:R-:W4:Y:S01]  /*8f6e0*/  LDL.LU R11, [R1+0x2fc] ;  /* 0x0002fc00010b7983 */ /* 0x000f220000300800 */
[----:B---3--:R-:W-:-:S03]  /*8f6f0*/  IMAD.MOV.U32 R46, RZ, RZ, R22 ;  /* 0x000000ffff2e7224 */ /* 0x008fc600078e0016 */
[----:B----4-:R-:W-:Y:S04]  /*8f700*/  STL.64 [R1+0x67e8], R10 ;  /* 0x0067e80a01007387 */ /* 0x010fe80000100a00 */
[----:B--2---:R0:W-:Y:S04]  /*8f710*/  STL.64 [R1+0x67e0], R8 ;  /* 0x0067e00801007387 */ /* 0x0041e80000100a00 */
[----:B------:R1:W-:Y:S04]  /*8f720*/  STL [R1+0x681c], R46 ;  /* 0x00681c2e01007387 */ /* 0x0003e80000100800 */
[----:B0-----:R-:W2:Y:S04]  /*8f730*/  LDL.LU R8, [R1+0x300] ;  /* 0x0003000001087983 */ /* 0x001ea80000300800 */
[----:B------:R-:W2:Y:S04]  /*8f740*/  LDL.LU R9, [R1+0x304] ;  /* 0x0003040001097983 */ /* 0x000ea80000300800 */
[----:B------:R-:W2:Y:S04]  /*8f750*/  LDL.LU R10, [R1+0x308] ;  /* 0x00030800010a7983 */ /* 0x000ea80000300800 */
[----:B------:R-:W2:Y:S04]  /*8f760*/  LDL.LU R11, [R1+0x30c] ;  /* 0x00030c00010b7983 */ /* 0x000ea80000300800 */
[----:B-1----:R-:W3:Y:S04]  /*8f770*/  LDL.LU R46, [R1+0x399c] ;  /* 0x00399c00012e7983 */ /* 0x002ee80000300800 */
[----:B------:R-:W3:Y:S04]  /*8f780*/  LDL.LU R33, [R1+0x3998] ;  /* 0x0039980001217983 */ /* 0x000ee80000300800 */
        /* <DEDUP_REMOVED lines=57> */
[----:B------:R-:W3:Y:S04]  /*8fb20*/  LDL.LU R46, [R1+0x681c] ;  /* 0x00681c00012e7983 */ /* 0x000ee80000300800 */
[----:B------:R0:W-:Y:S01]  /*8fb30*/  STL [R1+0x6ec], R33 ;  /* 0x0006ec2101007387 */ /* 0x0001e20000100800 */
[----:B--2---:R-:W-:Y:S02]  /*8fb40*/  IMAD R6, R6, 0x100, R5 ;  /* 0x0000010006067824 */ /* 0x004fe400078e0205 */
[----:B------:R-:W-:Y:S01]  /*8fb50*/  IMAD R17, R17, 0x100, R7 ;  /* 0x0000010011117824 */ /* 0x000fe200078e0207 */
[----:B0-----:R-:W2:Y:S04]  /*8fb60*/  LDL.LU R33, [R1+0x6818] ;  /* 0x0068180001217983 */ /* 0x001ea80000300800 */
[----:B------:R-:W2:Y:S04]  /*8fb70*/  LDL.LU R32, [R1+0x6814] ;  /* 0x0068140001207983 */ /* 0x000ea80000300800 */
[----:B------:R0:W-:Y:S04]  /*8fb80*/  STL [R1+0x700], R4 ;  /* 0x0007000401007387 */ /* 0x0001e80000100800 */
[----:B0-----:R-:W3:Y:S04]  /*8fb90*/  LDL.LU R4, [R1+0x6810] ;  /* 0x0068100001047983 */ /* 0x001ee80000300800 */
        /* <DEDUP_REMOVED lines=8> */
[----:B0-----:R-:W4:Y:S04]  /*8fc20*/  LDL.LU R17, [R1+0x6800] ;  /* 0x0068000001117983 */ /* 0x001f280000300800 */
[----:B------:R-:W2:Y:S04]  /*8fc30*/  LDL.LU R20, [R1+0x67fc] ;  /* 0x0067fc0001147983 */ /* 0x000ea80000300800 */
[----:B------:R0:W-:Y:S04]  /*8fc40*/  STL [R1+0x73c], R54 ;  /* 0x00073c3601007387 */ /* 0x0001e80000100800 */
[----:B0-----:R-:W2:Y:S04]  /*8fc50*/  LDL.LU R54, [R1+0x67f8] ;  /* 0x0067f80001367983 */ /* 0x001ea80000300800 */
[----:B------:R-:W2:Y:S04]  /*8fc60*/  LDL.LU R55, [R1+0x67f4] ;  /* 0x0067f40001377983 */ /* 0x000ea80000300800 */
[----:B------:R0:W-:Y:S04]  /*8fc70*/  STL [R1+0x74c], R38 ;  /* 0x00074c2601007387 */ /* 0x0001e80000100800 */
[----:B0-----:R-:W2:Y:S04]  /*8fc80*/  LDL.LU R38, [R1+0x67f0] ;  /* 0x0067f00001267983 */ /* 0x001ea80000300800 */
[----:B------:R3:W-:Y:S01]  /*8fc90*/  STL [R1+0x760], R45 ;  /* 0x0007602d01007387 */ /* 0x0007e20000100800 */
[----:B------:R-:W-:Y:S01]  /*8fca0*/  IMAD R14, R14, 0x100, R39 ;  /* 0x000001000e0e7824 */ /* 0x000fe200078e0227 */
[----:B---3--:R-:W-:Y:S02]  /*8fcb0*/  HMMA.16816.F32 R44, R4, R46, R8 ;  /* 0x0000002e042c723c */ /* 0x008fe40000001808 */
[----:B------:R-:W2:Y:S04]  /*8fcc0*/  LDL.LU.64 R10, [R1+0x67e8] ;  /* 0x0067e800010a7983 */ /* 0x000ea80000300a00 */
[----:B------:R-:W2:-:S13]  /*8fcd0*/  LDL.LU.64 R8, [R1+0x67e0] ;  /* 0x0067e00001087983 */ /* 0x000e9a0000300a00 */
[----:B------:R-:W-:Y:S04]  /*8fce0*/  STL.64 [R1+0x2490], R44 ;  /* 0x0024902c01007387 */ /* 0x000fe80000100a00 */
[----:B------:R0:W-:Y:S04]  /*8fcf0*/  STL.64 [R1+0x2498], R46 ;  /* 0x0024982e01007387 */ /* 0x0001e80000100a00 */
[----:B0-----:R-:W3:Y:S04]  /*8fd00*/  LDL.LU.64 R46, [R1+0x67d8] ;  /* 0x0067d800012e7983 */ /* 0x001ee80000300a00 */
[----:B------:R-:W3:Y:S04]  /*8fd10*/  LDL.LU.64 R44, [R1+0x67d0] ;  /* 0x0067d000012c7983 */ /* 0x000ee80000300a00 */
[----:B------:R-:W3:Y:S04]  /*8fd20*/  LDL.LU R39, [R1+0x67c8] ;  /* 0x0067c80001277983 */ /* 0x000ee80000300800 */
[----:B------:R0:W-:Y:S01]  /*8fd30*/  STL [R1+0x720], R14 ;  /* 0x0007200e01007387 */ /* 0x0001e20000100800 */
[----:B------:R-:W-:-:S02]  /*8fd40*/  IMAD R12, R12, 0x100, R18 ;  /* 0x000001000c0c7824 */ /* 0x000fc400078e0212 */
[----:B------:R-:W-:Y:S02]  /*8fd50*/  IMAD R2, R41, 0x100, R2 ;  /* 0x0000010029027824 */ /* 0x000fe400078e0202 */
[----:B0-----:R-:W-:Y:S02]  /*8fd60*/  IMAD R14, R13, 0x100, R15 ;  /* 0x000001000d0e7824 */ /* 0x001fe400078e020f */
[----:B------:R-:W-:Y:S02]  /*8fd70*/  IMAD R13, R61, 0x100, R3 ;  /* 0x000001003d0d7824 */ /* 0x000fe400078e0203 */
[----:B------:R-:W-:Y:S01]  /*8fd80*/  IMAD R3, R19, 0x100, R60 ;  /* 0x0000010013037824 */ /* 0x000fe200078e023c */
[----:B------:R-:W-:Y:S04]  /*8fd90*/  STL [R1+0x738], R14 ;  /* 0x0007380e01007387 */ /* 0x000fe80000100800 */
[----:B------:R-:W-:Y:S04]  /*8fda0*/  STL [R1+0x748], R13 ;  /* 0x0007480d01007387 */ /* 0x000fe80000100800 */
[----:B------:R0:W-:Y:S04]  /*8fdb0*/  STL [R1+0x75c], R3 ;  /* 0x00075c0301007387 */ /* 0x0001e80000100800 */
[----:B------:R-:W-:Y:S04]  /*8fdc0*/  STL [R1+0x770], R12 ;  /* 0x0007700c01007387 */ /* 0x000fe80000100800 */
[----:B------:R1:W-:Y:S01]  /*8fdd0*/  STL [R1+0x77c], R2 ;  /* 0x00077c0201007387 */ /* 0x0003e20000100800 */
[----:B0-----:R-:W-:-:S05]  /*8fde0*/  IMAD R3, R16, 0x100, R40 ;  /* 0x0000010010037824 */ /* 0x001fca00078e0228 */
[----:B------:R0:W-:Y:S01]  /*8fdf0*/  STL [R1+0x784], R3 ;  /* 0x0007840301007387 */ /* 0x0001e20000100800 */
[----:B-1----:R-:W-:Y:S02]  /*8fe00*/  IMAD R2, R57, 0x100, R0 ;  /* 0x0000010039027824 */ /* 0x002fe400078e0200 */
[----:B------:R-:W-:Y:S02]  /*8fe10*/  IMAD R0, R59, 0x100, R52 ;  /* 0x000001003b007824 */ /* 0x000fe400078e0234 */
[----:B0-----:R-:W-:Y:S01]  /*8fe20*/  IMAD R3, R58, 0x100, R56 ;  /* 0x000001003a037824 */ /* 0x001fe200078e0238 */
[----:B--2---:R-:W-:-:S15]  /*8fe30*/  HMMA.16816.F32 R8, R4, R32, R8 ;  /* 0x000000200408723c */ /* 0x004fde0000001808 */
[----:B------:R-:W-:-:S04]  /*8fe40*/  NOP ;  /* 0x0000000000007918 */ /* 0x000fc80000000000 */
[----:B------:R-:W-:Y:S04]  /*8fe50*/  STL.64 [R1+0x2480], R8 ;  /* 0x0024800801007387 */ /* 0x000fe80000100a00 */
[----:B------:R3:W-:Y:S04]  /*8fe60*/  STL.64 [R1+0x2488], R10 ;  /* 0x0024880a01007387 */ /* 0x0007e80000100a00 */
[----:B------:R0:W-:Y:S04]  /*8fe70*/  STL [R1+0x758], R2 ;  /* 0x0007580201007387 */ /* 0x0001e80000100800 */
[----:B------:R1:W-:Y:S04]  /*8fe80*/  STL [R1+0x76c], R3 ;  /* 0x00076c0301007387 */ /* 0x0003e80000100800 */
[----:B------:R2:W-:Y:S01]  /*8fe90*/  STL [R1+0x778], R0 ;  /* 0x0007780001007387 */ /* 0x0005e20000100800 */
[----:B---3--:R-:W-:Y:S01]  /*8fea0*/  HMMA.16816.F32 R8, R4, R38, R44 ;  /* 0x000000260408723c */ /* 0x008fe2000000182c */
[----:B0-----:R-:W-:-:S02]  /*8feb0*/  IMAD R2, R35, 0x100, R53 ;  /* 0x0000010023027824 */ /* 0x001fc400078e0235 */
[----:B-1----:R-:W-:Y:S02]  /*8fec0*/  IMAD R3, R48, 0x100, R31 ;  /* 0x0000010030037824 */ /* 0x002fe400078e021f */
[----:B--2---:R-:W-:Y:S01]  /*8fed0*/  IMAD R0, R29, 0x100, R36 ;  /* 0x000001001d007824 */ /* 0x004fe200078e0224 */
[----:B------:R0:W-:Y:S04]  /*8fee0*/  STL [R1+0x790], R2 ;  /* 0x0007900201007387 */ /* 0x0001e80000100800 */
[----:B------:R1:W-:Y:S04]  /*8fef0*/  STL [R1+0x798], R3 ;  /* 0x0007980301007387 */ /* 0x0003e80000100800 */
[----:B------:R2:W-:Y:S01]  /*8ff00*/  STL [R1+0x7a0], R0 ;  /* 0x0007a00001007387 */ /* 0x0005e20000100800 */
[----:B0-----:R-:W-:-:S02]  /*8ff10*/  IMAD R2, R21, 0x100, R26 ;  /* 0x0000010015027824 */ /* 0x001fc400078e021a */
[----:B-1----:R-:W-:Y:S02]  /*8ff20*/  IMAD R3, R27, 0x100, R30 ;  /* 0x000001001b037824 */ /* 0x002fe400078e021e */
[----:B--2---:R-:W-:Y:S01]  /*8ff30*/  IMAD R0, R23, 0x100, R22 ;  /* 0x0000010017007824 */ /* 0x004fe200078e0216 */
[----:B------:R0:W-:Y:S04]  /*8ff40*/  STL [R1+0x7ac], R2 ;  /* 0x0007ac0201007387 */ /* 0x0001e80000100800 */
[----:B------:R-:W-:Y:S04]  /*8ff50*/  STL.64 [R1+0x2470], R8 ;  /* 0x0024700801007387 */ /* 0x000fe80000100a00 */
[----:B------:R-:W-:Y:S04]  /*8ff60*/  STL.64 [R1+0x2478], R10 ;  /* 0x0024780a01007387 */ /* 0x000fe80000100a00 */
[----:B------:R1:W-:Y:S04]  /*8ff70*/  STL [R1+0x78c], R0 ;  /* 0x00078c0001007387 */ /* 0x0003e80000100800 */
[----:B------:R2:W-:Y:S01]  /*8ff80*/  STL [R1+0x794], R3 ;  /* 0x0007940301007387 */ /* 0x0005e20000100800 */
[----:B0-----:R-:W-:-:S02]  /*8ff90*/  IMAD R2, R28, 0x100, R24 ;  /* 0x000001001c027824 */ /* 0x001fc400078e0218 */
[----:B-1----:R-:W-:Y:S02]  /*8ffa0*/  IMAD R0, R49, 0x100, R25 ;  /* 0x0000010031007824 */ /* 0x002fe400078e0219 */
[----:B--2---:R-:W-:Y:S01]  /*8ffb0*/  IMAD R3, R42, 0x100, R50 ;  /* 0x000001002a037824 */ /* 0x004fe200078e0232 */
[----:B------:R0:W-:Y:S04]  /*8ffc0*/  STL [R1+0x79c], R2 ;  /* 0x00079c0201007387 */ /* 0x0001e80000100800 */
[----:B------:R1:W-:Y:S04]  /*8ffd0*/  STL [R1+0x7a8], R0 ;  /* 0x0007a80001007387 */ /* 0x0003e80000100800 */
[----:B------:R-:W-:Y:S04]  /*8ffe0*/  STL [R1+0x7b4], R3 ;  /* 0x0007b40301007387 */ /* 0x000fe80000100800 */
[----:B------:R-:W2:Y:S01]  /*8fff0*/  LDL.LU R8, [R1+0x2b0] ;  /* 0x0002b00001087983 */ /* 0x000ea20000300800 */
[----:B0-----:R-:W-:-:S02]  /*90000*/  IMAD R2, R37, 0x100, R43 ;  /* 0x0000010025027824 */ /* 0x001fc400078e022b */
[----:B-1----:R-:W-:-:S03]  /*90010*/  IMAD R0, R51, 0x100, R34 ;  /* 0x0000010033007824 */ /* 0x002fc600078e0222 */
[----:B------:R-:W-:Y:S04]  /*90020*/  STL [R1+0x7bc], R2 ;  /* 0x0007bc0201007387 */ /* 0x000fe80000100800 */
[----:B------:R-:W-:Y:S04]  /*90030*/  STL [R1+0x7c8], R0 ;  /* 0x0007c80001007387 */ /* 0x000fe80000100800 */
[----:B--2---:R-:W-:Y:S04]  /*90040*/  STL [R1+0x67a0], R8 ;  /* 0x0067a00801007387 */ /* 0x004fe80000100800 */
[----:B------:R-:W2:Y:S04]  /*90050*/  LDL.LU R9, [R1+0x2b4] ;  /* 0x0002b40001097983 */ /* 0x000ea80000300800 */
[----:B--2---:R-:W-:Y:S04]  /*90060*/  STL [R1+0x67a4], R9 ;  /* 0x0067a40901007387 */ /* 0x004fe80000100800 */
[----:B------:R-:W2:Y:S01]  /*90070*/  LDL.LU R10, [R1+0x2b8] ;  /* 0x0002b800010a7983 */ /* 0x000ea20000300800 */
[----:B------:R-:W-:-:S03]  /*90080*/  IMAD.MOV.U32 R18, RZ, RZ, R20 ;  /* 0x000000ffff127224 */ /* 0x000fc600078e0014 */
[----:B--2---:R-:W-:Y:S04]  /*90090*/  STL [R1+0x67a8], R10 ;  /* 0x0067a80a01007387 */ /* 0x004fe80000100800 */
[----:B------:R-:W2:Y:S04]  /*900a0*/  LDL.LU R11, [R1+0x2bc] ;  /* 0x0002bc00010b7983 */ /* 0x000ea80000300800 */
[----:B--2---:R-:W-:Y:S04]  /*900b0*/  STL [R1+0x67ac], R11 ;  /* 0x0067ac0b01007387 */ /* 0x004fe80000100800 */
[----:B------:R-:W-:Y:S04]  /*900c0*/  STL [R1+0x67b0], R18 ;  /* 0x0067b01201007387 */ /* 0x000fe80000100800 */
        /* <DEDUP_REMOVED lines=44> */
[----:B----4-:R-:W-:-:S03]  /*90390*/  IMAD.MOV.U32 R19, RZ, RZ, R17 ;  /* 0x000000ffff137224 */ /* 0x010fc600078e0011 */
        /* <DEDUP_REMOVED lines=12> */
[----:B--2---:R-:W-:Y:S01]  /*90460*/  HMMA.16816.F32 R12, R4, R54, R12 ;  /* 0x00000036040c723c */ /* 0x004fe2000000180c */
[----:B---3--:R-:W-:-:S15]  /*90470*/  IMAD R11, R11, 0x100, R18 ;  /* 0x000001000b0b7824 */ /* 0x008fde00078e0212 */
[----:B------:R-:W-:-:S03]  /*90480*/  NOP ;  /* 0x0000000000007918 */ /* 0x000fc60000000000 */
[----:B------:R-:W-:Y:S04]  /*90490*/  STL.64 [R1+0x2450], R12 ;  /* 0x0024500c01007387 */ /* 0x000fe80000100a00 */
[----:B------:R0:W-:Y:S04]  /*904a0*/  STL.64 [R1+0x2458], R14 ;  /* 0x0024580e01007387 */ /* 0x0001e80000100a00 */
[----:B0-----:R-:W2:Y:S04]  /*904b0*/  LDL.LU.64 R14, [R1+0x67c0] ;  /* 0x0067c000010e7983 */ /* 0x001ea80000300a00 */
[----:B------:R-:W2:Y:S04]  /*904c0*/  LDL.LU.64 R12, [R1+0x67b8] ;  /* 0x0067b800010c7983 */ /* 0x000ea80000300a00 */
[----:B------:R-:W3:Y:S04]  /*904d0*/  LDL.LU R43, [R1+0x3b24] ;  /* 0x003b2400012b7983 */ /* 0x000ee80000300800 */
[----:B------:R-:W3:Y:S04]  /*904e0*/  LDL.LU R37, [R1+0x3b20] ;  /* 0x003b200001257983 */ /* 0x000ee80000300800 */
[----:B------:R-:W2:Y:S04]  /*904f0*/  LDL.LU R34, [R1+0x3b2c] ;  /* 0x003b2c0001227983 */ /* 0x000ea80000300800 */
[----:B------:R-:W2:Y:S04]  /*90500*/  LDL.LU R51, [R1+0x3b28] ;  /* 0x003b280001337983 */ /* 0x000ea80000300800 */
[----:B------:R-:W2:Y:S04]  /*90510*/  LDL.LU R54, [R1+0x3b34] ;  /* 0x003b340001367983 */ /* 0x000ea80000300800 */
[----:B------:R-:W2:Y:S04]  /*90520*/  LDL.LU R55, [R1+0x3b30] ;  /* 0x003b300001377983 */ /* 0x000ea80000300800 */
[----:B------:R-:W2:Y:S01]  /*90530*/  LDL.LU R18, [R1+0x67b0] ;  /* 0x0067b00001127983 */ /* 0x000ea20000300800 */
[----:B------:R-:W-:-:S03]  /*90540*/  IMAD R9, R9, 0x100, R10 ;  /* 0x0000010009097824 */ /* 0x000fc600078e020a */
[----:B------:R0:W-:Y:S01]  /*90550*/  STL [R1+0x7a4], R11 ;  /* 0x0007a40b01007387 */ /* 0x0001e20000100800 */
[----:B------:R-:W-:Y:S02]  /*90560*/  IMAD R16, R16, 0x100, R8 ;  /* 0x0000010010107824 */ /* 0x000fe400078e0208 */
[----:B------:R-:W-:Y:S02]  /*90570*/  IMAD R56, R56, 0x100, R0 ;  /* 0x0000010038387824 */ /* 0x000fe400078e0200 */
[----:B------:R-:W-:Y:S01]  /*90580*/  IMAD R44, R44, 0x100, R57 ;  /* 0x000001002c2c7824 */ /* 0x000fe200078e0239 */
[----:B0-----:R-:W3:Y:S04]  /*90590*/  LDL.LU R11, [R1+0x67ac] ;  /* 0x0067ac00010b7983 */ /* 0x001ee80000300800 */
[----:B------:R-:W3:Y:S04]  /*905a0*/  LDL.LU R10, [R1+0x67a8] ;  /* 0x0067a800010a7983 */ /* 0x000ee80000300800 */
[----:B------:R0:W-:Y:S01]  /*905b0*/  STL [R1+0x7b0], R9 ;  /* 0x0007b00901007387 */ /* 0x0001e20000100800 */
[----:B------:R-:W-:-:S03]  /*905c0*/  IMAD R3, R3, 0x100, R45 ;  /* 0x0000010003037824 */ /* 0x000fc600078e022d */
[----:B0-----:R-:W3:Y:S04]  /*905d0*/  LDL.LU R9, [R1+0x67a4] ;  /* 0x0067a40001097983 */ /* 0x001ee80000300800 */
[----:B------:R-:W3:Y:S04]  /*905e0*/  LDL.LU R8, [R1+0x67a0] ;  /* 0x0067a00001087983 */ /* 0x000ee80000300800 */
[----:B------:R0:W-:Y:S04]  /*905f0*/  STL [R1+0x7b8], R16 ;  /* 0x0007b81001007387 */ /* 0x0001e80000100800 */
        /* <DEDUP_REMOVED lines=8> */
[----:B------:R0:W-:Y:S02]  /*90680*/  STL [R1+0x7d8], R3 ;  /* 0x0007d80301007387 */ /* 0x0001e40000100800 */
[----:B0-----:R-:W-:Y:S01]  /*90690*/  IMAD R3, R60, 0x100, R61 ;  /* 0x000001003c037824 */ /* 0x001fe200078e023d */
[----:B--2---:R-:W-:-:S15]  /*906a0*/  HMMA.16816.F32 R12, R4, R18, R12 ;  /* 0x00000012040c723c */ /* 0x004fde000000180c */
[----:B------:R-:W-:-:S04]  /*906b0*/  NOP ;  /* 0x0000000000007918 */ /* 0x000fc80000000000 */
[----:B------:R-:W-:Y:S04]  /*906c0*/  STL.64 [R1+0x2320], R12 ;  /* 0x0023200c01007387 */ /* 0x000fe80000100a00 */
[----:B------:R0:W-:Y:S04]  /*906d0*/  STL [R1+0x7e4], R3 ;  /* 0x0007e40301007387 */ /* 0x0001e80000100800 */
[----:B------:R1:W-:Y:S01]  /*906e0*/  STL.64 [R1+0x2328], R14 ;  /* 0x0023280e01007387 */ /* 0x0003e20000100a00 */
[----:B0-----:R-:W-:Y:S02]  /*906f0*/  IMAD R3, R41, 0x100, R2 ;  /* 0x0000010029037824 */ /* 0x001fe400078e0202 */
[----:B------:R-:W-:Y:S01]  /*90700*/  IMAD R12, R33, 0x100, R40 ;  /* 0x00000100210c7824 */ /* 0x000fe200078e0228 */
[----:B-1----:R-:W2:Y:S04]  /*90710*/  LDL.LU.64 R14, [R1+0x6780] ;  /* 0x00678000010e7983 */ /* 0x002ea80000300a00 */
[----:B------:R0:W-:Y:S04]  /*90720*/  STL [R1+0x7c0], R3 ;  /* 0x0007c00301007387 */ /* 0x0001e80000100800 */
[----:B------:R1:W-:Y:S01]  /*90730*/  STL [R1+0x7cc], R12 ;  /* 0x0007cc0c01007387 */ /* 0x0003e20000100800 */
[----:B------:R-:W-:-:S02]  /*90740*/  IMAD R2, R58, 0x100, R32 ;  /* 0x000001003a027824 */ /* 0x000fc400078e0220 */
[----:B0-----:R-:W-:Y:S02]  /*90750*/  IMAD R3, R46, 0x100, R52 ;  /* 0x000001002e037824 */ /* 0x001fe400078e0234 */
[----:B-1----:R-:W-:Y:S01]  /*90760*/  IMAD R12, R59, 0x100, R47 ;  /* 0x000001003b0c7824 */ /* 0x002fe200078e022f */
[----:B------:R0:W-:Y:S04]  /*90770*/  STL [R1+0x7d4], R2 ;  /* 0x0007d40201007387 */ /* 0x0001e80000100800 */
[----:B------:R1:W-:Y:S01]  /*90780*/  STL [R1+0x7e0], R3 ;  /* 0x0007e00301007387 */ /* 0x0003e20000100800 */
[----:B---3--:R-:W-:Y:S01]  /*90790*/  HMMA.16816.F32 R44, R4, R44, R8 ;  /* 0x0000002c042c723c */ /* 0x008fe20000001808 */
[----:B0-----:R-:W-:Y:S02]  /*907a0*/  IMAD R2, R38, 0x100, R53 ;  /* 0x0000010026027824 */ /* 0x001fe400078e0235 */
[----:B-1----:R-:W-:Y:S01]  /*907b0*/  IMAD R3, R31, 0x100, R35 ;  /* 0x000001001f037824 */ /* 0x002fe200078e0223 */
[----:B------:R-:W-:Y:S04]  /*907c0*/  STL [R1+0x7ec], R12 ;  /* 0x0007ec0c01007387 */ /* 0x000fe80000100800 */
[----:B------:R0:W-:Y:S01]  /*907d0*/  STL [R1+0x7f4], R2 ;  /* 0x0007f40201007387 */ /* 0x0001e20000100800 */
[----:B------:R-:W-:-:S03]  /*907e0*/  IMAD R8, R29, 0x100, R36 ;  /* 0x000001001d087824 */ /* 0x000fc600078e0224 */
[----:B------:R1:W-:Y:S01]  /*907f0*/  STL [R1+0x800], R3 ;  /* 0x0008000301007387 */ /* 0x0003e20000100800 */
[----:B0-----:R-:W-:Y:S02]  /*90800*/  IMAD R2, R39, 0x100, R48 ;  /* 0x0000010027027824 */ /* 0x001fe400078e0230 */
[----:B-1----:R-:W-:-:S04]  /*90810*/  IMAD R3, R30, 0x100, R26 ;  /* 0x000001001e037824 */ /* 0x002fc800078e021a */
[----:B------:R-:W-:Y:S04]  /*90820*/  STL.64 [R1+0x22f0], R44 ;  /* 0x0022f02c01007387 */ /* 0x000fe80000100a00 */
[----:B------:R-:W-:Y:S04]  /*90830*/  STL.64 [R1+0x22f8], R46 ;  /* 0x0022f82e01007387 */ /* 0x000fe80000100a00 */
[----:B------:R4:W-:Y:S04]  /*90840*/  STL [R1+0x7dc], R2 ;  /* 0x0007dc0201007387 */ /* 0x0009e80000100800 */
[----:B------:R0:W-:Y:S04]  /*90850*/  STL [R1+0x7e8], R8 ;  /* 0x0007e80801007387 */ /* 0x0001e80000100800 */
[----:B------:R-:W-:Y:S01]  /*90860*/  STL [R1+0x7f0], R3 ;  /* 0x0007f00301007387 */ /* 0x000fe20000100800 */
[----:B----4-:R-:W-:-:S02]  /*90870*/  IMAD R2, R17, 0x100, R27 ;  /* 0x0000010011027824 */ /* 0x010fc400078e021b */
[----:B0-----:R-:W-:-:S03]  /*90880*/  IMAD R8, R28, 0x100, R24 ;  /* 0x000001001c087824 */ /* 0x001fc600078e0218 */
[----:B------:R-:W-:Y:S04]  /*90890*/  STL [R1+0x7fc], R2 ;  /* 0x0007fc0201007387 */ /* 0x000fe80000100800 */
[----:B------:R0:W-:Y:S02]  /*908a0*/  STL [R1+0x808], R8 ;  /* 0x0008080801007387 */ /* 0x0001e40000100800 */
[----:B0-----:R-:W-:Y:S01]  /*908b0*/  HMMA.16816.F32 R8, R4, R56, R20 ;  /* 0x000000380408723c */ /* 0x001fe20000001814 */
[----:B------:R-:W-:Y:S02]  /*908c0*/  IMAD R3, R49, 0x100, R25 ;  /* 0x0000010031037824 */ /* 0x000fe400078e0219 */
[----:B------:R-:W-:-:S03]  /*908d0*/  IMAD R2, R42, 0x100, R50 ;  /* 0x000001002a027824 */ /* 0x000fc600078e0232 */
[----:B------:R-:W-:Y:S04]  /*908e0*/  STL [R1+0x810], R3 ;  /* 0x0008100301007387 */ /* 0x000fe80000100800 */
[----:B------:R0:W-:Y:S04]  /*908f0*/  STL [R1+0x6778], R4 ;  /* 0x0067780401007387 */ /* 0x0001e80000100800 */
[----:B------:R1:W-:Y:S04]  /*90900*/  STL [R1+0x81c], R2 ;  /* 0x00081c0201007387 */ /* 0x0003e80000100800 */
[----:B------:R-:W-:Y:S01]  /*90910*/  STL [R1+0x6774], R5 ;  /* 0x0067740501007387 */ /* 0x000fe20000100800 */
[----:B0-----:R-:W-:-:S02]  /*90920*/  IMAD R4, R37, 0x100, R43 ;  /* 0x0000010025047824 */ /* 0x001fc400078e022b */
[----:B------:R-:W-:Y:S01]  /*90930*/  IMAD R3, R51, 0x100, R34 ;  /* 0x0000010033037824 */ /* 0x000fe200078e0222 */
[----:B------:R0:W-:Y:S04]  /*90940*/  STL.64 [R1+0x22d0], R8 ;  /* 0x0022d00801007387 */ /* 0x0001e80000100a00 */
[----:B------:R-:W-:Y:S04]  /*90950*/  STL.64 [R1+0x22d8], R10 ;  /* 0x0022d80a01007387 */ /* 0x000fe80000100a00 */
[----:B------:R-:W-:Y:S01]  /*90960*/  STL [R1+0x6770], R6 ;  /* 0x0067700601007387 */ /* 0x000fe20000100800 */
[----:B-1----:R-:W-:-:S03]  /*90970*/  IMAD R2, R55, 0x100, R54 ;  /* 0x0000010037027824 */ /* 0x002fc600078e0236 */
[----:B------:R-:W-:Y:S04]  /*90980*/  STL [R1+0x676c], R7 ;  /* 0x00676c0701007387 */ /* 0x000fe80000100800 */
[----:B------:R-:W-:Y:S04]  /*90990*/  STL [R1+0x7f8], R4 ;  /* 0x0007f80401007387 */ /* 0x000fe80000100800 */
[----:B------:R-:W3:Y:S04]  /*909a0*/  LDL.LU R20, [R1+0x260] ;  /* 0x0002600001147983 */ /* 0x000ee80000300800 */
[----:B------:R-:W-:Y:S04]  /*909b0*/  STL [R1+0x804], R3 ;  /* 0x0008040301007387 */ /* 0x000fe80000100800 */
[----:B------:R-:W-:Y:S04]  /*909c0*/  STL [R1+0x80c], R2 ;  /* 0x00080c0201007387 */ /* 0x000fe80000100800 */
[----:B------:R-:W3:Y:S04]  /*909d0*/  LDL.LU R21, [R1+0x264] ;  /* 0x0002640001157983 */ /* 0x000ee80000300800 */
[----:B------:R-:W4:Y:S04]  /*909e0*/  LDL.LU R22, [R1+0x268] ;  /* 0x0002680001167983 */ /* 0x000f280000300800 */
[----:B------:R-:W4:Y:S04]  /*909f0*/  LDL.LU R23, [R1+0x26c] ;  /* 0x00026c0001177983 */ /* 0x000f280000300800 */
[----:B----4-:R-:W-:Y:S04]  /*90a00*/  STL.64 [R1+0x6718], R22 ;  /* 0x0067181601007387 */ /* 0x010fe80000100a00 */
[----:B---3--:R1:W-:Y:S04]  /*90a10*/  STL.64 [R1+0x6710], R20 ;  /* 0x0067101401007387 */ /* 0x0083e80000100a00 */
[----:B------:R-:W3:Y:S04]  /*90a20*/  LDL.LU R44, [R1+0x270] ;  /* 0x00027000012c7983 */ /* 0x000ee80000300800 */
[----:B------:R-:W3:Y:S04]  /*90a30*/  LDL.LU R45, [R1+0x274] ;  /* 0x00027400012d7983 */ /* 0x000ee80000300800 */
[----:B------:R-:W4:Y:S04]  /*90a40*/  LDL.LU R46, [R1+0x278] ;  /* 0x00027800012e7983 */ /* 0x000f280000300800 */
[----:B------:R-:W4:Y:S01]  /*90a50*/  LDL.LU R47, [R1+0x27c] ;  /* 0x00027c00012f7983 */ /* 0x000f220000300800 */
[----:B0-----:R-:W-:-:S03]  /*90a60*/  IMAD.MOV.U32 R8, RZ, RZ, R16 ;  /* 0x000000ffff087224 */ /* 0x001fc600078e0010 */
[----:B----4-:R0:W-:Y:S04]  /*90a70*/  STL.64 [R1+0x6750], R46 ;  /* 0x0067502e01007387 */ /* 0x0101e80000100a00 */
[----:B---3--:R-:W-:Y:S04]  /*90a80*/  STL.64 [R1+0x6748], R44 ;  /* 0x0067482c01007387 */ /* 0x008fe80000100a00 */
[----:B------:R-:W-:Y:S04]  /*90a90*/  STL [R1+0x677c], R8 ;  /* 0x00677c0801007387 */ /* 0x000fe80000100800 */
[----:B-1----:R-:W3:Y:S04]  /*90aa0*/  LDL.LU R20, [R1+0x280] ;  /* 0x0002800001147983 */ /* 0x002ee80000300800 */
[----:B------:R-:W3:Y:S04]  /*90ab0*/  LDL.LU R21, [R1+0x284] ;  /* 0x0002840001157983 */ /* 0x000ee80000300800 */
[----:B------:R-:W4:Y:S04]  /*90ac0*/  LDL.LU R22, [R1+0x288] ;  /* 0x0002880001167983 */ /* 0x000f280000300800 */
[----:B------:R-:W4:Y:S01]  /*90ad0*/  LDL.LU R23, [R1+0x28c] ;  /* 0x00028c0001177983 */ /* 0x000f220000300800 */
[----:B0-----:R-:W-:-:S03]  /*90ae0*/  IMAD.MOV.U32 R47, RZ, RZ, R0 ;  /* 0x000000ffff2f7224 */ /* 0x001fc600078e0000 */
[----:B----4-:R-:W-:Y:S04]  /*90af0*/  STL.64 [R1+0x6760], R22 ;  /* 0x0067601601007387 */ /* 0x010fe80000100a00 */
[----:B---3--:R0:W-:Y:S04]  /*90b00*/  STL.64 [R1+0x6758], R20 ;  /* 0x0067581401007387 */ /* 0x0081e80000100a00 */
[----:B0-----:R-:W3:Y:S04]  /*90b10*/  LDL.LU R20, [R1+0x290] ;  /* 0x0002900001147983 */ /* 0x001ee80000300800 */
[----:B------:R-:W3:Y:S04]  /*90b20*/  LDL.LU R21, [R1+0x294] ;  /* 0x0002940001157983 */ /* 0x000ee80000300800 */
[----:B------:R-:W3:Y:S04]  /*90b30*/  LDL.LU R22, [R1+0x298] ;  /* 0x0002980001167983 */ /* 0x000ee80000300800 */
[----:B------:R-:W3:Y:S04]  /*90b40*/  LDL.LU R23, [R1+0x29c] ;  /* 0x00029c0001177983 */ /* 0x000ee80000300800 */
[----:B------:R-:W4:Y:S04]  /*90b50*/  LDL.LU R8, [R1+0x3b3c] ;  /* 0x003b3c0001087983 */ /* 0x000f280000300800 */
[----:B------:R-:W4:Y:S04]  /*90b60*/  LDL.LU R4, [R1+0x3b38] ;  /* 0x003b380001047983 */ /* 0x000f280000300800 */
        /* <DEDUP_REMOVED lines=37> */
[----:B--2---:R-:W-:-:S03]  /*90dc0*/  IMAD.MOV.U32 R46, RZ, RZ, R14 ;  /* 0x000000ffff2e7224 */ /* 0x004fc600078e000e */
        /* <DEDUP_REMOVED lines=16> */
[----:B----4-:R-:W-:-:S02]  /*90ed0*/  IMAD R4, R4, 0x100, R8 ;  /* 0x0000010004047824 */ /* 0x010fc400078e0208 */
[----:B---3--:R-:W-:Y:S01]  /*90ee0*/  IMAD R6, R6, 0x100, R5 ;  /* 0x0000010006067824 */ /* 0x008fe200078e0205 */
[----:B------:R-:W3:Y:S04]  /*90ef0*/  LDL.LU R8, [R1+0x677c] ;  /* 0x00677c0001087983 */ /* 0x000ee80000300800 */
[----:B------:R0:W-:Y:S01]  /*90f00*/  STL [R1+0x818], R4 ;  /* 0x0008180401007387 */ /* 0x0001e20000100800 */
[----:B------:R-:W-:-:S03]  /*90f10*/  IMAD R12, R12, 0x100, R7 ;  /* 0x000001000c0c7824 */ /* 0x000fc600078e0207 */
[----:B0-----:R-:W4:Y:S04]  /*90f20*/  LDL.LU R4, [R1+0x6778] ;  /* 0x0067780001047983 */ /* 0x001f280000300800 */
[----:B------:R-:W4:Y:S04]  /*90f30*/  LDL.LU R5, [R1+0x6774] ;  /* 0x0067740001057983 */ /* 0x000f280000300800 */
[----:B------:R0:W-:Y:S04]  /*90f40*/  STL [R1+0x824], R6 ;  /* 0x0008240601007387 */ /* 0x0001e80000100800 */
[----:B0-----:R-:W4:Y:S04]  /*90f50*/  LDL.LU R6, [R1+0x6770] ;  /* 0x0067700001067983 */ /* 0x001f280000300800 */
[----:B------:R-:W4:Y:S01]  /*90f60*/  LDL.LU R7, [R1+0x676c] ;  /* 0x00676c0001077983 */ /* 0x000f220000300800 */
[----:B------:R-:W-:-:S03]  /*90f70*/  IMAD R45, R45, 0x100, R44 ;  /* 0x000001002d2d7824 */ /* 0x000fc600078e022c */
[----:B------:R0:W-:Y:S04]  /*90f80*/  STL [R1+0x82c], R12 ;  /* 0x00082c0c01007387 */ /* 0x0001e80000100800 */
[----:B0-----:R-:W2:Y:S04]  /*90f90*/  LDL.LU R12, [R1+0x6768] ;  /* 0x00676800010c7983 */ /* 0x001ea80000300800 */
[----:B------:R4:W-:Y:S01]  /*90fa0*/  STL [R1+0x838], R45 ;  /* 0x0008382d01007387 */ /* 0x0009e20000100800 */
[----:B------:R-:W-:Y:S02]  /*90fb0*/  IMAD R40, R40, 0x100, R2 ;  /* 0x0000010028287824 */ /* 0x000fe400078e0202 */
[----:B------:R-:W-:-:S02]  /*90fc0*/  IMAD R32, R32, 0x100, R41 ;  /* 0x0000010020207824 */ /* 0x000fc400078e0229 */
[----:B------:R-:W-:Y:S01]  /*90fd0*/  IMAD R31, R31, 0x100, R33 ;  /* 0x000001001f1f7824 */ /* 0x000fe200078e0221 */
[----:B----4-:R-:W-:Y:S01]  /*90fe0*/  HMMA.16816.F32 R44, R4, R46, R20 ;  /* 0x0000002e042c723c */ /* 0x010fe20000001814 */
[----:B------:R-:W3:Y:S04]  /*90ff0*/  LDL.LU.64 R22, [R1+0x6760] ;  /* 0x0067600001167983 */ /* 0x000ee80000300a00 */
[----:B------:R-:W3:-:S14]  /*91000*/  LDL.LU.64 R20, [R1+0x6758] ;  /* 0x0067580001147983 */ /* 0x000edc0000300a00 */
[----:B------:R-:W-:Y:S04]  /*91010*/  STL.64 [R1+0x22b0], R44 ;  /* 0x0022b02c01007387 */ /* 0x000fe80000100a00 */
[----:B------:R0:W-:Y:S04]  /*91020*/  STL.64 [R1+0x22b8], R46 ;  /* 0x0022b82e01007387 */ /* 0x0001e80000100a00 */
[----:B0-----:R-:W4:Y:S04]  /*91030*/  LDL.LU.64 R46, [R1+0x6750] ;  /* 0x00675000012e7983 */ /* 0x001f280000300a00 */
[----:B------:R-:W4:Y:S04]  /*91040*/  LDL.LU.64 R44, [R1+0x6748] ;  /* 0x00674800012c7983 */ /* 0x000f280000300a00 */
[----:B------:R-:W2:Y:S04]  /*91050*/  LDL.LU R2, [R1+0x6744] ;  /* 0x0067440001027983 */ /* 0x000ea80000300800 */
[----:B------:R0:W-:Y:S04]  /*91060*/  STL [R1+0x814], R40 ;  /* 0x0008142801007387 */ /* 0x0001e80000100800 */
[----:B0-----:R-:W2:Y:S04]  /*91070*/  LDL.LU R40, [R1+0x6740] ;  /* 0x0067400001287983 */ /* 0x001ea80000300800 */
[----:B------:R-:W2:Y:S04]  /*91080*/  LDL.LU R41, [R1+0x673c] ;  /* 0x00673c0001297983 */ /* 0x000ea80000300800 */
[----:B------:R0:W-:Y:S04]  /*91090*/  STL [R1+0x820], R32 ;  /* 0x0008202001007387 */ /* 0x0001e80000100800 */
[----:B0-----:R-:W4:Y:S04]  /*910a0*/  LDL.LU R32, [R1+0x6738] ;  /* 0x0067380001207983 */ /* 0x001f280000300800 */
[----:B------:R-:W4:Y:S01]  /*910b0*/  LDL.LU R33, [R1+0x6734] ;  /* 0x0067340001217983 */ /* 0x000f220000300800 */
[----:B------:R-:W-:-:S02]  /*910c0*/  IMAD R13, R10, 0x100, R13 ;  /* 0x000001000a0d7824 */ /* 0x000fc400078e020d */
[----:B------:R-:W-:Y:S02]  /*910d0*/  IMAD R3, R3, 0x100, R11 ;  /* 0x0000010003037824 */ /* 0x000fe400078e020b */
[----:B------:R-:W-:Y:S01]  /*910e0*/  IMAD R54, R54, 0x100, R29 ;  /* 0x0000010036367824 */ /* 0x000fe200078e021d */
[----:B------:R0:W-:Y:S01]  /*910f0*/  STL [R1+0x828], R31 ;  /* 0x0008281f01007387 */ /* 0x0001e20000100800 */
[----:B------:R-:W-:-:S03]  /*91100*/  IMAD R55, R55, 0x100, R0 ;  /* 0x0000010037377824 */ /* 0x000fc600078e0200 */
[----:B0-----:R-:W2:Y:S04]  /*91110*/  LDL.LU R31, [R1+0x6730] ;  /* 0x00673000011f7983 */ /* 0x001ea80000300800 */
[----:B------:R-:W2:Y:S04]  /*91120*/  LDL.LU R29, [R1+0x672c] ;  /* 0x00672c00011d7983 */ /* 0x000ea80000300800 */
[----:B------:R0:W-:Y:S04]  /*91130*/  STL [R1+0x834], R54 ;  /* 0x0008343601007387 */ /* 0x0001e80000100800 */
[----:B0-----:R-:W2:Y:S04]  /*91140*/  LDL.LU R54, [R1+0x6728] ;  /* 0x0067280001367983 */ /* 0x001ea80000300800 */
[----:B------:R-:W2:Y:S04]  /*91150*/  LDL.LU R0, [R1+0x6724] ;  /* 0x0067240001007983 */ /* 0x000ea80000300800 */
[----:B------:R0:W-:Y:S04]  /*91160*/  STL [R1+0x83c], R55 ;  /* 0x00083c3701007387 */ /* 0x0001e80000100800 */
[----:B0-----:R-:W2:Y:S04]  /*91170*/  LDL.LU R55, [R1+0x6720] ;  /* 0x0067200001377983 */ /* 0x001ea80000300800 */
[----:B------:R-:W-:Y:S01]  /*91180*/  STL [R1+0x840], R13 ;  /* 0x0008400d01007387 */ /* 0x000fe20000100800 */
[----:B---3--:R-:W-:Y:S03]  /*91190*/  HMMA.16816.F32 R8, R4, R8, R20 ;  /* 0x000000080408723c */ /* 0x008fe60000001814 */
[----:B------:R-:W3:Y:S04]  /*911a0*/  LDL.LU.64 R22, [R1+0x6718] ;  /* 0x0067180001167983 */ /* 0x000ee80000300a00 */
[----:B------:R0:W-:Y:S04]  /*911b0*/  STL [R1+0x844], R3 ;  /* 0x0008440301007387 */ /* 0x0001e80000100800 */
[----:B------:R-:W3:Y:S01]  /*911c0*/  LDL.LU.64 R20, [R1+0x6710] ;  /* 0x0067100001147983 */ /* 0x000ee20000300a00 */
[----:B0-----:R-:W-:-:S07]  /*911d0*/  IMAD R3, R60, 0x100, R61 ;  /* 0x000001003c037824 */ /* 0x001fce00078e023d */
[----:B------:R0:W-:Y:S04]  /*911e0*/  STL.64 [R1+0x2290], R8 ;  /* 0x0022900801007387 */ /* 0x0001e80000100a00 */
[----:B------:R1:W-:Y:S01]  /*911f0*/  STL.64 [R1+0x2298], R10 ;  /* 0x0022980a01007387 */ /* 0x0003e20000100a00 */
[----:B0-----:R-:W-:-:S03]  /*91200*/  IMAD R9, R18, 0x100, R19 ;  /* 0x0000010012097824 */ /* 0x001fc600078e0213 */
[----:B-1----:R-:W3:Y:S01]  /*91210*/  LDL.LU.64 R10, [R1+0x6708] ;  /* 0x00670800010a7983 */ /* 0x002ee20000300a00 */
[----:B------:R-:W-:-:S03]  /*91220*/  IMAD R8, R52, 0x100, R58 ;  /* 0x0000010034087824 */ /* 0x000fc600078e023a */
[----:B------:R0:W-:Y:S04]  /*91230*/  STL [R1+0x830], R3 ;  /* 0x0008300301007387 */ /* 0x0001e80000100800 */
[----:B------:R1:W-:Y:S04]  /*91240*/  STL [R1+0x848], R9 ;  /* 0x0008480901007387 */ /* 0x0003e80000100800 */
[----:B------:R1:W-:Y:S01]  /*91250*/  STL [R1+0x84c], R8 ;  /* 0x00084c0801007387 */ /* 0x0003e20000100800 */
[----:B0-----:R-:W-:Y:S01]  /*91260*/  IMAD R3, R53, 0x100, R59 ;  /* 0x0000010035037824 */ /* 0x001fe200078e023b */
[----:B----4-:R-:W-:Y:S01]  /*91270*/  HMMA.16816.F32 R44, R4, R32, R44 ;  /* 0x00000020042c723c */ /* 0x010fe2000000182c */
[----:B-1----:R-:W-:-:S02]  /*91280*/  IMAD R9, R35, 0x100, R38 ;  /* 0x0000010023097824 */ /* 0x002fc400078e0226 */
[----:B------:R-:W-:Y:S01]  /*91290*/  IMAD R8, R39, 0x100, R48 ;  /* 0x0000010027087824 */ /* 0x000fe200078e0230 */
[----:B------:R0:W-:Y:S04]  /*912a0*/  STL [R1+0x854], R3 ;  /* 0x0008540301007387 */ /* 0x0001e80000100800 */
[----:B------:R-:W-:Y:S04]  /*912b0*/  STL [R1+0x858], R9 ;  /* 0x0008580901007387 */ /* 0x000fe80000100800 */
[----:B------:R-:W-:Y:S01]  /*912c0*/  STL [R1+0x85c], R8 ;  /* 0x00085c0801007387 */ /* 0x000fe20000100800 */
[----:B0-----:R-:W-:-:S06]  /*912d0*/  IMAD R3, R26, 0x100, R36 ;  /* 0x000001001a037824 */ /* 0x001fcc00078e0224 */
[----:B------:R-:W-:Y:S04]  /*912e0*/  STL.64 [R1+0x2270], R44 ;  /* 0x0022702c01007387 */ /* 0x000fe80000100a00 */
[----:B------:R-:W-:Y:S04]  /*912f0*/  STL [R1+0x860], R3 ;  /* 0x0008600301007387 */ /* 0x000fe80000100800 */
[----:B------:R0:W-:Y:S04]  /*91300*/  STL.64 [R1+0x2278], R46 ;  /* 0x0022782e01007387 */ /* 0x0001e80000100a00 */
[----:B0-----:R-:W4:Y:S01]  /*91310*/  LDL.LU.64 R46, [R1+0x6700] ;  /* 0x00670000012e7983 */ /* 0x001f220000300a00 */
[----:B--2---:R-:W-:-:S02]  /*91320*/  IMAD R9, R17, 0x100, R16 ;  /* 0x0000010011097824 */ /* 0x004fc400078e0210 */
[----:B------:R-:W-:Y:S02]  /*91330*/  IMAD R3, R27, 0x100, R30 ;  /* 0x000001001b037824 */ /* 0x000fe400078e021e */
[----:B------:R-:W-:-:S03]  /*91340*/  IMAD R8, R24, 0x100, R14 ;  /* 0x0000010018087824 */ /* 0x000fc600078e020e */
        /* <DEDUP_REMOVED lines=8> */
[----:B------:R1:W-:Y:S01]  /*913d0*/  STL [R1+0x878], R8 ;  /* 0x0008780801007387 */ /* 0x0003e20000100800 */
[----:B0-----:R-:W-:-:S02]  /*913e0*/  IMAD R3, R42, 0x100, R50 ;  /* 0x000001002a037824 */ /* 0x001fc400078e0232 */
[----:B-1----:R-:W-:-:S03]  /*913f0*/  IMAD R8, R37, 0x100, R43 ;  /* 0x0000010025087824 */ /* 0x002fc600078e022b */
[----:B------:R0:W-:Y:S02]  /*91400*/  STL [R1+0x87c], R3 ;  /* 0x00087c0301007387 */ /* 0x0001e40000100800 */
[----:B0-----:R-:W-:Y:S01]  /*91410*/  IMAD R3, R51, 0x100, R34 ;  /* 0x0000010033037824 */ /* 0x001fe200078e0222 */
[----:B---3--:R-:W-:Y:S01]  /*91420*/  HMMA.16816.F32 R16, R4, R40, R20 ;  /* 0x000000280410723c */ /* 0x008fe20000001814 */
[----:B------:R-:W-:Y:S02]  /*91430*/  IMAD.MOV.U32 R20, RZ, RZ, R0 ;  /* 0x000000ffff147224 */ /* 0x000fe400078e0000 */
[----:B------:R-:W-:-:S15]  /*91440*/  IMAD.MOV.U32 R23, RZ, RZ, R54 ;  /* 0x000000ffff177224 */ /* 0x000fde00078e0036 */
[----:B------:R-:W-:Y:S01]  /*91450*/  NOP ;  /* 0x0000000000007918 */ /* 0x000fe20000000000 */
[----:B------:R-:W-:Y:S04]  /*91460*/  STL.64 [R1+0x2250], R16 ;  /* 0x0022501001007387 */ /* 0x000fe80000100a00 */
[----:B------:R-:W-:Y:S04]  /*91470*/  STL.64 [R1+0x2258], R18 ;  /* 0x0022581201007387 */ /* 0x000fe80000100a00 */
[----:B------:R-:W-:Y:S04]  /*91480*/  STL [R1+0x86c], R8 ;  /* 0x00086c0801007387 */ /* 0x000fe80000100800 */
[----:B------:R-:W2:Y:S04]  /*91490*/  LDL.LU R0, [R1+0x66fc] ;  /* 0x0066fc0001007983 */ /* 0x000ea80000300800 */
[----:B------:R-:W-:Y:S01]  /*914a0*/  STL [R1+0x880], R3 ;  /* 0x0008800301007387 */ /* 0x000fe20000100800 */
[----:B----4-:R-:W-:-:S02]  /*914b0*/  IMAD.MOV.U32 R22, RZ, RZ, R47 ;  /* 0x000000ffff167224 */ /* 0x010fc400078e002f */
[----:B------:R-:W-:Y:S02]  /*914c0*/  IMAD.MOV.U32 R21, RZ, RZ, R46 ;  /* 0x000000ffff157224 */ /* 0x000fe400078e002e */
[----:B------:R-:W3:Y:S04]  /*914d0*/  LDL.LU R46, [R1+0x66f8] ;  /* 0x0066f800012e7983 */ /* 0x000ee80000300800 */
[----:B------:R-:W4:Y:S04]  /*914e0*/  LDL.LU R47, [R1+0x66f4] ;  /* 0x0066f400012f7983 */ /* 0x000f280000300800 */
[----:B------:R-:W2:Y:S04]  /*914f0*/  LDL.LU R54, [R1+0x66f0] ;  /* 0x0066f00001367983 */ /* 0x000ea80000300800 */
[----:B------:R-:W-:Y:S04]  /*91500*/  STL.64 [R1+0x6668], R22 ;  /* 0x0066681601007387 */ /* 0x000fe80000100a00 */
[----:B------:R-:W-:Y:S04]  /*91510*/  STL.64 [R1+0x6660], R20 ;  /* 0x0066601401007387 */ /* 0x000fe80000100a00 */
[----:B------:R-:W2:Y:S04]  /*91520*/  LDL.LU R26, [R1+0x3c74] ;  /* 0x003c7400011a7983 */ /* 0x000ea80000300800 */
[----:B------:R-:W2:Y:S04]  /*91530*/  LDL.LU R33, [R1+0x3c70] ;  /* 0x003c700001217983 */ /* 0x000ea80000300800 */
[----:B------:R-:W2:Y:S04]  /*91540*/  LDL.LU R30, [R1+0x3c7c] ;  /* 0x003c7c00011e7983 */ /* 0x000ea80000300800 */
        /* <DEDUP_REMOVED lines=8> */
[----:B------:R-:W3:Y:S01]  /*915d0*/  LDL.LU R30, [R1+0x248] ;  /* 0x00024800011e7983 */ /* 0x000ee20000300800 */
[----:B------:R-:W-:-:S02]  /*915e0*/  IMAD.MOV.U32 R31, RZ, RZ, R55 ;  /* 0x000000ffff1f7224 */ /* 0x000fc400078e0037 */
[----:B------:R-:W-:Y:S02]  /*915f0*/  IMAD.MOV.U32 R22, RZ, RZ, R12 ;  /* 0x000000ffff167224 */ /* 0x000fe400078e000c */
[----:B------:R-:W-:Y:S01]  /*91600*/  IMAD.MOV.U32 R23, RZ, RZ, R11 ;  /* 0x000000ffff177224 */ /* 0x000fe200078e000b */
[----:B---3--:R0:W-:Y:S04]  /*91610*/  STL.64 [R1+0x66b8], R30 ;  /* 0x0066b81e01007387 */ /* 0x0081e80000100a00 */
[----:B------:R-:W3:Y:S04]  /*91620*/  LDL.LU R13, [R1+0x3c14] ;  /* 0x003c1400010d7983 */ /* 0x000ee80000300800 */
[----:B------:R-:W3:Y:S04]  /*91630*/  LDL.LU R60, [R1+0x3c10] ;  /* 0x003c1000013c7983 */ /* 0x000ee80000300800 */
[----:B------:R-:W4:Y:S04]  /*91640*/  LDL.LU R61, [R1+0x3c1c] ;  /* 0x003c1c00013d7983 */ /* 0x000f280000300800 */
[----:B------:R-:W4:Y:S04]  /*91650*/  LDL.LU R18, [R1+0x3c18] ;  /* 0x003c180001127983 */ /* 0x000f280000300800 */
[----:B------:R-:W4:Y:S04]  /*91660*/  LDL.LU R19, [R1+0x3c24] ;  /* 0x003c240001137983 */ /* 0x000f280000300800 */
[----:B------:R-:W4:Y:S04]  /*91670*/  LDL.LU R12, [R1+0x3c20] ;  /* 0x003c2000010c7983 */ /* 0x000f280000300800 */
[----:B------:R-:W4:Y:S01]  /*91680*/  LDL.LU R11, [R1+0x3c2c] ;  /* 0x003c2c00010b7983 */ /* 0x000f220000300800 */
[----:B0-----:R-:W-:-:S03]  /*91690*/  IMAD.MOV.U32 R30, RZ, RZ, R10 ;  /* 0x000000ffff1e7224 */ /* 0x001fc600078e000a */
[----:B------:R-:W4:Y:S04]  /*916a0*/  LDL.LU R10, [R1+0x3c28] ;  /* 0x003c2800010a7983 */ /* 0x000f280000300800 */
[----:B--2---:R0:W-:Y:S04]  /*916b0*/  STL.64 [R1+0x66b0], R28 ;  /* 0x0066b01c01007387 */ /* 0x0041e80000100a00 */
        /* <DEDUP_REMOVED lines=16> */
[----:B------:R0:W-:Y:S01]  /*917c0*/  STL.64 [R1+0x66c8], R22 ;  /* 0x0066c81601007387 */ /* 0x0001e20000100a00 */
[----:B------:R-:W-:-:S02]  /*917d0*/  IMAD.MOV.U32 R31, RZ, RZ, R2 ;  /* 0x000000ffff1f7224 */ /* 0x000fc400078e0002 */
[----:B0-----:R-:W-:Y:S02]  /*917e0*/  IMAD.MOV.U32 R22, RZ, RZ, R46 ;  /* 0x000000ffff167224 */ /* 0x001fe400078e002e */
[----:B------:R-:W-:Y:S02]  /*917f0*/  IMAD.MOV.U32 R23, RZ, RZ, R0 ;  /* 0x000000ffff177224 */ /* 0x000fe400078e0000 */
[----:B---3--:R-:W-:Y:S02]  /*91800*/  IMAD R60, R60, 0x100, R13 ;  /* 0x000001003c3c7824 */ /* 0x008fe400078e020d */
[----:B----4-:R-:W-:Y:S02]  /*91810*/  IMAD R18, R18, 0x100, R61 ;  /* 0x0000010012127824 */ /* 0x010fe400078e023d */
[----:B------:R-:W-:Y:S01]  /*91820*/  IMAD R12, R12, 0x100, R19 ;  /* 0x000001000c0c7824 */ /* 0x000fe200078e0213 */
[----:B--2---:R0:W-:Y:S04]  /*91830*/  STL.64 [R1+0x66c0], R20 ;  /* 0x0066c01401007387 */ /* 0x0041e80000100a00 */
[----:B------:R-:W2:Y:S04]  /*91840*/  LDL.LU R25, [R1+0x3c88] ;  /* 0x003c880001197983 */ /* 0x000ea80000300800 */
[----:B------:R-:W3:Y:S04]  /*91850*/  LDL.LU R15, [R1+0x3c94] ;  /* 0x003c9400010f7983 */ /* 0x000ee80000300800 */
        /* <DEDUP_REMOVED lines=8> */
[----:B------:R-:W2:Y:S01]  /*918e0*/  LDL.LU R3, [R1+0x3cb0] ;  /* 0x003cb00001037983 */ /* 0x000ea20000300800 */
[----:B0-----:R-:W-:-:S03]  /*918f0*/  IMAD.MOV.U32 R20, RZ, RZ, R54 ;  /* 0x000000ffff147224 */ /* 0x001fc600078e0036 */
        /* <DEDUP_REMOVED lines=15> */
[----:B------:R0:W-:Y:S01]  /*919f0*/  STL [R1+0x884], R60 ;  /* 0x0008843c01007387 */ /* 0x0001e20000100800 */
[----:B------:R-:W-:-:S02]  /*91a00*/  IMAD R10, R10, 0x100, R11 ;  /* 0x000001000a0a7824 */ /* 0x000fc400078e020b */
[----:B------:R-:W-:Y:S01]  /*91a10*/  IMAD R29, R29, 0x100, R28 ;  /* 0x000001001d1d7824 */ /* 0x000fe200078e021c */
[----:B0-----:R-:W2:Y:S04]  /*91a20*/  LDL.LU R60, [R1+0x66e8] ;  /* 0x0066e800013c7983 */ /* 0x001ea80000300800 */
[----:B------:R-:W2:Y:S04]  /*91a30*/  LDL.LU R61, [R1+0x66e4] ;  /* 0x0066e400013d7983 */ /* 0x000ea80000300800 */
[----:B------:R0:W-:Y:S04]  /*91a40*/  STL [R1+0x88c], R18 ;  /* 0x00088c1201007387 */ /* 0x0001e80000100800 */
[----:B0-----:R-:W2:Y:S04]  /*91a50*/  LDL.LU R18, [R1+0x66e0] ;  /* 0x0066e00001127983 */ /* 0x001ea80000300800 */
[----:B------:R-:W2:Y:S04]  /*91a60*/  LDL.LU R19, [R1+0x66dc] ;  /* 0x0066dc0001137983 */ /* 0x000ea80000300800 */
[----:B------:R0:W-:Y:S04]  /*91a70*/  STL [R1+0x890], R12 ;  /* 0x0008900c01007387 */ /* 0x0001e80000100800 */
[----:B0-----:R-:W2:Y:S04]  /*91a80*/  LDL.LU R12, [R1+0x66d8] ;  /* 0x0066d800010c7983 */ /* 0x001ea80000300800 */
[----:B------:R-:W2:Y:S04]  /*91a90*/  LDL.LU R11, [R1+0x66d4] ;  /* 0x0066d400010b7983 */ /* 0x000ea80000300800 */
[----:B------:R0:W-:Y:S04]  /*91aa0*/  STL [R1+0x894], R10 ;  /* 0x0008940a01007387 */ /* 0x0001e80000100800 */
[----:B0-----:R-:W2:Y:S04]  /*91ab0*/  LDL.LU R10, [R1+0x66d0] ;  /* 0x0066d000010a7983 */ /* 0x001ea80000300800 */
[----:B------:R0:W-:Y:S02]  /*91ac0*/  STL [R1+0x898], R29 ;  /* 0x0008981d01007387 */ /* 0x0001e40000100800 */
[----:B0-----:R-:W-:Y:S02]  /*91ad0*/  HMMA.16816.F32 R28, R4, R30, R20 ;  /* 0x0000001e041c723c */ /* 0x001fe40000001814 */
[----:B------:R-:W2:Y:S04]  /*91ae0*/  LDL.LU.64 R22, [R1+0x66c8] ;  /* 0x0066c80001167983 */ /* 0x000ea80000300a00 */
[----:B------:R-:W2:-:S13]  /*91af0*/  LDL.LU.64 R20, [R1+0x66c0] ;  /* 0x0066c00001147983 */ /* 0x000e9a0000300a00 */
[----:B------:R-:W-:Y:S04]  /*91b00*/  STL.64 [R1+0x2230], R28 ;  /* 0x0022301c01007387 */ /* 0x000fe80000100a00 */
[----:B------:R0:W-:Y:S04]  /*91b10*/  STL.64 [R1+0x2238], R30 ;  /* 0x0022381e01007387 */ /* 0x0001e80000100a00 */
[----:B0-----:R-:W3:Y:S04]  /*91b20*/  LDL.LU.64 R30, [R1+0x66b8] ;  /* 0x0066b800011e7983 */ /* 0x001ee80000300a00 */
[----:B------:R-:W3:Y:S01]  /*91b30*/  LDL.LU.64 R28, [R1+0x66b0] ;  /* 0x0066b000011c7983 */ /* 0x000ee20000300a00 */
[----:B------:R-:W-:-:S02]  /*91b40*/  IMAD R52, R52, 0x100, R58 ;  /* 0x0000010034347824 */ /* 0x000fc400078e023a */
[----:B------:R-:W-:Y:S01]  /*91b50*/  IMAD R59, R59, 0x100, R44 ;  /* 0x000001003b3b7824 */ /* 0x000fe200078e022c */
[----:B------:R-:W4:Y:S04]  /*91b60*/  LDL.LU R58, [R1+0x66ac] ;  /* 0x0066ac00013a7983 */ /* 0x000f280000300800 */
[----:B------:R0:W-:Y:S01]  /*91b70*/  STL [R1+0x888], R52 ;  /* 0x0008883401007387 */ /* 0x0001e20000100800 */
[----:B------:R-:W-:Y:S02]  /*91b80*/  IMAD R45, R45, 0x100, R53 ;  /* 0x000001002d2d7824 */ /* 0x000fe400078e0235 */
[----:B------:R-:W-:Y:S02]  /*91b90*/  IMAD R35, R35, 0x100, R38 ;  /* 0x0000010023237824 */ /* 0x000fe400078e0226 */
[----:B------:R-:W-:Y:S01]  /*91ba0*/  IMAD R39, R39, 0x100, R48 ;  /* 0x0000010027277824 */ /* 0x000fe200078e0230 */
[----:B0-----:R-:W4:Y:S04]  /*91bb0*/  LDL.LU R52, [R1+0x66a8] ;  /* 0x0066a80001347983 */ /* 0x001f280000300800 */
[----:B------:R-:W4:Y:S04]  /*91bc0*/  LDL.LU R44, [R1+0x66a4] ;  /* 0x0066a400012c7983 */ /* 0x000f280000300800 */
[----:B------:R0:W-:Y:S01]  /*91bd0*/  STL [R1+0x89c], R59 ;  /* 0x00089c3b01007387 */ /* 0x0001e20000100800 */
[----:B------:R-:W-:-:S03]  /*91be0*/  IMAD R32, R32, 0x100, R36 ;  /* 0x0000010020207824 */ /* 0x000fc600078e0224 */
[----:B0-----:R-:W4:Y:S04]  /*91bf0*/  LDL.LU R59, [R1+0x66a0] ;  /* 0x0066a000013b7983 */ /* 0x001f280000300800 */
[----:B------:R-:W4:Y:S04]  /*91c00*/  LDL.LU R53, [R1+0x669c] ;  /* 0x00669c0001357983 */ /* 0x000f280000300800 */
[----:B------:R0:W-:Y:S04]  /*91c10*/  STL [R1+0x8a0], R45 ;  /* 0x0008a02d01007387 */ /* 0x0001e80000100800 */
        /* <DEDUP_REMOVED lines=9> */
[----:B0-----:R-:W4:Y:S01]  /*91cb0*/  LDL.LU R32, [R1+0x6680] ;  /* 0x0066800001207983 */ /* 0x001f220000300800 */
[----:B--2---:R-:W-:-:S05]  /*91cc0*/  IMAD R21, R21, 0x100, R20 ;  /* 0x0000010015157824 */ /* 0x004fca00078e0214 */
[----:B------:R3:W-:Y:S02]  /*91cd0*/  STL [R1+0x8b4], R21 ;  /* 0x0008b41501007387 */ /* 0x0007e40000100800 */
[----:B---3--:R-:W-:Y:S02]  /*91ce0*/  HMMA.16816.F32 R20, R4, R22, R28 ;  /* 0x000000160414723c */ /* 0x008fe4000000181c */
[----:B------:R-:W2:Y:S04]  /*91cf0*/  LDL.LU.64 R30, [R1+0x6678] ;  /* 0x00667800011e7983 */ /* 0x000ea80000300a00 */
[----:B------:R-:W3:-:S13]  /*91d00*/  LDL.LU.64 R28, [R1+0x6670] ;  /* 0x00667000011c7983 */ /* 0x000eda0000300a00 */
[----:B------:R-:W-:Y:S04]  /*91d10*/  STL.64 [R1+0x2210], R20 ;  /* 0x0022101401007387 */ /* 0x000fe80000100a00 */
[----:B------:R0:W-:Y:S04]  /*91d20*/  STL.64 [R1+0x2218], R22 ;  /* 0x0022181601007387 */ /* 0x0001e80000100a00 */
[----:B0-----:R-:W3:Y:S04]  /*91d30*/  LDL.LU.64 R22, [R1+0x6668] ;  /* 0x0066680001167983 */ /* 0x001ee80000300a00 */
[----:B------:R-:W3:Y:S01]  /*91d40*/  LDL.LU.64 R20, [R1+0x6660] ;  /* 0x0066600001147983 */ /* 0x000ee20000300a00 */
[----:B------:R-:W-:-:S03]  /*91d50*/  IMAD R33, R33, 0x100, R26 ;  /* 0x0000010021217824 */ /* 0x000fc600078e021a */
[----:B------:R-:W3:Y:S04]  /*91d60*/  LDL.LU R26, [R1+0x665c] ;  /* 0x00665c00011a7983 */ /* 0x000ee80000300800 */
[----:B------:R0:W-:Y:S01]  /*91d70*/  STL [R1+0x8a4], R33 ;  /* 0x0008a42101007387 */ /* 0x0001e20000100800 */
[----:B------:R-:W-:Y:S02]  /*91d80*/  IMAD R24, R24, 0x100, R14 ;  /* 0x0000010018187824 */ /* 0x000fe400078e020e */
[----:B------:R-:W-:Y:S01]  /*91d90*/  IMAD R56, R56, 0x100, R15 ;  /* 0x0000010038387824 */ /* 0x000fe200078e020f */
[----:B0-----:R-:W3:Y:S01]  /*91da0*/  LDL.LU R33, [R1+0x6658] ;  /* 0x0066580001217983 */ /* 0x001ee20000300800 */
[----:B----4-:R-:W-:Y:S02]  /*91db0*/  IMAD R57, R57, 0x100, R49 ;  /* 0x0000010039397824 */ /* 0x010fe400078e0231 */
[----:B------:R-:W-:-:S02]  /*91dc0*/  IMAD R17, R17, 0x100, R16 ;  /* 0x0000010011117824 */ /* 0x000fc400078e0210 */
[----:B------:R-:W-:Y:S02]  /*91dd0*/  IMAD R37, R37, 0x100, R50 ;  /* 0x0000010025257824 */ /* 0x000fe400078e0232 */
[----:B------:R-:W-:Y:S02]  /*91de0*/  IMAD R3, R3, 0x100, R34 ;  /* 0x0000010003037824 */ /* 0x000fe400078e0222 */
[----:B------:R-:W-:Y:S02]  /*91df0*/  IMAD R54, R54, 0x100, R51 ;  /* 0x0000010036367824 */ /* 0x000fe400078e0233 */
[----:B------:R-:W-:Y:S02]  /*91e00*/  IMAD R46, R46, 0x100, R55 ;  /* 0x000001002e2e7824 */ /* 0x000fe400078e0237 */
[----:B------:R-:W-:Y:S02]  /*91e10*/  IMAD R0, R0, 0x100, R47 ;  /* 0x0000010000007824 */ /* 0x000fe400078e022f */
[----:B------:R-:W-:-:S02]  /*91e20*/  IMAD R8, R8, 0x100, R9 ;  /* 0x0000010008087824 */ /* 0x000fc400078e0209 */
[----:B--2---:R-:W-:Y:S02]  /*91e30*/  IMAD R27, R27, 0x100, R30 ;  /* 0x000001001b1b7824 */ /* 0x004fe400078e021e */
[----:B------:R-:W2:Y:S04]  /*91e40*/  LDL.LU R30, [R1+0x6654] ;  /* 0x00665400011e7983 */ /* 0x000ea80000300800 */
[----:B------:R0:W-:Y:S01]  /*91e50*/  STL [R1+0x8b8], R27 ;  /* 0x0008b81b01007387 */ /* 0x0001e20000100800 */
[----:B---3--:R-:W-:-:S03]  /*91e60*/  IMAD R25, R25, 0x100, R28 ;  /* 0x0000010019197824 */ /* 0x008fc600078e021c */
[----:B0-----:R-:W3:Y:S04]  /*91e70*/  LDL.LU R27, [R1+0x6650] ;  /* 0x00665000011b7983 */ /* 0x001ee80000300800 */
[----:B------:R-:W4:Y:S04]  /*91e80*/  LDL.LU R14, [R1+0x664c] ;  /* 0x00664c00010e7983 */ /* 0x000f280000300800 */
        /* <DEDUP_REMOVED lines=17> */
[----:B0-----:R-:W2:Y:S04]  /*91fa0*/  LDL.LU.64 R18, [R1+0x6618] ;  /* 0x0066180001127983 */ /* 0x001ea80000300a00 */
[----:B------:R-:W2:Y:S04]  /*91fb0*/  LDL.LU.64 R16, [R1+0x6610] ;  /* 0x0066100001107983 */ /* 0x000ea80000300a00 */
[----:B------:R-:W2:Y:S04]  /*91fc0*/  LDL.LU R50, [R1+0x6608] ;  /* 0x0066080001327983 */ /* 0x000ea80000300800 */
[----:B------:R0:W-:Y:S04]  /*91fd0*/  STL [R1+0x8c0], R37 ;  /* 0x0008c02501007387 */ /* 0x0001e80000100800 */
[----:B0-----:R-:W2:Y:S04]  /*91fe0*/  LDL.LU R37, [R1+0x6604] ;  /* 0x0066040001257983 */ /* 0x001ea80000300800 */
[----:B------:R-:W2:Y:S04]  /*91ff0*/  LDL.LU R34, [R1+0x6600] ;  /* 0x0066000001227983 */ /* 0x000ea80000300800 */
[----:B------:R0:W-:Y:S04]  /*92000*/  STL [R1+0x8c8], R3 ;  /* 0x0008c80301007387 */ /* 0x0001e80000100800 */
[----:B0-----:R-:W2:Y:S04]  /*92010*/  LDL.LU R3, [R1+0xc] ;  /* 0x00000c0001037983 */ /* 0x001ea80000300800 */
[----:B------:R-:W2:Y:S04]  /*92020*/  LDL.LU R51, [R1+0x65fc] ;  /* 0x0065fc0001337983 */ /* 0x000ea80000300800 */
[----:B------:R0:W-:Y:S01]  /*92030*/  STL [R1+0x8d0], R54 ;  /* 0x0008d03601007387 */ /* 0x0001e20000100800 */
[----:B------:R-:W-:Y:S03]  /*92040*/  HMMA.16816.F32 R4, R4, R60, R40 ;  /* 0x0000003c0404723c */ /* 0x000fe60000001828 */
[----:B0-----:R-:W2:Y:S04]  /*92050*/  LDL.LU R54, [R1+0x65f8] ;  /* 0x0065f80001367983 */ /* 0x001ea80000300800 */
[----:B------:R-:W2:Y:S04]  /*92060*/  LDL.LU R55, [R1+0x65f4] ;  /* 0x0065f40001377983 */ /* 0x000ea80000300800 */
[----:B------:R0:W-:Y:S04]  /*92070*/  STL [R1+0x8d8], R46 ;  /* 0x0008d82e01007387 */ /* 0x0001e80000100800 */
[----:B0-----:R-:W2:Y:S04]  /*92080*/  LDL.LU R46, [R1+0x65f0] ;  /* 0x0065f000012e7983 */ /* 0x001ea80000300800 */
[----:B------:R-:W2:Y:S04]  /*92090*/  LDL.LU R47, [R1+0x65ec] ;  /* 0x0065ec00012f7983 */ /* 0x000ea80000300800 */
[----:B------:R0:W-:Y:S04]  /*920a0*/  STL [R1+0x8e0], R0 ;  /* 0x0008e00001007387 */ /* 0x0001e80000100800 */
[----:B0-----:R-:W2:Y:S04]  /*920b0*/  LDL.LU R0, [R1+0x65e8] ;  /* 0x0065e80001007983 */ /* 0x001ea80000300800 */
[----:B------:R-:W-:Y:S04]  /*920c0*/  STL [R1+0x8e4], R8 ;  /* 0x0008e40801007387 */ /* 0x000fe80000100800 */
[----:B------:R-:W3:Y:S04]  /*920d0*/  LDL.LU.64 R42, [R1+0x65e0] ;  /* 0x0065e000012a7983 */ /* 0x000ee80000300a00 */
[----:B------:R-:W4:Y:S04]  /*920e0*/  LDL.LU.64 R40, [R1+0x65d8] ;  /* 0x0065d80001287983 */ /* 0x000f280000300a00 */
[----:B------:R0:W-:Y:S04]  /*920f0*/  STL.64 [R1+0x21d0], R4 ;  /* 0x0021d00401007387 */ /* 0x0001e80000100a00 */
[----:B------:R1:W-:Y:S04]  /*92100*/  STL.64 [R1+0x21d8], R6 ;  /* 0x0021d80601007387 */ /* 0x0003e80000100a00 */
[----:B0-----:R-:W4:Y:S04]  /*92110*/  LDL.LU R5, [R1+0x8] ;  /* 0x0000080001057983 */ /* 0x001f280000300800 */
[----:B-1----:R-:W4:Y:S04]  /*92120*/  LDL.LU R6, [R1+0x18] ;  /* 0x0000180001067983 */ /* 0x002f280000300800 */
[----:B------:R-:W4:Y:S04]  /*92130*/  LDL.LU R7, [R1+0x1c] ;  /* 0x00001c0001077983 */ /* 0x000f280000300800 */
[----:B------:R-:W4:Y:S04]  /*92140*/  LDL.LU R9, [R1+0x38] ;  /* 0x0000380001097983 */ /* 0x000f280000300800 */
[----:B------:R-:W4:Y:S01]  /*92150*/  LDL.LU R8, [R1+0x3c] ;  /* 0x00003c0001087983 */ /* 0x000f220000300800 */
[----:B--2---:R-:W-:Y:S01]  /*92160*/  IMAD R0, R0, 0x100, R2 ;  /* 0x0000010000007824 */ /* 0x004fe200078e0202 */
[----:B---3--:R-:W-:-:S02]  /*92170*/  F2FP.F16.E5M2.UNPACK_B R2, R42 ;  /* 0x0000002aff02723e */ /* 0x008fc400020004ff */
[----:B------:R-:W-:Y:S02]  /*92180*/  F2FP.F16.E5M2.UNPACK_B R42, R42.H1 ;  /* 0x0000002aff2a723e */ /* 0x000fe400030004ff */
[-C--:B------:R-:W-:Y:S01]  /*92190*/  F2FP.F16.E5M2.UNPACK_B R4, R43.reuse ;  /* 0x0000002bff04723e */ /* 0x080fe200020004ff */
[----:B------:R0:W-:Y:S04]  /*921a0*/  STL [R1+0x5c8], R2 ;  /* 0x0005c80201007387 */ /* 0x0001e80000100800 */
[----:B------:R1:W-:Y:S01]  /*921b0*/  STL [R1+0x5c0], R42 ;  /* 0x0005c02a01007387 */ /* 0x0003e20000100800 */
[----:B0-----:R-:W-:-:S03]  /*921c0*/  F2FP.F16.E5M2.UNPACK_B R2, R43.H1 ;  /* 0x0000002bff02723e */ /* 0x001fc600030004ff */
[----:B------:R-:W2:Y:S04]  /*921d0*/  LDL.LU R43, [R1+0x48] ;  /* 0x00004800012b7983 */ /* 0x000ea80000300800 */
[----:B------:R0:W-:Y:S04]  /*921e0*/  STL [R1+0x5cc], R4 ;  /* 0x0005cc0401007387 */ /* 0x0001e80000100800 */
[----:B-1----:R-:W3:Y:S04]  /*921f0*/  LDL.LU R42, [R1+0x4c] ;  /* 0x00004c00012a7983 */ /* 0x002ee80000300800 */
[----:B------:R1:W-:Y:S01]  /*92200*/  STL [R1+0x5c4], R2 ;  /* 0x0005c40201007387 */ /* 0x0003e20000100800 */
[----:B0-----:R-:W-:-:S02]  /*92210*/  F2FP.F16.E5M2.UNPACK_B R4, R46 ;  /* 0x0000002eff04723e */ /* 0x001fc400020004ff */
[----:B------:R-:W-:Y:S02]  /*92220*/  F2FP.F16.E5M2.UNPACK_B R46, R46.H1 ;  /* 0x0000002eff2e723e */ /* 0x000fe400030004ff */
[-C--:B-1----:R-:W-:Y:S02]  /*92230*/  F2FP.F16.E5M2.UNPACK_B R2, R47.reuse ;  /* 0x0000002fff02723e */ /* 0x082fe400020004ff */
[----:B------:R-:W-:Y:S01]  /*92240*/  F2FP.F16.E5M2.UNPACK_B R47, R47.H1 ;  /* 0x0000002fff2f723e */ /* 0x000fe200030004ff */
[----:B------:R0:W-:Y:S04]  /*92250*/  STL [R1+0x5b8], R4 ;  /* 0x0005b80401007387 */ /* 0x0001e80000100800 */
[----:B0-----:R-:W3:Y:S04]  /*92260*/  LDL.LU R4, [R1+0x68] ;  /* 0x0000680001047983 */ /* 0x001ee80000300800 */
[----:B------:R0:W-:Y:S04]  /*92270*/  STL [R1+0x5b0], R46 ;  /* 0x0005b02e01007387 */ /* 0x0001e80000100800 */
[----:B------:R1:W-:Y:S01]  /*92280*/  STL [R1+0x5bc], R2 ;  /* 0x0005bc0201007387 */ /* 0x0003e20000100800 */
[----:B0-----:R-:W-:-:S03]  /*92290*/  F2FP.F16.E5M2.UNPACK_B R46, R54 ;  /* 0x00000036ff2e723e */ /* 0x001fc600020004ff */
[----:B-1----:R-:W3:Y:S01]  /*922a0*/  LDL.LU R2, [R1+0x6c] ;  /* 0x00006c0001027983 */ /* 0x002ee20000300800 */
[----:B------:R-:W-:-:S03]  /*922b0*/  F2FP.F16.E5M2.UNPACK_B R54, R54.H1 ;  /* 0x00000036ff36723e */ /* 0x000fc600030004ff */
[----:B------:R0:W-:Y:S04]  /*922c0*/  STL [R1+0x5b4], R47 ;  /* 0x0005b42f01007387 */ /* 0x0001e80000100800 */
[----:B------:R1:W-:Y:S04]  /*922d0*/  STL [R1+0x5a8], R46 ;  /* 0x0005a82e01007387 */ /* 0x0003e80000100800 */
[----:B------:R-:W-:Y:S04]  /*922e0*/  STL [R1+0x5a0], R54 ;  /* 0x0005a03601007387 */ /* 0x000fe80000100800 */
[----:B------:R-:W3:Y:S01]  /*922f0*/  LDL.LU R61, [R1+0x88] ;  /* 0x00008800013d7983 */ /* 0x000ee20000300800 */
[----:B0-----:R-:W-:-:S02]  /*92300*/  F2FP.F16.E5M2.UNPACK_B R47, R55 ;  /* 0x00000037ff2f723e */ /* 0x001fc400020004ff */
[----:B-1----:R-:W-:-:S03]  /*92310*/  F2FP.F16.E5M2.UNPACK_B R46, R55.H1 ;  /* 0x00000037ff2e723e */ /* 0x002fc600030004ff */
[----:B------:R4:W-:Y:S04]  /*92320*/  STL [R1+0x5ac], R47 ;  /* 0x0005ac2f01007387 */ /* 0x0009e80000100800 */
[----:B------:R-:W3:Y:S04]  /*92330*/  LDL.LU R60, [R1+0x8c] ;  /* 0x00008c00013c7983 */ /* 0x000ee80000300800 */
[----:B------:R0:W-:Y:S01]  /*92340*/  STL [R1+0x5a4], R46 ;  /* 0x0005a42e01007387 */ /* 0x0001e20000100800 */
[-C--:B----4-:R-:W-:Y:S02]  /*92350*/  F2FP.F16.E5M2.UNPACK_B R47, R5.reuse.H1 ;  /* 0x00000005ff2f723e */ /* 0x090fe400030004ff */
[----:B0-----:R-:W-:-:S02]  /*92360*/  F2FP.F16.E5M2.UNPACK_B R46, R5 ;  /* 0x00000005ff2e723e */ /* 0x001fc400020004ff */
[----:B------:R-:W-:-:S03]  /*92370*/  F2FP.F16.E5M2.UNPACK_B R5, R3 ;  /* 0x00000003ff05723e */ /* 0x000fc600020004ff */
[----:B------:R0:W-:Y:S04]  /*92380*/  STL [R1+0x598], R46 ;  /* 0x0005982e01007387 */ /* 0x0001e80000100800 */
[----:B------:R-:W-:Y:S01]  /*92390*/  STL [R1+0x590], R47 ;  /* 0x0005902f01007387 */ /* 0x000fe20000100800 */
[----:B0-----:R-:W-:-:S03]  /*923a0*/  F2FP.F16.E5M2.UNPACK_B R46, R3.H1 ;  /* 0x00000003ff2e723e */ /* 0x001fc600030004ff */
[----:B------:R-:W4:Y:S04]  /*923b0*/  LDL.LU R3, [R1+0xa8] ;  /* 0x0000a80001037983 */ /* 0x000f280000300800 */
[----:B------:R0:W-:Y:S04]  /*923c0*/  STL [R1+0x59c], R5 ;  /* 0x00059c0501007387 */ /* 0x0001e80000100800 */
[----:B------:R1:W-:Y:S01]  /*923d0*/  STL [R1+0x594], R46 ;  /* 0x0005942e01007387 */ /* 0x0003e20000100800 */
[-C--:B0-----:R-:W-:Y:S02]  /*923e0*/  F2FP.F16.E5M2.UNPACK_B R5, R6.reuse ;  /* 0x00000006ff05723e */ /* 0x081fe400020004ff */
[----:B-1----:R-:W-:-:S02]  /*923f0*/  F2FP.F16.E5M2.UNPACK_B R46, R6.H1 ;  /* 0x00000006ff2e723e */ /* 0x002fc400030004ff */
[----:B------:R-:W-:Y:S01]  /*92400*/  F2FP.F16.E5M2.UNPACK_B R6, R7 ;  /* 0x00000007ff06723e */ /* 0x000fe200020004ff */
[----:B------:R0:W-:Y:S01]  /*92410*/  STL [R1+0x580], R5 ;  /* 0x0005800501007387 */ /* 0x0001e20000100800 */
[----:B------:R-:W-:-:S03]  /*92420*/  F2FP.F16.E5M2.UNPACK_B R54, R9 ;  /* 0x00000009ff36723e */ /* 0x000fc600020004ff */
[----:B0-----:R-:W4:Y:S04]  /*92430*/  LDL.LU R5, [R1+0xac] ;  /* 0x0000ac0001057983 */ /* 0x001f280000300800 */
[----:B------:R0:W-:Y:S04]  /*92440*/  STL [R1+0x578], R46 ;  /* 0x0005782e01007387 */ /* 0x0001e80000100800 */
[----:B------:R1:W-:Y:S01]  /*92450*/  STL [R1+0x584], R6 ;  /* 0x0005840601007387 */ /* 0x0003e20000100800 */
[----:B------:R-:W-:Y:S02]  /*92460*/  F2FP.F16.E5M2.UNPACK_B R47, R9.H1 ;  /* 0x00000009ff2f723e */ /* 0x000fe400030004ff */
[----:B0-----:R-:W-:Y:S01]  /*92470*/  F2FP.F16.E5M2.UNPACK_B R46, R7.H1 ;  /* 0x00000007ff2e723e */ /* 0x001fe200030004ff */
[----:B-1----:R-:W4:Y:S04]  /*92480*/  LDL.LU R6, [R1+0xc8] ;  /* 0x0000c80001067983 */ /* 0x002f280000300800 */
[----:B------:R-:W4:Y:S04]  /*92490*/  LDL.LU R7, [R1+0xcc] ;  /* 0x0000cc0001077983 */ /* 0x000f280000300800 */
[----:B------:R0:W-:Y:S04]  /*924a0*/  STL [R1+0x57c], R46 ;  /* 0x00057c2e01007387 */ /* 0x0001e80000100800 */
[----:B------:R-:W-:Y:S04]  /*924b0*/  STL [R1+0x568], R54 ;  /* 0x0005683601007387 */ /* 0x000fe80000100800 */
[----:B------:R-:W4:Y:S04]  /*924c0*/  LDL.LU R9, [R1+0xe8] ;  /* 0x0000e80001097983 */ /* 0x000f280000300800 */
[----:B------:R1:W-:Y:S01]  /*924d0*/  STL [R1+0x560], R47 ;  /* 0x0005602f01007387 */ /* 0x0003e20000100800 */
[----:B0-----:R-:W-:-:S02]  /*924e0*/  F2FP.F16.E5M2.UNPACK_B R46, R8 ;  /* 0x00000008ff2e723e */ /* 0x001fc400020004ff */
[----:B-1----:R-:W-:-:S03]  /*924f0*/  F2FP.F16.E5M2.UNPACK_B R47, R8.H1 ;  /* 0x00000008ff2f723e */ /* 0x002fc600030004ff */
[----:B------:R2:W-:Y:S04]  /*92500*/  STL [R1+0x56c], R46 ;  /* 0x00056c2e01007387 */ /* 0x0005e80000100800 */
[----:B------:R-:W4:Y:S04]  /*92510*/  LDL.LU R8, [R1+0xec] ;  /* 0x0000ec0001087983 */ /* 0x000f280000300800 */
[----:B------:R3:W-:Y:S01]  /*92520*/  STL [R1+0x564], R47 ;  /* 0x0005642f01007387 */ /* 0x0007e20000100800 */
[-C--:B--2---:R-:W-:Y:S02]  /*92530*/  F2FP.F16.E5M2.UNPACK_B R46, R43.reuse ;  /* 0x0000002bff2e723e */ /* 0x084fe400020004ff */
[----:B------:R-:W-:-:S02]  /*92540*/  F2FP.F16.E5M2.UNPACK_B R43, R43.H1 ;  /* 0x0000002bff2b723e */ /* 0x000fc400030004ff */
[-C--:B---3--:R-:W-:Y:S01]  /*92550*/  F2FP.F16.E5M2.UNPACK_B R47, R42.reuse ;  /* 0x0000002aff2f723e */ /* 0x088fe200020004ff */
[----:B------:R0:W-:Y:S04]  /*92560*/  STL [R1+0x550], R46 ;  /* 0x0005502e01007387 */ /* 0x0001e80000100800 */
[----:B------:R1:W-:Y:S04]  /*92570*/  STL [R1+0x548], R43 ;  /* 0x0005482b01007387 */ /* 0x0003e80000100800 */
[----:B------:R-:W-:Y:S01]  /*92580*/  STL [R1+0x554], R47 ;  /* 0x0005542f01007387 */ /* 0x000fe20000100800 */
[----:B0-----:R-:W-:-:S05]  /*92590*/  F2FP.F16.E5M2.UNPACK_B R46, R42.H1 ;  /* 0x0000002aff2e723e */ /* 0x001fca00030004ff */
[----:B------:R-:W-:Y:S01]  /*925a0*/  STL [R1+0x54c], R46 ;  /* 0x00054c2e01007387 */ /* 0x000fe20000100800 */
[-C--:B-1----:R-:W-:Y:S02]  /*925b0*/  F2FP.F16.E5M2.UNPACK_B R43, R4.reuse ;  /* 0x00000004ff2b723e */ /* 0x082fe400020004ff */
[----:B------:R-:W-:-:S03]  /*925c0*/  F2FP.F16.E5M2.UNPACK_B R42, R4.H1 ;  /* 0x00000004ff2a723e */ /* 0x000fc600030004ff */
[----:B------:R-:W-:Y:S04]  /*925d0*/  STL [R1+0x538], R43 ;  /* 0x0005382b01007387 */ /* 0x000fe80000100800 */
[----:B------:R0:W-:Y:S04]  /*925e0*/  STL [R1+0x530], R42 ;  /* 0x0005302a01007387 */ /* 0x0001e80000100800 */
[----:B------:R-:W2:Y:S01]  /*925f0*/  LDL.LU R54, [R1+0xf8] ;  /* 0x0000f80001367983 */ /* 0x000ea20000300800 */
[-C--:B------:R-:W-:Y:S02]  /*92600*/  F2FP.F16.E5M2.UNPACK_B R4, R2.reuse ;  /* 0x00000002ff04723e */ /* 0x080fe400020004ff */
[----:B------:R-:W-:-:S03]  /*92610*/  F2FP.F16.E5M2.UNPACK_B R2, R2.H1 ;  /* 0x00000002ff02723e */ /* 0x000fc600030004ff */
[----:B------:R1:W-:Y:S01]  /*92620*/  STL [R1+0x53c], R4 ;  /* 0x00053c0401007387 */ /* 0x0003e20000100800 */
[----:B0-----:R-:W-:-:S03]  /*92630*/  F2FP.F16.E5M2.UNPACK_B R42, R61 ;  /* 0x0000003dff2a723e */ /* 0x001fc600020004ff */
[----:B------:R-:W3:Y:S04]  /*92640*/  LDL.LU R47, [R1+0xfc] ;  /* 0x0000fc00012f7983 */ /* 0x000ee80000300800 */
[----:B------:R0:W-:Y:S04]  /*92650*/  STL [R1+0x534], R2 ;  /* 0x0005340201007387 */ /* 0x0001e80000100800 */
[----:B------:R-:W3:Y:S04]  /*92660*/  LDL.LU R46, [R1+0x118] ;  /* 0x00011800012e7983 */ /* 0x000ee80000300800 */
[----:B------:R-:W-:Y:S04]  /*92670*/  STL [R1+0x520], R42 ;  /* 0x0005202a01007387 */ /* 0x000fe80000100800 */
[----:B------:R-:W3:Y:S01]  /*92680*/  LDL.LU R43, [R1+0x11c] ;  /* 0x00011c00012b7983 */ /* 0x000ee20000300800 */
[----:B-1----:R-:W-:-:S02]  /*92690*/  F2FP.F16.E5M2.UNPACK_B R4, R61.H1 ;  /* 0x0000003dff04723e */ /* 0x002fc400030004ff */
[----:B0-----:R-:W-:-:S03]  /*926a0*/  F2FP.F16.E5M2.UNPACK_B R2, R60 ;  /* 0x0000003cff02723e */ /* 0x001fc600020004ff */
[----:B------:R0:W-:Y:S04]  /*926b0*/  STL [R1+0x518], R4 ;  /* 0x0005180401007387 */ /* 0x0001e80000100800 */
[----:B------:R1:W-:Y:S01]  /*926c0*/  STL [R1+0x524], R2 ;  /* 0x0005240201007387 */ /* 0x0003e20000100800 */
[----:B0-----:R-:W-:-:S03]  /*926d0*/  F2FP.F16.E5M2.UNPACK_B R4, R60.H1 ;  /* 0x0000003cff04723e */ /* 0x001fc600030004ff */
[----:B-1----:R-:W3:Y:S04]  /*926e0*/  LDL.LU R2, [R1+0x128] ;  /* 0x0001280001027983 */ /* 0x002ee80000300800 */
[----:B------:R-:W3:Y:S04]  /*926f0*/  LDL.LU R60, [R1+0x12c] ;  /* 0x00012c00013c7983 */ /* 0x000ee80000300800 */
[----:B------:R0:W-:Y:S04]  /*92700*/  STL [R1+0x51c], R4 ;  /* 0x00051c0401007387 */ /* 0x0001e80000100800 */
[----:B------:R-:W3:Y:S01]  /*92710*/  LDL.LU R61, [R1+0x148] ;  /* 0x00014800013d7983 */ /* 0x000ee20000300800 */
[----:B----4-:R-:W-:-:S02]  /*92720*/  F2FP.F16.E5M2.UNPACK_B R55, R3 ;  /* 0x00000003ff37723e */ /* 0x010fc400020004ff */
[----:B------:R-:W-:-:S03]  /*92730*/  F2FP.F16.E5M2.UNPACK_B R42, R3.H1 ;  /* 0x00000003ff2a723e */ /* 0x000fc600030004ff */
[----:B------:R-:W-:Y:S04]  /*92740*/  STL [R1+0x508], R55 ;  /* 0x0005083701007387 */ /* 0x000fe80000100800 */
[----:B------:R-:W4:Y:S04]  /*92750*/  LDL.LU R3, [R1+0x14c] ;  /* 0x00014c0001037983 */ /* 0x000f280000300800 */
[----:B------:R1:W-:Y:S01]  /*92760*/  STL [R1+0x500], R42 ;  /* 0x0005002a01007387 */ /* 0x0003e20000100800 */
[-C--:B0-----:R-:W-:Y:S02]  /*92770*/  F2FP.F16.E5M2.UNPACK_B R4, R5.reuse ;  /* 0x00000005ff04723e */ /* 0x081fe400020004ff */
[----:B-1----:R-:W-:-:S03]  /*92780*/  F2FP.F16.E5M2.UNPACK_B R42, R5.H1 ;  /* 0x00000005ff2a723e */ /* 0x002fc600030004ff */
[----:B------:R0:W-:Y:S04]  /*92790*/  STL [R1+0x50c], R4 ;  /* 0x00050c0401007387 */ /* 0x0001e80000100800 */
[----:B------:R-:W-:Y:S01]  /*927a0*/  STL [R1+0x504], R42 ;  /* 0x0005042a01007387 */ /* 0x000fe20000100800 */
[-C--:B------:R-:W-:Y:S02]  /*927b0*/  F2FP.F16.E5M2.UNPACK_B R5, R6.reuse.H1 ;  /* 0x00000006ff05723e */ /* 0x080fe400030004ff */
[----:B0-----:R-:W-:Y:S02]  /*927c0*/  F2FP.F16.E5M2.UNPACK_B R4, R6 ;  /* 0x00000006ff04723e */ /* 0x001fe400020004ff */
[----:B------:R-:W-:-:S03]  /*927d0*/  F2FP.F16.E5M2.UNPACK_B R6, R7 ;  /* 0x00000007ff06723e */ /* 0x000fc600020004ff */
[----:B------:R0:W-:Y:S04]  /*927e0*/  STL [R1+0x4f0], R4 ;  /* 0x0004f00401007387 */ /* 0x0001e80000100800 */
[----:B------:R1:W-:Y:S04]  /*927f0*/  STL [R1+0x4e8], R5 ;  /* 0x0004e80501007387 */ /* 0x0003e80000100800 */
[----:B------:R1:W-:Y:S01]  /*92800*/  STL [R1+0x4f4], R6 ;  /* 0x0004f40601007387 */ /* 0x0003e20000100800 */
[----:B0-----:R-:W-:Y:S02]  /*92810*/  F2FP.F16.E5M2.UNPACK_B R4, R7.H1 ;  /* 0x00000007ff04723e */ /* 0x001fe400030004ff */
[----:B-1----:R-:W-:-:S02]  /*92820*/  F2FP.F16.E5M2.UNPACK_B R5, R9 ;  /* 0x00000009ff05723e */ /* 0x002fc400020004ff */
[----:B------:R-:W-:Y:S01]  /*92830*/  F2FP.F16.E5M2.UNPACK_B R6, R9.H1 ;  /* 0x00000009ff06723e */ /* 0x000fe200030004ff */
[----:B------:R0:W-:Y:S04]  /*92840*/  STL [R1+0x4ec], R4 ;  /* 0x0004ec0401007387 */ /* 0x0001e80000100800 */
[----:B------:R1:W-:Y:S04]  /*92850*/  STL [R1+0x4d8], R5 ;  /* 0x0004d80501007387 */ /* 0x0003e80000100800 */
[----:B------:R-:W-:Y:S04]  /*92860*/  STL [R1+0x4d0], R6 ;  /* 0x0004d00601007387 */ /* 0x000fe80000100800 */
[----:B------:R-:W4:Y:S01]  /*92870*/  LDL.LU R42, [R1+0x4] ;  /* 0x00000400012a7983 */ /* 0x000f220000300800 */
[----:B0-----:R-:W-:-:S02]  /*92880*/  F2FP.F16.E5M2.UNPACK_B R4, R8 ;  /* 0x00000008ff04723e */ /* 0x001fc400020004ff */
[----:B-1----:R-:W-:-:S03]  /*92890*/  F2FP.F16.E5M2.UNPACK_B R5, R8.H1 ;  /* 0x00000008ff05723e */ /* 0x002fc600030004ff */
[----:B------:R0:W-:Y:S04]  /*928a0*/  STL [R1+0x4dc], R4 ;  /* 0x0004dc0401007387 */ /* 0x0001e80000100800 */
[----:B0-----:R-:W4:Y:S04]  /*928b0*/  LDL.LU R4, [R1+0x28] ;  /* 0x0000280001047983 */ /* 0x001f280000300800 */
[----:B------:R0:W-:Y:S04]  /*928c0*/  STL [R1+0x4d4], R5 ;  /* 0x0004d40501007387 */ /* 0x0001e80000100800 */
[----:B0-----:R-:W4:Y:S04]  /*928d0*/  LDL.LU R5, [R1] ;  /* 0x0000000001057983 */ /* 0x001f280000300800 */
[----:B------:R-:W4:Y:S04]  /*928e0*/  LDL.LU R6, [R1+0x24] ;  /* 0x0000240001067983 */ /* 0x000f280000300800 */
[----:B------:R-:W4:Y:S04]  /*928f0*/  LDL.LU R7, [R1+0x34] ;  /* 0x0000340001077983 */ /* 0x000f280000300800 */
[----:B------:R-:W4:Y:S04]  /*92900*/  LDL.LU R9, [R1+0x50] ;  /* 0x0000500001097983 */ /* 0x000f280000300800 */
[----:B------:R-:W4:Y:S01]  /*92910*/  LDL.LU R8, [R1+0x60] ;  /* 0x0000600001087983 */ /* 0x000f220000300800 */
[----:B------:R-:W-:-:S02]  /*92920*/  F2FP.F16.E5M2.UNPACK_B R37, R37 ;  /* 0x00000025ff25723e */ /* 0x000fc400020004ff */
[----:B--2---:R-:W-:-:S05]  /*92930*/  F2FP.F16.E5M2.UNPACK_B R55, R54 ;  /* 0x00000036ff37723e */ /* 0x004fca00020004ff */
[----:B------:R0:W-:Y:S02]  /*92940*/  STL [R1+0x4c0], R55 ;  /* 0x0004c03701007387 */ /* 0x0001e40000100800 */
[----:B0-----:R-:W-:Y:S02]  /*92950*/  F2FP.F16.E5M2.UNPACK_B R55, R54.H1 ;  /* 0x00000036ff37723e */ /* 0x001fe400030004ff */
[----:B---3--:R-:W-:-:S03]  /*92960*/  F2FP.F16.E5M2.UNPACK_B R54, R47 ;  /* 0x0000002fff36723e */ /* 0x008fc600020004ff */
[----:B------:R0:W-:Y:S04]  /*92970*/  STL [R1+0x4b8], R55 ;  /* 0x0004b83701007387 */ /* 0x0001e80000100800 */
[----:B------:R1:W-:Y:S01]  /*92980*/  STL [R1+0x4c4], R54 ;  /* 0x0004c43601007387 */ /* 0x0003e20000100800 */
[----:B0-----:R-:W-:Y:S02]  /*92990*/  F2FP.F16.E5M2.UNPACK_B R55, R47.H1 ;  /* 0x0000002fff37723e */ /* 0x001fe400030004ff */
[-C--:B------:R-:W-:Y:S02]  /*929a0*/  F2FP.F16.E5M2.UNPACK_B R47, R46.reuse ;  /* 0x0000002eff2f723e */ /* 0x080fe400020004ff */
[----:B-1----:R-:W-:Y:S02]  /*929b0*/  F2FP.F16.E5M2.UNPACK_B R54, R46.H1 ;  /* 0x0000002eff36723e */ /* 0x002fe400030004ff */
[-C--:B------:R-:W-:Y:S01]  /*929c0*/  F2FP.F16.E5M2.UNPACK_B R46, R43.reuse ;  /* 0x0000002bff2e723e */ /* 0x080fe200020004ff */
[----:B------:R-:W-:Y:S04]  /*929d0*/  STL [R1+0x4bc], R55 ;  /* 0x0004bc3701007387 */ /* 0x000fe80000100800 */
[----:B------:R0:W-:Y:S04]  /*929e0*/  STL [R1+0x4a8], R47 ;  /* 0x0004a82f01007387 */ /* 0x0001e80000100800 */
[----:B------:R-:W-:Y:S04]  /*929f0*/  STL [R1+0x4a0], R54 ;  /* 0x0004a03601007387 */ /* 0x000fe80000100800 */
[----:B------:R1:W-:Y:S01]  /*92a00*/  STL [R1+0x4ac], R46 ;  /* 0x0004ac2e01007387 */ /* 0x0003e20000100800 */
[----:B0-----:R-:W-:-:S02]  /*92a10*/  F2FP.F16.E5M2.UNPACK_B R47, R43.H1 ;  /* 0x0000002bff2f723e */ /* 0x001fc400030004ff */
        /* <DEDUP_REMOVED lines=10> */
[----:B----4-:R-:W-:Y:S02]  /*92ac0*/  F2FP.F16.E5M2.UNPACK_B R61, R3 ;  /* 0x00000003ff3d723e */ /* 0x010fe400020004ff */
[----:B------:R-:W-:Y:S01]  /*92ad0*/  F2FP.F16.E5M2.UNPACK_B R46, R41 ;  /* 0x00000029ff2e723e */ /* 0x000fe200020004ff */
[----:B------:R0:W-:Y:S01]  /*92ae0*/  STL [R1+0x48c], R43 ;  /* 0x00048c2b01007387 */ /* 0x0001e20000100800 */
[----:B------:R-:W-:-:S03]  /*92af0*/  F2FP.F16.E5M2.UNPACK_B R41, R34 ;  /* 0x00000022ff29723e */ /* 0x000fc600020004ff */
[----:B------:R-:W-:Y:S01]  /*92b00*/  STL.64 [R1+0x6580], R60 ;  /* 0x0065803c01007387 */ /* 0x000fe20000100a00 */
[----:B------:R-:W-:-:S03]  /*92b10*/  F2FP.F16.E5M2.UNPACK_B R34, R40 ;  /* 0x00000028ff22723e */ /* 0x000fc600020004ff */
[----:B------:R-:W-:Y:S01]  /*92b20*/  STL [R1+0x470], R46 ;  /* 0x0004702e01007387 */ /* 0x000fe20000100800 */
[----:B0-----:R-:W-:Y:S02]  /*92b30*/  F2FP.F16.E5M2.UNPACK_B R43, R51 ;  /* 0x00000033ff2b723e */ /* 0x001fe400020004ff */
[----:B------:R-:W-:-:S03]  /*92b40*/  F2FP.F16.E5M2.UNPACK_B R40, R50 ;  /* 0x00000032ff28723e */ /* 0x000fc600020004ff */
[----:B------:R-:W-:Y:S04]  /*92b50*/  STL [R1+0x460], R43 ;  /* 0x0004602b01007387 */ /* 0x000fe80000100800 */
[----:B------:R-:W-:Y:S04]  /*92b60*/  STL [R1+0x474], R41 ;  /* 0x0004742901007387 */ /* 0x000fe80000100800 */
[----:B------:R0:W-:Y:S04]  /*92b70*/  STL [R1+0x464], R37 ;  /* 0x0004642501007387 */ /* 0x0001e80000100800 */
[----:B------:R-:W-:Y:S04]  /*92b80*/  STL [R1+0x478], R34 ;  /* 0x0004782201007387 */ /* 0x000fe80000100800 */
[----:B------:R-:W-:Y:S01]  /*92b90*/  STL [R1+0x468], R40 ;  /* 0x0004682801007387 */ /* 0x000fe20000100800 */
[----:B0-----:R-:W-:-:S05]  /*92ba0*/  F2FP.F16.E5M2.UNPACK_B R37, R57 ;  /* 0x00000039ff25723e */ /* 0x001fca00020004ff */
[----:B------:R0:W-:Y:S02]  /*92bb0*/  STL [R1+0x47c], R37 ;  /* 0x00047c2501007387 */ /* 0x0001e40000100800 */
[----:B0-----:R-:W-:Y:S02]  /*92bc0*/  F2FP.F16.E5M2.UNPACK_B R37, R49 ;  /* 0x00000031ff25723e */ /* 0x001fe400020004ff */
[----:B------:R-:W-:-:S05]  /*92bd0*/  F2FP.F16.E5M2.UNPACK_B R34, R42 ;  /* 0x0000002aff22723e */ /* 0x000fca00020004ff */
[----:B------:R0:W-:Y:S02]  /*92be0*/  STL [R1+0x46c], R34 ;  /* 0x00046c2201007387 */ /* 0x0001e40000100800 */
[----:B0-----:R-:W-:Y:S02]  /*92bf0*/  F2FP.F16.E5M2.UNPACK_B R34, R56 ;  /* 0x00000038ff22723e */ /* 0x001fe400020004ff */
[----:B------:R-:W-:-:S05]  /*92c00*/  F2FP.F16.E5M2.UNPACK_B R4, R4 ;  /* 0x00000004ff04723e */ /* 0x000fca00020004ff */
[----:B------:R0:W-:Y:S04]  /*92c10*/  STL [R1+0x450], R4 ;  /* 0x0004500401007387 */ /* 0x0001e80000100800 */
[----:B------:R-:W-:Y:S04]  /*92c20*/  STL [R1+0x440], R37 ;  /* 0x0004402501007387 */ /* 0x000fe80000100800 */
[----:B------:R-:W-:Y:S01]  /*92c30*/  STL [R1+0x454], R34 ;  /* 0x0004542201007387 */ /* 0x000fe20000100800 */
[----:B0-----:R-:W-:Y:S02]  /*92c40*/  F2FP.F16.E5M2.UNPACK_B R4, R5 ;  /* 0x00000005ff04723e */ /* 0x001fe400020004ff */
[----:B------:R-:W-:-:S02]  /*92c50*/  F2FP.F16.E5M2.UNPACK_B R5, R6 ;  /* 0x00000006ff05723e */ /* 0x000fc400020004ff */
[----:B------:R-:W-:Y:S01]  /*92c60*/  F2FP.F16.E5M2.UNPACK_B R6, R7 ;  /* 0x00000007ff06723e */ /* 0x000fe200020004ff */
[----:B------:R0:W-:Y:S04]  /*92c70*/  STL [R1+0x444], R4 ;  /* 0x0004440401007387 */ /* 0x0001e80000100800 */
[----:B------:R1:W-:Y:S04]  /*92c80*/  STL [R1+0x458], R5 ;  /* 0x0004580501007387 */ /* 0x0003e80000100800 */
[----:B------:R2:W-:Y:S01]  /*92c90*/  STL [R1+0x448], R6 ;  /* 0x0004480601007387 */ /* 0x0005e20000100800 */
[----:B0-----:R-:W-:-:S02]  /*92ca0*/  F2FP.F16.E5M2.UNPACK_B R4, R9 ;  /* 0x00000009ff04723e */ /* 0x001fc400020004ff */
[----:B-1----:R-:W-:Y:S02]  /*92cb0*/  F2FP.F16.E5M2.UNPACK_B R5, R8 ;  /* 0x00000008ff05723e */ /* 0x002fe400020004ff */
[----:B--2---:R-:W-:Y:S01]  /*92cc0*/  F2FP.F16.E5M2.UNPACK_B R6, R15 ;  /* 0x0000000fff06723e */ /* 0x004fe200020004ff */
        /* <DEDUP_REMOVED lines=13> */
[----:B------:R1:W-:Y:S01]  /*92da0*/  STL [R1+0x368], R5 ;  /* 0x0003680501007387 */ /* 0x0003e20000100800 */
[----:B------:R-:W-:Y:S02]  /*92db0*/  F2FP.F16.E5M2.UNPACK_B R7, R16 ;  /* 0x00000010ff07723e */ /* 0x000fe400020004ff */
[----:B0-----:R-:W-:Y:S01]  /*92dc0*/  F2FP.F16.E5M2.UNPACK_B R4, R24 ;  /* 0x00000018ff04723e */ /* 0x001fe200020004ff */
[----:B-1----:R-:W2:Y:S04]  /*92dd0*/  LDL.LU R5, [R1+0x20] ;  /* 0x0000200001057983 */ /* 0x002ea80000300800 */
[----:B------:R0:W-:Y:S04]  /*92de0*/  STL [R1+0x37c], R6 ;  /* 0x00037c0601007387 */ /* 0x0001e80000100800 */
[----:B------:R1:W-:Y:S01]  /*92df0*/  STL [R1+0x36c], R4 ;  /* 0x00036c0401007387 */ /* 0x0003e20000100800 */
[----:B0-----:R-:W-:-:S02]  /*92e00*/  F2FP.F16.E5M2.UNPACK_B R6, R14 ;  /* 0x0000000eff06723e */ /* 0x001fc400020004ff */
[----:B-1----:R-:W-:-:S03]  /*92e10*/  F2FP.F16.E5M2.UNPACK_B R4, R19 ;  /* 0x00000013ff04723e */ /* 0x002fc600020004ff */
[----:B------:R0:W-:Y:S04]  /*92e20*/  STL [R1+0x350], R6 ;  /* 0x0003500601007387 */ /* 0x0001e80000100800 */
[----:B------:R1:W-:Y:S04]  /*92e30*/  STL [R1+0x340], R7 ;  /* 0x0003400701007387 */ /* 0x0003e80000100800 */
[----:B------:R3:W-:Y:S01]  /*92e40*/  STL [R1+0x354], R4 ;  /* 0x0003540401007387 */ /* 0x0007e20000100800 */
[----:B0-----:R-:W-:Y:S02]  /*92e50*/  F2FP.F16.E5M2.UNPACK_B R6, R23 ;  /* 0x00000017ff06723e */ /* 0x001fe400020004ff */
[----:B-1----:R-:W-:-:S02]  /*92e60*/  F2FP.F16.E5M2.UNPACK_B R7, R27 ;  /* 0x0000001bff07723e */ /* 0x002fc400020004ff */
[----:B---3--:R-:W-:Y:S01]  /*92e70*/  F2FP.F16.E5M2.UNPACK_B R4, R30 ;  /* 0x0000001eff04723e */ /* 0x008fe200020004ff */
[----:B------:R0:W-:Y:S04]  /*92e80*/  STL [R1+0x344], R6 ;  /* 0x0003440601007387 */ /* 0x0001e80000100800 */
[----:B------:R1:W-:Y:S04]  /*92e90*/  STL [R1+0x358], R7 ;  /* 0x0003580701007387 */ /* 0x0003e80000100800 */
[----:B------:R3:W-:Y:S01]  /*92ea0*/  STL [R1+0x348], R4 ;  /* 0x0003480401007387 */ /* 0x0007e20000100800 */
[----:B0-----:R-:W-:-:S02]  /*92eb0*/  F2FP.F16.E5M2.UNPACK_B R6, R33 ;  /* 0x00000021ff06723e */ /* 0x001fc400020004ff */
[----:B-1----:R-:W-:Y:S02]  /*92ec0*/  F2FP.F16.E5M2.UNPACK_B R7, R22 ;  /* 0x00000016ff07723e */ /* 0x002fe400020004ff */
[----:B---3--:R-:W-:Y:S01]  /*92ed0*/  F2FP.F16.E5M2.UNPACK_B R4, R26 ;  /* 0x0000001aff04723e */ /* 0x008fe200020004ff */
[----:B------:R0:W-:Y:S04]  /*92ee0*/  STL [R1+0x35c], R6 ;  /* 0x00035c0601007387 */ /* 0x0001e80000100800 */
[----:B------:R1:W-:Y:S04]  /*92ef0*/  STL [R1+0x34c], R7 ;  /* 0x00034c0701007387 */ /* 0x0003e80000100800 */
[----:B------:R-:W-:Y:S01]  /*92f00*/  STL [R1+0x210], R4 ;  /* 0x0002100401007387 */ /* 0x000fe20000100800 */
[----:B0-----:R-:W-:-:S02]  /*92f10*/  F2FP.F16.E5M2.UNPACK_B R6, R29 ;  /* 0x0000001dff06723e */ /* 0x001fc400020004ff */
[----:B-1----:R-:W-:-:S03]  /*92f20*/  F2FP.F16.E5M2.UNPACK_B R7, R32 ;  /* 0x00000020ff07723e */ /* 0x002fc600020004ff */
[----:B------:R0:W-:Y:S04]  /*92f30*/  STL [R1+0x214], R6 ;  /* 0x0002140601007387 */ /* 0x0001e80000100800 */
[----:B0-----:R-:W3:Y:S04]  /*92f40*/  LDL.LU R6, [R1+0x14] ;  /* 0x0000140001067983 */ /* 0x001ee80000300800 */
[----:B------:R0:W-:Y:S04]  /*92f50*/  STL [R1+0x218], R7 ;  /* 0x0002180701007387 */ /* 0x0001e80000100800 */
[----:B0-----:R-:W4:Y:S01]  /*92f60*/  LDL.LU R7, [R1+0x30] ;  /* 0x0000300001077983 */ /* 0x001f220000300800 */
[----:B------:R-:W-:-:S05]  /*92f70*/  F2FP.F16.E5M2.UNPACK_B R4, R36 ;  /* 0x00000024ff04723e */ /* 0x000fca00020004ff */
[----:B------:R0:W-:Y:S04]  /*92f80*/  STL [R1+0x21c], R4 ;  /* 0x00021c0401007387 */ /* 0x0001e80000100800 */
        /* <DEDUP_REMOVED lines=10> */
[----:B------:R-:W-:-:S03]  /*93030*/  F2FP.F16.E5M2.UNPACK_B R15, R39 ;  /* 0x00000027ff0f723e */ /* 0x000fc600020004ff */
[----:B------:R-:W4:Y:S04]  /*93040*/  LDL.LU R55, [R1+0x64] ;  /* 0x0000640001377983 */ /* 0x000f280000300800 */
[----:B------:R-:W4:Y:S01]  /*93050*/  LDL.LU R46, [R1+0x74] ;  /* 0x00007400012e7983 */ /* 0x000f220000300800 */
[----:B------:R-:W-:-:S03]  /*93060*/  F2FP.F16.E5M2.UNPACK_B R14, R48 ;  /* 0x00000030ff0e723e */ /* 0x000fc600020004ff */
[----:B------:R-:W4:Y:S04]  /*93070*/  LDL.LU R43, [R1+0x84] ;  /* 0x00008400012b7983 */ /* 0x000f280000300800 */
[----:B------:R-:W4:Y:S01]  /*93080*/  LDL.LU R42, [R1+0xa4] ;  /* 0x0000a400012a7983 */ /* 0x000f220000300800 */
[----:B0-----:R-:W-:-:S03]  /*93090*/  F2FP.F16.E5M2.UNPACK_B R4, R31 ;  /* 0x0000001fff04723e */ /* 0x001fc600020004ff */
[----:B------:R0:W-:Y:S04]  /*930a0*/  STL [R1+0x200], R15 ;  /* 0x0002000f01007387 */ /* 0x0001e80000100800 */
[----:B------:R1:W-:Y:S04]  /*930b0*/  STL [R1+0x1f0], R14 ;  /* 0x0001f00e01007387 */ /* 0x0003e80000100800 */
[----:B------:R1:W-:Y:S01]  /*930c0*/  STL [R1+0x204], R4 ;  /* 0x0002040401007387 */ /* 0x0003e20000100800 */
[----:B0-----:R-:W-:Y:S02]  /*930d0*/  F2FP.F16.E5M2.UNPACK_B R15, R35 ;  /* 0x00000023ff0f723e */ /* 0x001fe400020004ff */
[----:B-1----:R-:W-:-:S02]  /*930e0*/  F2FP.F16.E5M2.UNPACK_B R14, R38 ;  /* 0x00000026ff0e723e */ /* 0x002fc400020004ff */
[----:B------:R-:W-:Y:S01]  /*930f0*/  F2FP.F16.E5M2.UNPACK_B R4, R45 ;  /* 0x0000002dff04723e */ /* 0x000fe200020004ff */
[----:B------:R0:W-:Y:S04]  /*93100*/  STL [R1+0x1f4], R15 ;  /* 0x0001f40f01007387 */ /* 0x0001e80000100800 */
[----:B------:R1:W-:Y:S04]  /*93110*/  STL [R1+0x208], R14 ;  /* 0x0002080e01007387 */ /* 0x0003e80000100800 */
[----:B------:R-:W-:Y:S01]  /*93120*/  STL [R1+0x1f8], R4 ;  /* 0x0001f80401007387 */ /* 0x000fe20000100800 */
[----:B0-----:R-:W-:-:S02]  /*93130*/  F2FP.F16.E5M2.UNPACK_B R15, R53 ;  /* 0x00000035ff0f723e */ /* 0x001fc400020004ff */
[----:B-1----:R-:W-:-:S03]  /*93140*/  F2FP.F16.E5M2.UNPACK_B R14, R59 ;  /* 0x0000003bff0e723e */ /* 0x002fc600020004ff */
[----:B------:R0:W-:Y:S04]  /*93150*/  STL [R1+0x20c], R15 ;  /* 0x00020c0f01007387 */ /* 0x0001e80000100800 */
[----:B------:R-:W4:Y:S04]  /*93160*/  LDL.LU R54, [R1+0xb4] ;  /* 0x0000b40001367983 */ /* 0x000f280000300800 */
[----:B------:R1:W-:Y:S04]  /*93170*/  STL [R1+0x1fc], R14 ;  /* 0x0001fc0e01007387 */ /* 0x0003e80000100800 */
[----:B------:R-:W4:Y:S01]  /*93180*/  LDL.LU R47, [R1+0xc0] ;  /* 0x0000c000012f7983 */ /* 0x000f220000300800 */
[----:B------:R-:W-:-:S02]  /*93190*/  F2FP.F16.E5M2.UNPACK_B R16, R52 ;  /* 0x00000034ff10723e */ /* 0x000fc400020004ff */
[----:B0-----:R-:W-:Y:S02]  /*931a0*/  F2FP.F16.E5M2.UNPACK_B R15, R44 ;  /* 0x0000002cff0f723e */ /* 0x001fe400020004ff */
[----:B-1----:R-:W-:Y:S02]  /*931b0*/  F2FP.F16.E5M2.UNPACK_B R14, R58 ;  /* 0x0000003aff0e723e */ /* 0x002fe400020004ff */
[----:B--2---:R-:W-:-:S05]  /*931c0*/  F2FP.F16.E5M2.UNPACK_B R4, R5 ;  /* 0x00000005ff04723e */ /* 0x004fca00020004ff */
[----:B------:R0:W-:Y:S04]  /*931d0*/  STL [R1+0x1e0], R4 ;  /* 0x0001e00401007387 */ /* 0x0001e80000100800 */
[----:B0-----:R-:W2:Y:S04]  /*931e0*/  LDL.LU R4, [R1+0x7c] ;  /* 0x00007c0001047983 */ /* 0x001ea80000300800 */
[----:B------:R-:W2:Y:S04]  /*931f0*/  LDL.LU R5, [R1+0xa0] ;  /* 0x0000a00001057983 */ /* 0x000ea80000300800 */
[----:B------:R3:W-:Y:S04]  /*93200*/  STL [R1+0x1e4], R15 ;  /* 0x0001e40f01007387 */ /* 0x0007e80000100800 */
[----:B------:R-:W-:Y:S01]  /*93210*/  STL [R1+0x1e8], R16 ;  /* 0x0001e81001007387 */ /* 0x000fe20000100800 */
[----:B---3--:R-:W-:-:S03]  /*93220*/  F2FP.F16.E5M2.UNPACK_B R15, R6 ;  /* 0x00000006ff0f723e */ /* 0x008fc600020004ff */
[----:B------:R-:W3:Y:S04]  /*93230*/  LDL.LU R6, [R1+0xb0] ;  /* 0x0000b00001067983 */ /* 0x000ee80000300800 */
[----:B------:R4:W-:Y:S04]  /*93240*/  STL [R1+0x1ec], R14 ;  /* 0x0001ec0e01007387 */ /* 0x0009e80000100800 */
[----:B------:R0:W-:Y:S01]  /*93250*/  STL [R1+0x1d0], R15 ;  /* 0x0001d00f01007387 */ /* 0x0001e20000100800 */
[----:B----4-:R-:W-:-:S03]  /*93260*/  F2FP.F16.E5M2.UNPACK_B R14, R7 ;  /* 0x00000007ff0e723e */ /* 0x010fc600020004ff */
[----:B------:R-:W4:Y:S04]  /*93270*/  LDL.LU R7, [R1+0xbc] ;  /* 0x0000bc0001077983 */ /* 0x000f280000300800 */
[----:B------:R1:W-:Y:S01]  /*93280*/  STL [R1+0x1c0], R14 ;  /* 0x0001c00e01007387 */ /* 0x0003e20000100800 */
[----:B0-----:R-:W-:-:S03]  /*93290*/  F2FP.F16.E5M2.UNPACK_B R15, R9 ;  /* 0x00000009ff0f723e */ /* 0x001fc600020004ff */
[----:B------:R-:W4:Y:S04]  /*932a0*/  LDL.LU R9, [R1+0xd0] ;  /* 0x0000d00001097983 */ /* 0x000f280000300800 */
[----:B------:R0:W-:Y:S01]  /*932b0*/  STL [R1+0x1d4], R15 ;  /* 0x0001d40f01007387 */ /* 0x0001e20000100800 */
[----:B------:R-:W-:Y:S02]  /*932c0*/  F2FP.F16.E5M2.UNPACK_B R16, R50 ;  /* 0x00000032ff10723e */ /* 0x000fe400020004ff */
[----:B-1----:R-:W-:Y:S02]  /*932d0*/  F2FP.F16.E5M2.UNPACK_B R14, R8 ;  /* 0x00000008ff0e723e */ /* 0x002fe400020004ff */
[----:B------:R-:W4:Y:S04]  /*932e0*/  LDL.LU R8, [R1+0xd8] ;  /* 0x0000d80001087983 */ /* 0x000f280000300800 */
[----:B------:R1:W-:Y:S01]  /*932f0*/  STL [R1+0x1c4], R14 ;  /* 0x0001c40e01007387 */ /* 0x0003e20000100800 */
[----:B0-----:R-:W-:-:S03]  /*93300*/  F2FP.F16.E5M2.UNPACK_B R15, R40 ;  /* 0x00000028ff0f723e */ /* 0x001fc600020004ff */
[----:B------:R0:W-:Y:S04]  /*93310*/  STL [R1+0x1d8], R16 ;  /* 0x0001d81001007387 */ /* 0x0001e80000100800 */
[----:B------:R0:W-:Y:S01]  /*93320*/  STL [R1+0x1c8], R15 ;  /* 0x0001c80f01007387 */ /* 0x0001e20000100800 */
[----:B-1----:R-:W-:Y:S02]  /*93330*/  F2FP.F16.E5M2.UNPACK_B R14, R37 ;  /* 0x00000025ff0e723e */ /* 0x002fe400020004ff */
[----:B0-----:R-:W-:-:S03]  /*93340*/  F2FP.F16.E5M2.UNPACK_B R16, R34 ;  /* 0x00000022ff10723e */ /* 0x001fc600020004ff */
[----:B------:R0:W-:Y:S01]  /*93350*/  STL [R1+0x1dc], R14 ;  /* 0x0001dc0e01007387 */ /* 0x0001e20000100800 */
[----:B------:R-:W-:-:S03]  /*93360*/  F2FP.F16.E5M2.UNPACK_B R15, R51 ;  /* 0x00000033ff0f723e */ /* 0x000fc600020004ff */
[----:B------:R1:W-:Y:S04]  /*93370*/  STL [R1+0x1cc], R16 ;  /* 0x0001cc1001007387 */ /* 0x0003e80000100800 */
[----:B------:R1:W-:Y:S01]  /*93380*/  STL [R1+0x90], R15 ;  /* 0x0000900f01007387 */ /* 0x0003e20000100800 */
[----:B0-----:R-:W-:Y:S02]  /*93390*/  F2FP.F16.E5M2.UNPACK_B R14, R41 ;  /* 0x00000029ff0e723e */ /* 0x001fe400020004ff */
[----:B-1----:R-:W-:-:S03]  /*933a0*/  F2FP.F16.E5M2.UNPACK_B R16, R60 ;  /* 0x0000003cff10723e */ /* 0x002fc600020004ff */
        /* <DEDUP_REMOVED lines=9> */
[----:B------:R-:W4:Y:S04]  /*93440*/  LDL.LU R56, [R1+0xe0] ;  /* 0x0000e00001387983 */ /* 0x000f280000300800 */
[----:B------:R1:W-:Y:S04]  /*93450*/  STL [R1+0x84], R15 ;  /* 0x0000840f01007387 */ /* 0x0003e80000100800 */
[----:B------:R-:W4:Y:S01]  /*93460*/  LDL.LU R61, [R1+0xb8] ;  /* 0x0000b800013d7983 */ /* 0x000f220000300800 */
[----:B0-----:R-:W-:-:S05]  /*93470*/  F2FP.F16.E5M2.UNPACK_B R14, R42 ;  /* 0x0000002aff0e723e */ /* 0x001fca00020004ff */
[----:B------:R2:W-:Y:S04]  /*93480*/  STL [R1+0x74], R14 ;  /* 0x0000740e01007387 */ /* 0x0005e80000100800 */
[----:B------:R-:W4:Y:S01]  /*93490*/  LDL.LU R46, [R1+0xc4] ;  /* 0x0000c400012e7983 */ /* 0x000f220000300800 */
[----:B-1----:R-:W-:Y:S02]  /*934a0*/  F2FP.F16.E5M2.UNPACK_B R16, R54 ;  /* 0x00000036ff10723e */ /* 0x002fe400020004ff */
[----:B------:R-:W-:Y:S01]  /*934b0*/  F2FP.F16.E5M2.UNPACK_B R15, R47 ;  /* 0x0000002fff0f723e */ /* 0x000fe200020004ff */
[----:B------:R-:W4:Y:S04]  /*934c0*/  LDL.LU R43, [R1+0xd4] ;  /* 0x0000d400012b7983 */ /* 0x000f280000300800 */
[----:B------:R-:W4:Y:S04]  /*934d0*/  LDL.LU R42, [R1+0xdc] ;  /* 0x0000dc00012a7983 */ /* 0x000f280000300800 */
[----:B------:R-:W-:Y:S04]  /*934e0*/  STL [R1+0x88], R16 ;  /* 0x0000881001007387 */ /* 0x000fe80000100800 */
[----:B------:R-:W-:Y:S04]  /*934f0*/  STL [R1+0x78], R15 ;  /* 0x0000780f01007387 */ /* 0x000fe80000100800 */
[----:B------:R-:W4:Y:S01]  /*93500*/  LDL.LU R49, [R1+0xf0] ;  /* 0x0000f00001317983 */ /* 0x000f220000300800 */
[----:B--2---:R-:W-:-:S02]  /*93510*/  F2FP.F16.E5M2.UNPACK_B R14, R4 ;  /* 0x00000004ff0e723e */ /* 0x004fc400020004ff */
[----:B------:R-:W-:-:S03]  /*93520*/  F2FP.F16.E5M2.UNPACK_B R4, R5 ;  /* 0x00000005ff04723e */ /* 0x000fc600020004ff */
[----:B------:R-:W-:Y:S04]  /*93530*/  STL [R1+0x8c], R14 ;  /* 0x00008c0e01007387 */ /* 0x000fe80000100800 */
[----:B------:R-:W2:Y:S04]  /*93540*/  LDL.LU R57, [R1+0x100] ;  /* 0x0001000001397983 */ /* 0x000ea80000300800 */
[----:B------:R0:W-:Y:S04]  /*93550*/  STL [R1+0x7c], R4 ;  /* 0x00007c0401007387 */ /* 0x0001e80000100800 */
[----:B0-----:R-:W2:Y:S04]  /*93560*/  LDL.LU R4, [R1+0x108] ;  /* 0x0001080001047983 */ /* 0x001ea80000300800 */
[----:B------:R-:W2:Y:S01]  /*93570*/  LDL.LU R5, [R1+0xe4] ;  /* 0x0000e40001057983 */ /* 0x000ea20000300800 */
[----:B---3--:R-:W-:-:S05]  /*93580*/  F2FP.F16.E5M2.UNPACK_B R6, R6 ;  /* 0x00000006ff06723e */ /* 0x008fca00020004ff */
[----:B------:R0:W-:Y:S01]  /*93590*/  STL [R1+0x60], R6 ;  /* 0x0000600601007387 */ /* 0x0001e20000100800 */
[----:B----4-:R-:W-:-:S03]  /*935a0*/  F2FP.F16.E5M2.UNPACK_B R7, R7 ;  /* 0x00000007ff07723e */ /* 0x010fc600020004ff */
[----:B0-----:R-:W3:Y:S04]  /*935b0*/  LDL.LU R6, [R1+0xf4] ;  /* 0x0000f40001067983 */ /* 0x001ee80000300800 */
[----:B------:R0:W-:Y:S04]  /*935c0*/  STL [R1+0x64], R7 ;  /* 0x0000640701007387 */ /* 0x0001e80000100800 */
[----:B0-----:R-:W4:Y:S01]  /*935d0*/  LDL.LU R7, [R1+0x104] ;  /* 0x0001040001077983 */ /* 0x001f220000300800 */
[----:B------:R-:W-:Y:S02]  /*935e0*/  F2FP.F16.E5M2.UNPACK_B R9, R9 ;  /* 0x00000009ff09723e */ /* 0x000fe400020004ff */
[----:B------:R-:W-:-:S03]  /*935f0*/  F2FP.F16.E5M2.UNPACK_B R8, R8 ;  /* 0x00000008ff08723e */ /* 0x000fc600020004ff */
[----:B------:R0:W-:Y:S04]  /*93600*/  STL [R1+0x68], R9 ;  /* 0x0000680901007387 */ /* 0x0001e80000100800 */
[----:B------:R-:W4:Y:S04]  /*93610*/  LDL.LU R50, [R1+0x110] ;  /* 0x0001100001327983 */ /* 0x000f280000300800 */
[----:B------:R-:W4:Y:S04]  /*93620*/  LDL.LU R40, [R1+0x120] ;  /* 0x0001200001287983 */ /* 0x000f280000300800 */
        /* <DEDUP_REMOVED lines=10> */
[----:B-1----:R-:W4:Y:S01]  /*936d0*/  LDL.LU R8, [R1+0x134] ;  /* 0x0001340001087983 */ /* 0x002f220000300800 */
[----:B------:R-:W-:-:S02]  /*936e0*/  F2FP.F16.E5M2.UNPACK_B R15, R56 ;  /* 0x00000038ff0f723e */ /* 0x000fc400020004ff */
[----:B------:R-:W-:-:S03]  /*936f0*/  F2FP.F16.E5M2.UNPACK_B R14, R61 ;  /* 0x0000003dff0e723e */ /* 0x000fc600020004ff */
[----:B------:R0:W-:Y:S04]  /*93700*/  STL [R1+0x50], R15 ;  /* 0x0000500f01007387 */ /* 0x0001e80000100800 */
[----:B------:R1:W-:Y:S01]  /*93710*/  STL [R1+0x40], R14 ;  /* 0x0000400e01007387 */ /* 0x0003e20000100800 */
[----:B------:R-:W-:Y:S02]  /*93720*/  F2FP.F16.E5M2.UNPACK_B R16, R46 ;  /* 0x0000002eff10723e */ /* 0x000fe400020004ff */
[----:B0-----:R-:W-:-:S03]  /*93730*/  F2FP.F16.E5M2.UNPACK_B R15, R43 ;  /* 0x0000002bff0f723e */ /* 0x001fc600020004ff */
[----:B------:R0:W-:Y:S04]  /*93740*/  STL [R1+0x54], R16 ;  /* 0x0000541001007387 */ /* 0x0001e80000100800 */
[----:B------:R-:W4:Y:S01]  /*93750*/  LDL.LU R61, [R1+0x140] ;  /* 0x00014000013d7983 */ /* 0x000f220000300800 */
[----:B-1----:R-:W-:-:S03]  /*93760*/  F2FP.F16.E5M2.UNPACK_B R14, R42 ;  /* 0x0000002aff0e723e */ /* 0x002fc600020004ff */
[----:B------:R2:W-:Y:S04]  /*93770*/  STL [R1+0x44], R15 ;  /* 0x0000440f01007387 */ /* 0x0005e80000100800 */
[----:B------:R-:W4:Y:S04]  /*93780*/  LDL.LU R46, [R1+0x150] ;  /* 0x00015000012e7983 */ /* 0x000f280000300800 */
[----:B------:R1:W-:Y:S04]  /*93790*/  STL [R1+0x58], R14 ;  /* 0x0000580e01007387 */ /* 0x0003e80000100800 */
[----:B------:R-:W4:Y:S04]  /*937a0*/  LDL.LU R43, [R1+0x15c] ;  /* 0x00015c00012b7983 */ /* 0x000f280000300800 */
[----:B------:R-:W4:Y:S01]  /*937b0*/  LDL.LU R42, [R1+0x168] ;  /* 0x00016800012a7983 */ /* 0x000f220000300800 */
[----:B0-----:R-:W-:-:S05]  /*937c0*/  F2FP.F16.E5M2.UNPACK_B R16, R49 ;  /* 0x00000031ff10723e */ /* 0x001fca00020004ff */
[----:B------:R-:W-:Y:S01]  /*937d0*/  STL [R1+0x48], R16 ;  /* 0x0000481001007387 */ /* 0x000fe20000100800 */
[----:B--2---:R-:W-:Y:S02]  /*937e0*/  F2FP.F16.E5M2.UNPACK_B R15, R57 ;  /* 0x00000039ff0f723e */ /* 0x004fe400020004ff */
[----:B-1----:R-:W-:Y:S02]  /*937f0*/  F2FP.F16.E5M2.UNPACK_B R14, R4 ;  /* 0x00000004ff0e723e */ /* 0x002fe400020004ff */
[----:B------:R-:W2:Y:S04]  /*93800*/  LDL.LU R4, [R1+0x170] ;  /* 0x0001700001047983 */ /* 0x000ea80000300800 */
[----:B------:R0:W-:Y:S04]  /*93810*/  STL [R1+0x5c], R15 ;  /* 0x00005c0f01007387 */ /* 0x0001e80000100800 */
[----:B------:R3:W-:Y:S01]  /*93820*/  STL [R1+0x4c], R14 ;  /* 0x00004c0e01007387 */ /* 0x0007e20000100800 */
[----:B0-----:R-:W-:-:S03]  /*93830*/  F2FP.F16.E5M2.UNPACK_B R15, R5 ;  /* 0x00000005ff0f723e */ /* 0x001fc600020004ff */
[----:B------:R-:W2:Y:S04]  /*93840*/  LDL.LU R5, [R1+0x1b0] ;  /* 0x0001b00001057983 */ /* 0x000ea80000300800 */
[----:B------:R4:W-:Y:S01]  /*93850*/  STL [R1+0x430], R15 ;  /* 0x0004300f01007387 */ /* 0x0009e20000100800 */
[----:B---3--:R-:W-:-:S03]  /*93860*/  F2FP.F16.E5M2.UNPACK_B R14, R6 ;  /* 0x00000006ff0e723e */ /* 0x008fc600020004ff */
[----:B------:R-:W3:Y:S04]  /*93870*/  LDL.LU R6, [R1+0x158] ;  /* 0x0001580001067983 */ /* 0x000ee80000300800 */
[----:B------:R0:W-:Y:S01]  /*93880*/  STL [R1+0x420], R14 ;  /* 0x0004200e01007387 */ /* 0x0001e20000100800 */
[----:B----4-:R-:W-:-:S03]  /*93890*/  F2FP.F16.E5M2.UNPACK_B R15, R7 ;  /* 0x00000007ff0f723e */ /* 0x010fc600020004ff */
[----:B------:R-:W4:Y:S04]  /*938a0*/  LDL.LU R7, [R1+0x164] ;  /* 0x0001640001077983 */ /* 0x000f280000300800 */
[----:B------:R1:W-:Y:S01]  /*938b0*/  STL [R1+0x434], R15 ;  /* 0x0004340f01007387 */ /* 0x0003e20000100800 */
[----:B0-----:R-:W-:Y:S02]  /*938c0*/  F2FP.F16.E5M2.UNPACK_B R14, R50 ;  /* 0x00000032ff0e723e */ /* 0x001fe400020004ff */
[----:B------:R-:W-:-:S03]  /*938d0*/  F2FP.F16.E5M2.UNPACK_B R16, R40 ;  /* 0x00000028ff10723e */ /* 0x000fc600020004ff */
[----:B------:R0:W-:Y:S01]  /*938e0*/  STL [R1+0x424], R14 ;  /* 0x0004240e01007387 */ /* 0x0001e20000100800 */
[----:B-1----:R-:W-:-:S03]  /*938f0*/  F2FP.F16.E5M2.UNPACK_B R15, R37 ;  /* 0x00000025ff0f723e */ /* 0x002fc600020004ff */
        /* <DEDUP_REMOVED lines=11> */
[----:B------:R-:W-:Y:S02]  /*939b0*/  F2FP.F16.E5M2.UNPACK_B R15, R54 ;  /* 0x00000036ff0f723e */ /* 0x000fe400020004ff */
[----:B------:R-:W-:Y:S01]  /*939c0*/  F2FP.F16.E5M2.UNPACK_B R9, R9 ;  /* 0x00000009ff09723e */ /* 0x000fe200020004ff */
[----:B------:R-:W-:Y:S01]  /*939d0*/  STL [R1+0x414], R16 ;  /* 0x0004141001007387 */ /* 0x000fe20000100800 */
[----:B------:R-:W-:-:S03]  /*939e0*/  F2FP.F16.E5M2.UNPACK_B R8, R8 ;  /* 0x00000008ff08723e */ /* 0x000fc600020004ff */
[----:B------:R-:W-:Y:S01]  /*939f0*/  STL [R1+0x404], R15 ;  /* 0x0004040f01007387 */ /* 0x000fe20000100800 */
[----:B0-----:R-:W-:-:S05]  /*93a00*/  F2FP.F16.E5M2.UNPACK_B R14, R47 ;  /* 0x0000002fff0e723e */ /* 0x001fca00020004ff */
[----:B------:R-:W-:Y:S04]  /*93a10*/  STL [R1+0x418], R14 ;  /* 0x0004180e01007387 */ /* 0x000fe80000100800 */
[----:B------:R-:W4:Y:S04]  /*93a20*/  LDL.LU R55, [R1+0x16c] ;  /* 0x00016c0001377983 */ /* 0x000f280000300800 */
[----:B------:R0:W-:Y:S04]  /*93a30*/  STL [R1+0x408], R9 ;  /* 0x0004080901007387 */ /* 0x0001e80000100800 */
[----:B------:R-:W4:Y:S04]  /*93a40*/  LDL.LU R54, [R1+0x17c] ;  /* 0x00017c0001367983 */ /* 0x000f280000300800 */
[----:B------:R1:W-:Y:S04]  /*93a50*/  STL [R1+0x41c], R8 ;  /* 0x00041c0801007387 */ /* 0x0003e80000100800 */
[----:B------:R-:W4:Y:S04]  /*93a60*/  LDL.LU R47, [R1+0x1b8] ;  /* 0x0001b800012f7983 */ /* 0x000f280000300800 */
[----:B0-----:R-:W4:Y:S04]  /*93a70*/  LDL.LU R9, [R1+0x224] ;  /* 0x0002240001097983 */ /* 0x001f280000300800 */
[----:B-1----:R-:W4:Y:S01]  /*93a80*/  LDL.LU R8, [R1+0x5fc] ;  /* 0x0005fc0001087983 */ /* 0x002f220000300800 */
[----:B------:R-:W-:-:S02]  /*93a90*/  F2FP.F16.E5M2.UNPACK_B R14, R61 ;  /* 0x0000003dff0e723e */ /* 0x000fc400020004ff */
[----:B------:R-:W-:Y:S02]  /*93aa0*/  F2FP.F16.E5M2.UNPACK_B R44, R46 ;  /* 0x0000002eff2c723e */ /* 0x000fe400020004ff */
[----:B------:R-:W-:Y:S01]  /*93ab0*/  F2FP.F16.E5M2.UNPACK_B R39, R43 ;  /* 0x0000002bff27723e */ /* 0x000fe200020004ff */
[----:B------:R-:W-:Y:S04]  /*93ac0*/  STL [R1+0x40c], R14 ;  /* 0x00040c0e01007387 */ /* 0x000fe80000100800 */
[----:B------:R-:W4:Y:S04]  /*93ad0*/  LDL.LU R46, [R1+0x178] ;  /* 0x00017800012e7983 */ /* 0x000f280000300800 */
[----:B------:R-:W4:Y:S01]  /*93ae0*/  LDL.LU R43, [R1+0x1b4] ;  /* 0x0001b400012b7983 */ /* 0x000f220000300800 */
[----:B------:R-:W-:-:S03]  /*93af0*/  F2FP.F16.E5M2.UNPACK_B R38, R42 ;  /* 0x0000002aff26723e */ /* 0x000fc600020004ff */
[----:B------:R-:W4:Y:S04]  /*93b00*/  LDL.LU R42, [R1+0x1bc] ;  /* 0x0001bc00012a7983 */ /* 0x000f280000300800 */
[----:B------:R-:W-:Y:S04]  /*93b10*/  STL [R1+0x330], R44 ;  /* 0x0003302c01007387 */ /* 0x000fe80000100800 */
[----:B------:R-:W-:Y:S01]  /*93b20*/  STL [R1+0x334], R39 ;  /* 0x0003342701007387 */ /* 0x000fe20000100800 */
[----:B--2---:R-:W-:Y:S02]  /*93b30*/  F2FP.F16.E5M2.UNPACK_B R36, R4 ;  /* 0x00000004ff24723e */ /* 0x004fe400020004ff */
[----:B------:R-:W-:-:S05]  /*93b40*/  F2FP.F16.E5M2.UNPACK_B R4, R5 ;  /* 0x00000005ff04723e */ /* 0x000fca00020004ff */
[----:B------:R4:W-:Y:S04]  /*93b50*/  STL [R1+0x320], R4 ;  /* 0x0003200401007387 */ /* 0x0009e80000100800 */
[----:B------:R-:W-:Y:S01]  /*93b60*/  STL [R1+0x338], R38 ;  /* 0x0003382601007387 */ /* 0x000fe20000100800 */
[----:B---3--:R-:W-:-:S05]  /*93b70*/  F2FP.F16.E5M2.UNPACK_B R5, R6 ;  /* 0x00000006ff05723e */ /* 0x008fca00020004ff */
[----:B------:R-:W-:Y:S04]  /*93b80*/  STL [R1+0x310], R5 ;  /* 0x0003100501007387 */ /* 0x000fe80000100800 */
[----:B------:R-:W2:Y:S04]  /*93b90*/  LDL.LU R49, [R1+0x5f8] ;  /* 0x0005f80001317983 */ /* 0x000ea80000300800 */
[----:B------:R-:W3:Y:S01]  /*93ba0*/  LDL.LU R57, [R1+0x608] ;  /* 0x0006080001397983 */ /* 0x000ee20000300800 */
[----:B----4-:R-:W-:-:S05]  /*93bb0*/  F2FP.F16.E5M2.UNPACK_B R4, R7 ;  /* 0x00000007ff04723e */ /* 0x010fca00020004ff */
[----:B------:R0:W-:Y:S04]  /*93bc0*/  STL [R1+0x324], R4 ;  /* 0x0003240401007387 */ /* 0x0001e80000100800 */
[----:B------:R-:W4:Y:S04]  /*93bd0*/  LDL.LU R50, [R1+0x614] ;  /* 0x0006140001327983 */ /* 0x000f280000300800 */
[----:B------:R-:W4:Y:S04]  /*93be0*/  LDL.LU R40, [R1+0x620] ;  /* 0x0006200001287983 */ /* 0x000f280000300800 */
[----:B------:R-:W4:Y:S04]  /*93bf0*/  LDL.LU R37, [R1+0x5f4] ;  /* 0x0005f40001257983 */ /* 0x000f280000300800 */
[----:B------:R-:W4:Y:S04]  /*93c00*/  LDL.LU R34, [R1+0x604] ;  /* 0x0006040001227983 */ /* 0x000f280000300800 */
[----:B------:R-:W4:Y:S04]  /*93c10*/  LDL.LU R51, [R1+0x610] ;  /* 0x0006100001337983 */ /* 0x000f280000300800 */
[----:B0-----:R-:W4:Y:S04]  /*93c20*/  LDL.LU R4, [R1+0x61c] ;  /* 0x00061c0001047983 */ /* 0x001f280000300800 */
[----:B------:R-:W4:Y:S04]  /*93c30*/  LDL.LU R5, [R1+0x624] ;  /* 0x0006240001057983 */ /* 0x000f280000300800 */
[----:B------:R-:W4:Y:S04]  /*93c40*/  LDL.LU R6, [R1+0x62c] ;  /* 0x00062c0001067983 */ /* 0x000f280000300800 */
[----:B------:R-:W4:Y:S04]  /*93c50*/  LDL.LU R7, [R1+0x634] ;  /* 0x0006340001077983 */ /* 0x000f280000300800 */
[----:B------:R-:W-:Y:S01]  /*93c60*/  STL [R1+0x33c], R36 ;  /* 0x00033c2401007387 */ /* 0x000fe20000100800 */
[----:B------:R-:W-:-:S02]  /*93c70*/  F2FP.F16.E5M2.UNPACK_B R16, R55 ;  /* 0x00000037ff10723e */ /* 0x000fc400020004ff */
[----:B------:R-:W-:Y:S02]  /*93c80*/  F2FP.F16.E5M2.UNPACK_B R15, R54 ;  /* 0x00000036ff0f723e */ /* 0x000fe400020004ff */
[----:B------:R-:W-:Y:S01]  /*93c90*/  F2FP.F16.E5M2.UNPACK_B R14, R47 ;  /* 0x0000002fff0e723e */ /* 0x000fe200020004ff */
[----:B------:R0:W-:Y:S04]  /*93ca0*/  STL [R1+0x314], R16 ;  /* 0x0003141001007387 */ /* 0x0001e80000100800 */
[----:B------:R1:W-:Y:S01]  /*93cb0*/  STL [R1+0x328], R15 ;  /* 0x0003280f01007387 */ /* 0x0003e20000100800 */
[----:B------:R-:W-:Y:S02]  /*93cc0*/  F2FP.F16.E5M2.UNPACK_B R9, R9 ;  /* 0x00000009ff09723e */ /* 0x000fe400020004ff */
[----:B------:R-:W-:Y:S01]  /*93cd0*/  F2FP.F16.E5M2.UNPACK_B R8, R8 ;  /* 0x00000008ff08723e */ /* 0x000fe200020004ff */
[----:B------:R-:W-:Y:S04]  /*93ce0*/  STL [R1+0x318], R14 ;  /* 0x0003180e01007387 */ /* 0x000fe80000100800 */
[----:B------:R-:W4:Y:S04]  /*93cf0*/  LDL.LU R41, [R1+0x174] ;  /* 0x0001740001297983 */ /* 0x000f280000300800 */
[----:B------:R0:W-:Y:S04]  /*93d00*/  STL [R1+0x32c], R9 ;  /* 0x00032c0901007387 */ /* 0x0001e80000100800 */
[----:B------:R-:W4:Y:S04]  /*93d10*/  LDL.LU R60, [R1+0x1a4] ;  /* 0x0001a400013c7983 */ /* 0x000f280000300800 */
[----:B------:R1:W-:Y:S01]  /*93d20*/  STL [R1+0x31c], R8 ;  /* 0x00031c0801007387 */ /* 0x0003e20000100800 */
[----:B0-----:R-:W-:-:S02]  /*93d30*/  F2FP.F16.E5M2.UNPACK_B R16, R46 ;  /* 0x0000002eff10723e */ /* 0x001fc400020004ff */
[----:B-1----:R-:W-:Y:S01]  /*93d40*/  F2FP.F16.E5M2.UNPACK_B R15, R43 ;  /* 0x0000002bff0f723e */ /* 0x002fe200020004ff */
[----:B------:R-:W4:Y:S04]  /*93d50*/  LDL.LU R9, [R1+0x1a8] ;  /* 0x0001a80001097983 */ /* 0x000f280000300800 */
[----:B------:R-:W4:Y:S01]  /*93d60*/  LDL.LU R8, [R1+0x5f0] ;  /* 0x0005f00001087983 */ /* 0x000f220000300800 */
[----:B------:R-:W-:-:S03]  /*93d70*/  F2FP.F16.E5M2.UNPACK_B R14, R42 ;  /* 0x0000002aff0e723e */ /* 0x000fc600020004ff */
[----:B------:R-:W-:Y:S04]  /*93d80*/  STL [R1+0x300], R16 ;  /* 0x0003001001007387 */ /* 0x000fe80000100800 */
[----:B------:R-:W4:Y:S04]  /*93d90*/  LDL.LU R61, [R1+0x1ac] ;  /* 0x0001ac00013d7983 */ /* 0x000f280000300800 */
[----:B------:R2:W-:Y:S04]  /*93da0*/  STL [R1+0x304], R15 ;  /* 0x0003040f01007387 */ /* 0x0005e80000100800 */
[----:B------:R-:W4:Y:S04]  /*93db0*/  LDL.LU R55, [R1+0x220] ;  /* 0x0002200001377983 */ /* 0x000f280000300800 */
[----:B------:R3:W-:Y:S04]  /*93dc0*/  STL [R1+0x308], R14 ;  /* 0x0003080e01007387 */ /* 0x0007e80000100800 */
[----:B------:R-:W4:Y:S04]  /*93dd0*/  LDL.LU R54, [R1+0x22c] ;  /* 0x00022c0001367983 */ /* 0x000f280000300800 */
[----:B------:R-:W4:Y:S04]  /*93de0*/  LDL.LU R47, [R1+0x600] ;  /* 0x00060000012f7983 */ /* 0x000f280000300800 */
[----:B------:R-:W4:Y:S04]  /*93df0*/  LDL.LU R46, [R1+0x60c] ;  /* 0x00060c00012e7983 */ /* 0x000f280000300800 */
[----:B------:R-:W4:Y:S04]  /*93e00*/  LDL.LU R43, [R1+0x618] ;  /* 0x00061800012b7983 */ /* 0x000f280000300800 */
[----:B------:R-:W4:Y:S01]  /*93e10*/  LDL.LU R42, [R1+0x228] ;  /* 0x00022800012a7983 */ /* 0x000f220000300800 */
[----:B--2---:R-:W-:-:S02]  /*93e20*/  F2FP.F16.E5M2.UNPACK_B R15, R49 ;  /* 0x00000031ff0f723e */ /* 0x004fc400020004ff */
[----:B---3--:R-:W-:-:S03]  /*93e30*/  F2FP.F16.E5M2.UNPACK_B R14, R57 ;  /* 0x00000039ff0e723e */ /* 0x008fc600020004ff */
[----:B------:R0:W-:Y:S04]  /*93e40*/  STL [R1+0x30c], R15 ;  /* 0x00030c0f01007387 */ /* 0x0001e80000100800 */
[----:B------:R1:W-:Y:S01]  /*93e50*/  STL [R1+0x2f0], R14 ;  /* 0x0002f00e01007387 */ /* 0x0003e20000100800 */
[----:B----4-:R-:W-:Y:S02]  /*93e60*/  F2FP.F16.E5M2.UNPACK_B R16, R50 ;  /* 0x00000032ff10723e */ /* 0x010fe400020004ff */
[----:B0-----:R-:W-:Y:S02]  /*93e70*/  F2FP.F16.E5M2.UNPACK_B R15, R40 ;  /* 0x00000028ff0f723e */ /* 0x001fe400020004ff */
[----:B-1----:R-:W-:Y:S01]  /*93e80*/  F2FP.F16.E5M2.UNPACK_B R14, R37 ;  /* 0x00000025ff0e723e */ /* 0x002fe200020004ff */
[----:B------:R0:W-:Y:S04]  /*93e90*/  STL [R1+0x2e0], R16 ;  /* 0x0002e01001007387 */ /* 0x0001e80000100800 */
[----:B------:R1:W-:Y:S04]  /*93ea0*/  STL [R1+0x2f4], R15 ;  /* 0x0002f40f01007387 */ /* 0x0003e80000100800 */
[----:B------:R2:W-:Y:S01]  /*93eb0*/  STL [R1+0x2e4], R14 ;  /* 0x0002e40e01007387 */ /* 0x0005e20000100800 */
[----:B0-----:R-:W-:-:S02]  /*93ec0*/  F2FP.F16.E5M2.UNPACK_B R16, R34 ;  /* 0x00000022ff10723e */ /* 0x001fc400020004ff */
[----:B-1----:R-:W-:Y:S02]  /*93ed0*/  F2FP.F16.E5M2.UNPACK_B R15, R51 ;  /* 0x00000033ff0f723e */ /* 0x002fe400020004ff */
[----:B--2---:R-:W-:Y:S01]  /*93ee0*/  F2FP.F16.E5M2.UNPACK_B R14, R4 ;  /* 0x00000004ff0e723e */ /* 0x004fe200020004ff */
[----:B------:R-:W-:Y:S04]  /*93ef0*/  STL [R1+0x2f8], R16 ;  /* 0x0002f81001007387 */ /* 0x000fe80000100800 */
[----:B------:R-:W-:Y:S04]  /*93f00*/  STL [R1+0x2e8], R15 ;  /* 0x0002e80f01007387 */ /* 0x000fe80000100800 */
[----:B------:R-:W2:Y:S01]  /*93f10*/  LDL.LU R4, [R1+0x3f0] ;  /* 0x0003f00001047983 */ /* 0x000ea20000300800 */
[----:B------:R-:W-:-:S02]  /*93f20*/  F2FP.F16.E5M2.UNPACK_B R5, R5 ;  /* 0x00000005ff05723e */ /* 0x000fc400020004ff */
[----:B------:R-:W-:Y:S01]  /*93f30*/  F2FP.F16.E5M2.UNPACK_B R6, R6 ;  /* 0x00000006ff06723e */ /* 0x000fe200020004ff */
[----:B------:R-:W-:Y:S01]  /*93f40*/  STL [R1+0x2fc], R14 ;  /* 0x0002fc0e01007387 */ /* 0x000fe20000100800 */
[----:B------:R-:W-:-:S03]  /*93f50*/  F2FP.F16.E5M2.UNPACK_B R7, R7 ;  /* 0x00000007ff07723e */ /* 0x000fc600020004ff */
[----:B------:R0:W-:Y:S04]  /*93f60*/  STL [R1+0x2ec], R5 ;  /* 0x0002ec0501007387 */ /* 0x0001e80000100800 */
[----:B0-----:R-:W3:Y:S04]  /*93f70*/  LDL.LU R5, [R1+0x3f4] ;  /* 0x0003f40001057983 */ /* 0x001ee80000300800 */
[----:B------:R0:W-:Y:S04]  /*93f80*/  STL [R1+0x1b0], R6 ;  /* 0x0001b00601007387 */ /* 0x0001e80000100800 */
[----:B0-----:R-:W4:Y:S04]  /*93f90*/  LDL.LU R6, [R1+0x3f8] ;  /* 0x0003f80001067983 */ /* 0x001f280000300800 */
[----:B------:R0:W-:Y:S04]  /*93fa0*/  STL [R1+0x1b4], R7 ;  /* 0x0001b40701007387 */ /* 0x0001e80000100800 */
[----:B0-----:R-:W4:Y:S01]  /*93fb0*/  LDL.LU R7, [R1+0x3fc] ;  /* 0x0003fc0001077983 */ /* 0x001f220000300800 */
[----:B------:R-:W-:-:S02]  /*93fc0*/  F2FP.F16.E5M2.UNPACK_B R14, R10 ;  /* 0x0000000aff0e723e */ /* 0x000fc400020004ff */
[----:B------:R-:W-:Y:S02]  /*93fd0*/  F2FP.F16.E5M2.UNPACK_B R11, R11 ;  /* 0x0000000bff0b723e */ /* 0x000fe400020004ff */
[----:B------:R-:W-:Y:S01]  /*93fe0*/  F2FP.F16.E5M2.UNPACK_B R10, R41 ;  /* 0x00000029ff0a723e */ /* 0x000fe200020004ff */
[----:B------:R0:W-:Y:S04]  /*93ff0*/  STL [R1+0x1b8], R14 ;  /* 0x0001b80e01007387 */ /* 0x0001e80000100800 */
[----:B------:R1:W-:Y:S04]  /*94000*/  STL [R1+0x1bc], R11 ;  /* 0x0001bc0b01007387 */ /* 0x0003e80000100800 */
[----:B------:R1:W-:Y:S01]  /*94010*/  STL [R1+0x1a0], R10 ;  /* 0x0001a00a01007387 */ /* 0x0003e20000100800 */
[----:B0-----:R-:W-:-:S02]  /*94020*/  F2FP.F16.E5M2.UNPACK_B R14, R60 ;  /* 0x0000003cff0e723e */ /* 0x001fc400020004ff */
[----:B-1----:R-:W-:Y:S02]  /*94030*/  F2FP.F16.E5M2.UNPACK_B R11, R9 ;  /* 0x00000009ff0b723e */ /* 0x002fe400020004ff */
[----:B------:R-:W-:Y:S01]  /*94040*/  F2FP.F16.E5M2.UNPACK_B R10, R8 ;  /* 0x00000008ff0a723e */ /* 0x000fe200020004ff */
[----:B------:R-:W-:Y:S04]  /*94050*/  STL [R1+0x190], R14 ;  /* 0x0001900e01007387 */ /* 0x000fe80000100800 */
[----:B------:R-:W4:Y:S04]  /*94060*/  LDL.LU R9, [R1+0x628] ;  /* 0x0006280001097983 */ /* 0x000f280000300800 */
[----:B------:R0:W-:Y:S04]  /*94070*/  STL [R1+0x1a4], R11 ;  /* 0x0001a40b01007387 */ /* 0x0001e80000100800 */
[----:B------:R-:W4:Y:S04]  /*94080*/  LDL.LU R8, [R1+0x630] ;  /* 0x0006300001087983 */ /* 0x000f280000300800 */
[----:B------:R1:W-:Y:S01]  /*94090*/  STL [R1+0x194], R10 ;  /* 0x0001940a01007387 */ /* 0x0003e20000100800 */
[----:B0-----:R-:W-:-:S02]  /*940a0*/  F2FP.F16.E5M2.UNPACK_B R11, R12 ;  /* 0x0000000cff0b723e */ /* 0x001fc400020004ff */
[----:B-1----:R-:W-:Y:S02]  /*940b0*/  F2FP.F16.E5M2.UNPACK_B R10, R61 ;  /* 0x0000003dff0a723e */ /* 0x002fe400020004ff */
[----:B------:R-:W-:Y:S01]  /*940c0*/  F2FP.F16.E5M2.UNPACK_B R12, R55 ;  /* 0x00000037ff0c723e */ /* 0x000fe200020004ff */
[----:B------:R0:W-:Y:S04]  /*940d0*/  STL [R1+0x1a8], R11 ;  /* 0x0001a80b01007387 */ /* 0x0001e80000100800 */
[----:B------:R1:W-:Y:S04]  /*940e0*/  STL [R1+0x198], R10 ;  /* 0x0001980a01007387 */ /* 0x0003e80000100800 */
[----:B------:R1:W-:Y:S01]  /*940f0*/  STL [R1+0x1ac], R12 ;  /* 0x0001ac0c01007387 */ /* 0x0003e20000100800 */
[----:B0-----:R-:W-:-:S02]  /*94100*/  F2FP.F16.E5M2.UNPACK_B R11, R54 ;  /* 0x00000036ff0b723e */ /* 0x001fc400020004ff */
[----:B-1----:R-:W-:Y:S02]  /*94110*/  F2FP.F16.E5M2.UNPACK_B R10, R47 ;  /* 0x0000002fff0a723e */ /* 0x002fe400020004ff */
[----:B------:R-:W-:Y:S01]  /*94120*/  F2FP.F16.E5M2.UNPACK_B R12, R46 ;  /* 0x0000002eff0c723e */ /* 0x000fe200020004ff */
[----:B------:R0:W-:Y:S04]  /*94130*/  STL [R1+0x19c], R11 ;  /* 0x00019c0b01007387 */ /* 0x0001e80000100800 */
[----:B------:R1:W-:Y:S04]  /*94140*/  STL [R1+0x180], R10 ;  /* 0x0001800a01007387 */ /* 0x0003e80000100800 */
[----:B------:R-:W-:Y:S04]  /*94150*/  STL [R1+0x184], R12 ;  /* 0x0001840c01007387 */ /* 0x000fe80000100800 */
[----:B------:R-:W4:Y:S01]  /*94160*/  LDL.LU R18, [R1+0x3e0] ;  /* 0x0003e00001127983 */ /* 0x000f220000300800 */
[----:B0-----:R-:W-:-:S02]  /*94170*/  F2FP.F16.E5M2.UNPACK_B R11, R43 ;  /* 0x0000002bff0b723e */ /* 0x001fc400020004ff */
[----:B-1----:R-:W-:-:S03]  /*94180*/  F2FP.F16.E5M2.UNPACK_B R10, R42 ;  /* 0x0000002aff0a723e */ /* 0x002fc600020004ff */
[----:B------:R-:W-:Y:S04]  /*94190*/  STL [R1+0x188], R11 ;  /* 0x0001880b01007387 */ /* 0x000fe80000100800 */
        /* <DEDUP_REMOVED lines=11> */
[----:B--2---:R-:W-:-:S05]  /*94250*/  F2FP.F16.E5M2.UNPACK_B R4, R4 ;  /* 0x00000004ff04723e */ /* 0x004fca00020004ff */
[----:B------:R0:W-:Y:S04]  /*94260*/  STL [R1+0x170], R4 ;  /* 0x0001700401007387 */ /* 0x0001e80000100800 */
[----:B------:R-:W2:Y:S01]  /*94270*/  LDL.LU R43, [R1+0x644] ;  /* 0x00064400012b7983 */ /* 0x000ea20000300800 */
[----:B---3--:R-:W-:-:S05]  /*94280*/  F2FP.F16.E5M2.UNPACK_B R10, R5 ;  /* 0x00000005ff0a723e */ /* 0x008fca00020004ff */
[----:B------:R-:W-:Y:S04]  /*94290*/  STL [R1+0x160], R10 ;  /* 0x0001600a01007387 */ /* 0x000fe80000100800 */
[----:B------:R-:W3:Y:S01]  /*942a0*/  LDL.LU R34, [R1+0x648] ;  /* 0x0006480001227983 */ /* 0x000ee20000300800 */
[----:B----4-:R-:W-:-:S05]  /*942b0*/  F2FP.F16.E5M2.UNPACK_B R5, R6 ;  /* 0x00000006ff05723e */ /* 0x010fca00020004ff */
[----:B------:R-:W-:Y:S04]  /*942c0*/  STL [R1+0x174], R5 ;  /* 0x0001740501007387 */ /* 0x000fe80000100800 */
[----:B------:R-:W4:Y:S01]  /*942d0*/  LDL.LU R51, [R1+0x64c] ;  /* 0x00064c0001337983 */ /* 0x000f220000300800 */
[----:B0-----:R-:W-:-:S05]  /*942e0*/  F2FP.F16.E5M2.UNPACK_B R4, R7 ;  /* 0x00000007ff04723e */ /* 0x001fca00020004ff */
[----:B------:R0:W-:Y:S04]  /*942f0*/  STL [R1+0x164], R4 ;  /* 0x0001640401007387 */ /* 0x0001e80000100800 */
[----:B------:R-:W4:Y:S04]  /*94300*/  LDL.LU R60, [R1+0x3c0] ;  /* 0x0003c000013c7983 */ /* 0x000f280000300800 */
[----:B------:R-:W4:Y:S04]  /*94310*/  LDL.LU R61, [R1+0x3c4] ;  /* 0x0003c400013d7983 */ /* 0x000f280000300800 */
[----:B------:R-:W4:Y:S04]  /*94320*/  LDL.LU R42, [R1+0x3c8] ;  /* 0x0003c800012a7983 */ /* 0x000f280000300800 */
[----:B------:R-:W4:Y:S01]  /*94330*/  LDL.LU R55, [R1+0x3cc] ;  /* 0x0003cc0001377983 */ /* 0x000f220000300800 */
[----:B0-----:R-:W-:-:S02]  /*94340*/  F2FP.F16.E5M2.UNPACK_B R4, R9 ;  /* 0x00000009ff04723e */ /* 0x001fc400020004ff */
[----:B------:R-:W-:-:S03]  /*94350*/  F2FP.F16.E5M2.UNPACK_B R5, R8 ;  /* 0x00000008ff05723e */ /* 0x000fc600020004ff */
[----:B------:R0:W-:Y:S04]  /*94360*/  STL [R1+0x178], R4 ;  /* 0x0001780401007387 */ /* 0x0001e80000100800 */
[----:B0-----:R-:W4:Y:S04]  /*94370*/  LDL.LU R4, [R1+0x650] ;  /* 0x0006500001047983 */ /* 0x001f280000300800 */
[----:B------:R0:W-:Y:S04]  /*94380*/  STL [R1+0x168], R5 ;  /* 0x0001680501007387 */ /* 0x0001e80000100800 */
[----:B------:R-:W4:Y:S04]  /*94390*/  LDL.LU R8, [R1+0x654] ;  /* 0x0006540001087983 */ /* 0x000f280000300800 */
[----:B0-----:R-:W4:Y:S04]  /*943a0*/  LDL.LU R5, [R1+0x658] ;  /* 0x0006580001057983 */ /* 0x001f280000300800 */
[----:B------:R-:W4:Y:S04]  /*943b0*/  LDL.LU R9, [R1+0x3b0] ;  /* 0x0003b00001097983 */ /* 0x000f280000300800 */
[----:B------:R-:W4:Y:S04]  /*943c0*/  LDL.LU R6, [R1+0x3b4] ;  /* 0x0003b40001067983 */ /* 0x000f280000300800 */
[----:B------:R-:W4:Y:S04]  /*943d0*/  LDL.LU R54, [R1+0x3b8] ;  /* 0x0003b80001367983 */ /* 0x000f280000300800 */
[----:B------:R-:W4:Y:S01]  /*943e0*/  LDL.LU R7, [R1+0x3bc] ;  /* 0x0003bc0001077983 */ /* 0x000f220000300800 */
[----:B------:R-:W-:-:S05]  /*943f0*/  F2FP.F16.E5M2.UNPACK_B R12, R18 ;  /* 0x00000012ff0c723e */ /* 0x000fca00020004ff */
[----:B------:R0:W-:Y:S01]  /*94400*/  STL [R1+0x17c], R12 ;  /* 0x00017c0c01007387 */ /* 0x0001e20000100800 */
[----:B------:R-:W-:Y:S02]  /*94410*/  F2FP.F16.E5M2.UNPACK_B R11, R15 ;  /* 0x0000000fff0b723e */ /* 0x000fe400020004ff */
[----:B------:R-:W-:Y:S02]  /*94420*/  F2FP.F16.E5M2.UNPACK_B R10, R56 ;  /* 0x00000038ff0a723e */ /* 0x000fe400020004ff */
[----:B0-----:R-:W-:Y:S01]  /*94430*/  F2FP.F16.E5M2.UNPACK_B R12, R49 ;  /* 0x00000031ff0c723e */ /* 0x001fe200020004ff */
        /* <DEDUP_REMOVED lines=12> */
[----:B------:R-:W4:Y:S04]  /*94500*/  LDL.LU R47, [R1+0x65c] ;  /* 0x00065c00012f7983 */ /* 0x000f280000300800 */
[----:B------:R0:W-:Y:S04]  /*94510*/  STL [R1+0x10], R11 ;  /* 0x0000100b01007387 */ /* 0x0001e80000100800 */
[----:B------:R2:W-:Y:S04]  /*94520*/  STL [R1+0x24], R10 ;  /* 0x0000240a01007387 */ /* 0x0005e80000100800 */
[----:B------:R-:W-:Y:S04]  /*94530*/  STL [R1+0x14], R12 ;  /* 0x0000140c01007387 */ /* 0x000fe80000100800 */
[----:B------:R-:W4:Y:S01]  /*94540*/  LDL.LU R41, [R1+0x660] ;  /* 0x0006600001297983 */ /* 0x000f220000300800 */
[----:B0-----:R-:W-:-:S05]  /*94550*/  F2FP.F16.E5M2.UNPACK_B R11, R46 ;  /* 0x0000002eff0b723e */ /* 0x001fca00020004ff */
[----:B------:R3:W-:Y:S04]  /*94560*/  STL [R1+0x28], R11 ;  /* 0x0000280b01007387 */ /* 0x0007e80000100800 */
[----:B------:R-:W4:Y:S01]  /*94570*/  LDL.LU R46, [R1+0x664] ;  /* 0x00066400012e7983 */ /* 0x000f220000300800 */
[----:B--2---:R-:W-:-:S05]  /*94580*/  F2FP.F16.E5M2.UNPACK_B R10, R43 ;  /* 0x0000002bff0a723e */ /* 0x004fca00020004ff */
[----:B------:R4:W-:Y:S04]  /*94590*/  STL [R1+0x18], R10 ;  /* 0x0000180a01007387 */ /* 0x0009e80000100800 */
[----:B------:R-:W2:Y:S01]  /*945a0*/  LDL.LU R43, [R1+0x3a0] ;  /* 0x0003a000012b7983 */ /* 0x000ea20000300800 */
[----:B---3--:R-:W-:-:S05]  /*945b0*/  F2FP.F16.E5M2.UNPACK_B R11, R34 ;  /* 0x00000022ff0b723e */ /* 0x008fca00020004ff */
[----:B------:R0:W-:Y:S01]  /*945c0*/  STL [R1+0x2c], R11 ;  /* 0x00002c0b01007387 */ /* 0x0001e20000100800 */
[----:B----4-:R-:W-:-:S05]  /*945d0*/  F2FP.F16.E5M2.UNPACK_B R10, R51 ;  /* 0x00000033ff0a723e */ /* 0x010fca00020004ff */
[----:B------:R1:W-:Y:S01]  /*945e0*/  STL [R1+0x1c], R10 ;  /* 0x00001c0a01007387 */ /* 0x0003e20000100800 */
[----:B------:R-:W-:Y:S02]  /*945f0*/  F2FP.F16.E5M2.UNPACK_B R12, R60 ;  /* 0x0000003cff0c723e */ /* 0x000fe400020004ff */
[----:B0-----:R-:W-:-:S03]  /*94600*/  F2FP.F16.E5M2.UNPACK_B R11, R61 ;  /* 0x0000003dff0b723e */ /* 0x001fc600020004ff */
[----:B------:R-:W-:Y:S04]  /*94610*/  STL [R1], R12 ;  /* 0x0000000c01007387 */ /* 0x000fe80000100800 */
[----:B------:R-:W3:Y:S01]  /*94620*/  LDL.LU R60, [R1+0x3a4] ;  /* 0x0003a400013c7983 */ /* 0x000ee20000300800 */
[----:B-1----:R-:W-:-:S03]  /*94630*/  F2FP.F16.E5M2.UNPACK_B R10, R42 ;  /* 0x0000002aff0a723e */ /* 0x002fc600020004ff */
[----:B------:R-:W-:Y:S04]  /*94640*/  STL [R1+0x4], R11 ;  /* 0x0000040b01007387 */ /* 0x000fe80000100800 */
[----:B------:R-:W4:Y:S04]  /*94650*/  LDL.LU R42, [R1+0x3a8] ;  /* 0x0003a800012a7983 */ /* 0x000f280000300800 */
[----:B------:R0:W-:Y:S02]  /*94660*/  STL [R1+0x8], R10 ;  /* 0x0000080a01007387 */ /* 0x0001e40000100800 */
[----:B0-----:R-:W-:-:S05]  /*94670*/  F2FP.F16.E5M2.UNPACK_B R10, R55 ;  /* 0x00000037ff0a723e */ /* 0x001fca00020004ff */
[----:B------:R0:W-:Y:S04]  /*94680*/  STL [R1+0xc], R10 ;  /* 0x00000c0a01007387 */ /* 0x0001e80000100800 */
[----:B------:R-:W4:Y:S04]  /*94690*/  LDL.LU R28, [R1+0x3ac] ;  /* 0x0003ac00011c7983 */ /* 0x000f280000300800 */
[----:B------:R-:W4:Y:S04]  /*946a0*/  LDL.LU R57, [R1+0x668] ;  /* 0x0006680001397983 */ /* 0x000f280000300800 */
[----:B------:R-:W4:Y:S04]  /*946b0*/  LDL.LU R50, [R1+0x66c] ;  /* 0x00066c0001327983 */ /* 0x000f280000300800 */
[----:B------:R-:W4:Y:S04]  /*946c0*/  LDL.LU R40, [R1+0x670] ;  /* 0x0006700001287983 */ /* 0x000f280000300800 */
[----:B------:R-:W4:Y:S04]  /*946d0*/  LDL.LU R61, [R1+0x390] ;  /* 0x00039000013d7983 */ /* 0x000f280000300800 */
[----:B------:R-:W4:Y:S01]  /*946e0*/  LDL.LU R55, [R1+0x394] ;  /* 0x0003940001377983 */ /* 0x000f220000300800 */
[----:B------:R-:W-:-:S02]  /*946f0*/  F2FP.F16.E5M2.UNPACK_B R4, R4 ;  /* 0x00000004ff04723e */ /* 0x000fc400020004ff */
[----:B------:R-:W-:Y:S02]  /*94700*/  F2FP.F16.E5M2.UNPACK_B R8, R8 ;  /* 0x00000008ff08723e */ /* 0x000fe400020004ff */
[----:B------:R-:W-:Y:S02]  /*94710*/  F2FP.F16.E5M2.UNPACK_B R5, R5 ;  /* 0x00000005ff05723e */ /* 0x000fe400020004ff */
[----:B------:R-:W-:Y:S02]  /*94720*/  F2FP.F16.E5M2.UNPACK_B R6, R6 ;  /* 0x00000006ff06723e */ /* 0x000fe400020004ff */
[----:B0-----:R-:W-:Y:S02]  /*94730*/  F2FP.F16.E5M2.UNPACK_B R10, R54 ;  /* 0x00000036ff0a723e */ /* 0x001fe400020004ff */
[----:B------:R-:W-:Y:S01]  /*94740*/  F2FP.F16.E5M2.UNPACK_B R7, R7 ;  /* 0x00000007ff07723e */ /* 0x000fe200020004ff */
[----:B------:R-:W4:Y:S01]  /*94750*/  LDL.LU R54, [R1+0x398] ;  /* 0x0003980001367983 */ /* 0x000f220000300800 */
[----:B------:R-:W-:-:S03]  /*94760*/  F2FP.F16.E5M2.UNPACK_B R9, R9 ;  /* 0x00000009ff09723e */ /* 0x000fc600020004ff */
[----:B------:R0:W-:Y:S04]  /*94770*/  STL.64 [R1+0x6578], R6 ;  /* 0x0065780601007387 */ /* 0x0001e80000100a00 */
[----:B------:R1:W-:Y:S01]  /*94780*/  STL.64 [R1+0x6570], R4 ;  /* 0x0065700401007387 */ /* 0x0003e20000100a00 */
[----:B------:R-:W-:-:S03]  /*94790*/  F2FP.F16.E5M2.UNPACK_B R11, R47 ;  /* 0x0000002fff0b723e */ /* 0x000fc600020004ff */
[----:B------:R-:W4:Y:S01]  /*947a0*/  LDL.LU R47, [R1+0x39c] ;  /* 0x00039c00012f7983 */ /* 0x000f220000300800 */
[----:B0-----:R-:W-:-:S03]  /*947b0*/  F2FP.F16.E5M2.UNPACK_B R6, R41 ;  /* 0x00000029ff06723e */ /* 0x001fc600020004ff */
[----:B------:R-:W-:Y:S04]  /*947c0*/  STL.64 [R1+0x6590], R10 ;  /* 0x0065900a01007387 */ /* 0x000fe80000100a00 */
[----:B------:R-:W-:Y:S04]  /*947d0*/  STL.64 [R1+0x6588], R8 ;  /* 0x0065880801007387 */ /* 0x000fe80000100a00 */
[----:B------:R-:W-:Y:S04]  /*947e0*/  STL [R1+0x3f0], R6 ;  /* 0x0003f00601007387 */ /* 0x000fe80000100800 */
[----:B------:R-:W4:Y:S01]  /*947f0*/  LDL.LU R25, [R1+0x674] ;  /* 0x0006740001197983 */ /* 0x000f220000300800 */
[----:B-1----:R-:W-:-:S05]  /*94800*/  F2FP.F16.E5M2.UNPACK_B R5, R46 ;  /* 0x0000002eff05723e */ /* 0x002fca00020004ff */
[----:B------:R3:W-:Y:S04]  /*94810*/  STL [R1+0x3e0], R5 ;  /* 0x0003e00501007387 */ /* 0x0007e80000100800 */
[----:B------:R-:W4:Y:S01]  /*94820*/  LDL.LU R21, [R1+0x678] ;  /* 0x0006780001157983 */ /* 0x000f220000300800 */
[----:B--2---:R-:W-:-:S05]  /*94830*/  F2FP.F16.E5M2.UNPACK_B R4, R43 ;  /* 0x0000002bff04723e */ /* 0x004fca00020004ff */
[----:B------:R4:W-:Y:S04]  /*94840*/  STL [R1+0x3f4], R4 ;  /* 0x0003f40401007387 */ /* 0x0009e80000100800 */
[----:B------:R-:W2:Y:S04]  /*94850*/  LDL.LU R18, [R1+0x680] ;  /* 0x0006800001127983 */ /* 0x000ea80000300800 */
[----:B------:R-:W2:Y:S04]  /*94860*/  LDL.LU R46, [R1+0x380] ;  /* 0x00038000012e7983 */ /* 0x000ea80000300800 */
[----:B------:R-:W2:Y:S04]  /*94870*/  LDL.LU R43, [R1+0x384] ;  /* 0x00038400012b7983 */ /* 0x000ea80000300800 */
[----:B------:R-:W2:Y:S01]  /*94880*/  LDL.LU R15, [R1+0x388] ;  /* 0x00038800010f7983 */ /* 0x000ea20000300800 */
[----:B---3--:R-:W-:-:S02]  /*94890*/  F2FP.F16.E5M2.UNPACK_B R5, R60 ;  /* 0x0000003cff05723e */ /* 0x008fc400020004ff */
[----:B----4-:R-:W-:-:S03]  /*948a0*/  F2FP.F16.E5M2.UNPACK_B R4, R42 ;  /* 0x0000002aff04723e */ /* 0x010fc600020004ff */
[----:B------:R-:W-:Y:S04]  /*948b0*/  STL [R1+0x3e4], R5 ;  /* 0x0003e40501007387 */ /* 0x000fe80000100800 */
[----:B------:R-:W3:Y:S04]  /*948c0*/  LDL.LU R56, [R1+0x67c] ;  /* 0x00067c0001387983 */ /* 0x000ee80000300800 */
[----:B------:R0:W-:Y:S04]  /*948d0*/  STL [R1+0x3f8], R4 ;  /* 0x0003f80401007387 */ /* 0x0001e80000100800 */
[----:B------:R-:W4:Y:S04]  /*948e0*/  LDL.LU R49, [R1+0x688] ;  /* 0x0006880001317983 */ /* 0x000f280000300800 */
[----:B------:R-:W4:Y:S04]  /*948f0*/  LDL.LU R37, [R1+0x690] ;  /* 0x0006900001257983 */ /* 0x000f280000300800 */
[----:B------:R-:W4:Y:S04]  /*94900*/  LDL.LU R34, [R1+0x69c] ;  /* 0x00069c0001227983 */ /* 0x000f280000300800 */
[----:B------:R-:W4:Y:S04]  /*94910*/  LDL.LU R51, [R1+0x38c] ;  /* 0x00038c0001337983 */ /* 0x000f280000300800 */
[----:B------:R-:W4:Y:S04]  /*94920*/  LDL.LU R41, [R1+0x684] ;  /* 0x0006840001297983 */ /* 0x000f280000300800 */
[----:B------:R-:W4:Y:S04]  /*94930*/  LDL.LU R60, [R1+0x68c] ;  /* 0x00068c00013c7983 */ /* 0x000f280000300800 */
[----:B------:R-:W4:Y:S01]  /*94940*/  LDL.LU R42, [R1+0x698] ;  /* 0x00069800012a7983 */ /* 0x000f220000300800 */
[----:B0-----:R-:W-:-:S02]  /*94950*/  F2FP.F16.E5M2.UNPACK_B R4, R28 ;  /* 0x0000001cff04723e */ /* 0x001fc400020004ff */
        /* <DEDUP_REMOVED lines=9> */
[----:B------:R-:W-:Y:S04]  /*949f0*/  STL [R1+0x3c0], R6 ;  /* 0x0003c00601007387 */ /* 0x000fe80000100800 */
[----:B------:R-:W4:Y:S04]  /*94a00*/  LDL.LU R57, [R1+0x6a4] ;  /* 0x0006a40001397983 */ /* 0x000f280000300800 */
[----:B------:R-:W-:Y:S04]  /*94a10*/  STL [R1+0x3d4], R5 ;  /* 0x0003d40501007387 */ /* 0x000fe80000100800 */
[----:B------:R-:W4:Y:S01]  /*94a20*/  LDL.LU R61, [R1+0x6ac] ;  /* 0x0006ac00013d7983 */ /* 0x000f220000300800 */
[----:B0-----:R-:W-:-:S05]  /*94a30*/  F2FP.F16.E5M2.UNPACK_B R4, R54 ;  /* 0x00000036ff04723e */ /* 0x001fca00020004ff */
[----:B------:R0:W-:Y:S04]  /*94a40*/  STL [R1+0x3c4], R4 ;  /* 0x0003c40401007387 */ /* 0x0001e80000100800 */
[----:B------:R-:W4:Y:S04]  /*94a50*/  LDL.LU R50, [R1+0x6b8] ;  /* 0x0006b80001327983 */ /* 0x000f280000300800 */
[----:B------:R-:W4:Y:S01]  /*94a60*/  LDL.LU R40, [R1+0x694] ;  /* 0x0006940001287983 */ /* 0x000f220000300800 */
[----:B0-----:R-:W-:-:S05]  /*94a70*/  F2FP.F16.E5M2.UNPACK_B R4, R47 ;  /* 0x0000002fff04723e */ /* 0x001fca00020004ff */
[----:B------:R0:W-:Y:S04]  /*94a80*/  STL [R1+0x3d8], R4 ;  /* 0x0003d80401007387 */ /* 0x0001e80000100800 */
[----:B------:R-:W4:Y:S04]  /*94a90*/  LDL.LU R55, [R1+0x6a0] ;  /* 0x0006a00001377983 */ /* 0x000f280000300800 */
[----:B------:R-:W4:Y:S04]  /*94aa0*/  LDL.LU R54, [R1+0x6a8] ;  /* 0x0006a80001367983 */ /* 0x000f280000300800 */
[----:B------:R-:W4:Y:S01]  /*94ab0*/  LDL.LU R47, [R1+0x6b4] ;  /* 0x0006b400012f7983 */ /* 0x000f220000300800 */
[----:B------:R-:W-:-:S05]  /*94ac0*/  F2FP.F16.E5M2.UNPACK_B R5, R25 ;  /* 0x00000019ff05723e */ /* 0x000fca00020004ff */
[----:B------:R1:W-:Y:S01]  /*94ad0*/  STL [R1+0x3c8], R5 ;  /* 0x0003c80501007387 */ /* 0x0003e20000100800 */
[----:B0-----:R-:W-:-:S05]  /*94ae0*/  F2FP.F16.E5M2.UNPACK_B R4, R21 ;  /* 0x00000015ff04723e */ /* 0x001fca00020004ff */
[----:B------:R0:W-:Y:S01]  /*94af0*/  STL [R1+0x3dc], R4 ;  /* 0x0003dc0401007387 */ /* 0x0001e20000100800 */
[----:B--2---:R-:W-:Y:S02]  /*94b00*/  F2FP.F16.E5M2.UNPACK_B R6, R18 ;  /* 0x00000012ff06723e */ /* 0x004fe400020004ff */
[----:B-1----:R-:W-:Y:S02]  /*94b10*/  F2FP.F16.E5M2.UNPACK_B R5, R46 ;  /* 0x0000002eff05723e */ /* 0x002fe400020004ff */
[----:B0-----:R-:W-:Y:S01]  /*94b20*/  F2FP.F16.E5M2.UNPACK_B R4, R43 ;  /* 0x0000002bff04723e */ /* 0x001fe200020004ff */
[----:B------:R0:W-:Y:S04]  /*94b30*/  STL [R1+0x3cc], R6 ;  /* 0x0003cc0601007387 */ /* 0x0001e80000100800 */
[----:B------:R-:W2:Y:S04]  /*94b40*/  LDL.LU R46, [R1+0x6c0] ;  /* 0x0006c000012e7983 */ /* 0x000ea80000300800 */
[----:B------:R3:W-:Y:S04]  /*94b50*/  STL [R1+0x2d0], R5 ;  /* 0x0002d00501007387 */ /* 0x0007e80000100800 */
[----:B------:R-:W2:Y:S04]  /*94b60*/  LDL.LU R43, [R1+0x6c8] ;  /* 0x0006c800012b7983 */ /* 0x000ea80000300800 */
[----:B------:R4:W-:Y:S01]  /*94b70*/  STL [R1+0x2d4], R4 ;  /* 0x0002d40401007387 */ /* 0x0009e20000100800 */
[----:B0-----:R-:W-:-:S05]  /*94b80*/  F2FP.F16.E5M2.UNPACK_B R6, R15 ;  /* 0x0000000fff06723e */ /* 0x001fca00020004ff */
[----:B------:R0:W-:Y:S01]  /*94b90*/  STL [R1+0x2d8], R6 ;  /* 0x0002d80601007387 */ /* 0x0001e20000100800 */
[----:B---3--:R-:W-:Y:S02]  /*94ba0*/  F2FP.F16.E5M2.UNPACK_B R5, R56 ;  /* 0x00000038ff05723e */ /* 0x008fe400020004ff */
[----:B----4-:R-:W-:Y:S02]  /*94bb0*/  F2FP.F16.E5M2.UNPACK_B R4, R49 ;  /* 0x00000031ff04723e */ /* 0x010fe400020004ff */
[----:B0-----:R-:W-:Y:S01]  /*94bc0*/  F2FP.F16.E5M2.UNPACK_B R6, R37 ;  /* 0x00000025ff06723e */ /* 0x001fe200020004ff */
        /* <DEDUP_REMOVED lines=8> */
[----:B------:R-:W-:Y:S04]  /*94c50*/  STL [R1+0x2c8], R6 ;  /* 0x0002c80601007387 */ /* 0x000fe80000100800 */
[----:B------:R-:W3:Y:S01]  /*94c60*/  LDL.LU R28, [R1+0x6d4] ;  /* 0x0006d400011c7983 */ /* 0x000ee20000300800 */
[----:B0-----:R-:W-:-:S02]  /*94c70*/  F2FP.F16.E5M2.UNPACK_B R5, R60 ;  /* 0x0000003cff05723e */ /* 0x001fc400020004ff */
[----:B-1----:R-:W-:-:S03]  /*94c80*/  F2FP.F16.E5M2.UNPACK_B R4, R42 ;  /* 0x0000002aff04723e */ /* 0x002fc600020004ff */
        /* <DEDUP_REMOVED lines=8> */
[----:B0-----:R-:W-:-:S02]  /*94d10*/  F2FP.F16.E5M2.UNPACK_B R5, R57 ;  /* 0x00000039ff05723e */ /* 0x001fc400020004ff */
[----:B-1----:R-:W-:Y:S02]  /*94d20*/  F2FP.F16.E5M2.UNPACK_B R4, R61 ;  /* 0x0000003dff04723e */ /* 0x002fe400020004ff */
[----:B------:R-:W4:Y:S04]  /*94d30*/  LDL.LU R61, [R1+0x6fc] ;  /* 0x0006fc00013d7983 */ /* 0x000f280000300800 */
[----:B------:R0:W-:Y:S04]  /*94d40*/  STL [R1+0x2bc], R5 ;  /* 0x0002bc0501007387 */ /* 0x0001e80000100800 */
[----:B------:R1:W-:Y:S01]  /*94d50*/  STL [R1+0x2a0], R4 ;  /* 0x0002a00401007387 */ /* 0x0003e20000100800 */
[----:B0-----:R-:W-:-:S02]  /*94d60*/  F2FP.F16.E5M2.UNPACK_B R5, R50 ;  /* 0x00000032ff05723e */ /* 0x001fc400020004ff */
[----:B-1----:R-:W-:-:S03]  /*94d70*/  F2FP.F16.E5M2.UNPACK_B R4, R40 ;  /* 0x00000028ff04723e */ /* 0x002fc600020004ff */
[----:B------:R0:W-:Y:S04]  /*94d80*/  STL [R1+0x2a4], R5 ;  /* 0x0002a40501007387 */ /* 0x0001e80000100800 */
[----:B------:R1:W-:Y:S01]  /*94d90*/  STL [R1+0x2a8], R4 ;  /* 0x0002a80401007387 */ /* 0x0003e20000100800 */
[----:B------:R-:W-:Y:S02]  /*94da0*/  F2FP.F16.E5M2.UNPACK_B R6, R55 ;  /* 0x00000037ff06723e */ /* 0x000fe400020004ff */
[----:B0-----:R-:W-:Y:S02]  /*94db0*/  F2FP.F16.E5M2.UNPACK_B R5, R54 ;  /* 0x00000036ff05723e */ /* 0x001fe400020004ff */
[----:B-1----:R-:W-:Y:S01]  /*94dc0*/  F2FP.F16.E5M2.UNPACK_B R4, R47 ;  /* 0x0000002fff04723e */ /* 0x002fe200020004ff */
        /* <DEDUP_REMOVED lines=8> */
[----:B------:R-:W4:Y:S01]  /*94e50*/  LDL.LU R15, [R1+0x71c] ;  /* 0x00071c00010f7983 */ /* 0x000f220000300800 */
[----:B--2---:R-:W-:-:S02]  /*94e60*/  F2FP.F16.E5M2.UNPACK_B R5, R46 ;  /* 0x0000002eff05723e */ /* 0x004fc400020004ff */
[----:B0-----:R-:W-:-:S03]  /*94e70*/  F2FP.F16.E5M2.UNPACK_B R4, R43 ;  /* 0x0000002bff04723e */ /* 0x001fc600020004ff */
[----:B------:R-:W-:Y:S04]  /*94e80*/  STL [R1+0x294], R5 ;  /* 0x0002940501007387 */ /* 0x000fe80000100800 */
[----:B------:R-:W2:Y:S04]  /*94e90*/  LDL.LU R56, [R1+0x734] ;  /* 0x0007340001387983 */ /* 0x000ea80000300800 */
[----:B------:R3:W-:Y:S04]  /*94ea0*/  STL [R1+0x284], R4 ;  /* 0x0002840401007387 */ /* 0x0007e80000100800 */
[----:B------:R-:W2:Y:S04]  /*94eb0*/  LDL.LU R49, [R1+0x6f4] ;  /* 0x0006f40001317983 */ /* 0x000ea80000300800 */
[----:B------:R-:W2:Y:S04]  /*94ec0*/  LDL.LU R57, [R1+0x708] ;  /* 0x0007080001397983 */ /* 0x000ea80000300800 */
[----:B------:R-:W2:Y:S04]  /*94ed0*/  LDL.LU R50, [R1+0x718] ;  /* 0x0007180001327983 */ /* 0x000ea80000300800 */
[----:B------:R-:W2:Y:S04]  /*94ee0*/  LDL.LU R40, [R1+0x730] ;  /* 0x0007300001287983 */ /* 0x000ea80000300800 */
[----:B------:R-:W2:Y:S04]  /*94ef0*/  LDL.LU R47, [R1+0x744] ;  /* 0x00074400012f7983 */ /* 0x000ea80000300800 */
[----:B------:R-:W2:Y:S04]  /*94f00*/  LDL.LU R46, [R1+0x754] ;  /* 0x00075400012e7983 */ /* 0x000ea80000300800 */
[----:B------:R-:W2:Y:S01]  /*94f10*/  LDL.LU R43, [R1+0x768] ;  /* 0x00076800012b7983 */ /* 0x000ea20000300800 */
[----:B---3--:R-:W-:-:S05]  /*94f20*/  F2FP.F16.E5M2.UNPACK_B R4, R28 ;  /* 0x0000001cff04723e */ /* 0x008fca00020004ff */
[----:B------:R0:W-:Y:S01]  /*94f30*/  STL [R1+0x298], R4 ;  /* 0x0002980401007387 */ /* 0x0001e20000100800 */
[----:B----4-:R-:W-:Y:S02]  /*94f40*/  F2FP.F16.E5M2.UNPACK_B R6, R37 ;  /* 0x00000025ff06723e */ /* 0x010fe400020004ff */
[----:B------:R-:W-:Y:S02]  /*94f50*/  F2FP.F16.E5M2.UNPACK_B R5, R34 ;  /* 0x00000022ff05723e */ /* 0x000fe400020004ff */
[----:B0-----:R-:W-:Y:S01]  /*94f60*/  F2FP.F16.E5M2.UNPACK_B R4, R51 ;  /* 0x00000033ff04723e */ /* 0x001fe200020004ff */
[----:B------:R0:W-:Y:S04]  /*94f70*/  STL [R1+0x288], R6 ;  /* 0x0002880601007387 */ /* 0x0001e80000100800 */
[----:B------:R1:W-:Y:S04]  /*94f80*/  STL [R1+0x29c], R5 ;  /* 0x00029c0501007387 */ /* 0x0003e80000100800 */
[----:B------:R3:W-:Y:S01]  /*94f90*/  STL [R1+0x28c], R4 ;  /* 0x00028c0401007387 */ /* 0x0007e20000100800 */
[----:B0-----:R-:W-:-:S02]  /*94fa0*/  F2FP.F16.E5M2.UNPACK_B R6, R41 ;  /* 0x00000029ff06723e */ /* 0x001fc400020004ff */
[----:B-1----:R-:W-:Y:S02]  /*94fb0*/  F2FP.F16.E5M2.UNPACK_B R5, R60 ;  /* 0x0000003cff05723e */ /* 0x002fe400020004ff */
[----:B---3--:R-:W-:Y:S01]  /*94fc0*/  F2FP.F16.E5M2.UNPACK_B R4, R42 ;  /* 0x0000002aff04723e */ /* 0x008fe200020004ff */
[----:B------:R-:W-:Y:S04]  /*94fd0*/  STL [R1+0x150], R6 ;  /* 0x0001500601007387 */ /* 0x000fe80000100800 */
[----:B------:R-:W3:Y:S04]  /*94fe0*/  LDL.LU R37, [R1+0x72c] ;  /* 0x00072c0001257983 */ /* 0x000ee80000300800 */
[----:B------:R-:W-:Y:S04]  /*94ff0*/  STL [R1+0x154], R5 ;  /* 0x0001540501007387 */ /* 0x000fe80000100800 */
[----:B------:R-:W4:Y:S04]  /*95000*/  LDL.LU R42, [R1+0x740] ;  /* 0x00074000012a7983 */ /* 0x000f280000300800 */
[----:B------:R0:W-:Y:S04]  /*95010*/  STL [R1+0x158], R4 ;  /* 0x0001580401007387 */ /* 0x0001e80000100800 */
[----:B------:R-:W3:Y:S04]  /*95020*/  LDL.LU R34, [R1+0x750] ;  /* 0x0007500001227983 */ /* 0x000ee80000300800 */
[----:B------:R-:W3:Y:S01]  /*95030*/  LDL.LU R51, [R1+0x764] ;  /* 0x0007640001337983 */ /* 0x000ee20000300800 */
[----:B0-----:R-:W-:-:S05]  /*95040*/  F2FP.F16.E5M2.UNPACK_B R4, R61 ;  /* 0x0000003dff04723e */ /* 0x001fca00020004ff */
[----:B------:R0:W-:Y:S04]  /*95050*/  STL [R1+0x15c], R4 ;  /* 0x00015c0401007387 */ /* 0x0001e80000100800 */
[----:B------:R-:W3:Y:S04]  /*95060*/  LDL.LU R41, [R1+0x774] ;  /* 0x0007740001297983 */ /* 0x000ee80000300800 */
[----:B------:R-:W3:Y:S04]  /*95070*/  LDL.LU R60, [R1+0x780] ;  /* 0x00078000013c7983 */ /* 0x000ee80000300800 */
[----:B------:R-:W3:Y:S01]  /*95080*/  LDL.LU R61, [R1+0x788] ;  /* 0x00078800013d7983 */ /* 0x000ee20000300800 */
[----:B------:R-:W-:-:S02]  /*95090*/  F2FP.F16.E5M2.UNPACK_B R5, R25 ;  /* 0x00000019ff05723e */ /* 0x000fc400020004ff */
[----:B0-----:R-:W-:Y:S02]  /*950a0*/  F2FP.F16.E5M2.UNPACK_B R4, R21 ;  /* 0x00000015ff04723e */ /* 0x001fe400020004ff */
[----:B------:R-:W-:Y:S01]  /*950b0*/  F2FP.F16.E5M2.UNPACK_B R6, R18 ;  /* 0x00000012ff06723e */ /* 0x000fe200020004ff */
[----:B------:R0:W-:Y:S04]  /*950c0*/  STL [R1+0x140], R5 ;  /* 0x0001400501007387 */ /* 0x0001e80000100800 */
[----:B------:R1:W-:Y:S04]  /*950d0*/  STL [R1+0x130], R4 ;  /* 0x0001300401007387 */ /* 0x0003e80000100800 */
[----:B------:R1:W-:Y:S01]  /*950e0*/  STL [R1+0x144], R6 ;  /* 0x0001440601007387 */ /* 0x0003e20000100800 */
[----:B0-----:R-:W-:-:S02]  /*950f0*/  F2FP.F16.E5M2.UNPACK_B R5, R55 ;  /* 0x00000037ff05723e */ /* 0x001fc400020004ff */
[----:B-1----:R-:W-:Y:S01]  /*95100*/  F2FP.F16.E5M2.UNPACK_B R4, R54 ;  /* 0x00000036ff04723e */ /* 0x002fe200020004ff */
[----:B------:R-:W3:Y:S04]  /*95110*/  LDL.LU R55, [R1+0x6e0] ;  /* 0x0006e00001377983 */ /* 0x000ee80000300800 */
[----:B------:R2:W-:Y:S01]  /*95120*/  STL [R1+0x134], R5 ;  /* 0x0001340501007387 */ /* 0x0005e20000100800 */
[----:B------:R-:W-:-:S03]  /*95130*/  F2FP.F16.E5M2.UNPACK_B R6, R15 ;  /* 0x0000000fff06723e */ /* 0x000fc600020004ff */
[----:B------:R-:W3:Y:S04]  /*95140*/  LDL.LU R54, [R1+0x6f0] ;  /* 0x0006f00001367983 */ /* 0x000ee80000300800 */
[----:B------:R0:W-:Y:S04]  /*95150*/  STL [R1+0x148], R4 ;  /* 0x0001480401007387 */ /* 0x0001e80000100800 */
[----:B------:R1:W-:Y:S01]  /*95160*/  STL [R1+0x138], R6 ;  /* 0x0001380601007387 */ /* 0x0003e20000100800 */
[----:B--2---:R-:W-:Y:S02]  /*95170*/  F2FP.F16.E5M2.UNPACK_B R5, R56 ;  /* 0x00000038ff05723e */ /* 0x004fe400020004ff */
[----:B0-----:R-:W-:-:S02]  /*95180*/  F2FP.F16.E5M2.UNPACK_B R4, R49 ;  /* 0x00000031ff04723e */ /* 0x001fc400020004ff */
[----:B-1----:R-:W-:Y:S01]  /*95190*/  F2FP.F16.E5M2.UNPACK_B R6, R57 ;  /* 0x00000039ff06723e */ /* 0x002fe200020004ff */
        /* <DEDUP_REMOVED lines=8> */
[----:B------:R-:W-:Y:S04]  /*95220*/  STL [R1+0x12c], R6 ;  /* 0x00012c0601007387 */ /* 0x000fe80000100800 */
[----:B------:R-:W2:Y:S01]  /*95230*/  LDL.LU R21, [R1+0x704] ;  /* 0x0007040001157983 */ /* 0x000ea20000300800 */
[----:B0-----:R-:W-:-:S02]  /*95240*/  F2FP.F16.E5M2.UNPACK_B R5, R46 ;  /* 0x0000002eff05723e */ /* 0x001fc400020004ff */
[----:B-1----:R-:W-:-:S03]  /*95250*/  F2FP.F16.E5M2.UNPACK_B R4, R43 ;  /* 0x0000002bff04723e */ /* 0x002fc600020004ff */
[----:B------:R4:W-:Y:S04]  /*95260*/  STL [R1+0x110], R5 ;  /* 0x0001100501007387 */ /* 0x0009e80000100800 */
[----:B------:R-:W2:Y:S04]  /*95270*/  LDL.LU R18, [R1+0x714] ;  /* 0x0007140001127983 */ /* 0x000ea80000300800 */
[----:B------:R3:W-:Y:S04]  /*95280*/  STL [R1+0x100], R4 ;  /* 0x0001000401007387 */ /* 0x0007e80000100800 */
[----:B------:R-:W2:Y:S04]  /*95290*/  LDL.LU R56, [R1+0x728] ;  /* 0x0007280001387983 */ /* 0x000ea80000300800 */
[----:B------:R-:W2:Y:S04]  /*952a0*/  LDL.LU R49, [R1+0x6ec] ;  /* 0x0006ec0001317983 */ /* 0x000ea80000300800 */
[----:B------:R-:W2:Y:S04]  /*952b0*/  LDL.LU R47, [R1+0x700] ;  /* 0x00070000012f7983 */ /* 0x000ea80000300800 */
[----:B------:R-:W2:Y:S04]  /*952c0*/  LDL.LU R46, [R1+0x710] ;  /* 0x00071000012e7983 */ /* 0x000ea80000300800 */
[----:B------:R-:W2:Y:S01]  /*952d0*/  LDL.LU R43, [R1+0x724] ;  /* 0x00072400012b7983 */ /* 0x000ea20000300800 */
[----:B----4-:R-:W-:-:S03]  /*952e0*/  F2FP.F16.E5M2.UNPACK_B R5, R42 ;  /* 0x0000002aff05723e */ /* 0x010fc600020004ff */
[----:B------:R-:W4:Y:S01]  /*952f0*/  LDL.LU R42, [R1+0x73c] ;  /* 0x00073c00012a7983 */ /* 0x000f220000300800 */
[----:B---3--:R-:W-:Y:S02]  /*95300*/  F2FP.F16.E5M2.UNPACK_B R4, R37 ;  /* 0x00000025ff04723e */ /* 0x008fe400020004ff */
[----:B------:R-:W-:-:S03]  /*95310*/  F2FP.F16.E5M2.UNPACK_B R6, R51 ;  /* 0x00000033ff06723e */ /* 0x000fc600020004ff */
[----:B------:R0:W-:Y:S04]  /*95320*/  STL [R1+0x114], R4 ;  /* 0x0001140401007387 */ /* 0x0001e80000100800 */
[----:B------:R1:W-:Y:S01]  /*95330*/  STL [R1+0x104], R5 ;  /* 0x0001040501007387 */ /* 0x0003e20000100800 */
[----:B0-----:R-:W-:Y:S02]  /*95340*/  F2FP.F16.E5M2.UNPACK_B R4, R34 ;  /* 0x00000022ff04723e */ /* 0x001fe400020004ff */
[----:B-1----:R-:W-:-:S03]  /*95350*/  F2FP.F16.E5M2.UNPACK_B R5, R41 ;  /* 0x00000029ff05723e */ /* 0x002fc600020004ff */
[----:B------:R0:W-:Y:S04]  /*95360*/  STL [R1+0x118], R4 ;  /* 0x0001180401007387 */ /* 0x0001e80000100800 */
[----:B------:R-:W-:Y:S04]  /*95370*/  STL [R1+0x108], R6 ;  /* 0x0001080601007387 */ /* 0x000fe80000100800 */
[----:B------:R-:W-:Y:S04]  /*95380*/  STL [R1+0x11c], R5 ;  /* 0x00011c0501007387 */ /* 0x000fe80000100800 */
[----:B------:R-:W3:Y:S01]  /*95390*/  LDL.LU R57, [R1+0x74c] ;  /* 0x00074c0001397983 */ /* 0x000ee20000300800 */
[----:B0-----:R-:W-:-:S05]  /*953a0*/  F2FP.F16.E5M2.UNPACK_B R4, R60 ;  /* 0x0000003cff04723e */ /* 0x001fca00020004ff */
[----:B------:R0:W-:Y:S04]  /*953b0*/  STL [R1+0x10c], R4 ;  /* 0x00010c0401007387 */ /* 0x0001e80000100800 */
[----:B------:R-:W3:Y:S04]  /*953c0*/  LDL.LU R50, [R1+0x760] ;  /* 0x0007600001327983 */ /* 0x000ee80000300800 */
[----:B------:R-:W3:Y:S04]  /*953d0*/  LDL.LU R40, [R1+0x720] ;  /* 0x0007200001287983 */ /* 0x000ee80000300800 */
[----:B------:R-:W3:Y:S04]  /*953e0*/  LDL.LU R37, [R1+0x738] ;  /* 0x0007380001257983 */ /* 0x000ee80000300800 */
[----:B------:R-:W3:Y:S04]  /*953f0*/  LDL.LU R34, [R1+0x748] ;  /* 0x0007480001227983 */ /* 0x000ee80000300800 */
[----:B------:R-:W3:Y:S04]  /*95400*/  LDL.LU R51, [R1+0x75c] ;  /* 0x00075c0001337983 */ /* 0x000ee80000300800 */
[----:B------:R-:W3:Y:S01]  /*95410*/  LDL.LU R41, [R1+0x770] ;  /* 0x0007700001297983 */ /* 0x000ee20000300800 */
[----:B------:R-:W-:-:S02]  /*95420*/  F2FP.F16.E5M2.UNPACK_B R12, R61 ;  /* 0x0000003dff0c723e */ /* 0x000fc400020004ff */
[----:B------:R-:W-:Y:S01]  /*95430*/  F2FP.F16.E5M2.UNPACK_B R13, R13 ;  /* 0x0000000dff0d723e */ /* 0x000fe200020004ff */
[----:B------:R-:W3:Y:S04]  /*95440*/  LDL.LU R60, [R1+0x77c] ;  /* 0x00077c00013c7983 */ /* 0x000ee80000300800 */
[----:B------:R-:W3:Y:S01]  /*95450*/  LDL.LU R61, [R1+0x784] ;  /* 0x00078400013d7983 */ /* 0x000ee20000300800 */
[----:B------:R-:W-:-:S03]  /*95460*/  F2FP.F16.E5M2.UNPACK_B R14, R55 ;  /* 0x00000037ff0e723e */ /* 0x000fc600020004ff */
[----:B------:R-:W3:Y:S01]  /*95470*/  LDL.LU R55, [R1+0x758] ;  /* 0x0007580001377983 */ /* 0x000ee20000300800 */
[----:B------:R-:W-:-:S03]  /*95480*/  F2FP.F16.E5M2.UNPACK_B R15, R54 ;  /* 0x00000036ff0f723e */ /* 0x000fc600020004ff */
[----:B------:R-:W3:Y:S04]  /*95490*/  LDL.LU R54, [R1+0x76c] ;  /* 0x00076c0001367983 */ /* 0x000ee80000300800 */
[----:B------:R-:W-:Y:S04]  /*954a0*/  STL.64 [R1+0x65a0], R14 ;  /* 0x0065a00e01007387 */ /* 0x000fe80000100a00 */
[----:B------:R-:W-:Y:S01]  /*954b0*/  STL.64 [R1+0x6598], R12 ;  /* 0x0065980c01007387 */ /* 0x000fe20000100a00 */
[----:B--2---:R-:W-:Y:S02]  /*954c0*/  F2FP.F16.E5M2.UNPACK_B R16, R21 ;  /* 0x00000015ff10723e */ /* 0x004fe400020004ff */
[----:B------:R-:W-:-:S02]  /*954d0*/  F2FP.F16.E5M2.UNPACK_B R20, R18 ;  /* 0x00000012ff14723e */ /* 0x000fc400020004ff */
[----:B------:R-:W-:Y:S02]  /*954e0*/  F2FP.F16.E5M2.UNPACK_B R17, R56 ;  /* 0x00000038ff11723e */ /* 0x000fe400020004ff */
[----:B------:R-:W-:Y:S02]  /*954f0*/  F2FP.F16.E5M2.UNPACK_B R18, R47 ;  /* 0x0000002fff12723e */ /* 0x000fe400020004ff */
[----:B------:R-:W-:Y:S02]  /*95500*/  F2FP.F16.E5M2.UNPACK_B R19, R43 ;  /* 0x0000002bff13723e */ /* 0x000fe400020004ff */
[----:B------:R-:W-:-:S03]  /*95510*/  F2FP.F16.E5M2.UNPACK_B R22, R46 ;  /* 0x0000002eff16723e */ /* 0x000fc600020004ff */
[----:B------:R-:W-:Y:S04]  /*95520*/  STL.64 [R1+0x65b0], R18 ;  /* 0x0065b01201007387 */ /* 0x000fe80000100a00 */
[----:B------:R-:W-:Y:S04]  /*95530*/  STL.64 [R1+0x65a8], R16 ;  /* 0x0065a81001007387 */ /* 0x000fe80000100a00 */
[----:B------:R-:W2:Y:S04]  /*95540*/  LDL.LU R47, [R1+0x778] ;  /* 0x00077800012f7983 */ /* 0x000ea80000300800 */
[----:B------:R-:W2:Y:S04]  /*95550*/  LDL.LU R46, [R1+0x790] ;  /* 0x00079000012e7983 */ /* 0x000ea80000300800 */
[----:B------:R-:W2:Y:S01]  /*95560*/  LDL.LU R43, [R1+0x798] ;  /* 0x00079800012b7983 */ /* 0x000ea20000300800 */
[----:B----4-:R-:W-:-:S03]  /*95570*/  F2FP.F16.E5M2.UNPACK_B R23, R42 ;  /* 0x0000002aff17723e */ /* 0x010fc600020004ff */
[----:B------:R-:W4:Y:S01]  /*95580*/  LDL.LU R42, [R1+0x7a0] ;  /* 0x0007a000012a7983 */ /* 0x000f220000300800 */
[----:B------:R-:W-:-:S03]  /*95590*/  F2FP.F16.E5M2.UNPACK_B R21, R49 ;  /* 0x00000031ff15723e */ /* 0x000fc600020004ff */
[----:B------:R-:W-:Y:S04]  /*955a0*/  STL.64 [R1+0x65c0], R22 ;  /* 0x0065c01601007387 */ /* 0x000fe80000100a00 */
[----:B------:R-:W-:Y:S01]  /*955b0*/  STL.64 [R1+0x65b8], R20 ;  /* 0x0065b81401007387 */ /* 0x000fe20000100a00 */
[----:B---3--:R-:W-:Y:S02]  /*955c0*/  F2FP.F16.E5M2.UNPACK_B R24, R57 ;  /* 0x00000039ff18723e */ /* 0x008fe400020004ff */
[----:B------:R-:W-:Y:S02]  /*955d0*/  F2FP.F16.E5M2.UNPACK_B R25, R50 ;  /* 0x00000032ff19723e */ /* 0x000fe400020004ff */
[----:B------:R-:W-:Y:S02]  /*955e0*/  F2FP.F16.E5M2.UNPACK_B R26, R40 ;  /* 0x00000028ff1a723e */ /* 0x000fe400020004ff */
[----:B------:R-:W-:-:S05]  /*955f0*/  F2FP.F16.E5M2.UNPACK_B R27, R37 ;  /* 0x00000025ff1b723e */ /* 0x000fca00020004ff */
[----:B------:R-:W-:Y:S04]  /*95600*/  STL.64 [R1+0x65d0], R26 ;  /* 0x0065d01a01007387 */ /* 0x000fe80000100a00 */
[----:B------:R-:W-:Y:S04]  /*95610*/  STL.64 [R1+0x65c8], R24 ;  /* 0x0065c81801007387 */ /* 0x000fe80000100a00 */
        /* <DEDUP_REMOVED lines=14> */
[----:B------:R-:W-:-:S02]  /*95700*/  F2FP.F16.E5M2.UNPACK_B R32, R51 ;  /* 0x00000033ff20723e */ /* 0x000fc400020004ff */
[----:B------:R-:W-:Y:S02]  /*95710*/  F2FP.F16.E5M2.UNPACK_B R29, R41 ;  /* 0x00000029ff1d723e */ /* 0x000fe400020004ff */
[----:B------:R-:W-:Y:S02]  /*95720*/  F2FP.F16.E5M2.UNPACK_B R33, R60 ;  /* 0x0000003cff21723e */ /* 0x000fe400020004ff */
[----:B------:R-:W-:Y:S02]  /*95730*/  F2FP.F16.E5M2.UNPACK_B R30, R61 ;  /* 0x0000003dff1e723e */ /* 0x000fe400020004ff */
[----:B------:R-:W-:Y:S02]  /*95740*/  F2FP.F16.E5M2.UNPACK_B R28, R34 ;  /* 0x00000022ff1c723e */ /* 0x000fe400020004ff */
[----:B------:R-:W-:Y:S02]  /*95750*/  F2FP.F16.E5M2.UNPACK_B R34, R55 ;  /* 0x00000037ff22723e */ /* 0x000fe400020004ff */
[----:B------:R-:W-:-:S02]  /*95760*/  F2FP.F16.E5M2.UNPACK_B R31, R54 ;  /* 0x00000036ff1f723e */ /* 0x000fc400020004ff */
[----:B--2---:R-:W-:Y:S02]  /*95770*/  F2FP.F16.E5M2.UNPACK_B R10, R46 ;  /* 0x0000002eff0a723e */ /* 0x004fe400020004ff */
[----:B------:R-:W-:-:S03]  /*95780*/  F2FP.F16.E5M2.UNPACK_B R9, R43 ;  /* 0x0000002bff09723e */ /* 0x000fc600020004ff */
[----:B------:R-:W-:Y:S04]  /*95790*/  STL [R1+0x3b0], R10 ;  /* 0x0003b00a01007387 */ /* 0x000fe80000100800 */
[----:B------:R-:W2:Y:S04]  /*957a0*/  LDL.LU R50, [R1+0x7e4] ;  /* 0x0007e40001327983 */ /* 0x000ea80000300800 */
[----:B------:R3:W-:Y:S04]  /*957b0*/  STL [R1+0x3a0], R9 ;  /* 0x0003a00901007387 */ /* 0x0007e80000100800 */
[----:B------:R-:W2:Y:S01]  /*957c0*/  LDL.LU R40, [R1+0x7c0] ;  /* 0x0007c00001287983 */ /* 0x000ea20000300800 */
[----:B------:R-:W-:-:S02]  /*957d0*/  F2FP.F16.E5M2.UNPACK_B R35, R47 ;  /* 0x0000002fff23723e */ /* 0x000fc400020004ff */
[----:B----4-:R-:W-:-:S05]  /*957e0*/  F2FP.F16.E5M2.UNPACK_B R8, R42 ;  /* 0x0000002aff08723e */ /* 0x010fca00020004ff */
        /* <DEDUP_REMOVED lines=12> */
[----:B---3--:R-:W-:-:S02]  /*958b0*/  F2FP.F16.E5M2.UNPACK_B R9, R11 ;  /* 0x0000000bff09723e */ /* 0x008fc400020004ff */
[----:B0-----:R-:W-:Y:S02]  /*958c0*/  F2FP.F16.E5M2.UNPACK_B R8, R4 ;  /* 0x00000004ff08723e */ /* 0x001fe400020004ff */
[----:B------:R-:W-:Y:S02]  /*958d0*/  F2FP.F16.E5M2.UNPACK_B R4, R5 ;  /* 0x00000005ff04723e */ /* 0x000fe400020004ff */
[----:B------:R-:W-:Y:S02]  /*958e0*/  F2FP.F16.E5M2.UNPACK_B R5, R6 ;  /* 0x00000006ff05723e */ /* 0x000fe400020004ff */
[----:B------:R-:W-:Y:S01]  /*958f0*/  F2FP.F16.E5M2.UNPACK_B R6, R7 ;  /* 0x00000007ff06723e */ /* 0x000fe200020004ff */
[----:B------:R-:W-:Y:S04]  /*95900*/  STL [R1+0x3a4], R9 ;  /* 0x0003a40901007387 */ /* 0x000fe80000100800 */
[----:B------:R-:W-:Y:S04]  /*95910*/  STL [R1+0x3b8], R8 ;  /* 0x0003b80801007387 */ /* 0x000fe80000100800 */
        /* <DEDUP_REMOVED lines=18> */
[----:B------:R-:W-:Y:S04]  /*95a40*/  STL [R1+0x39c], R4 ;  /* 0x00039c0401007387 */ /* 0x000fe80000100800 */
[----:B------:R0:W-:Y:S04]  /*95a50*/  STL [R1+0x38c], R5 ;  /* 0x00038c0501007387 */ /* 0x0001e80000100800 */
[----:B------:R1:W-:Y:S01]  /*95a60*/  STL [R1+0x270], R6 ;  /* 0x0002700601007387 */ /* 0x0003e20000100800 */
[----:B0-----:R-:W-:-:S02]  /*95a70*/  IMAD.MOV.U32 R5, RZ, RZ, R39 ;  /* 0x000000ffff057224 */ /* 0x001fc400078e0027 */
[----:B-1----:R-:W-:Y:S02]  /*95a80*/  IMAD.MOV.U32 R6, RZ, RZ, R38 ;  /* 0x000000ffff067224 */ /* 0x002fe400078e0026 */
[----:B------:R-:W-:Y:S02]  /*95a90*/  IMAD.MOV.U32 R4, RZ, RZ, R44 ;  /* 0x000000ffff047224 */ /* 0x000fe400078e002c */
[----:B------:R-:W-:Y:S01]  /*95aa0*/  IMAD.MOV.U32 R7, RZ, RZ, R36 ;  /* 0x000000ffff077224 */ /* 0x000fe200078e0024 */
[----:B--2---:R-:W-:Y:S02]  /*95ab0*/  F2FP.F16.E5M2.UNPACK_B R8, R50 ;  /* 0x00000032ff08723e */ /* 0x004fe400020004ff */
[----:B------:R-:W-:-:S03]  /*95ac0*/  F2FP.F16.E5M2.UNPACK_B R10, R40 ;  /* 0x00000028ff0a723e */ /* 0x000fc600020004ff */
        /* <DEDUP_REMOVED lines=20> */
[----:B------:R-:W2:Y:S01]  /*95c10*/  LDL R60, [R1+0x5e0] ;  /* 0x0005e000013c7983 */ /* 0x000ea20000100800 */
[----:B0-----:R-:W-:-:S02]  /*95c20*/  F2FP.F16.E5M2.UNPACK_B R9, R43 ;  /* 0x0000002bff09723e */ /* 0x001fc400020004ff */
[----:B-1----:R-:W-:-:S03]  /*95c30*/  F2FP.F16.E5M2.UNPACK_B R8, R42 ;  /* 0x0000002aff08723e */ /* 0x002fc600020004ff */
[----:B------:R-:W-:Y:S04]  /*95c40*/  STL [R1+0x240], R9 ;  /* 0x0002400901007387 */ /* 0x000fe80000100800 */
[----:B------:R0:W-:Y:S04]  /*95c50*/  STL [R1+0x244], R8 ;  /* 0x0002440801007387 */ /* 0x0001e80000100800 */
[----:B------:R-:W2:Y:S04]  /*95c60*/  LDL R61, [R1+0x5e4] ;  /* 0x0005e400013d7983 */ /* 0x000ea80000100800 */
[----:B------:R-:W3:Y:S04]  /*95c70*/  LDL R38, [R1+0x5e8] ;  /* 0x0005e80001267983 */ /* 0x000ee80000100800 */
[----:B------:R-:W3:Y:S04]  /*95c80*/  LDL R39, [R1+0x5ec] ;  /* 0x0005ec0001277983 */ /* 0x000ee80000100800 */
[----:B0-----:R-:W3:Y:S04]  /*95c90*/  LDL.LU R8, [R1+0xb90] ;  /* 0x000b900001087983 */ /* 0x001ee80000300800 */
[----:B------:R-:W3:Y:S04]  /*95ca0*/  LDL.LU R9, [R1+0xb94] ;  /* 0x000b940001097983 */ /* 0x000ee80000300800 */
[----:B------:R-:W3:Y:S04]  /*95cb0*/  LDL.LU R10, [R1+0xb98] ;  /* 0x000b9800010a7983 */ /* 0x000ee80000300800 */
[----:B------:R-:W3:Y:S04]  /*95cc0*/  LDL.LU R11, [R1+0xb9c] ;  /* 0x000b9c00010b7983 */ /* 0x000ee80000300800 */
[----:B------:R-:W4:Y:S04]  /*95cd0*/  LDL.LU R21, [R1+0x810] ;  /* 0x0008100001157983 */ /* 0x000f280000300800 */
        /* <DEDUP_REMOVED lines=32> */
[----:B----4-:R-:W-:-:S02]  /*95ee0*/  F2FP.F16.E5M2.UNPACK_B R20, R21 ;  /* 0x00000015ff14723e */ /* 0x010fc400020004ff */
[----:B--2---:R-:W-:Y:S02]  /*95ef0*/  F2FP.F16.E5M2.UNPACK_B R22, R22 ;  /* 0x00000016ff16723e */ /* 0x004fe400020004ff */
[----:B---3--:R-:W-:Y:S01]  /*95f00*/  F2FP.F16.E5M2.UNPACK_B R21, R23 ;  /* 0x00000017ff15723e */ /* 0x008fe200020004ff */
[----:B------:R0:W-:Y:S04]  /*95f10*/  STL [R1+0x248], R20 ;  /* 0x0002481401007387 */ /* 0x0001e80000100800 */
[----:B------:R-:W-:Y:S04]  /*95f20*/  STL [R1+0x24c], R22 ;  /* 0x00024c1601007387 */ /* 0x000fe80000100800 */
[----:B------:R-:W-:Y:S01]  /*95f30*/  STL [R1+0x230], R21 ;  /* 0x0002301501007387 */ /* 0x000fe20000100800 */
[----:B------:R-:W-:-:S02]  /*95f40*/  F2FP.F16.E5M2.UNPACK_B R18, R18 ;  /* 0x00000012ff12723e */ /* 0x000fc400020004ff */
[----:B0-----:R-:W-:Y:S02]  /*95f50*/  F2FP.F16.E5M2.UNPACK_B R20, R16 ;  /* 0x00000010ff14723e */ /* 0x001fe400020004ff */
[----:B------:R-:W-:Y:S02]  /*95f60*/  F2FP.F16.E5M2.UNPACK_B R16, R17 ;  /* 0x00000011ff10723e */ /* 0x000fe400020004ff */
[----:B------:R-:W-:Y:S01]  /*95f70*/  F2FP.F16.E5M2.UNPACK_B R17, R19 ;  /* 0x00000013ff11723e */ /* 0x000fe200020004ff */
[----:B------:R-:W-:Y:S04]  /*95f80*/  STL [R1+0x220], R20 ;  /* 0x0002201401007387 */ /* 0x000fe80000100800 */
        /* <DEDUP_REMOVED lines=9> */
[----:B------:R1:W-:Y:S04]  /*96020*/  STL [R1+0x22c], R14 ;  /* 0x00022c0e01007387 */ /* 0x0003e80000100800 */
[----:B------:R2:W-:Y:S01]  /*96030*/  STL [R1+0xf0], R13 ;  /* 0x0000f00d01007387 */ /* 0x0005e20000100800 */
[----:B0-----:R-:W-:-:S02]  /*96040*/  F2FP.F16.E5M2.UNPACK_B R12, R58 ;  /* 0x0000003aff0c723e */ /* 0x001fc400020004ff */
[----:B-1----:R-:W-:Y:S02]  /*96050*/  F2FP.F16.E5M2.UNPACK_B R14, R52 ;  /* 0x00000034ff0e723e */ /* 0x002fe400020004ff */
[----:B--2---:R-:W-:Y:S01]  /*96060*/  F2FP.F16.E5M2.UNPACK_B R13, R44 ;  /* 0x0000002cff0d723e */ /* 0x004fe200020004ff */
[----:B------:R0:W-:Y:S04]  /*96070*/  STL [R1+0xf4], R12 ;  /* 0x0000f40c01007387 */ /* 0x0001e80000100800 */
[----:B------:R-:W-:Y:S04]  /*96080*/  STL [R1+0xf8], R14 ;  /* 0x0000f80e01007387 */ /* 0x000fe80000100800 */
[----:B------:R-:W-:Y:S01]  /*96090*/  STL [R1+0xfc], R13 ;  /* 0x0000fc0d01007387 */ /* 0x000fe20000100800 */
[----:B0-----:R-:W-:-:S05]  /*960a0*/  F2FP.F16.E5M2.UNPACK_B R12, R59 ;  /* 0x0000003bff0c723e */ /* 0x001fca00020004ff */
[----:B------:R0:W-:Y:S02]  /*960b0*/  STL [R1+0xe0], R12 ;  /* 0x0000e00c01007387 */ /* 0x0001e40000100800 */
[----:B0-----:R-:W-:Y:S01]  /*960c0*/  HMMA.16816.F32 R12, R4, R38, R8 ;  /* 0x00000026040c723c */ /* 0x001fe20000001808 */
[----:B------:R-:W-:Y:S02]  /*960d0*/  F2FP.F16.E5M2.UNPACK_B R17, R53 ;  /* 0x00000035ff11723e */ /* 0x000fe400020004ff */
[----:B------:R-:W-:Y:S02]  /*960e0*/  F2FP.F16.E5M2.UNPACK_B R16, R45 ;  /* 0x0000002dff10723e */ /* 0x000fe400020004ff */
[----:B------:R-:W-:Y:S01]  /*960f0*/  F2FP.F16.E5M2.UNPACK_B R8, R36 ;  /* 0x00000024ff08723e */ /* 0x000fe200020004ff */
[----:B------:R-:W-:Y:S04]  /*96100*/  STL [R1+0xd0], R17 ;  /* 0x0000d01101007387 */ /* 0x000fe80000100800 */
[----:B------:R-:W-:Y:S01]  /*96110*/  STL [R1+0xe4], R16 ;  /* 0x0000e41001007387 */ /* 0x000fe20000100800 */
[----:B------:R-:W-:-:S02]  /*96120*/  F2FP.F16.E5M2.UNPACK_B R10, R56 ;  /* 0x00000038ff0a723e */ /* 0x000fc400020004ff */
[----:B------:R-:W-:-:S06]  /*96130*/  F2FP.F16.E5M2.UNPACK_B R9, R57 ;  /* 0x00000039ff09723e */ /* 0x000fcc00020004ff */
[----:B------:R-:W-:Y:S04]  /*96140*/  STL.64 [R1+0xf80], R12 ;  /* 0x000f800c01007387 */ /* 0x000fe80000100a00 */
[----:B------:R0:W-:Y:S04]  /*96150*/  STL.64 [R1+0xf88], R14 ;  /* 0x000f880e01007387 */ /* 0x0001e80000100a00 */
[----:B------:R1:W-:Y:S04]  /*96160*/  STL [R1+0xd4], R8 ;  /* 0x0000d40801007387 */ /* 0x0003e80000100800 */
[----:B------:R2:W-:Y:S04]  /*96170*/  STL [R1+0xe8], R10 ;  /* 0x0000e80a01007387 */ /* 0x0005e80000100800 */
[----:B------:R3:W-:Y:S01]  /*96180*/  STL [R1+0xd8], R9 ;  /* 0x0000d80901007387 */ /* 0x0007e20000100800 */
[----:B0-----:R-:W-:Y:S01]  /*96190*/  HMMA.16816.F32 R12, R4, R60, R48 ;  /* 0x0000003c040c723c */ /* 0x001fe20000001830 */
[----:B-1----:R-:W-:-:S02]  /*961a0*/  F2FP.F16.E5M2.UNPACK_B R8, R40 ;  /* 0x00000028ff08723e */ /* 0x002fc400020004ff */
[----:B--2---:R-:W-:Y:S02]  /*961b0*/  F2FP.F16.E5M2.UNPACK_B R10, R37 ;  /* 0x00000025ff0a723e */ /* 0x004fe400020004ff */
[----:B---3--:R-:W-:Y:S01]  /*961c0*/  F2FP.F16.E5M2.UNPACK_B R9, R41 ;  /* 0x00000029ff09723e */ /* 0x008fe200020004ff */
[----:B------:R0:W-:Y:S04]  /*961d0*/  STL [R1+0xec], R8 ;  /* 0x0000ec0801007387 */ /* 0x0001e80000100800 */
[----:B------:R-:W-:Y:S04]  /*961e0*/  STL [R1+0xdc], R10 ;  /* 0x0000dc0a01007387 */ /* 0x000fe80000100800 */
[----:B------:R1:W-:Y:S01]  /*961f0*/  STL [R1+0xc0], R9 ;  /* 0x0000c00901007387 */ /* 0x0003e20000100800 */
[----:B0-----:R-:W-:-:S02]  /*96200*/  F2FP.F16.E5M2.UNPACK_B R8, R55 ;  /* 0x00000037ff08723e */ /* 0x001fc400020004ff */
[----:B-1----:R-:W-:-:S03]  /*96210*/  F2FP.F16.E5M2.UNPACK_B R9, R54 ;  /* 0x00000036ff09723e */ /* 0x002fc600020004ff */
[----:B------:R0:W-:Y:S04]  /*96220*/  STL [R1+0xc4], R8 ;  /* 0x0000c40801007387 */ /* 0x0001e80000100800 */
[----:B------:R-:W-:Y:S04]  /*96230*/  STL.64 [R1+0xf70], R12 ;  /* 0x000f700c01007387 */ /* 0x000fe80000100a00 */
[----:B------:R-:W-:Y:S01]  /*96240*/  STL.64 [R1+0xf78], R14 ;  /* 0x000f780e01007387 */ /* 0x000fe20000100a00 */
[----:B------:R-:W-:-:S03]  /*96250*/  F2FP.F16.E5M2.UNPACK_B R10, R46 ;  /* 0x0000002eff0a723e */ /* 0x000fc600020004ff */
[----:B------:R1:W-:Y:S01]  /*96260*/  STL [R1+0xc8], R9 ;  /* 0x0000c80901007387 */ /* 0x0003e20000100800 */
[----:B0-----:R-:W-:Y:S02]  /*96270*/  F2FP.F16.E5M2.UNPACK_B R8, R47 ;  /* 0x0000002fff08723e */ /* 0x001fe400020004ff */
[----:B-1----:R-:W-:-:S03]  /*96280*/  F2FP.F16.E5M2.UNPACK_B R9, R43 ;  /* 0x0000002bff09723e */ /* 0x002fc600020004ff */
[----:B------:R0:W-:Y:S04]  /*96290*/  STL [R1+0xcc], R8 ;  /* 0x0000cc0801007387 */ /* 0x0001e80000100800 */
[----:B------:R-:W-:Y:S04]  /*962a0*/  STL [R1+0xb0], R10 ;  /* 0x0000b00a01007387 */ /* 0x000fe80000100800 */
[----:B------:R-:W2:Y:S04]  /*962b0*/  LDL R60, [R1+0x588] ;  /* 0x00058800013c7983 */ /* 0x000ea80000100800 */
[----:B------:R-:W-:Y:S01]  /*962c0*/  STL [R1+0xa0], R9 ;  /* 0x0000a00901007387 */ /* 0x000fe20000100800 */
[----:B0-----:R-:W-:-:S05]  /*962d0*/  F2FP.F16.E5M2.UNPACK_B R8, R42 ;  /* 0x0000002aff08723e */ /* 0x001fca00020004ff */
[----:B------:R0:W-:Y:S04]  /*962e0*/  STL [R1+0xb4], R8 ;  /* 0x0000b40801007387 */ /* 0x0001e80000100800 */
[----:B------:R-:W2:Y:S04]  /*962f0*/  LDL R61, [R1+0x58c] ;  /* 0x00058c00013d7983 */ /* 0x000ea80000100800 */
[----:B------:R-:W3:Y:S04]  /*96300*/  LDL R14, [R1+0x5d0] ;  /* 0x0005d000010e7983 */ /* 0x000ee80000100800 */
[----:B------:R-:W3:Y:S04]  /*96310*/  LDL R15, [R1+0x5d4] ;  /* 0x0005d400010f7983 */ /* 0x000ee80000100800 */
[----:B------:R-:W3:Y:S04]  /*96320*/  LDL.LU R16, [R1+0xbc0] ;  /* 0x000bc00001107983 */ /* 0x000ee80000300800 */
[----:B------:R-:W3:Y:S04]  /*96330*/  LDL.LU R17, [R1+0xbc4] ;  /* 0x000bc40001117983 */ /* 0x000ee80000300800 */
[----:B------:R-:W3:Y:S04]  /*96340*/  LDL.LU R18, [R1+0xbc8] ;  /* 0x000bc80001127983 */ /* 0x000ee80000300800 */
[----:B------:R-:W3:Y:S04]  /*96350*/  LDL.LU R19, [R1+0xbcc] ;  /* 0x000bcc0001137983 */ /* 0x000ee80000300800 */
[----:B------:R-:W4:Y:S04]  /*96360*/  LDL R22, [R1+0x5d8] ;  /* 0x0005d80001167983 */ /* 0x000f280000100800 */
[----:B------:R-:W4:Y:S04]  /*96370*/  LDL R23, [R1+0x5dc] ;  /* 0x0005dc0001177983 */ /* 0x000f280000100800 */
[----:B------:R-:W4:Y:S04]  /*96380*/  LDL.LU R24, [R1+0xbb0] ;  /* 0x000bb00001187983 */ /* 0x000f280000300800 */
[----:B------:R-:W4:Y:S04]  /*96390*/  LDL.LU R25, [R1+0xbb4] ;  /* 0x000bb40001197983 */ /* 0x000f280000300800 */
[----:B------:R-:W4:Y:S04]  /*963a0*/  LDL.LU R26, [R1+0xbb8] ;  /* 0x000bb800011a7983 */ /* 0x000f280000300800 */
[----:B------:R-:W4:Y:S04]  /*963b0*/  LDL.LU R27, [R1+0xbbc] ;  /* 0x000bbc00011b7983 */ /* 0x000f280000300800 */
[----:B------:R-:W2:Y:S04]  /*963c0*/  LDL.LU R20, [R1+0x87c] ;  /* 0x00087c0001147983 */ /* 0x000ea80000300800 */
        /* <DEDUP_REMOVED lines=31> */
[----:B--2---:R-:W-:-:S02]  /*965c0*/  F2FP.F16.E5M2.UNPACK_B R20, R20 ;  /* 0x00000014ff14723e */ /* 0x004fc400020004ff */
[----:B---3--:R-:W-:-:S05]  /*965d0*/  F2FP.F16.E5M2.UNPACK_B R21, R21 ;  /* 0x00000015ff15723e */ /* 0x008fca00020004ff */
[----:B------:R-:W-:Y:S04]  /*965e0*/  STL [R1+0xb8], R21 ;  /* 0x0000b81501007387 */ /* 0x000fe80000100800 */
[----:B------:R4:W-:Y:S02]  /*965f0*/  STL [R1+0xa4], R20 ;  /* 0x0000a41401007387 */ /* 0x0009e40000100800 */
[----:B----4-:R-:W-:Y:S02]  /*96600*/  HMMA.16816.F32 R20, R4, R22, R24 ;  /* 0x000000160414723c */ /* 0x010fe40000001818 */
[----:B------:R-:W2:Y:S04]  /*96610*/  LDL.LU.64 R26, [R1+0x65d0] ;  /* 0x0065d000011a7983 */ /* 0x000ea80000300a00 */
[----:B------:R-:W3:Y:S01]  /*96620*/  LDL.LU.64 R24, [R1+0x65c8] ;  /* 0x0065c80001187983 */ /* 0x000ee20000300a00 */
[----:B------:R-:W-:-:S02]  /*96630*/  F2FP.F16.E5M2.UNPACK_B R12, R12 ;  /* 0x0000000cff0c723e */ /* 0x000fc400020004ff */
[----:B------:R-:W-:-:S10]  /*96640*/  F2FP.F16.E5M2.UNPACK_B R13, R13 ;  /* 0x0000000dff0d723e */ /* 0x000fd400020004ff */
[----:B------:R-:W-:Y:S04]  /*96650*/  STL.64 [R1+0xf60], R20 ;  /* 0x000f601401007387 */ /* 0x000fe80000100a00 */
[----:B------:R0:W-:Y:S04]  /*96660*/  STL.64 [R1+0xf68], R22 ;  /* 0x000f681601007387 */ /* 0x0001e80000100a00 */
[----:B0-----:R-:W4:Y:S04]  /*96670*/  LDL.LU.64 R22, [R1+0x65c0] ;  /* 0x0065c00001167983 */ /* 0x001f280000300a00 */
[----:B------:R-:W2:Y:S04]  /*96680*/  LDL.LU.64 R20, [R1+0x65b8] ;  /* 0x0065b80001147983 */ /* 0x000ea80000300a00 */
[----:B------:R0:W-:Y:S04]  /*96690*/  STL [R1+0xa8], R12 ;  /* 0x0000a80c01007387 */ /* 0x0001e80000100800 */
[----:B------:R-:W-:Y:S01]  /*966a0*/  STL [R1+0xbc], R13 ;  /* 0x0000bc0d01007387 */ /* 0x000fe20000100800 */
[----:B0-----:R-:W-:-:S05]  /*966b0*/  F2FP.F16.E5M2.UNPACK_B R12, R58 ;  /* 0x0000003aff0c723e */ /* 0x001fca00020004ff */
[----:B------:R0:W-:Y:S02]  /*966c0*/  STL [R1+0xac], R12 ;  /* 0x0000ac0c01007387 */ /* 0x0001e40000100800 */
[C---:B0-----:R-:W-:Y:S08]  /*966d0*/  HMMA.16816.F32 R12, R4.reuse, R14, R16 ;  /* 0x0000000e040c723c */ /* 0x041ff00000001810 */
[----:B------:R-:W-:Y:S01]  /*966e0*/  HMMA.16816.F32 R4, R4, R60, R8 ;  /* 0x0000003c0404723c */ /* 0x000fe20000001808 */
[----:B------:R-:W2:Y:S04]  /*966f0*/  LDL.LU.64 R18, [R1+0x65b0] ;  /* 0x0065b00001127983 */ /* 0x000ea80000300a00 */
[----:B------:R-:W2:Y:S01]  /*96700*/  LDL.LU.64 R16, [R1+0x65a8] ;  /* 0x0065a80001107983 */ /* 0x000ea20000300a00 */
[----:B------:R-:W-:-:S02]  /*96710*/  F2FP.F16.E5M2.UNPACK_B R58, R59 ;  /* 0x0000003bff3a723e */ /* 0x000fc400020004ff */
[----:B------:R-:W-:-:S03]  /*96720*/  F2FP.F16.E5M2.UNPACK_B R59, R0 ;  /* 0x00000000ff3b723e */ /* 0x000fc600020004ff */
[----:B------:R-:W-:Y:S04]  /*96730*/  STL.64 [R1+0xf50], R12 ;  /* 0x000f500c01007387 */ /* 0x000fe80000100a00 */
[----:B------:R0:W-:Y:S04]  /*96740*/  STL.64 [R1+0xf58], R14 ;  /* 0x000f580e01007387 */ /* 0x0001e80000100a00 */
[----:B0-----:R-:W2:Y:S04]  /*96750*/  LDL.LU.64 R14, [R1+0x65a0] ;  /* 0x0065a000010e7983 */ /* 0x001ea80000300a00 */
[----:B------:R-:W3:Y:S04]  /*96760*/  LDL.LU.64 R12, [R1+0x6598] ;  /* 0x00659800010c7983 */ /* 0x000ee80000300a00 */
[----:B------:R-:W4:Y:S04]  /*96770*/  LDL.LU.64 R10, [R1+0x6590] ;  /* 0x00659000010a7983 */ /* 0x000f280000300a00 */
[----:B------:R-:W4:Y:S04]  /*96780*/  LDL.LU.64 R8, [R1+0x6588] ;  /* 0x0065880001087983 */ /* 0x000f280000300a00 */
[----:B------:R-:W4:Y:S04]  /*96790*/  LDL.LU.64 R60, [R1+0x6580] ;  /* 0x00658000013c7983 */ /* 0x000f280000300a00 */
[----:B------:R-:W-:Y:S04]  /*967a0*/  STL.64 [R1+0xf40], R4 ;  /* 0x000f400401007387 */ /* 0x000fe80000100a00 */
[----:B------:R0:W-:Y:S04]  /*967b0*/  STL.64 [R1+0xf48], R6 ;  /* 0x000f480601007387 */ /* 0x0001e80000100a00 */
[----:B0-----:R-:W4:Y:S04]  /*967c0*/  LDL.LU.64 R6, [R1+0x6578] ;  /* 0x0065780001067983 */ /* 0x001f280000300a00 */
[----:B------:R-:W4:Y:S04]  /*967d0*/  LDL.LU.64 R4, [R1+0x6570] ;  /* 0x0065700001047983 */ /* 0x000f280000300a00 */
[----:B------:R-:W4:Y:S01]  /*967e0*/  LDL.LU R0, [R1+0x656c] ;  /* 0x00656c0001007983 */ /* 0x000f220000300800 */
[----:B------:R-:W-:-:S02]  /*967f0*/  F2FP.F16.E5M2.UNPACK_B R3, R3.H1 ;  /* 0x00000003ff03723e */ /* 0x000fc400030004ff */
[----:B------:R-:W-:Y:S02]  /*96800*/  F2FP.F16.E5M2.UNPACK_B R36, R36 ;  /* 0x00000024ff24723e */ /* 0x000fe400020004ff */
[----:B------:R-:W-:Y:S02]  /*96810*/  F2FP.F16.E5M2.UNPACK_B R37, R37 ;  /* 0x00000025ff25723e */ /* 0x000fe400020004ff */
        /* <DEDUP_REMOVED lines=19> */
[----:B------:R-:W-:Y:S01]  /*96950*/  F2FP.F16.E5M2.UNPACK_B R55, R55 ;  /* 0x00000037ff37723e */ /* 0x000fe200020004ff */
[----:B--2---:R-:W-:Y:S04]  /*96960*/  STL.64 [R1+0x8bd0], R14 ;  /* 0x008bd00e01007387 */ /* 0x004fe80000100a00 */
[----:B---3--:R-:W-:Y:S04]  /*96970*/  STL.64 [R1+0x8bc8], R12 ;  /* 0x008bc80c01007387 */ /* 0x008fe80000100a00 */
[----:B------:R-:W-:Y:S04]  /*96980*/  STL.64 [R1+0x8b58], R26 ;  /* 0x008b581a01007387 */ /* 0x000fe80000100a00 */
[----:B------:R-:W-:Y:S04]  /*96990*/  STL.64 [R1+0x8b50], R24 ;  /* 0x008b501801007387 */ /* 0x000fe80000100a00 */
[----:B------:R-:W-:Y:S04]  /*969a0*/  STL.64 [R1+0x8b40], R38 ;  /* 0x008b402601007387 */ /* 0x000fe80000100a00 */
[----:B------:R-:W-:Y:S04]  /*969b0*/  STL.64 [R1+0x8b38], R36 ;  /* 0x008b382401007387 */ /* 0x000fe80000100a00 */
[----:B------:R-:W-:Y:S04]  /*969c0*/  STL.64 [R1+0x8b10], R48 ;  /* 0x008b103001007387 */ /* 0x000fe80000100a00 */
[----:B------:R-:W-:Y:S04]  /*969d0*/  STL.64 [R1+0x8b08], R50 ;  /* 0x008b083201007387 */ /* 0x000fe80000100a00 */
[----:B----4-:R0:W-:Y:S04]  /*969e0*/  STL.64 [R1+0x8a88], R60 ;  /* 0x008a883c01007387 */ /* 0x0101e80000100a00 */
[----:B0-----:R-:W2:Y:S04]  /*969f0*/  LDL.LU R60, [R1+0x480] ;  /* 0x00048000013c7983 */ /* 0x001ea80000300800 */
[----:B------:R-:W2:Y:S04]  /*96a00*/  LDL.LU R61, [R1+0x484] ;  /* 0x00048400013d7983 */ /* 0x000ea80000300800 */
[----:B------:R-:W-:Y:S04]  /*96a10*/  STL.64 [R1+0x7b90], R6 ;  /* 0x007b900601007387 */ /* 0x000fe80000100a00 */
[----:B------:R-:W-:Y:S04]  /*96a20*/  STL.64 [R1+0x7b88], R4 ;  /* 0x007b880401007387 */ /* 0x000fe80000100a00 */
[----:B------:R0:W-:Y:S04]  /*96a30*/  STL.64 [R1+0x7af0], R16 ;  /* 0x007af01001007387 */ /* 0x0001e80000100a00 */
[----:B0-----:R-:W3:Y:S04]  /*96a40*/  LDL.LU R16, [R1+0x4c8] ;  /* 0x0004c80001107983 */ /* 0x001ee80000300800 */
[----:B------:R-:W3:Y:S04]  /*96a50*/  LDL.LU R17, [R1+0x4cc] ;  /* 0x0004cc0001117983 */ /* 0x000ee80000300800 */
[----:B------:R0:W-:Y:S04]  /*96a60*/  STL.64 [R1+0x7ae8], R18 ;  /* 0x007ae81201007387 */ /* 0x0001e80000100a00 */
[----:B0-----:R-:W4:Y:S04]  /*96a70*/  LDL.LU R18, [R1+0x4e0] ;  /* 0x0004e00001127983 */ /* 0x001f280000300800 */
[----:B------:R-:W4:Y:S04]  /*96a80*/  LDL.LU R19, [R1+0x4e4] ;  /* 0x0004e40001137983 */ /* 0x000f280000300800 */
[----:B----4-:R-:W-:Y:S04]  /*96a90*/  STL.64 [R1+0x94e0], R18 ;  /* 0x0094e01201007387 */ /* 0x010fe80000100a00 */
[----:B---3--:R-:W-:Y:S04]  /*96aa0*/  STL.64 [R1+0x94d8], R16 ;  /* 0x0094d81001007387 */ /* 0x008fe80000100a00 */
[----:B------:R-:W3:Y:S04]  /*96ab0*/  LDL.LU.64 R38, [R1+0x588] ;  /* 0x0005880001267983 */ /* 0x000ee80000300a00 */
[----:B------:R-:W4:Y:S04]  /*96ac0*/  LDL.LU.64 R48, [R1+0x4b0] ;  /* 0x0004b00001307983 */ /* 0x000f280000300a00 */
[----:B------:R-:W2:Y:S04]  /*96ad0*/  LDL.LU.64 R50, [R1+0x498] ;  /* 0x0004980001327983 */ /* 0x000ea80000300a00 */
[----:B--2---:R-:W-:Y:S04]  /*96ae0*/  STL.64 [R1+0x94c0], R50 ;  /* 0x0094c03201007387 */ /* 0x004fe80000100a00 */
[----:B----4-:R-:W-:Y:S04]  /*96af0*/  STL.64 [R1+0x94b8], R48 ;  /* 0x0094b83001007387 */ /* 0x010fe80000100a00 */
[----:B------:R0:W-:Y:S04]  /*96b00*/  STL [R1+0x7a2c], R28 ;  /* 0x007a2c1c01007387 */ /* 0x0001e80000100800 */
[----:B------:R1:W-:Y:S04]  /*96b10*/  STL [R1+0x7a28], R29 ;  /* 0x007a281d01007387 */ /* 0x0003e80000100800 */
[----:B0-----:R-:W2:Y:S04]  /*96b20*/  LDL R28, [R1+0x5d0] ;  /* 0x0005d000011c7983 */ /* 0x001ea80000100800 */
[----:B-1----:R-:W2:Y:S04]  /*96b30*/  LDL R29, [R1+0x5d4] ;  /* 0x0005d400011d7983 */ /* 0x002ea80000100800 */
[----:B------:R-:W4:Y:S04]  /*96b40*/  LDL.LU.64 R36, [R1+0x5e8] ;  /* 0x0005e80001247983 */ /* 0x000f280000300a00 */
[----:B---3--:R-:W-:Y:S04]  /*96b50*/  STL.64 [R1+0x94a8], R38 ;  /* 0x0094a82601007387 */ /* 0x008fe80000100a00 */
[----:B----4-:R-:W-:Y:S04]  /*96b60*/  STL.64 [R1+0x94a0], R36 ;  /* 0x0094a02401007387 */ /* 0x010fe80000100a00 */
[----:B------:R-:W-:Y:S04]  /*96b70*/  STL [R1+0x7a24], R30 ;  /* 0x007a241e01007387 */ /* 0x000fe80000100800 */
[----:B------:R0:W-:Y:S04]  /*96b80*/  STL [R1+0x7a20], R31 ;  /* 0x007a201f01007387 */ /* 0x0001e80000100800 */
[----:B0-----:R-:W3:Y:S04]  /*96b90*/  LDL.LU.64 R30, [R1+0x528] ;  /* 0x00052800011e7983 */ /* 0x001ee80000300a00 */
[----:B---3--:R-:W-:Y:S04]  /*96ba0*/  STL.64 [R1+0x9510], R30 ;  /* 0x0095101e01007387 */ /* 0x008fe80000100a00 */
[----:B--2---:R-:W-:Y:S04]  /*96bb0*/  STL.64 [R1+0x9508], R28 ;  /* 0x0095081c01007387 */ /* 0x004fe80000100a00 */
[----:B------:R-:W-:Y:S04]  /*96bc0*/  STL [R1+0x7954], R40 ;  /* 0x0079542801007387 */ /* 0x000fe80000100800 */
[----:B------:R0:W-:Y:S04]  /*96bd0*/  STL [R1+0x7950], R41 ;  /* 0x0079502901007387 */ /* 0x0001e80000100800 */
[----:B0-----:R-:W2:Y:S04]  /*96be0*/  LDL.LU.64 R40, [R1+0x5d8] ;  /* 0x0005d80001287983 */ /* 0x001ea80000300a00 */
        /* <DEDUP_REMOVED lines=8> */
[----:B------:R-:W-:Y:S04]  /*96c70*/  STL.64 [R1+0x7920], R52 ;  /* 0x0079203401007387 */ /* 0x000fe80000100a00 */
[----:B--2---:R-:W-:Y:S04]  /*96c80*/  STL.64 [R1+0x94b0], R54 ;  /* 0x0094b03601007387 */ /* 0x004fe80000100a00 */
[----:B------:R0:W-:Y:S04]  /*96c90*/  STL [R1+0x77c0], R2 ;  /* 0x0077c00201007387 */ /* 0x0001e80000100800 */
[----:B------:R1:W-:Y:S04]  /*96ca0*/  STL [R1+0x7798], R3 ;  /* 0x0077980301007387 */ /* 0x0003e80000100800 */
[----:B0-----:R-:W2:Y:S04]  /*96cb0*/  LDL.LU R2, [R1+0x510] ;  /* 0x0005100001027983 */ /* 0x001ea80000300800 */
[----:B-1----:R-:W2:Y:S04]  /*96cc0*/  LDL.LU R3, [R1+0x514] ;  /* 0x0005140001037983 */ /* 0x002ea80000300800 */
[----:B------:R-:W3:Y:S04]  /*96cd0*/  LDL.LU R24, [R1+0xcd0] ;  /* 0x000cd00001187983 */ /* 0x000ee80000300800 */
[----:B------:R-:W3:Y:S04]  /*96ce0*/  LDL.LU R25, [R1+0xcd4] ;  /* 0x000cd40001197983 */ /* 0x000ee80000300800 */
[----:B------:R-:W4:Y:S04]  /*96cf0*/  LDL.LU R26, [R1+0xcd8] ;  /* 0x000cd800011a7983 */ /* 0x000f280000300800 */
[----:B------:R-:W4:Y:S04]  /*96d00*/  LDL.LU R27, [R1+0xcdc] ;  /* 0x000cdc00011b7983 */ /* 0x000f280000300800 */
[----:B----4-:R-:W-:Y:S04]  /*96d10*/  STL.64 [R1+0x94d0], R26 ;  /* 0x0094d01a01007387 */ /* 0x010fe80000100a00 */
[----:B---3--:R-:W-:Y:S04]  /*96d20*/  STL.64 [R1+0x94c8], R24 ;  /* 0x0094c81801007387 */ /* 0x008fe80000100a00 */
[----:B------:R-:W3:Y:S04]  /*96d30*/  LDL.LU R4, [R1+0xcc0] ;  /* 0x000cc00001047983 */ /* 0x000ee80000300800 */
[----:B------:R-:W3:Y:S04]  /*96d40*/  LDL.LU R5, [R1+0xcc4] ;  /* 0x000cc40001057983 */ /* 0x000ee80000300800 */
[----:B------:R-:W4:Y:S04]  /*96d50*/  LDL.LU R6, [R1+0xcc8] ;  /* 0x000cc80001067983 */ /* 0x000f280000300800 */
[----:B------:R-:W4:Y:S04]  /*96d60*/  LDL.LU R7, [R1+0xccc] ;  /* 0x000ccc0001077983 */ /* 0x000f280000300800 */
[----:B----4-:R-:W-:Y:S04]  /*96d70*/  STL.64 [R1+0x9500], R6 ;  /* 0x0095000601007387 */ /* 0x010fe80000100a00 */
[----:B---3--:R-:W-:Y:S04]  /*96d80*/  STL.64 [R1+0x94f8], R4 ;  /* 0x0094f80401007387 */ /* 0x008fe80000100a00 */
[----:B------:R-:W3:Y:S04]  /*96d90*/  LDL.LU.64 R12, [R1+0x300] ;  /* 0x00030000010c7983 */ /* 0x000ee80000300a00 */
[----:B------:R-:W4:Y:S04]  /*96da0*/  LDL.LU.64 R14, [R1+0x308] ;  /* 0x00030800010e7983 */ /* 0x000f280000300a00 */
[----:B----4-:R-:W-:Y:S04]  /*96db0*/  STL.64 [R1+0x9520], R14 ;  /* 0x0095200e01007387 */ /* 0x010fe80000100a00 */
[----:B---3--:R-:W-:Y:S04]  /*96dc0*/  STL.64 [R1+0x9518], R12 ;  /* 0x0095180c01007387 */ /* 0x008fe80000100a00 */
[----:B------:R-:W-:Y:S04]  /*96dd0*/  STL.64 [R1+0x6880], R10 ;  /* 0x0068800a01007387 */ /* 0x000fe80000100a00 */
[----:B------:R0:W-:Y:S04]  /*96de0*/  STL.64 [R1+0x6878], R8 ;  /* 0x0068780801007387 */ /* 0x0001e80000100a00 */
[----:B0-----:R-:W3:Y:S04]  /*96df0*/  LDL.LU R8, [R1+0xcb0] ;  /* 0x000cb00001087983 */ /* 0x001ee80000300800 */
[----:B------:R-:W3:Y:S04]  /*96e00*/  LDL.LU R9, [R1+0xcb4] ;  /* 0x000cb40001097983 */ /* 0x000ee80000300800 */
[----:B------:R-:W4:Y:S04]  /*96e10*/  LDL.LU R10, [R1+0xcb8] ;  /* 0x000cb800010a7983 */ /* 0x000f280000300800 */
[----:B------:R-:W4:Y:S04]  /*96e20*/  LDL.LU R11, [R1+0xcbc] ;  /* 0x000cbc00010b7983 */ /* 0x000f280000300800 */
        /* <DEDUP_REMOVED lines=14> */
[----:B------:R-:W3:Y:S04]  /*96f10*/  LDL.LU R34, [R1+0xc98] ;  /* 0x000c980001227983 */ /* 0x000ee80000300800 */
[----:B------:R-:W3:Y:S04]  /*96f20*/  LDL.LU R35, [R1+0xc9c] ;  /* 0x000c9c0001237983 */ /* 0x000ee80000300800 */
[----:B------:R-:W4:Y:S04]  /*96f30*/  LDL.LU R48, [R1+0xc50] ;  /* 0x000c500001307983 */ /* 0x000f280000300800 */
[----:B------:R-:W4:Y:S04]  /*96f40*/  LDL.LU R49, [R1+0xc54] ;  /* 0x000c540001317983 */ /* 0x000f280000300800 */
[----:B------:R-:W4:Y:S04]  /*96f50*/  LDL.LU R50, [R1+0xc58] ;  /* 0x000c580001327983 */ /* 0x000f280000300800 */
[----:B------:R-:W4:Y:S04]  /*96f60*/  LDL.LU R51, [R1+0xc5c] ;  /* 0x000c5c0001337983 */ /* 0x000f280000300800 */
[----:B------:R-:W2:Y:S04]  /*96f70*/  LDL.LU.64 R28, [R1+0x330] ;  /* 0x00033000011c7983 */ /* 0x000ea80000300a00 */
[----:B------:R-:W2:Y:S04]  /*96f80*/  LDL.LU.64 R30, [R1+0x338] ;  /* 0x00033800011e7983 */ /* 0x000ea80000300a00 */
        /* <DEDUP_REMOVED lines=36> */
[----:B------:R0:W-:Y:S04]  /*971d0*/  STL.64 [R1+0x66d8], R46 ;  /* 0x0066d82e01007387 */ /* 0x0001e80000100a00 */
[----:B0-----:R-:W3:Y:S04]  /*971e0*/  LDL.LU.64 R46, [R1+0x540] ;  /* 0x00054000012e7983 */ /* 0x001ee80000300a00 */
[----:B------:R-:W-:Y:S04]  /*971f0*/  STL.64 [R1+0x66d0], R44 ;  /* 0x0066d02c01007387 */ /* 0x000fe80000100a00 */
[----:B------:R0:W-:Y:S04]  /*97200*/  STL.64 [R1+0x6640], R58 ;  /* 0x0066403a01007387 */ /* 0x0001e80000100a00 */
[----:B0-----:R-:W4:Y:S04]  /*97210*/  LDL.LU.64 R58, [R1+0x558] ;  /* 0x00055800013a7983 */ /* 0x001f280000300a00 */
[----:B------:R0:W-:Y:S04]  /*97220*/  STL.64 [R1+0x6638], R56 ;  /* 0x0066383801007387 */ /* 0x0001e80000100a00 */
[----:B0-----:R-:W4:Y:S04]  /*97230*/  LDL.LU.64 R56, [R1+0x570] ;  /* 0x0005700001387983 */ /* 0x001f280000300a00 */
[----:B------:R2:W-:Y:S02]  /*97240*/  STL [R1+0x6578], R0 ;  /* 0x0065780001007387 */ /* 0x0005e40000100800 */
[----:B--2---:R-:W-:Y:S01]  /*97250*/  IMAD.MOV.U32 R0, RZ, RZ, R31 ;  /* 0x000000ffff007224 */ /* 0x004fe200078e001f */
[C---:B---3--:R-:W-:Y:S08]  /*97260*/  HMMA.16816.F32 R12, R28.reuse, R46, R12 ;  /* 0x0000002e1c0c723c */ /* 0x048ff0000000180c */
[C---:B----4-:R-:W-:Y:S08]  /*97270*/  HMMA.16816.F32 R8, R28.reuse, R58, R8 ;  /* 0x0000003a1c08723c */ /* 0x050ff00000001808 */
[----:B------:R-:W-:-:S15]  /*97280*/  HMMA.16816.F32 R20, R28, R56, R20 ;  /* 0x000000381c14723c */ /* 0x000fde0000001814 */
[----:B------:R-:W-:-:S04]  /*97290*/  NOP ;  /* 0x0000000000007918 */ /* 0x000fc80000000000 */
[----:B------:R-:W-:Y:S04]  /*972a0*/  STL.64 [R1+0xf20], R20 ;  /* 0x000f201401007387 */ /* 0x000fe80000100a00 */
[----:B------:R0:W-:Y:S04]  /*972b0*/  STL.64 [R1+0xf28], R22 ;  /* 0x000f281601007387 */ /* 0x0001e80000100a00 */
[----:B0-----:R-:W2:Y:S04]  /*972c0*/  LDL.LU.64 R22, [R1+0x9540] ;  /* 0x0095400001167983 */ /* 0x001ea80000300a00 */
[----:B------:R-:W2:Y:S04]  /*972d0*/  LDL.LU.64 R20, [R1+0x9538] ;  /* 0x0095380001147983 */ /* 0x000ea80000300a00 */
[----:B------:R-:W-:Y:S04]  /*972e0*/  STL.64 [R1+0xf10], R8 ;  /* 0x000f100801007387 */ /* 0x000fe80000100a00 */
[----:B------:R0:W-:Y:S04]  /*972f0*/  STL.64 [R1+0xf18], R10 ;  /* 0x000f180a01007387 */ /* 0x0001e80000100a00 */
[----:B0-----:R-:W3:Y:S04]  /*97300*/  LDL.LU.64 R10, [R1+0x9530] ;  /* 0x00953000010a7983 */ /* 0x001ee80000300a00 */
[----:B------:R-:W3:Y:S04]  /*97310*/  LDL.LU.64 R8, [R1+0x9528] ;  /* 0x0095280001087983 */ /* 0x000ee80000300a00 */
[----:B------:R0:W-:Y:S04]  /*97320*/  STL [R1+0x9498], R59 ;  /* 0x0094983b01007387 */ /* 0x0001e80000100800 */
[----:B------:R-:W-:Y:S04]  /*97330*/  STL.64 [R1+0xf00], R12 ;  /* 0x000f000c01007387 */ /* 0x000fe80000100a00 */
[----:B------:R1:W-:Y:S01]  /*97340*/  STL.64 [R1+0xf08], R14 ;  /* 0x000f080e01007387 */ /* 0x0003e20000100a00 */
[----:B0-----:R-:W-:-:S03]  /*97350*/  IMAD.MOV.U32 R59, RZ, RZ, R30 ;  /* 0x000000ffff3b7224 */ /* 0x001fc600078e001e */
[----:B-1----:R-:W4:Y:S04]  /*97360*/  LDL.LU.64 R14, [R1+0x9520] ;  /* 0x00952000010e7983 */ /* 0x002f280000300a00 */
[----:B------:R-:W2:Y:S01]  /*97370*/  LDL.LU.64 R12, [R1+0x9518] ;  /* 0x00951800010c7983 */ /* 0x000ea20000300a00 */
[----:B------:R-:W-:Y:S02]  /*97380*/  IMAD.MOV.U32 R44, RZ, RZ, R28 ;  /* 0x000000ffff2c7224 */ /* 0x000fe400078e001c */
[----:B------:R-:W-:Y:S01]  /*97390*/  IMAD.MOV.U32 R45, RZ, RZ, R29 ;  /* 0x000000ffff2d7224 */ /* 0x000fe200078e001d */
[----:B------:R-:W2:Y:S04]  /*973a0*/  LDL.LU.64 R30, [R1+0x9510] ;  /* 0x00951000011e7983 */ /* 0x000ea80000300a00 */
[----:B------:R-:W3:Y:S04]  /*973b0*/  LDL.LU.64 R28, [R1+0x9508] ;  /* 0x00950800011c7983 */ /* 0x000ee80000300a00 */
[----:B------:R0:W-:Y:S02]  /*973c0*/  STL.64 [R1+0x9478], R46 ;  /* 0x0094782e01007387 */ /* 0x0001e40000100a00 */
[----:B0-----:R-:W-:-:S02]  /*973d0*/  IMAD.MOV.U32 R46, RZ, RZ, R59 ;  /* 0x000000ffff2e7224 */ /* 0x001fc400078e003b */
[----:B------:R-:W-:-:S07]  /*973e0*/  IMAD.MOV.U32 R47, RZ, RZ, R0 ;  /* 0x000000ffff2f7224 */ /* 0x000fce00078e0000 */
[C---:B------:R-:W-:Y:S08]  /*973f0*/  HMMA.16816.F32 R40, R44.reuse, R2, R40 ;  /* 0x000000022c28723c */ /* 0x040ff00000001828 */
[----:B--2---:R-:W-:-:S15]  /*97400*/  HMMA.16816.F32 R4, R44, R30, R4 ;  /* 0x0000001e2c04723c */ /* 0x004fde0000001804 */
[----:B------:R-:W-:-:S04]  /*97410*/  NOP ;  /* 0x0000000000007918 */ /* 0x000fc80000000000 */
[----:B------:R-:W-:Y:S04]  /*97420*/  STL.64 [R1+0xef0], R4 ;  /* 0x000ef00401007387 */ /* 0x000fe80000100a00 */
[----:B------:R0:W-:Y:S04]  /*97430*/  STL.64 [R1+0xef8], R6 ;  /* 0x000ef80601007387 */ /* 0x0001e80000100a00 */
[----:B0-----:R-:W2:Y:S04]  /*97440*/  LDL.LU.64 R6, [R1+0x9500] ;  /* 0x0095000001067983 */ /* 0x001ea80000300a00 */
[----:B------:R-:W2:Y:S04]  /*97450*/  LDL.LU.64 R4, [R1+0x94f8] ;  /* 0x0094f80001047983 */ /* 0x000ea80000300a00 */
[----:B------:R-:W-:Y:S04]  /*97460*/  STL [R1+0x9494], R30 ;  /* 0x0094941e01007387 */ /* 0x000fe80000100800 */
[----:B------:R-:W-:Y:S04]  /*97470*/  STL [R1+0x9490], R31 ;  /* 0x0094901f01007387 */ /* 0x000fe80000100800 */
        /* <DEDUP_REMOVED lines=22> */
[----:B0-----:R-:W4:Y:S04]  /*975e0*/  LDL.LU R16, [R1+0xc70] ;  /* 0x000c700001107983 */ /* 0x001f280000300800 */
[----:B------:R-:W4:Y:S04]  /*975f0*/  LDL.LU R17, [R1+0xc74] ;  /* 0x000c740001117983 */ /* 0x000f280000300800 */
[----:B------:R-:W4:Y:S04]  /*97600*/  LDL.LU R18, [R1+0xc78] ;  /* 0x000c780001127983 */ /* 0x000f280000300800 */
[----:B------:R-:W4:Y:S01]  /*97610*/  LDL.LU R19, [R1+0xc7c] ;  /* 0x000c7c0001137983 */ /* 0x000f220000300800 */
[C---:B---3--:R-:W-:Y:S08]  /*97620*/  HMMA.16816.F32 R36, R44.reuse, R50, R36 ;  /* 0x000000322c24723c */ /* 0x048ff00000001824 */
[----:B--2---:R-:W-:-:S15]  /*97630*/  HMMA.16816.F32 R52, R44, R48, R52 ;  /* 0x000000302c34723c */ /* 0x004fde0000001834 */
[----:B------:R-:W-:-:S04]  /*97640*/  NOP ;  /* 0x0000000000007918 */ /* 0x000fc80000000000 */
[----:B------:R-:W-:Y:S04]  /*97650*/  STL.64 [R1+0xea0], R52 ;  /* 0x000ea03401007387 */ /* 0x000fe80000100a00 */
[----:B------:R0:W-:Y:S04]  /*97660*/  STL.64 [R1+0xea8], R54 ;  /* 0x000ea83601007387 */ /* 0x0001e80000100a00 */
[----:B0-----:R-:W2:Y:S04]  /*97670*/  LDL.LU.64 R54, [R1+0x94b0] ;  /* 0x0094b00001367983 */ /* 0x001ea80000300a00 */
[----:B------:R-:W-:Y:S04]  /*97680*/  STL.64 [R1+0xe90], R36 ;  /* 0x000e902401007387 */ /* 0x000fe80000100a00 */
[----:B------:R0:W-:Y:S04]  /*97690*/  STL.64 [R1+0xe98], R38 ;  /* 0x000e982601007387 */ /* 0x0001e80000100a00 */
[----:B0-----:R-:W3:Y:S04]  /*976a0*/  LDL.LU.64 R38, [R1+0x94a8] ;  /* 0x0094a80001267983 */ /* 0x001ee80000300a00 */
[----:B------:R-:W3:Y:S01]  /*976b0*/  LDL.LU.64 R36, [R1+0x94a0] ;  /* 0x0094a00001247983 */ /* 0x000ee20000300a00 */
[----:B----4-:R-:W-:Y:S01]  /*976c0*/  HMMA.16816.F32 R44, R44, R60, R16 ;  /* 0x0000003c2c2c723c */ /* 0x010fe20000001810 */
[----:B------:R-:W-:-:S02]  /*976d0*/  IMAD.MOV.U32 R59, RZ, RZ, R12 ;  /* 0x000000ffff3b7224 */ /* 0x000fc400078e000c */
[----:B------:R-:W-:Y:S02]  /*976e0*/  IMAD.MOV.U32 R30, RZ, RZ, R13 ;  /* 0x000000ffff1e7224 */ /* 0x000fe400078e000d */
[----:B------:R-:W-:Y:S02]  /*976f0*/  IMAD.MOV.U32 R31, RZ, RZ, R14 ;  /* 0x000000ffff1f7224 */ /* 0x000fe400078e000e */
[----:B------:R-:W-:-:S12]  /*97700*/  IMAD.MOV.U32 R0, RZ, RZ, R15 ;  /* 0x000000ffff007224 */ /* 0x000fd800078e000f */
[----:B------:R-:W-:Y:S04]  /*97710*/  STL.64 [R1+0xe80], R44 ;  /* 0x000e802c01007387 */ /* 0x000fe80000100a00 */
[----:B------:R-:W-:Y:S04]  /*97720*/  STL.64 [R1+0xe88], R46 ;  /* 0x000e882e01007387 */ /* 0x000fe80000100a00 */
[----:B--2---:R-:W-:Y:S01]  /*97730*/  STL.64 [R1+0x9440], R54 ;  /* 0x0094403601007387 */ /* 0x004fe20000100a00 */
[C---:B------:R-:W-:Y:S08]  /*97740*/  HMMA.16816.F32 R20, R12.reuse, R54, R20 ;  /* 0x000000360c14723c */ /* 0x040ff00000001814 */
[----:B---3--:R-:W-:-:S15]  /*97750*/  HMMA.16816.F32 R16, R12, R36, R32 ;  /* 0x000000240c10723c */ /* 0x008fde0000001820 */
[----:B------:R-:W-:-:S04]  /*97760*/  NOP ;  /* 0x0000000000007918 */ /* 0x000fc80000000000 */
[----:B------:R-:W-:Y:S04]  /*97770*/  STL.64 [R1+0xe70], R16 ;  /* 0x000e701001007387 */ /* 0x000fe80000100a00 */
[----:B------:R0:W-:Y:S04]  /*97780*/  STL.64 [R1+0xe78], R18 ;  /* 0x000e781201007387 */ /* 0x0001e80000100a00 */
[----:B------:R-:W-:Y:S04]  /*97790*/  STL.64 [R1+0xe60], R20 ;  /* 0x000e601401007387 */ /* 0x000fe80000100a00 */
[----:B------:R-:W-:Y:S01]  /*977a0*/  STL.64 [R1+0xe68], R22 ;  /* 0x000e681601007387 */ /* 0x000fe20000100a00 */
[C---:B0-----:R-:W-:Y:S08]  /*977b0*/  HMMA.16816.F32 R16, R12.reuse, R40, R8 ;  /* 0x000000280c10723c */ /* 0x041ff00000001808 */
[C---:B------:R-:W-:Y:S08]  /*977c0*/  HMMA.16816.F32 R8, R12.reuse, R28, R4 ;  /* 0x0000001c0c08723c */ /* 0x040ff00000001804 */
[----:B------:R-:W-:Y:S03]  /*977d0*/  HMMA.16816.F32 R4, R12, R38, R24 ;  /* 0x000000260c04723c */ /* 0x000fe60000001818 */
[----:B------:R0:W-:Y:S04]  /*977e0*/  STL.64 [R1+0xe50], R16 ;  /* 0x000e501001007387 */ /* 0x0001e80000100a00 */
[----:B------:R1:W-:Y:S04]  /*977f0*/  STL.64 [R1+0xe58], R18 ;  /* 0x000e581201007387 */ /* 0x0003e80000100a00 */
[----:B------:R-:W-:Y:S04]  /*97800*/  STL.64 [R1+0xe40], R8 ;  /* 0x000e400801007387 */ /* 0x000fe80000100a00 */
[----:B------:R-:W-:Y:S04]  /*97810*/  STL.64 [R1+0xe48], R10 ;  /* 0x000e480a01007387 */ /* 0x000fe80000100a00 */
        /* <DEDUP_REMOVED lines=18> */
[----:B--2---:R-:W2:Y:S04]  /*97940*/  LDL.LU R4, [R1+0xd20] ;  /* 0x000d200001047983 */ /* 0x004ea80000300800 */
[----:B------:R-:W2:Y:S04]  /*97950*/  LDL.LU R5, [R1+0xd24] ;  /* 0x000d240001057983 */ /* 0x000ea80000300800 */
[----:B---3--:R-:W2:Y:S04]  /*97960*/  LDL.LU R6, [R1+0xd28] ;  /* 0x000d280001067983 */ /* 0x008ea80000300800 */
[----:B------:R-:W2:Y:S04]  /*97970*/  LDL.LU R7, [R1+0xd2c] ;  /* 0x000d2c0001077983 */ /* 0x000ea80000300800 */
        /* <DEDUP_REMOVED lines=17> */
[----:B------:R0:W-:Y:S02]  /*97a90*/  STL.64 [R1+0x9448], R36 ;  /* 0x0094482401007387 */ /* 0x0001e40000100a00 */
[----:B0-----:R-:W-:-:S02]  /*97aa0*/  IMAD.MOV.U32 R36, RZ, RZ, R59 ;  /* 0x000000ffff247224 */ /* 0x001fc400078e003b */
[----:B------:R-:W2:Y:S01]  /*97ab0*/  LDL.LU R59, [R1+0x9498] ;  /* 0x00949800013b7983 */ /* 0x000ea20000300800 */
[----:B------:R-:W-:Y:S02]  /*97ac0*/  IMAD.MOV.U32 R37, RZ, RZ, R30 ;  /* 0x000000ffff257224 */ /* 0x000fe400078e001e */
[----:B------:R-:W-:Y:S01]  /*97ad0*/  IMAD.MOV.U32 R38, RZ, RZ, R31 ;  /* 0x000000ffff267224 */ /* 0x000fe200078e001f */
[----:B------:R-:W3:Y:S01]  /*97ae0*/  LDL.LU R30, [R1+0x9494] ;  /* 0x00949400011e7983 */ /* 0x000ee20000300800 */
[----:B------:R-:W-:-:S03]  /*97af0*/  IMAD.MOV.U32 R39, RZ, RZ, R0 ;  /* 0x000000ffff277224 */ /* 0x000fc600078e0000 */
[----:B------:R-:W3:Y:S04]  /*97b00*/  LDL.LU R31, [R1+0x9490] ;  /* 0x00949000011f7983 */ /* 0x000ee80000300800 */
[----:B----4-:R-:W-:-:S15]  /*97b10*/  HMMA.16816.F32 R16, R36, R56, R16 ;  /* 0x000000382410723c */ /* 0x010fde0000001810 */
[----:B------:R-:W-:-:S04]  /*97b20*/  NOP ;  /* 0x0000000000007918 */ /* 0x000fc80000000000 */
[----:B------:R-:W-:Y:S04]  /*97b30*/  STL.64 [R1+0xe20], R16 ;  /* 0x000e201001007387 */ /* 0x000fe80000100a00 */
[----:B------:R0:W-:Y:S04]  /*97b40*/  STL.64 [R1+0xe28], R18 ;  /* 0x000e281201007387 */ /* 0x0001e80000100a00 */
[----:B0-----:R-:W4:Y:S04]  /*97b50*/  LDL.LU.64 R18, [R1+0x9488] ;  /* 0x0094880001127983 */ /* 0x001f280000300a00 */
[----:B------:R-:W4:Y:S01]  /*97b60*/  LDL.LU.64 R16, [R1+0x9480] ;  /* 0x0094800001107983 */ /* 0x000f220000300a00 */
[----:B--2---:R-:W-:-:S15]  /*97b70*/  HMMA.16816.F32 R44, R36, R58, R44 ;  /* 0x0000003a242c723c */ /* 0x004fde000000182c */
[----:B------:R-:W-:-:S04]  /*97b80*/  NOP ;  /* 0x0000000000007918 */ /* 0x000fc80000000000 */
[----:B------:R-:W-:Y:S04]  /*97b90*/  STL.64 [R1+0xe10], R44 ;  /* 0x000e102c01007387 */ /* 0x000fe80000100a00 */
[----:B------:R0:W-:Y:S04]  /*97ba0*/  STL.64 [R1+0xe18], R46 ;  /* 0x000e182e01007387 */ /* 0x0001e80000100a00 */
[----:B0-----:R-:W2:Y:S01]  /*97bb0*/  LDL.LU.64 R46, [R1+0x9478] ;  /* 0x00947800012e7983 */ /* 0x001ea20000300a00 */
[C---:B---3--:R-:W-:Y:S03]  /*97bc0*/  HMMA.16816.F32 R32, R36.reuse, R30, R32 ;  /* 0x0000001e2420723c */ /* 0x048fe60000001820 */
[----:B------:R-:W-:Y:S04]  /*97bd0*/  STL.64 [R1+0x9418], R58 ;  /* 0x0094183a01007387 */ /* 0x000fe80000100a00 */
[----:B------:R-:W-:Y:S01]  /*97be0*/  STL.64 [R1+0x9410], R56 ;  /* 0x0094103801007387 */ /* 0x000fe20000100a00 */
[----:B--2---:R-:W-:Y:S03]  /*97bf0*/  HMMA.16816.F32 R52, R36, R46, R52 ;  /* 0x0000002e2434723c */ /* 0x004fe60000001834 */
[----:B------:R-:W-:-:S15]  /*97c00*/  STL.64 [R1+0x9408], R46 ;  /* 0x0094082e01007387 */ /* 0x000fde0000100a00 */
[----:B------:R-:W-:Y:S01]  /*97c10*/  NOP ;  /* 0x0000000000007918 */ /* 0x000fe20000000000 */
[----:B------:R-:W-:Y:S04]  /*97c20*/  STL.64 [R1+0xe00], R52 ;  /* 0x000e003401007387 */ /* 0x000fe80000100a00 */
[----:B------:R-:W-:Y:S04]  /*97c30*/  STL.64 [R1+0xe08], R54 ;  /* 0x000e083601007387 */ /* 0x000fe80000100a00 */
[----:B------:R-:W-:Y:S04]  /*97c40*/  STL.64 [R1+0x9438], R30 ;  /* 0x0094381e01007387 */ /* 0x000fe80000100a00 */
[----:B------:R0:W-:Y:S04]  /*97c50*/  STL.64 [R1+0x9430], R28 ;  /* 0x0094301c01007387 */ /* 0x0001e80000100a00 */
[----:B------:R-:W-:Y:S04]  /*97c60*/  STL.64 [R1+0xdf0], R32 ;  /* 0x000df02001007387 */ /* 0x000fe80000100a00 */
[----:B------:R-:W-:Y:S01]  /*97c70*/  STL.64 [R1+0xdf8], R34 ;  /* 0x000df82201007387 */ /* 0x000fe20000100a00 */
[----:B0-----:R-:W-:Y:S03]  /*97c80*/  HMMA.16816.F32 R28, R36, R2, R4 ;  /* 0x00000002241c723c */ /* 0x001fe60000001804 */
[----:B------:R-:W2:-:S15]  /*97c90*/  LDL.LU R4, [R1+0x2a0] ;  /* 0x0002a00001047983 */ /* 0x000e9e0000300800 */
[----:B------:R-:W-:Y:S01]  /*97ca0*/  NOP ;  /* 0x0000000000007918 */ /* 0x000fe20000000000 */
[----:B------:R-:W-:Y:S04]  /*97cb0*/  STL.64 [R1+0xde0], R28 ;  /* 0x000de01c01007387 */ /* 0x000fe80000100a00 */
[----:B------:R-:W-:Y:S04]  /*97cc0*/  STL.64 [R1+0xde8], R30 ;  /* 0x000de81e01007387 */ /* 0x000fe80000100a00 */
        /* <DEDUP_REMOVED lines=8> */
[----:B------:R-:W3:Y:S01]  /*97d50*/  LDL.LU R7, [R1+0x2dc] ;  /* 0x0002dc0001077983 */ /* 0x000ee20000300800 */
[C---:B----4-:R-:W-:Y:S03]  /*97d60*/  HMMA.16816.F32 R8, R36.reuse, R18, R8 ;  /* 0x000000122408723c */ /* 0x050fe60000001808 */
[----:B---3--:R-:W-:Y:S04]  /*97d70*/  STL.64 [R1+0x9460], R6 ;  /* 0x0094600601007387 */ /* 0x008fe80000100a00 */
[----:B--2---:R0:W-:Y:S04]  /*97d80*/  STL.64 [R1+0x9458], R4 ;  /* 0x0094580401007387 */ /* 0x0041e80000100a00 */
[----:B------:R-:W-:Y:S04]  /*97d90*/  STL.64 [R1+0x9470], R42 ;  /* 0x0094702a01007387 */ /* 0x000fe80000100a00 */
[----:B------:R-:W-:Y:S01]  /*97da0*/  STL.64 [R1+0x9468], R40 ;  /* 0x0094682801007387 */ /* 0x000fe20000100a00 */
[----:B0-----:R-:W-:-:S15]  /*97db0*/  HMMA.16816.F32 R4, R36, R42, R20 ;  /* 0x0000002a2404723c */ /* 0x001fde0000001814 */
[----:B------:R-:W-:-:S04]  /*97dc0*/  NOP ;  /* 0x0000000000007918 */ /* 0x000fc80000000000 */
[----:B------:R-:W-:Y:S04]  /*97dd0*/  STL.64 [R1+0xdd0], R4 ;  /* 0x000dd00401007387 */ /* 0x000fe80000100a00 */
[----:B------:R0:W-:Y:S04]  /*97de0*/  STL.64 [R1+0xdd8], R6 ;  /* 0x000dd80601007387 */ /* 0x0001e80000100a00 */
[----:B------:R-:W-:Y:S04]  /*97df0*/  STL.64 [R1+0x9428], R18 ;  /* 0x0094281201007387 */ /* 0x000fe80000100a00 */
[----:B------:R1:W-:Y:S01]  /*97e00*/  STL.64 [R1+0xdc0], R8 ;  /* 0x000dc00801007387 */ /* 0x0003e20000100a00 */
[----:B0-----:R-:W-:Y:S03]  /*97e10*/  HMMA.16816.F32 R4, R36, R16, R24 ;  /* 0x000000102404723c */ /* 0x001fe60000001818 */
[----:B------:R-:W-:Y:S04]  /*97e20*/  STL.64 [R1+0xdc8], R10 ;  /* 0x000dc80a01007387 */ /* 0x000fe80000100a00 */
[----:B------:R-:W-:-:S12]  /*97e30*/  STL.64 [R1+0x9420], R16 ;  /* 0x0094201001007387 */ /* 0x000fd80000100a00 */
[----:B------:R-:W-:Y:S04]  /*97e40*/  STL.64 [R1+0xdb0], R4 ;  /* 0x000db00401007387 */ /* 0x000fe80000100a00 */
[----:B------:R0:W-:Y:S04]  /*97e50*/  STL.64 [R1+0xdb8], R6 ;  /* 0x000db80601007387 */ /* 0x0001e80000100a00 */
[----:B-1----:R-:W2:Y:S01]  /*97e60*/  LDL.LU R8, [R1+0x1040] ;  /* 0x0010400001087983 */ /* 0x002ea20000300800 */
        /* <DEDUP_REMOVED lines=11> */
[----:B0-----:R-:W4:Y:S04]  /*97f20*/  LDL.LU R4, [R1+0xd70] ;  /* 0x000d700001047983 */ /* 0x001f280000300800 */
[----:B------:R-:W4:Y:S04]  /*97f30*/  LDL.LU R5, [R1+0xd74] ;  /* 0x000d740001057983 */ /* 0x000f280000300800 */
[----:B-1----:R-:W4:Y:S04]  /*97f40*/  LDL.LU R6, [R1+0xd78] ;  /* 0x000d780001067983 */ /* 0x002f280000300800 */
        /* <DEDUP_REMOVED lines=43> */
[----:B------:R-:W3:Y:S04]  /*98200*/  LDL.LU.64 R6, [R1+0x9460] ;  /* 0x0094600001067983 */ /* 0x000ee80000300a00 */
[----:B------:R-:W3:Y:S04]  /*98210*/  LDL.LU.64 R4, [R1+0x9458] ;  /* 0x0094580001047983 */ /* 0x000ee80000300a00 */
[----:B------:R-:W-:Y:S04]  /*98220*/  STL.64 [R1+0xd80], R36 ;  /* 0x000d802401007387 */ /* 0x000fe80000100a00 */
[----:B------:R0:W-:Y:S04]  /*98230*/  STL.64 [R1+0xd88], R38 ;  /* 0x000d882601007387 */ /* 0x0001e80000100a00 */
[----:B0-----:R-:W2:Y:S04]  /*98240*/  LDL.LU.64 R38, [R1+0x9450] ;  /* 0x0094500001267983 */ /* 0x001ea80000300a00 */
[----:B------:R-:W3:Y:S02]  /*98250*/  LDL.LU.64 R36, [R1+0x9448] ;  /* 0x0094480001247983 */ /* 0x000ee40000300a00 */
[----:B---3--:R-:W-:-:S15]  /*98260*/  HMMA.16816.F32 R52, R4, R36, R52 ;  /* 0x000000240434723c */ /* 0x008fde0000001834 */
[----:B------:R-:W-:-:S04]  /*98270*/  NOP ;  /* 0x0000000000007918 */ /* 0x000fc80000000000 */
[----:B------:R-:W-:Y:S04]  /*98280*/  STL.64 [R1+0xd70], R52 ;  /* 0x000d703401007387 */ /* 0x000fe80000100a00 */
[----:B------:R0:W-:Y:S04]  /*98290*/  STL.64 [R1+0xd78], R54 ;  /* 0x000d783601007387 */ /* 0x0001e80000100a00 */
[----:B0-----:R-:W3:Y:S02]  /*982a0*/  LDL.LU.64 R54, [R1+0x9440] ;  /* 0x0094400001367983 */ /* 0x001ee40000300a00 */
[----:B---3--:R-:W-:Y:S02]  /*982b0*/  HMMA.16816.F32 R12, R4, R54, R12 ;  /* 0x00000036040c723c */ /* 0x008fe4000000180c */
[----:B------:R0:W-:Y:S04]  /*982c0*/  STL.64 [R1+0x93c0], R54 ;  /* 0x0093c03601007387 */ /* 0x0001e80000100a00 */
[----:B------:R-:W3:-:S13]  /*982d0*/  LDL.LU R52, [R1+0x1010] ;  /* 0x0010100001347983 */ /* 0x000eda0000300800 */
[----:B------:R1:W-:Y:S04]  /*982e0*/  STL.64 [R1+0xd60], R12 ;  /* 0x000d600c01007387 */ /* 0x0003e80000100a00 */
[----:B------:R1:W-:Y:S04]  /*982f0*/  STL.64 [R1+0xd68], R14 ;  /* 0x000d680e01007387 */ /* 0x0003e80000100a00 */
[----:B------:R-:W3:Y:S04]  /*98300*/  LDL.LU R53, [R1+0x1014] ;  /* 0x0010140001357983 */ /* 0x000ee80000300800 */
[----:B0-----:R-:W3:Y:S04]  /*98310*/  LDL.LU R54, [R1+0x1018] ;  /* 0x0010180001367983 */ /* 0x001ee80000300800 */
[----:B------:R-:W3:Y:S04]  /*98320*/  LDL.LU R55, [R1+0x101c] ;  /* 0x00101c0001377983 */ /* 0x000ee80000300800 */
[----:B-1----:R-:W2:Y:S04]  /*98330*/  LDL.LU R12, [R1+0x270] ;  /* 0x00027000010c7983 */ /* 0x002ea80000300800 */
[----:B------:R-:W2:Y:S04]  /*98340*/  LDL.LU R13, [R1+0x274] ;  /* 0x00027400010d7983 */ /* 0x000ea80000300800 */
[----:B------:R-:W2:Y:S04]  /*98350*/  LDL.LU R14, [R1+0x278] ;  /* 0x00027800010e7983 */ /* 0x000ea80000300800 */
[----:B------:R-:W2:Y:S01]  /*98360*/  LDL.LU R15, [R1+0x27c] ;  /* 0x00027c00010f7983 */ /* 0x000ea20000300800 */
[C---:B----4-:R-:W-:Y:S03]  /*98370*/  HMMA.16816.F32 R28, R4.reuse, R40, R28 ;  /* 0x00000028041c723c */ /* 0x050fe6000000181c */
[----:B--2---:R-:W-:Y:S04]  /*98380*/  STL.64 [R1+0x9340], R14 ;  /* 0x0093400e01007387 */ /* 0x004fe80000100a00 */
[----:B------:R0:W-:Y:S04]  /*98390*/  STL.64 [R1+0x9338], R12 ;  /* 0x0093380c01007387 */ /* 0x0001e80000100a00 */
[----:B0-----:R-:W2:Y:S04]  /*983a0*/  LDL.LU R12, [R1+0x1000] ;  /* 0x00100000010c7983 */ /* 0x001ea80000300800 */
[----:B------:R-:W2:Y:S04]  /*983b0*/  LDL.LU R13, [R1+0x1004] ;  /* 0x00100400010d7983 */ /* 0x000ea80000300800 */
[----:B------:R-:W2:Y:S04]  /*983c0*/  LDL.LU R14, [R1+0x1008] ;  /* 0x00100800010e7983 */ /* 0x000ea80000300800 */
[----:B------:R-:W2:Y:S04]  /*983d0*/  LDL.LU R15, [R1+0x100c] ;  /* 0x00100c00010f7983 */ /* 0x000ea80000300800 */
[----:B------:R-:W-:Y:S04]  /*983e0*/  STL.64 [R1+0xd50], R28 ;  /* 0x000d501c01007387 */ /* 0x000fe80000100a00 */
[----:B------:R0:W-:Y:S04]  /*983f0*/  STL.64 [R1+0xd58], R30 ;  /* 0x000d581e01007387 */ /* 0x0001e80000100a00 */
[----:B0-----:R-:W3:Y:S04]  /*98400*/  LDL.LU.64 R30, [R1+0x9438] ;  /* 0x00943800011e7983 */ /* 0x001ee80000300a00 */
[----:B------:R-:W4:Y:S01]  /*98410*/  LDL.LU.64 R28, [R1+0x9430] ;  /* 0x00943000011c7983 */ /* 0x000f220000300a00 */
[C---:B------:R-:W-:Y:S08]  /*98420*/  HMMA.16816.F32 R56, R4.reuse, R38, R56 ;  /* 0x000000260438723c */ /* 0x040ff00000001838 */
[----:B----4-:R-:W-:-:S15]  /*98430*/  HMMA.16816.F32 R16, R4, R28, R16 ;  /* 0x0000001c0410723c */ /* 0x010fde0000001810 */
[----:B------:R-:W-:-:S04]  /*98440*/  NOP ;  /* 0x0000000000007918 */ /* 0x000fc80000000000 */
[----:B------:R-:W-:Y:S04]  /*98450*/  STL.64 [R1+0xd40], R16 ;  /* 0x000d401001007387 */ /* 0x000fe80000100a00 */
[----:B------:R0:W-:Y:S04]  /*98460*/  STL.64 [R1+0xd48], R18 ;  /* 0x000d481201007387 */ /* 0x0001e80000100a00 */
[----:B0-----:R-:W4:Y:S04]  /*98470*/  LDL.LU.64 R18, [R1+0x9428] ;  /* 0x0094280001127983 */ /* 0x001f280000300a00 */
[----:B------:R-:W2:Y:S04]  /*98480*/  LDL.LU.64 R16, [R1+0x9420] ;  /* 0x0094200001107983 */ /* 0x000ea80000300a00 */
        /* <DEDUP_REMOVED lines=14> */
[----:B0-----:R-:W2:Y:S01]  /*98570*/  LDL.LU.64 R46, [R1+0x9408] ;  /* 0x00940800012e7983 */ /* 0x001ea20000300a00 */
[----:B---3--:R-:W-:Y:S03]  /*98580*/  HMMA.16816.F32 R36, R4, R58, R36 ;  /* 0x0000003a0424723c */ /* 0x008fe60000001824 */
[----:B------:R-:W-:Y:S04]  /*98590*/  STL.64 [R1+0x9388], R58 ;  /* 0x0093883a01007387 */ /* 0x000fe80000100a00 */
[----:B------:R-:W-:-:S12]  /*985a0*/  STL.64 [R1+0x9380], R56 ;  /* 0x0093803801007387 */ /* 0x000fd80000100a00 */
[----:B------:R-:W-:Y:S04]  /*985b0*/  STL.64 [R1+0xd10], R36 ;  /* 0x000d102401007387 */ /* 0x000fe80000100a00 */
[----:B------:R2:W-:Y:S02]  /*985c0*/  STL.64 [R1+0xd18], R38 ;  /* 0x000d182601007387 */ /* 0x0005e40000100a00 */
[C---:B--2---:R-:W-:Y:S08]  /*985d0*/  HMMA.16816.F32 R36, R4.reuse, R46, R12 ;  /* 0x0000002e0424723c */ /* 0x044ff0000000180c */
[C---:B------:R-:W-:Y:S01]  /*985e0*/  HMMA.16816.F32 R12, R4.reuse, R30, R52 ;  /* 0x0000001e040c723c */ /* 0x040fe20000001834 */
[----:B------:R-:W-:Y:S10]  /*985f0*/  STL.64 [R1+0x9368], R46 ;  /* 0x0093682e01007387 */ /* 0x000ff40000100a00 */
[----:B------:R-:W-:Y:S04]  /*98600*/  STL.64 [R1+0xd00], R36 ;  /* 0x000d002401007387 */ /* 0x000fe80000100a00 */
[----:B------:R-:W-:Y:S04]  /*98610*/  STL.64 [R1+0xd08], R38 ;  /* 0x000d082601007387 */ /* 0x000fe80000100a00 */
[----:B------:R-:W-:Y:S04]  /*98620*/  STL.64 [R1+0x93a8], R30 ;  /* 0x0093a81e01007387 */ /* 0x000fe80000100a00 */
[----:B------:R0:W-:Y:S04]  /*98630*/  STL.64 [R1+0x93a0], R28 ;  /* 0x0093a01c01007387 */ /* 0x0001e80000100a00 */
        /* <DEDUP_REMOVED lines=10> */
[C---:B----4-:R-:W-:Y:S08]  /*986e0*/  HMMA.16816.F32 R12, R4.reuse, R18, R8 ;  /* 0x00000012040c723c */ /* 0x050ff00000001808 */
[C---:B------:R-:W-:Y:S01]  /*986f0*/  HMMA.16816.F32 R8, R4.reuse, R16, R24 ;  /* 0x000000100408723c */ /* 0x040fe20000001818 */
[----:B------:R-:W-:Y:S10]  /*98700*/  STL.64 [R1+0x9350], R18 ;  /* 0x0093501201007387 */ /* 0x000ff40000100a00 */
[----:B------:R-:W-:Y:S04]  /*98710*/  STL.64 [R1+0xcc0], R12 ;  /* 0x000cc00c01007387 */ /* 0x000fe80000100a00 */
[----:B------:R-:W-:Y:S04]  /*98720*/  STL.64 [R1+0xcc8], R14 ;  /* 0x000cc80e01007387 */ /* 0x000fe80000100a00 */
[----:B------:R-:W-:Y:S04]  /*98730*/  STL.64 [R1+0x9348], R16 ;  /* 0x0093481001007387 */ /* 0x000fe80000100a00 */
[----:B------:R0:W-:Y:S04]  /*98740*/  STL.64 [R1+0xcb0], R8 ;  /* 0x000cb00801007387 */ /* 0x0001e80000100a00 */
[----:B------:R1:W-:Y:S04]  /*98750*/  STL.64 [R1+0xcb8], R10 ;  /* 0x000cb80a01007387 */ /* 0x0003e80000100a00 */
[----:B0-----:R-:W2:Y:S04]  /*98760*/  LDL.LU R8, [R1+0x1170] ;  /* 0x0011700001087983 */ /* 0x001ea80000300800 */
[----:B------:R-:W2:Y:S04]  /*98770*/  LDL.LU R9, [R1+0x1174] ;  /* 0x0011740001097983 */ /* 0x000ea80000300800 */
[----:B-1----:R-:W3:Y:S04]  /*98780*/  LDL.LU R10, [R1+0x1178] ;  /* 0x00117800010a7983 */ /* 0x002ee80000300800 */
[----:B------:R-:W3:Y:S04]  /*98790*/  LDL.LU R11, [R1+0x117c] ;  /* 0x00117c00010b7983 */ /* 0x000ee80000300800 */
[----:B------:R-:W4:Y:S04]  /*987a0*/  LDL.LU R44, [R1+0x10f0] ;  /* 0x0010f000012c7983 */ /* 0x000f280000300800 */
[----:B------:R-:W4:Y:S04]  /*987b0*/  LDL.LU R45, [R1+0x10f4] ;  /* 0x0010f400012d7983 */ /* 0x000f280000300800 */
[----:B------:R-:W2:Y:S04]  /*987c0*/  LDL.LU R46, [R1+0x10f8] ;  /* 0x0010f800012e7983 */ /* 0x000ea80000300800 */
[----:B------:R-:W2:Y:S04]  /*987d0*/  LDL.LU R47, [R1+0x10fc] ;  /* 0x0010fc00012f7983 */ /* 0x000ea80000300800 */
[----:B--2---:R-:W-:Y:S04]  /*987e0*/  STL.64 [R1+0x9378], R46 ;  /* 0x0093782e01007387 */ /* 0x004fe80000100a00 */
[----:B----4-:R0:W-:Y:S04]  /*987f0*/  STL.64 [R1+0x9370], R44 ;  /* 0x0093702c01007387 */ /* 0x0101e80000100a00 */
[----:B0-----:R-:W2:Y:S04]  /*98800*/  LDL.LU R44, [R1+0x10e0] ;  /* 0x0010e000012c7983 */ /* 0x001ea80000300800 */
        /* <DEDUP_REMOVED lines=19> */
[----:B------:R-:W2:Y:S04]  /*98940*/  LDL.LU R30, [R1+0x10b8] ;  /* 0x0010b800011e7983 */ /* 0x000ea80000300800 */
[----:B------:R-:W2:Y:S04]  /*98950*/  LDL.LU R31, [R1+0x10bc] ;  /* 0x0010bc00011f7983 */ /* 0x000ea80000300800 */
        /* <DEDUP_REMOVED lines=8> */
[----:B-1----:R-:W2:Y:S04]  /*989e0*/  LDL.LU R56, [R1+0x1080] ;  /* 0x0010800001387983 */ /* 0x002ea80000300800 */
[----:B------:R-:W2:Y:S04]  /*989f0*/  LDL.LU R57, [R1+0x1084] ;  /* 0x0010840001397983 */ /* 0x000ea80000300800 */
[----:B------:R-:W2:Y:S04]  /*98a00*/  LDL.LU R58, [R1+0x1088] ;  /* 0x00108800013a7983 */ /* 0x000ea80000300800 */
[----:B------:R-:W2:Y:S04]  /*98a10*/  LDL.LU R59, [R1+0x108c] ;  /* 0x00108c00013b7983 */ /* 0x000ea80000300800 */
        /* <DEDUP_REMOVED lines=8> */
[----:B---3--:R-:W-:Y:S04]  /*98aa0*/  STL.64 [R1+0x9360], R10 ;  /* 0x0093600a01007387 */ /* 0x008fe80000100a00 */
        /* <DEDUP_REMOVED lines=26> */
[C---:B----4-:R-:W-:Y:S08]  /*98c50*/  HMMA.16816.F32 R44, R4.reuse, R48, R44 ;  /* 0x00000030042c723c */ /* 0x050ff0000000182c */
[----:B------:R-:W-:Y:S11]  /*98c60*/  HMMA.16816.F32 R4, R4, R60, R36 ;  /* 0x0000003c0404723c */ /* 0x000ff60000001824 */
        /* <DEDUP_REMOVED lines=8> */
[----:B------:R-:W4:Y:S04]  /*98cf0*/  LDL.LU.64 R38, [R1+0x93e0] ;  /* 0x0093e00001267983 */ /* 0x000f280000300a00 */
        /* <DEDUP_REMOVED lines=9> */
[----:B0-----:R-:W2:Y:S02]  /*98d90*/  LDL.LU.64 R54, [R1+0x93c0] ;  /* 0x0093c00001367983 */ /* 0x001ea40000300a00 */
[----:B--2---:R-:W-:-:S15]  /*98da0*/  HMMA.16816.F32 R40, R4, R54, R40 ;  /* 0x000000360428723c */ /* 0x004fde0000001828 */
[----:B------:R-:W-:-:S04]  /*98db0*/  NOP ;  /* 0x0000000000007918 */ /* 0x000fc80000000000 */
        /* <DEDUP_REMOVED lines=8> */
[----:B0-----:R-:W3:Y:S04]  /*98e40*/  LDL.LU.64 R30, [R1+0x93a8] ;  /* 0x0093a800011e7983 */ /* 0x001ee80000300a00 */
[----:B------:R-:W2:Y:S01]  /*98e50*/  LDL.LU.64 R28, [R1+0x93a0] ;  /* 0x0093a000011c7983 */ /* 0x000ea20000300a00 */
[C---:B----4-:R-:W-:Y:S08]  /*98e60*/  HMMA.16816.F32 R56, R4.reuse, R38, R56 ;  /* 0x000000260438723c */ /* 0x050ff00000001838 */
        /* <DEDUP_REMOVED lines=8> */
[----:B0-----:R-:W4:Y:S04]  /*98ef0*/  LDL.LU.64 R58, [R1+0x9388] ;  /* 0x00938800013a7983 */ /* 0x001f280000300a00 */
[----:B------:R-:W2:Y:S02]  /*98f00*/  LDL.LU.64 R56, [R1+0x9380] ;  /* 0x0093800001387983 */ /* 0x000ea40000300a00 */
[----:B--2---:R-:W-:-:S15]  /*98f10*/  HMMA.16816.F32 R44, R4, R56, R44 ;  /* 0x00000038042c723c */ /* 0x004fde000000182c */
[----:B------:R-:W-:-:S04]  /*98f20*/  NOP ;  /* 0x0000000000007918 */ /* 0x000fc80000000000 */
[----:B------:R-:W-:Y:S04]  /*98f30*/  STL.64 [R1+0xc20], R44 ;  /* 0x000c202c01007387 */ /* 0x000fe80000100a00 */
[----:B------:R0:W-:Y:S04]  /*98f40*/  STL.64 [R1+0xc28], R46 ;  /* 0x000c282e01007387 */ /* 0x0001e80000100a00 */
[----:B0-----:R-:W4:Y:S04]  /*98f50*/  LDL.LU.64 R46, [R1+0x9378] ;  /* 0x00937800012e7983 */ /* 0x001f280000300a00 */
[----:B------:R-:W4:Y:S02]  /*98f60*/  LDL.LU.64 R44, [R1+0x9370] ;  /* 0x00937000012c7983 */ /* 0x000f240000300a00 */
[----:B----4-:R-:W-:-:S15]  /*98f70*/  HMMA.16816.F32 R44, R4, R58, R44 ;  /* 0x0000003a042c723c */ /* 0x010fde000000182c */
[----:B------:R-:W-:-:S04]  /*98f80*/  NOP ;  /* 0x0000000000007918 */ /* 0x000fc80000000000 */
[----:B------:R-:W-:Y:S04]  /*98f90*/  STL.64 [R1+0xc10], R44 ;  /* 0x000c102c01007387 */ /* 0x000fe80000100a00 */
[----:B------:R0:W-:Y:S04]  /*98fa0*/  STL.64 [R1+0xc18], R46 ;  /* 0x000c182e01007387 */ /* 0x0001e80000100a00 */
[----:B0-----:R-:W2:Y:S01]  /*98fb0*/  LDL.LU.64 R46, [R1+0x9368] ;  /* 0x00936800012e7983 */ /* 0x001ea20000300a00 */
[C---:B---3--:R-:W-:Y:S03]  /*98fc0*/  HMMA.16816.F32 R16, R4.reuse, R30, R16 ;  /* 0x0000001e0410723c */ /* 0x048fe60000001810 */
[----:B------:R-:W-:Y:S04]  /*98fd0*/  STL.64 [R1+0x9300], R58 ;  /* 0x0093003a01007387 */ /* 0x000fe80000100a00 */
[----:B------:R0:W-:Y:S04]  /*98fe0*/  STL.64 [R1+0x92f8], R56 ;  /* 0x0092f83801007387 */ /* 0x0001e80000100a00 */
[----:B0-----:R-:W3:Y:S04]  /*98ff0*/  LDL.LU R56, [R1+0x1150] ;  /* 0x0011500001387983 */ /* 0x001ee80000300800 */
[----:B------:R-:W3:Y:S04]  /*99000*/  LDL.LU R57, [R1+0x1154] ;  /* 0x0011540001397983 */ /* 0x000ee80000300800 */
[----:B------:R-:W3:Y:S04]  /*99010*/  LDL.LU R58, [R1+0x1158] ;  /* 0x00115800013a7983 */ /* 0x000ee80000300800 */
[----:B------:R-:W3:Y:S01]  /*99020*/  LDL.LU R59, [R1+0x115c] ;  /* 0x00115c00013b7983 */ /* 0x000ee20000300800 */
[C---:B------:R-:W-:Y:S08]  /*99030*/  HMMA.16816.F32 R12, R4.reuse, R2, R12 ;  /* 0x00000002040c723c */ /* 0x040ff0000000180c */
[----:B--2---:R-:W-:-:S15]  /*99040*/  HMMA.16816.F32 R8, R4, R46, R8 ;  /* 0x0000002e0408723c */ /* 0x004fde0000001808 */
[----:B------:R-:W-:-:S04]  /*99050*/  NOP ;  /* 0x0000000000007918 */ /* 0x000fc80000000000 */
[----:B------:R-:W-:Y:S04]  /*99060*/  STL.64 [R1+0xc00], R8 ;  /* 0x000c000801007387 */ /* 0x000fe80000100a00 */
[----:B------:R0:W-:Y:S04]  /*99070*/  STL.64 [R1+0xc08], R10 ;  /* 0x000c080a01007387 */ /* 0x0001e80000100a00 */
[----:B0-----:R-:W2:Y:S04]  /*99080*/  LDL.LU.64 R10, [R1+0x9360] ;  /* 0x00936000010a7983 */ /* 0x001ea80000300a00 */
[----:B------:R-:W2:Y:S04]  /*99090*/  LDL.LU.64 R8, [R1+0x9358] ;  /* 0x0093580001087983 */ /* 0x000ea80000300a00 */
[----:B------:R0:W-:Y:S04]  /*990a0*/  STL.64 [R1+0x92e0], R46 ;  /* 0x0092e02e01007387 */ /* 0x0001e80000100a00 */
[----:B------:R-:W4:Y:S04]  /*990b0*/  LDL.LU R44, [R1+0x1140] ;  /* 0x00114000012c7983 */ /* 0x000f280000300800 */
[----:B------:R-:W4:Y:S04]  /*990c0*/  LDL.LU R45, [R1+0x1144] ;  /* 0x00114400012d7983 */ /* 0x000f280000300800 */
[----:B0-----:R-:W4:Y:S04]  /*990d0*/  LDL.LU R46, [R1+0x1148] ;  /* 0x00114800012e7983 */ /* 0x001f280000300800 */
[----:B------:R-:W4:Y:S04]  /*990e0*/  LDL.LU R47, [R1+0x114c] ;  /* 0x00114c00012f7983 */ /* 0x000f280000300800 */
[----:B------:R-:W-:Y:S04]  /*990f0*/  STL.64 [R1+0xbf0], R16 ;  /* 0x000bf01001007387 */ /* 0x000fe80000100a00 */
[----:B------:R0:W-:Y:S04]  /*99100*/  STL.64 [R1+0xbf8], R18 ;  /* 0x000bf81201007387 */ /* 0x0001e80000100a00 */
[----:B0-----:R-:W4:Y:S04]  /*99110*/  LDL.LU.64 R18, [R1+0x9350] ;  /* 0x0093500001127983 */ /* 0x001f280000300a00 */
[----:B------:R-:W3:Y:S04]  /*99120*/  LDL.LU.64 R16, [R1+0x9348] ;  /* 0x0093480001107983 */ /* 0x000ee80000300a00 */
        /* <DEDUP_REMOVED lines=8> */
[----:B0-----:R-:W4:Y:S04]  /*991b0*/  LDL.LU.64 R14, [R1+0x9340] ;  /* 0x00934000010e7983 */ /* 0x001f280000300a00 */
[----:B------:R-:W4:Y:S04]  /*991c0*/  LDL.LU.64 R12, [R1+0x9338] ;  /* 0x00933800010c7983 */ /* 0x000f280000300a00 */
[----:B------:R-:W-:Y:S04]  /*991d0*/  STL.64 [R1+0x9330], R42 ;  /* 0x0093302a01007387 */ /* 0x000fe80000100a00 */
[----:B------:R4:W-:Y:S01]  /*991e0*/  STL.64 [R1+0x9328], R40 ;  /* 0x0093282801007387 */ /* 0x0009e20000100a00 */
[C---:B--2---:R-:W-:Y:S08]  /*991f0*/  HMMA.16816.F32 R8, R4.reuse, R60, R8 ;  /* 0x0000003c0408723c */ /* 0x044ff00000001808 */
[C---:B---3--:R-:W-:Y:S08]  /*99200*/  HMMA.16816.F32 R28, R4.reuse, R42, R28 ;  /* 0x0000002a041c723c */ /* 0x048ff0000000181c */
[C---:B----4-:R-:W-:Y:S11]  /*99210*/  HMMA.16816.F32 R40, R4.reuse, R18, R44 ;  /* 0x000000120428723c */ /* 0x050ff6000000182c */
[----:B------:R-:W-:Y:S04]  /*99220*/  STL.64 [R1+0xbd0], R28 ;  /* 0x000bd01c01007387 */ /* 0x000fe80000100a00 */
[----:B------:R0:W-:Y:S02]  /*99230*/  STL.64 [R1+0xbd8], R30 ;  /* 0x000bd81e01007387 */ /* 0x0001e40000100a00 */
[C---:B0-----:R-:W-:Y:S02]  /*99240*/  HMMA.16816.F32 R28, R4.reuse, R16, R56 ;  /* 0x00000010041c723c */ /* 0x041fe40000001838 */
[----:B------:R-:W-:Y:S04]  /*99250*/  STL.64 [R1+0x92d8], R18 ;  /* 0x0092d81201007387 */ /* 0x000fe80000100a00 */
[----:B------:R-:W-:Y:S04]  /*99260*/  STL.64 [R1+0xbc0], R40 ;  /* 0x000bc02801007387 */ /* 0x000fe80000100a00 */
[----:B------:R-:W-:Y:S04]  /*99270*/  STL.64 [R1+0xbc8], R42 ;  /* 0x000bc82a01007387 */ /* 0x000fe80000100a00 */
[----:B------:R0:W-:Y:S05]  /*99280*/  STL.64 [R1+0x92d0], R16 ;  /* 0x0092d01001007387 */ /* 0x0001ea0000100a00 */
[----:B------:R-:W-:Y:S04]  /*99290*/  STL.64 [R1+0xbb0], R28 ;  /* 0x000bb01c01007387 */ /* 0x000fe80000100a00 */
[----:B------:R1:W-:Y:S01]  /*992a0*/  STL.64 [R1+0xbb8], R30 ;  /* 0x000bb81e01007387 */ /* 0x0003e20000100a00 */
[C---:B0-----:R-:W-:Y:S08]  /*992b0*/  HMMA.16816.F32 R16, R4.reuse, R50, R20 ;  /* 0x000000320410723c */ /* 0x041ff00000001814 */
[----:B-1----:R-:W-:Y:S08]  /*992c0*/  HMMA.16816.F32 R28, R4, R48, R32 ;  /* 0x00000030041c723c */ /* 0x002ff00000001820 */
[C---:B------:R-:W-:Y:S01]  /*992d0*/  HMMA.16816.F32 R4, R12.reuse, R36, R24 ;  /* 0x000000240c04723c */ /* 0x040fe20000001818 */
[----:B------:R-:W-:Y:S10]  /*992e0*/  STL.64 [R1+0x92f0], R50 ;  /* 0x0092f03201007387 */ /* 0x000ff40000100a00 */
        /* <DEDUP_REMOVED lines=58> */
[----:B------:R-:W3:Y:S01]  /*99690*/  LDL.LU R27, [R1+0x127c] ;  /* 0x00127c00011b7983 */ /* 0x000ee20000300800 */
[----:B----4-:R-:W-:-:S15]  /*996a0*/  HMMA.16816.F32 R40, R12, R54, R40 ;  /* 0x000000360c28723c */ /* 0x010fde0000001828 */
[----:B------:R-:W-:-:S04]  /*996b0*/  NOP ;  /* 0x0000000000007918 */ /* 0x000fc80000000000 */
[----:B------:R-:W-:Y:S04]  /*996c0*/  STL.64 [R1+0xb60], R40 ;  /* 0x000b602801007387 */ /* 0x000fe80000100a00 */
[----:B------:R0:W-:Y:S04]  /*996d0*/  STL.64 [R1+0xb68], R42 ;  /* 0x000b682a01007387 */ /* 0x0001e80000100a00 */
[----:B0-----:R-:W4:Y:S04]  /*996e0*/  LDL.LU.64 R42, [R1+0x9330] ;  /* 0x00933000012a7983 */ /* 0x001f280000300a00 */
[----:B------:R-:W2:Y:S04]  /*996f0*/  LDL.LU.64 R40, [R1+0x9328] ;  /* 0x0093280001287983 */ /* 0x000ea80000300a00 */
[----:B------:R0:W-:Y:S04]  /*99700*/  STL.64 [R1+0x92c8], R54 ;  /* 0x0092c83601007387 */ /* 0x0001e80000100a00 */
[----:B------:R-:W4:Y:S04]  /*99710*/  LDL.LU R52, [R1+0x1230] ;  /* 0x0012300001347983 */ /* 0x000f280000300800 */
[----:B------:R-:W4:Y:S04]  /*99720*/  LDL.LU R53, [R1+0x1234] ;  /* 0x0012340001357983 */ /* 0x000f280000300800 */
[----:B0-----:R-:W4:Y:S04]  /*99730*/  LDL.LU R54, [R1+0x1238] ;  /* 0x0012380001367983 */ /* 0x001f280000300800 */
[----:B------:R-:W4:Y:S01]  /*99740*/  LDL.LU R55, [R1+0x123c] ;  /* 0x00123c0001377983 */ /* 0x000f220000300800 */
        /* <DEDUP_REMOVED lines=19> */
[----:B---3--:R-:W-:-:S15]  /*99880*/  HMMA.16816.F32 R48, R12, R56, R48 ;  /* 0x000000380c30723c */ /* 0x008fde0000001830 */
[----:B------:R-:W-:-:S04]  /*99890*/  NOP ;  /* 0x0000000000007918 */ /* 0x000fc80000000000 */
[----:B------:R-:W-:Y:S04]  /*998a0*/  STL.64 [R1+0xb20], R48 ;  /* 0x000b203001007387 */ /* 0x000fe80000100a00 */
[----:B------:R0:W-:Y:S04]  /*998b0*/  STL.64 [R1+0xb28], R50 ;  /* 0x000b283201007387 */ /* 0x0001e80000100a00 */
[----:B0-----:R-:W2:Y:S04]  /*998c0*/  LDL.LU.64 R50, [R1+0x92f0] ;  /* 0x0092f00001327983 */ /* 0x001ea80000300a00 */
[----:B------:R-:W3:Y:S04]  /*998d0*/  LDL.LU.64 R48, [R1+0x92e8] ;  /* 0x0092e80001307983 */ /* 0x000ee80000300a00 */
[----:B------:R-:W-:Y:S04]  /*998e0*/  STL.64 [R1+0xb10], R44 ;  /* 0x000b102c01007387 */ /* 0x000fe80000100a00 */
[----:B------:R0:W-:Y:S04]  /*998f0*/  STL.64 [R1+0xb18], R46 ;  /* 0x000b182e01007387 */ /* 0x0001e80000100a00 */
[----:B0-----:R-:W2:Y:S04]  /*99900*/  LDL.LU.64 R46, [R1+0x92e0] ;  /* 0x0092e000012e7983 */ /* 0x001ea80000300a00 */
        /* <DEDUP_REMOVED lines=11> */
[----:B------:R-:W2:Y:S04]  /*999c0*/  LDL.LU.64 R16, [R1+0x92d0] ;  /* 0x0092d00001107983 */ /* 0x000ea80000300a00 */
[----:B------:R0:W-:Y:S04]  /*999d0*/  STL.64 [R1+0x9268], R46 ;  /* 0x0092682e01007387 */ /* 0x0001e80000100a00 */
[----:B------:R-:W2:Y:S04]  /*999e0*/  LDL.LU R44, [R1+0x1210] ;  /* 0x00121000012c7983 */ /* 0x000ea80000300800 */
[----:B------:R-:W2:Y:S04]  /*999f0*/  LDL.LU R45, [R1+0x1214] ;  /* 0x00121400012d7983 */ /* 0x000ea80000300800 */
[----:B0-----:R-:W2:Y:S04]  /*99a00*/  LDL.LU R46, [R1+0x1218] ;  /* 0x00121800012e7983 */ /* 0x001ea80000300800 */
[----:B------:R-:W2:Y:S04]  /*99a10*/  LDL.LU R47, [R1+0x121c] ;  /* 0x00121c00012f7983 */ /* 0x000ea80000300800 */
[----:B------:R-:W-:Y:S04]  /*99a20*/  STL [R1+0x9274], R30 ;  /* 0x0092741e01007387 */ /* 0x000fe80000100800 */
[----:B------:R-:W-:Y:S01]  /*99a30*/  STL [R1+0x9270], R31 ;  /* 0x0092701f01007387 */ /* 0x000fe20000100800 */
[C---:B---3--:R-:W-:Y:S08]  /*99a40*/  HMMA.16816.F32 R8, R12.reuse, R48, R8 ;  /* 0x000000300c08723c */ /* 0x048ff00000001808 */
[C---:B------:R-:W-:Y:S08]  /*99a50*/  HMMA.16816.F32 R4, R12.reuse, R50, R4 ;  /* 0x000000320c04723c */ /* 0x040ff00000001804 */
[----:B--2---:R-:W-:-:S15]  /*99a60*/  HMMA.16816.F32 R44, R12, R30, R44 ;  /* 0x0000001e0c2c723c */ /* 0x004fde000000182c */
[----:B------:R-:W-:-:S04]  /*99a70*/  NOP ;  /* 0x0000000000007918 */ /* 0x000fc80000000000 */
[----:B------:R-:W-:Y:S04]  /*99a80*/  STL.64 [R1+0xaf0], R44 ;  /* 0x000af02c01007387 */ /* 0x000fe80000100a00 */
[----:B------:R0:W-:Y:S04]  /*99a90*/  STL.64 [R1+0xaf8], R46 ;  /* 0x000af82e01007387 */ /* 0x0001e80000100a00 */
[----:B------:R4:W-:Y:S01]  /*99aa0*/  STL.64 [R1+0x92b0], R28 ;  /* 0x0092b01c01007387 */ /* 0x0009e20000100a00 */
[C---:B0-----:R-:W-:Y:S08]  /*99ab0*/  HMMA.16816.F32 R44, R12.reuse, R2, R56 ;  /* 0x000000020c2c723c */ /* 0x041ff00000001838 */
[C---:B----4-:R-:W-:Y:S01]  /*99ac0*/  HMMA.16816.F32 R28, R12.reuse, R42, R52 ;  /* 0x0000002a0c1c723c */ /* 0x050fe20000001834 */
[----:B------:R-:W-:Y:S10]  /*99ad0*/  STL [R1+0x9278], R3 ;  /* 0x0092780301007387 */ /* 0x000ff40000100800 */
[----:B------:R-:W-:Y:S04]  /*99ae0*/  STL.64 [R1+0xae0], R44 ;  /* 0x000ae02c01007387 */ /* 0x000fe80000100a00 */
[----:B------:R-:W-:Y:S04]  /*99af0*/  STL.64 [R1+0xae8], R46 ;  /* 0x000ae82e01007387 */ /* 0x000fe80000100a00 */
[----:B------:R-:W-:Y:S04]  /*99b00*/  STL.64 [R1+0x92c0], R42 ;  /* 0x0092c02a01007387 */ /* 0x000fe80000100a00 */
[----:B------:R-:W-:Y:S04]  /*99b10*/  STL.64 [R1+0x92b8], R40 ;  /* 0x0092b82801007387 */ /* 0x000fe80000100a00 */
[----:B------:R-:W-:Y:S04]  /*99b20*/  STL.64 [R1+0xad0], R28 ;  /* 0x000ad01c01007387 */ /* 0x000fe80000100a00 */
[----:B------:R0:W-:Y:S01]  /*99b30*/  STL.64 [R1+0xad8], R30 ;  /* 0x000ad81e01007387 */ /* 0x0001e20000100a00 */
[C---:B------:R-:W-:Y:S08]  /*99b40*/  HMMA.16816.F32 R20, R12.reuse, R16, R20 ;  /* 0x000000100c14723c */ /* 0x040ff00000001814 */
[----:B0-----:R-:W-:Y:S01]  /*99b50*/  HMMA.16816.F32 R28, R12, R18, R32 ;  /* 0x000000120c1c723c */ /* 0x001fe20000001820 */
[----:B------:R-:W-:-:S15]  /*99b60*/  STL.64 [R1+0x9298], R18 ;  /* 0x0092981201007387 */ /* 0x000fde0000100a00 */
[----:B------:R-:W-:-:S03]  /*99b70*/  NOP ;  /* 0x0000000000007918 */ /* 0x000fc60000000000 */
[----:B------:R-:W-:Y:S04]  /*99b80*/  STL.64 [R1+0xac0], R28 ;  /* 0x000ac01c01007387 */ /* 0x000fe80000100a00 */
[----:B------:R-:W-:Y:S04]  /*99b90*/  STL.64 [R1+0xac8], R30 ;  /* 0x000ac81e01007387 */ /* 0x000fe80000100a00 */
[----:B------:R-:W-:Y:S04]  /*99ba0*/  STL.64 [R1+0x9290], R16 ;  /* 0x0092901001007387 */ /* 0x000fe80000100a00 */
[----:B------:R-:W-:Y:S04]  /*99bb0*/  STL.64 [R1+0xab0], R20 ;  /* 0x000ab01401007387 */ /* 0x000fe80000100a00 */
[----:B------:R-:W-:Y:S04]  /*99bc0*/  STL.64 [R1+0xab8], R22 ;  /* 0x000ab81601007387 */ /* 0x000fe80000100a00 */
[----:B------:R-:W2:Y:S04]  /*99bd0*/  LDL.LU.64 R56, [R1+0x240] ;  /* 0x0002400001387983 */ /* 0x000ea80000300a00 */
[----:B------:R-:W2:Y:S04]  /*99be0*/  LDL.LU.64 R58, [R1+0x248] ;  /* 0x00024800013a7983 */ /* 0x000ea80000300a00 */
[----:B------:R-:W-:Y:S04]  /*99bf0*/  STL.64 [R1+0xaa0], R8 ;  /* 0x000aa00801007387 */ /* 0x000fe80000100a00 */
[----:B------:R0:W-:Y:S02]  /*99c00*/  STL.64 [R1+0xaa8], R10 ;  /* 0x000aa80a01007387 */ /* 0x0001e40000100a00 */
[----:B0-----:R-:W-:Y:S02]  /*99c10*/  HMMA.16816.F32 R8, R12, R60, R24 ;  /* 0x0000003c0c08723c */ /* 0x001fe40000001818 */
[----:B------:R-:W-:Y:S04]  /*99c20*/  STL.64 [R1+0x92a8], R50 ;  /* 0x0092a83201007387 */ /* 0x000fe80000100a00 */
[----:B------:R-:W-:Y:S04]  /*99c30*/  STL.64 [R1+0x92a0], R48 ;  /* 0x0092a03001007387 */ /* 0x000fe80000100a00 */
[----:B------:R0:W-:Y:S04]  /*99c40*/  STL.64 [R1+0xa90], R4 ;  /* 0x000a900401007387 */ /* 0x0001e80000100a00 */
[----:B------:R1:W-:Y:S04]  /*99c50*/  STL.64 [R1+0xa98], R6 ;  /* 0x000a980601007387 */ /* 0x0003e80000100a00 */
[----:B0-----:R-:W3:Y:S04]  /*99c60*/  LDL.LU R4, [R1+0x1340] ;  /* 0x0013400001047983 */ /* 0x001ee80000300800 */
[----:B------:R0:W-:Y:S04]  /*99c70*/  STL.64 [R1+0xa80], R8 ;  /* 0x000a800801007387 */ /* 0x0001e80000100a00 */
[----:B------:R4:W-:Y:S04]  /*99c80*/  STL.64 [R1+0xa88], R10 ;  /* 0x000a880a01007387 */ /* 0x0009e80000100a00 */
        /* <DEDUP_REMOVED lines=41> */
[----:B----4-:R-:W4:Y:S04]  /*99f20*/  LDL.LU R10, [R1+0x1338] ;  /* 0x00133800010a7983 */ /* 0x010f280000300800 */
[----:B------:R-:W4:Y:S04]  /*99f30*/  LDL.LU R11, [R1+0x133c] ;  /* 0x00133c00010b7983 */ /* 0x000f280000300800 */
        /* <DEDUP_REMOVED lines=13> */
[----:B0-----:R-:W4:Y:S04]  /*9a010*/  LDL.LU.64 R42, [R1+0x92c0] ;  /* 0x0092c000012a7983 */ /* 0x001f280000300a00 */
[----:B------:R-:W3:Y:S04]  /*9a020*/  LDL.LU.64 R40, [R1+0x92b8] ;  /* 0x0092b80001287983 */ /* 0x000ee80000300a00 */
[----:B------:R0:W-:Y:S04]  /*9a030*/  STL.64 [R1+0x9230], R54 ;  /* 0x0092303601007387 */ /* 0x0001e80000100a00 */
[----:B------:R-:W2:Y:S04]  /*9a040*/  LDL.LU R52, [R1+0x12f0] ;  /* 0x0012f00001347983 */ /* 0x000ea80000300800 */
[----:B------:R-:W2:Y:S04]  /*9a050*/  LDL.LU R53, [R1+0x12f4] ;  /* 0x0012f40001357983 */ /* 0x000ea80000300800 */
[----:B0-----:R-:W2:Y:S04]  /*9a060*/  LDL.LU R54, [R1+0x12f8] ;  /* 0x0012f80001367983 */ /* 0x001ea80000300800 */
[----:B------:R-:W2:Y:S01]  /*9a070*/  LDL.LU R55, [R1+0x12fc] ;  /* 0x0012fc0001377983 */ /* 0x000ea20000300800 */
[----:B---3--:R-:W-:-:S15]  /*9a080*/  HMMA.16816.F32 R28, R56, R40, R28 ;  /* 0x00000028381c723c */ /* 0x008fde000000181c */
[----:B------:R-:W-:-:S04]  /*9a090*/  NOP ;  /* 0x0000000000007918 */ /* 0x000fc80000000000 */
[----:B------:R0:W-:Y:S04]  /*9a0a0*/  STL.64 [R1+0xa50], R28 ;  /* 0x000a501c01007387 */ /* 0x0001e80000100a00 */
[----:B------:R1:W-:Y:S04]  /*9a0b0*/  STL.64 [R1+0xa58], R30 ;  /* 0x000a581e01007387 */ /* 0x0003e80000100a00 */
[----:B0-----:R-:W3:Y:S01]  /*9a0c0*/  LDL.LU.64 R28, [R1+0x92b0] ;  /* 0x0092b000011c7983 */ /* 0x001ee20000300a00 */
[----:B------:R-:W-:Y:S01]  /*9a0d0*/  HMMA.16816.F32 R16, R56, R38, R16 ;  /* 0x000000263810723c */ /* 0x000fe20000001810 */
[----:B------:R-:W-:-:S02]  /*9a0e0*/  IMAD.MOV.U32 R0, RZ, RZ, R59 ;  /* 0x000000ffff007224 */ /* 0x000fc400078e003b */
[----:B-1----:R-:W-:Y:S02]  /*9a0f0*/  IMAD.MOV.U32 R31, RZ, RZ, R58 ;  /* 0x000000ffff1f7224 */ /* 0x002fe400078e003a */
[----:B------:R-:W-:Y:S02]  /*9a100*/  IMAD.MOV.U32 R3, RZ, RZ, R56 ;  /* 0x000000ffff037224 */ /* 0x000fe400078e0038 */
[----:B------:R-:W-:Y:S01]  /*9a110*/  IMAD.MOV.U32 R30, RZ, RZ, R57 ;  /* 0x000000ffff1e7224 */ /* 0x000fe200078e0039 */
[----:B---3--:R-:W-:-:S15]  /*9a120*/  HMMA.16816.F32 R48, R56, R28, R48 ;  /* 0x0000001c3830723c */ /* 0x008fde0000001830 */
[----:B------:R-:W-:-:S04]  /*9a130*/  NOP ;  /* 0x0000000000007918 */ /* 0x000fc80000000000 */
[----:B------:R-:W-:Y:S04]  /*9a140*/  STL.64 [R1+0xa40], R48 ;  /* 0x000a403001007387 */ /* 0x000fe80000100a00 */
[----:B------:R0:W-:Y:S04]  /*9a150*/  STL.64 [R1+0xa48], R50 ;  /* 0x000a483201007387 */ /* 0x0001e80000100a00 */
[----:B0-----:R-:W3:Y:S04]  /*9a160*/  LDL.LU.64 R50, [R1+0x92a8] ;  /* 0x0092a80001327983 */ /* 0x001ee80000300a00 */
[----:B------:R-:W2:Y:S04]  /*9a170*/  LDL.LU.64 R48, [R1+0x92a0] ;  /* 0x0092a00001307983 */ /* 0x000ea80000300a00 */
[----:B------:R-:W-:Y:S04]  /*9a180*/  STL.64 [R1+0xa30], R16 ;  /* 0x000a301001007387 */ /* 0x000fe80000100a00 */
[----:B------:R0:W-:Y:S04]  /*9a190*/  STL.64 [R1+0xa38], R18 ;  /* 0x000a381201007387 */ /* 0x0001e80000100a00 */
[----:B0-----:R-:W2:Y:S04]  /*9a1a0*/  LDL.LU.64 R18, [R1+0x9298] ;  /* 0x0092980001127983 */ /* 0x001ea80000300a00 */
[----:B------:R-:W2:Y:S04]  /*9a1b0*/  LDL.LU.64 R16, [R1+0x9290] ;  /* 0x0092900001107983 */ /* 0x000ea80000300a00 */
[----:B------:R-:W2:Y:S04]  /*9a1c0*/  LDL.LU.64 R58, [R1+0x9288] ;  /* 0x00928800013a7983 */ /* 0x000ea80000300a00 */
[----:B------:R-:W2:Y:S04]  /*9a1d0*/  LDL.LU.64 R56, [R1+0x9280] ;  /* 0x0092800001387983 */ /* 0x000ea80000300a00 */
[----:B------:R0:W-:Y:S04]  /*9a1e0*/  STL.64 [R1+0x9240], R38 ;  /* 0x0092402601007387 */ /* 0x0001e80000100a00 */
[----:B------:R1:W-:Y:S01]  /*9a1f0*/  STL.64 [R1+0x9238], R36 ;  /* 0x0092382401007387 */ /* 0x0003e20000100a00 */
[----:B0-----:R-:W-:-:S02]  /*9a200*/  IMAD.MOV.U32 R38, RZ, RZ, R31 ;  /* 0x000000ffff267224 */ /* 0x001fc400078e001f */
[----:B------:R-:W-:Y:S02]  /*9a210*/  IMAD.MOV.U32 R39, RZ, RZ, R0 ;  /* 0x000000ffff277224 */ /* 0x000fe400078e0000 */
[----:B-1----:R-:W-:Y:S02]  /*9a220*/  IMAD.MOV.U32 R36, RZ, RZ, R3 ;  /* 0x000000ffff247224 */ /* 0x002fe400078e0003 */
[----:B------:R-:W-:Y:S01]  /*9a230*/  IMAD.MOV.U32 R37, RZ, RZ, R30 ;  /* 0x000000ffff257224 */ /* 0x000fe200078e001e */
        /* <DEDUP_REMOVED lines=8> */
[----:B------:R-:W-:Y:S03]  /*9a2c0*/  HMMA.16816.F32 R52, R36, R58, R52 ;  /* 0x0000003a2434723c */ /* 0x000fe60000001834 */
[----:B------:R-:W-:Y:S04]  /*9a2d0*/  STL.64 [R1+0x91f8], R58 ;  /* 0x0091f83a01007387 */ /* 0x000fe80000100a00 */
[----:B------:R-:W-:-:S12]  /*9a2e0*/  STL.64 [R1+0x91f0], R56 ;  /* 0x0091f03801007387 */ /* 0x000fd80000100a00 */
[----:B------:R-:W-:Y:S04]  /*9a2f0*/  STL.64 [R1+0xa10], R52 ;  /* 0x000a103401007387 */ /* 0x000fe80000100a00 */
[----:B------:R2:W-:Y:S02]  /*9a300*/  STL.64 [R1+0xa18], R54 ;  /* 0x000a183601007387 */ /* 0x0005e40000100a00 */
[----:B--2---:R-:W-:Y:S02]  /*9a310*/  HMMA.16816.F32 R52, R36, R46, R12 ;  /* 0x0000002e2434723c */ /* 0x004fe4000000180c */
[----:B------:R-:W-:Y:S04]  /*9a320*/  STL.64 [R1+0x91d8], R46 ;  /* 0x0091d82e01007387 */ /* 0x000fe80000100a00 */
[----:B------:R-:W2:-:S13]  /*9a330*/  LDL.LU.64 R12, [R1+0x1e0] ;  /* 0x0001e000010c7983 */ /* 0x000e9a0000300a00 */
[----:B------:R-:W-:Y:S04]  /*9a340*/  STL.64 [R1+0xa00], R52 ;  /* 0x000a003401007387 */ /* 0x000fe80000100a00 */
[----:B------:R-:W-:Y:S04]  /*9a350*/  STL.64 [R1+0xa08], R54 ;  /* 0x000a083601007387 */ /* 0x000fe80000100a00 */
[----:B------:R-:W2:Y:S01]  /*9a360*/  LDL.LU.64 R14, [R1+0x1e8] ;  /* 0x0001e800010e7983 */ /* 0x000ea20000300a00 */
[C---:B----4-:R-:W-:Y:S03]  /*9a370*/  HMMA.16816.F32 R8, R36.reuse, R42, R8 ;  /* 0x0000002a2408723c */ /* 0x050fe60000001808 */
[----:B--2---:R-:W-:Y:S04]  /*9a380*/  STL.64 [R1+0x9150], R14 ;  /* 0x0091500e01007387 */ /* 0x004fe80000100a00 */
[----:B------:R3:W-:Y:S02]  /*9a390*/  STL.64 [R1+0x9148], R12 ;  /* 0x0091480c01007387 */ /* 0x0007e40000100a00 */
[----:B---3--:R-:W-:Y:S02]  /*9a3a0*/  HMMA.16816.F32 R12, R36, R30, R32 ;  /* 0x0000001e240c723c */ /* 0x008fe40000001820 */
[----:B------:R-:W-:Y:S04]  /*9a3b0*/  STL.64 [R1+0x9218], R30 ;  /* 0x0092181e01007387 */ /* 0x000fe80000100a00 */
[----:B------:R-:W-:-:S13]  /*9a3c0*/  STL.64 [R1+0x9210], R28 ;  /* 0x0092101c01007387 */ /* 0x000fda0000100a00 */
[----:B------:R-:W-:Y:S04]  /*9a3d0*/  STL.64 [R1+0x9f0], R12 ;  /* 0x0009f00c01007387 */ /* 0x000fe80000100a00 */
[----:B------:R0:W-:Y:S02]  /*9a3e0*/  STL.64 [R1+0x9f8], R14 ;  /* 0x0009f80e01007387 */ /* 0x0001e40000100a00 */
[----:B0-----:R-:W-:Y:S02]  /*9a3f0*/  HMMA.16816.F32 R12, R36, R2, R20 ;  /* 0x00000002240c723c */ /* 0x001fe40000001814 */
[----:B------:R-:W-:-:S15]  /*9a400*/  STL.64 [R1+0x9228], R42 ;  /* 0x0092282a01007387 */ /* 0x000fde0000100a00 */
[----:B------:R-:W-:Y:S02]  /*9a410*/  NOP ;  /* 0x0000000000007918 */ /* 0x000fe40000000000 */
[----:B------:R-:W-:Y:S04]  /*9a420*/  STL.64 [R1+0x9e0], R12 ;  /* 0x0009e00c01007387 */ /* 0x000fe80000100a00 */
[----:B------:R-:W-:Y:S04]  /*9a430*/  STL.64 [R1+0x9e8], R14 ;  /* 0x0009e80e01007387 */ /* 0x000fe80000100a00 */
[----:B------:R-:W-:Y:S04]  /*9a440*/  STL.64 [R1+0x9220], R40 ;  /* 0x0092202801007387 */ /* 0x000fe80000100a00 */
[----:B------:R-:W-:Y:S04]  /*9a450*/  STL.64 [R1+0x9d0], R8 ;  /* 0x0009d00801007387 */ /* 0x000fe80000100a00 */
[----:B------:R0:W-:Y:S04]  /*9a460*/  STL.64 [R1+0x9d8], R10 ;  /* 0x0009d80a01007387 */ /* 0x0001e80000100a00 */
[----:B------:R-:W2:Y:S01]  /*9a470*/  LDL.LU R52, [R1+0x1360] ;  /* 0x0013600001347983 */ /* 0x000ea20000300800 */
[C---:B0-----:R-:W-:Y:S08]  /*9a480*/  HMMA.16816.F32 R8, R36.reuse, R18, R4 ;  /* 0x000000122408723c */ /* 0x041ff00000001804 */
[C---:B------:R-:W-:Y:S11]  /*9a490*/  HMMA.16816.F32 R4, R36.reuse, R16, R24 ;  /* 0x000000102404723c */ /* 0x040ff60000001818 */
[----:B------:R-:W-:Y:S04]  /*9a4a0*/  STL.64 [R1+0x9c0], R8 ;  /* 0x0009c00801007387 */ /* 0x000fe80000100a00 */
[----:B------:R-:W-:Y:S04]  /*9a4b0*/  STL.64 [R1+0x9c8], R10 ;  /* 0x0009c80a01007387 */ /* 0x000fe80000100a00 */
[----:B------:R0:W-:Y:S04]  /*9a4c0*/  STL.64 [R1+0x9b0], R4 ;  /* 0x0009b00401007387 */ /* 0x0001e80000100a00 */
[----:B------:R1:W-:Y:S04]  /*9a4d0*/  STL.64 [R1+0x9b8], R6 ;  /* 0x0009b80601007387 */ /* 0x0003e80000100a00 */
[----:B------:R-:W2:Y:S04]  /*9a4e0*/  LDL.LU R53, [R1+0x1364] ;  /* 0x0013640001357983 */ /* 0x000ea80000300800 */
[----:B------:R-:W2:Y:S04]  /*9a4f0*/  LDL.LU R54, [R1+0x1368] ;  /* 0x0013680001367983 */ /* 0x000ea80000300800 */
[----:B------:R-:W2:Y:S04]  /*9a500*/  LDL.LU R55, [R1+0x136c] ;  /* 0x00136c0001377983 */ /* 0x000ea80000300800 */
[----:B------:R-:W-:Y:S04]  /*9a510*/  STL.64 [R1+0x9190], R18 ;  /* 0x0091901201007387 */ /* 0x000fe80000100a00 */
[----:B------:R-:W-:Y:S04]  /*9a520*/  STL.64 [R1+0x9188], R16 ;  /* 0x0091881001007387 */ /* 0x000fe80000100a00 */
[----:B0-----:R-:W3:Y:S04]  /*9a530*/  LDL.LU R4, [R1+0x14c0] ;  /* 0x0014c00001047983 */ /* 0x001ee80000300800 */
[----:B------:R-:W3:Y:S04]  /*9a540*/  LDL.LU R5, [R1+0x14c4] ;  /* 0x0014c40001057983 */ /* 0x000ee80000300800 */
[----:B-1----:R-:W4:Y:S04]  /*9a550*/  LDL.LU R6, [R1+0x14c8] ;  /* 0x0014c80001067983 */ /* 0x002f280000300800 */
[----:B------:R-:W4:Y:S04]  /*9a560*/  LDL.LU R7, [R1+0x14cc] ;  /* 0x0014cc0001077983 */ /* 0x000f280000300800 */
[----:B----4-:R-:W-:Y:S04]  /*9a570*/  STL.64 [R1+0x9160], R6 ;  /* 0x0091600601007387 */ /* 0x010fe80000100a00 */
[----:B---3--:R2:W-:Y:S04]  /*9a580*/  STL.64 [R1+0x9158], R4 ;  /* 0x0091580401007387 */ /* 0x0085e80000100a00 */
        /* <DEDUP_REMOVED lines=16> */
[C---:B--2---:R-:W-:Y:S03]  /*9a690*/  HMMA.16816.F32 R4, R36.reuse, R48, R52 ;  /* 0x000000302404723c */ /* 0x044fe60000001834 */
[----:B----4-:R-:W-:Y:S04]  /*9a6a0*/  STL.64 [R1+0x91a0], R22 ;  /* 0x0091a01601007387 */ /* 0x010fe80000100a00 */
[----:B---3--:R-:W-:Y:S04]  /*9a6b0*/  STL.64 [R1+0x9198], R20 ;  /* 0x0091981401007387 */ /* 0x008fe80000100a00 */
[----:B------:R-:W2:Y:S04]  /*9a6c0*/  LDL.LU R24, [R1+0x14d0] ;  /* 0x0014d00001187983 */ /* 0x000ea80000300800 */
[----:B------:R-:W2:Y:S04]  /*9a6d0*/  LDL.LU R25, [R1+0x14d4] ;  /* 0x0014d40001197983 */ /* 0x000ea80000300800 */
[----:B------:R-:W3:Y:S04]  /*9a6e0*/  LDL.LU R26, [R1+0x14d8] ;  /* 0x0014d800011a7983 */ /* 0x000ee80000300800 */
[----:B------:R-:W3:Y:S04]  /*9a6f0*/  LDL.LU R27, [R1+0x14dc] ;  /* 0x0014dc00011b7983 */ /* 0x000ee80000300800 */
[----:B---3--:R-:W-:Y:S04]  /*9a700*/  STL.64 [R1+0x91b0], R26 ;  /* 0x0091b01a01007387 */ /* 0x008fe80000100a00 */
[----:B--2---:R-:W-:Y:S04]  /*9a710*/  STL.64 [R1+0x91a8], R24 ;  /* 0x0091a81801007387 */ /* 0x004fe80000100a00 */
[----:B0-----:R-:W2:Y:S04]  /*9a720*/  LDL.LU R32, [R1+0x1440] ;  /* 0x0014400001207983 */ /* 0x001ea80000300800 */
[----:B------:R-:W-:Y:S04]  /*9a730*/  STL.64 [R1+0x9a0], R4 ;  /* 0x0009a00401007387 */ /* 0x000fe80000100a00 */
[----:B------:R-:W-:Y:S04]  /*9a740*/  STL.64 [R1+0x9a8], R6 ;  /* 0x0009a80601007387 */ /* 0x000fe80000100a00 */
[----:B------:R-:W2:Y:S04]  /*9a750*/  LDL.LU R33, [R1+0x1444] ;  /* 0x0014440001217983 */ /* 0x000ea80000300800 */
[----:B------:R-:W3:Y:S04]  /*9a760*/  LDL.LU R34, [R1+0x1448] ;  /* 0x0014480001227983 */ /* 0x000ee80000300800 */
[----:B------:R-:W3:Y:S04]  /*9a770*/  LDL.LU R35, [R1+0x144c] ;  /* 0x00144c0001237983 */ /* 0x000ee80000300800 */
[----:B---3--:R-:W-:Y:S04]  /*9a780*/  STL.64 [R1+0x91c0], R34 ;  /* 0x0091c02201007387 */ /* 0x008fe80000100a00 */
[----:B--2---:R0:W-:Y:S04]  /*9a790*/  STL.64 [R1+0x91b8], R32 ;  /* 0x0091b82001007387 */ /* 0x0041e80000100a00 */
[----:B0-----:R-:W2:Y:S04]  /*9a7a0*/  LDL.LU.64 R32, [R1+0x210] ;  /* 0x0002100001207983 */ /* 0x001ea80000300a00 */
[----:B------:R-:W3:Y:S04]  /*9a7b0*/  LDL.LU.64 R34, [R1+0x218] ;  /* 0x0002180001227983 */ /* 0x000ee80000300a00 */
[----:B---3--:R-:W-:Y:S04]  /*9a7c0*/  STL.64 [R1+0x9250], R34 ;  /* 0x0092502201007387 */ /* 0x008fe80000100a00 */
[----:B--2---:R-:W-:Y:S04]  /*9a7d0*/  STL.64 [R1+0x9248], R32 ;  /* 0x0092482001007387 */ /* 0x004fe80000100a00 */
[----:B------:R-:W2:Y:S04]  /*9a7e0*/  LDL.LU R16, [R1+0x1430] ;  /* 0x0014300001107983 */ /* 0x000ea80000300800 */
[----:B------:R-:W2:Y:S04]  /*9a7f0*/  LDL.LU R17, [R1+0x1434] ;  /* 0x0014340001117983 */ /* 0x000ea80000300800 */
[----:B------:R-:W3:Y:S04]  /*9a800*/  LDL.LU R18, [R1+0x1438] ;  /* 0x0014380001127983 */ /* 0x000ee80000300800 */
        /* <DEDUP_REMOVED lines=39> */
[----:B------:R-:W4:Y:S04]  /*9aa80*/  LDL.LU R28, [R1+0x13b0] ;  /* 0x0013b000011c7983 */ /* 0x000f280000300800 */
[----:B------:R-:W4:Y:S04]  /*9aa90*/  LDL.LU R29, [R1+0x13b4] ;  /* 0x0013b400011d7983 */ /* 0x000f280000300800 */
[----:B------:R-:W4:Y:S04]  /*9aaa0*/  LDL.LU R30, [R1+0x13b8] ;  /* 0x0013b800011e7983 */ /* 0x000f280000300800 */
[----:B------:R-:W4:Y:S04]  /*9aab0*/  LDL.LU R31, [R1+0x13bc] ;  /* 0x0013bc00011f7983 */ /* 0x000f280000300800 */
[----:B---3--:R-:W-:Y:S04]  /*9aac0*/  STL.64 [R1+0x91d0], R18 ;  /* 0x0091d01201007387 */ /* 0x008fe80000100a00 */
[----:B------:R0:W-:Y:S04]  /*9aad0*/  STL.64 [R1+0x91c8], R16 ;  /* 0x0091c81001007387 */ /* 0x0001e80000100a00 */
        /* <DEDUP_REMOVED lines=25> */
[----:B------:R-:W-:Y:S11]  /*9ac70*/  HMMA.16816.F32 R36, R36, R60, R32 ;  /* 0x0000003c2424723c */ /* 0x000ff60000001820 */
[----:B------:R-:W-:Y:S04]  /*9ac80*/  STL.64 [R1+0x990], R56 ;  /* 0x0009903801007387 */ /* 0x000fe80000100a00 */
[----:B------:R0:W-:Y:S04]  /*9ac90*/  STL.64 [R1+0x998], R58 ;  /* 0x0009983a01007387 */ /* 0x0001e80000100a00 */
[----:B0-----:R-:W2:Y:S04]  /*9aca0*/  LDL.LU.64 R58, [R1+0x9260] ;  /* 0x00926000013a7983 */ /* 0x001ea80000300a00 */
[----:B------:R-:W2:Y:S04]  /*9acb0*/  LDL.LU.64 R56, [R1+0x9258] ;  /* 0x0092580001387983 */ /* 0x000ea80000300a00 */
[----:B------:R-:W2:Y:S04]  /*9acc0*/  LDL.LU.64 R34, [R1+0x9250] ;  /* 0x0092500001227983 */ /* 0x000ea80000300a00 */
        /* <DEDUP_REMOVED lines=9> */
[----:B0-----:R-:W4:Y:S02]  /*9ad60*/  LDL.LU.64 R54, [R1+0x9230] ;  /* 0x0092300001367983 */ /* 0x001f240000300a00 */
[----:B----4-:R-:W-:-:S15]  /*9ad70*/  HMMA.16816.F32 R40, R32, R54, R40 ;  /* 0x000000362028723c */ /* 0x010fde0000001828 */
        /* <DEDUP_REMOVED lines=11> */
[C---:B------:R-:W-:Y:S08]  /*9ae30*/  HMMA.16816.F32 R56, R32.reuse, R38, R56 ;  /* 0x000000262038723c */ /* 0x040ff00000001838 */
        /* <DEDUP_REMOVED lines=21> */
[----:B------:R-:W-:Y:S01]  /*9af90*/  STL [R1+0x9140], R59 ;  /* 0x0091403b01007387 */ /* 0x000fe20000100800 */
[----:B---3--:R-:W-:-:S15]  /*9afa0*/  HMMA.16816.F32 R16, R32, R46, R16 ;  /* 0x0000002e2010723c */ /* 0x008fde0000001810 */
[----:B------:R-:W-:-:S04]  /*9afb0*/  NOP ;  /* 0x0000000000007918 */ /* 0x000fc80000000000 */
[----:B------:R-:W-:Y:S04]  /*9afc0*/  STL.64 [R1+0x900], R16 ;  /* 0x0009001001007387 */ /* 0x000fe80000100a00 */
[----:B------:R0:W-:Y:S04]  /*9afd0*/  STL.64 [R1+0x908], R18 ;  /* 0x0009081201007387 */ /* 0x0001e80000100a00 */
[----:B0-----:R-:W2:Y:S04]  /*9afe0*/  LDL.LU.64 R18, [R1+0x91d0] ;  /* 0x0091d00001127983 */ /* 0x001ea80000300a00 */
[----:B------:R-:W2:Y:S01]  /*9aff0*/  LDL.LU.64 R16, [R1+0x91c8] ;  /* 0x0091c80001107983 */ /* 0x000ea20000300a00 */
[----:B------:R-:W-:-:S02]  /*9b000*/  IMAD.MOV.U32 R52, RZ, RZ, R34 ;  /* 0x000000ffff347224 */ /* 0x000fc400078e0022 */
[----:B------:R-:W-:Y:S02]  /*9b010*/  IMAD.MOV.U32 R0, RZ, RZ, R35 ;  /* 0x000000ffff007224 */ /* 0x000fe400078e0023 */
[----:B------:R-:W-:Y:S01]  /*9b020*/  IMAD.MOV.U32 R44, RZ, RZ, R32 ;  /* 0x000000ffff2c7224 */ /* 0x000fe200078e0020 */
[----:B------:R-:W3:Y:S01]  /*9b030*/  LDL.LU.64 R34, [R1+0x91c0] ;  /* 0x0091c00001227983 */ /* 0x000ee20000300a00 */
[----:B------:R-:W-:-:S03]  /*9b040*/  IMAD.MOV.U32 R45, RZ, RZ, R33 ;  /* 0x000000ffff2d7224 */ /* 0x000fc600078e0021 */
[----:B------:R-:W3:Y:S04]  /*9b050*/  LDL.LU.64 R32, [R1+0x91b8] ;  /* 0x0091b80001207983 */ /* 0x000ee80000300a00 */
[----:B------:R0:W-:Y:S02]  /*9b060*/  STL.64 [R1+0x9120], R46 ;  /* 0x0091202e01007387 */ /* 0x0001e40000100a00 */
[----:B0-----:R-:W-:Y:S02]  /*9b070*/  IMAD.MOV.U32 R46, RZ, RZ, R52 ;  /* 0x000000ffff2e7224 */ /* 0x001fe400078e0034 */
[----:B------:R-:W-:-:S07]  /*9b080*/  IMAD.MOV.U32 R47, RZ, RZ, R0 ;  /* 0x000000ffff2f7224 */ /* 0x000fce00078e0000 */
[C---:B----4-:R-:W-:Y:S08]  /*9b090*/  HMMA.16816.F32 R24, R44.reuse, R30, R24 ;  /* 0x0000001e2c18723c */ /* 0x050ff00000001818 */
[C---:B------:R-:W-:Y:S11]  /*9b0a0*/  HMMA.16816.F32 R20, R44.reuse, R2, R20 ;  /* 0x000000022c14723c */ /* 0x040ff60000001814 */
[----:B------:R-:W-:Y:S04]  /*9b0b0*/  STL.64 [R1+0x8f0], R24 ;  /* 0x0008f01801007387 */ /* 0x000fe80000100a00 */
[----:B------:R0:W-:Y:S04]  /*9b0c0*/  STL.64 [R1+0x8f8], R26 ;  /* 0x0008f81a01007387 */ /* 0x0001e80000100a00 */
[----:B0-----:R-:W4:Y:S04]  /*9b0d0*/  LDL.LU.64 R26, [R1+0x91b0] ;  /* 0x0091b000011a7983 */ /* 0x001f280000300a00 */
[----:B------:R-:W4:Y:S04]  /*9b0e0*/  LDL.LU.64 R24, [R1+0x91a8] ;  /* 0x0091a80001187983 */ /* 0x000f280000300a00 */
[----:B------:R-:W-:Y:S04]  /*9b0f0*/  STL [R1+0x913c], R30 ;  /* 0x00913c1e01007387 */ /* 0x000fe80000100800 */
[----:B------:R-:W-:Y:S04]  /*9b100*/  STL [R1+0x9138], R31 ;  /* 0x0091381f01007387 */ /* 0x000fe80000100800 */
        /* <DEDUP_REMOVED lines=8> */
[----:B0-----:R-:W3:Y:S04]  /*9b190*/  LDL.LU.64 R18, [R1+0x9190] ;  /* 0x0091900001127983 */ /* 0x001ee80000300a00 */
[----:B------:R-:W2:Y:S01]  /*9b1a0*/  LDL.LU.64 R16, [R1+0x9188] ;  /* 0x0091880001107983 */ /* 0x000ea20000300a00 */
[C---:B------:R-:W-:Y:S08]  /*9b1b0*/  HMMA.16816.F32 R4, R44.reuse, R48, R4 ;  /* 0x000000302c04723c */ /* 0x040ff00000001804 */
[C---:B------:R-:W-:Y:S08]  /*9b1c0*/  HMMA.16816.F32 R12, R44.reuse, R50, R12 ;  /* 0x000000322c0c723c */ /* 0x040ff0000000180c */
[C---:B---3--:R-:W-:Y:S08]  /*9b1d0*/  HMMA.16816.F32 R32, R44.reuse, R18, R32 ;  /* 0x000000122c20723c */ /* 0x048ff00000001820 */
[C---:B--2---:R-:W-:Y:S11]  /*9b1e0*/  HMMA.16816.F32 R8, R44.reuse, R16, R8 ;  /* 0x000000102c08723c */ /* 0x044ff60000001808 */
        /* <DEDUP_REMOVED lines=25> */
[----:B------:R-:W-:Y:S04]  /*9b380*/  STL.64 [R1+0x888], R46 ;  /* 0x0008882e01007387 */ /* 0x000fe80000100a00 */
[----:B------:R-:W-:Y:S01]  /*9b390*/  STL.64 [R1+0x90e8], R54 ;  /* 0x0090e83601007387 */ /* 0x000fe20000100a00 */
[C---:B---3--:R-:W-:Y:S08]  /*9b3a0*/  HMMA.16816.F32 R16, R12.reuse, R36, R32 ;  /* 0x000000240c10723c */ /* 0x048ff00000001820 */
[C---:B------:R-:W-:Y:S11]  /*9b3b0*/  HMMA.16816.F32 R20, R12.reuse, R54, R20 ;  /* 0x000000360c14723c */ /* 0x040ff60000001814 */
[----:B------:R-:W-:Y:S04]  /*9b3c0*/  STL.64 [R1+0x870], R16 ;  /* 0x0008701001007387 */ /* 0x000fe80000100a00 */
[----:B------:R0:W-:Y:S02]  /*9b3d0*/  STL.64 [R1+0x878], R18 ;  /* 0x0008781201007387 */ /* 0x0001e40000100a00 */
[C---:B0-----:R-:W-:Y:S08]  /*9b3e0*/  HMMA.16816.F32 R16, R12.reuse, R40, R8 ;  /* 0x000000280c10723c */ /* 0x041ff00000001808 */
[C---:B------:R-:W-:Y:S08]  /*9b3f0*/  HMMA.16816.F32 R8, R12.reuse, R28, R4 ;  /* 0x0000001c0c08723c */ /* 0x040ff00000001804 */
[----:B----4-:R-:W-:Y:S01]  /*9b400*/  HMMA.16816.F32 R4, R12, R38, R24 ;  /* 0x000000260c04723c */ /* 0x010fe20000001818 */
[----:B------:R-:W-:Y:S04]  /*9b410*/  STL.64 [R1+0x860], R20 ;  /* 0x0008601401007387 */ /* 0x000fe80000100a00 */
[----:B------:R-:W-:Y:S04]  /*9b420*/  STL.64 [R1+0x868], R22 ;  /* 0x0008681601007387 */ /* 0x000fe80000100a00 */
        /* <DEDUP_REMOVED lines=22> */
[----:B------:R-:W-:-:S03]  /*9b590*/  IMAD.MOV.U32 R59, RZ, RZ, R12 ;  /* 0x000000ffff3b7224 */ /* 0x000fc600078e000c */
[----:B------:R-:W4:Y:S01]  /*9b5a0*/  LDL.LU R24, [R1+0x1520] ;  /* 0x0015200001187983 */ /* 0x000f220000300800 */
[----:B------:R-:W-:-:S03]  /*9b5b0*/  IMAD.MOV.U32 R30, RZ, RZ, R13 ;  /* 0x000000ffff1e7224 */ /* 0x000fc600078e000d */
[----:B------:R-:W4:Y:S01]  /*9b5c0*/  LDL.LU R25, [R1+0x1524] ;  /* 0x0015240001197983 */ /* 0x000f220000300800 */
[----:B------:R-:W-:-:S03]  /*9b5d0*/  IMAD.MOV.U32 R31, RZ, RZ, R14 ;  /* 0x000000ffff1f7224 */ /* 0x000fc600078e000e */
[----:B------:R-:W4:Y:S01]  /*9b5e0*/  LDL.LU R26, [R1+0x1528] ;  /* 0x00152800011a7983 */ /* 0x000f220000300800 */
[----:B------:R-:W-:-:S03]  /*9b5f0*/  IMAD.MOV.U32 R0, RZ, RZ, R15 ;  /* 0x000000ffff007224 */ /* 0x000fc600078e000f */
        /* <DEDUP_REMOVED lines=36> */
[----:B0-----:R-:W2:Y:S04]  /*9b840*/  LDL.LU.64 R46, [R1+0x9120] ;  /* 0x00912000012e7983 */ /* 0x001ea80000300a00 */
[----:B------:R-:W-:Y:S01]  /*9b850*/  STL.64 [R1+0x90c0], R58 ;  /* 0x0090c03a01007387 */ /* 0x000fe20000100a00 */
[C---:B---3--:R-:W-:Y:S03]  /*9b860*/  HMMA.16816.F32 R32, R36.reuse, R30, R32 ;  /* 0x0000001e2420723c */ /* 0x048fe60000001820 */
[----:B------:R-:W-:Y:S05]  /*9b870*/  STL.64 [R1+0x90b8], R56 ;  /* 0x0090b83801007387 */ /* 0x000fea0000100a00 */
[----:B--2---:R-:W-:Y:S01]  /*9b880*/  HMMA.16816.F32 R52, R36, R46, R52 ;  /* 0x0000002e2434723c */ /* 0x004fe20000001834 */
[----:B------:R-:W-:-:S15]  /*9b890*/  STL.64 [R1+0x90b0], R46 ;  /* 0x0090b02e01007387 */ /* 0x000fde0000100a00 */
[----:B------:R-:W-:-:S03]  /*9b8a0*/  NOP ;  /* 0x0000000000007918 */ /* 0x000fc60000000000 */
[----:B------:R-:W-:Y:S04]  /*9b8b0*/  STL.64 [R1+0x800], R52 ;  /* 0x0008003401007387 */ /* 0x000fe80000100a00 */
[----:B------:R-:W-:Y:S04]  /*9b8c0*/  STL.64 [R1+0x808], R54 ;  /* 0x0008083601007387 */ /* 0x000fe80000100a00 */
[----:B------:R-:W-:Y:S04]  /*9b8d0*/  STL.64 [R1+0x90e0], R30 ;  /* 0x0090e01e01007387 */ /* 0x000fe80000100a00 */
[----:B------:R0:W-:Y:S02]  /*9b8e0*/  STL.64 [R1+0x90d8], R28 ;  /* 0x0090d81c01007387 */ /* 0x0001e40000100a00 */
[C---:B0-----:R-:W-:Y:S02]  /*9b8f0*/  HMMA.16816.F32 R28, R36.reuse, R2, R24 ;  /* 0x00000002241c723c */ /* 0x041fe40000001818 */
[----:B------:R-:W-:Y:S04]  /*9b900*/  STL.64 [R1+0x7f0], R32 ;  /* 0x0007f02001007387 */ /* 0x000fe80000100a00 */
[----:B------:R-:W-:Y:S04]  /*9b910*/  STL.64 [R1+0x7f8], R34 ;  /* 0x0007f82201007387 */ /* 0x000fe80000100a00 */
[----:B------:R-:W2:Y:S09]  /*9b920*/  LDL.LU R24, [R1+0x180] ;  /* 0x0001800001187983 */ /* 0x000eb20000300800 */
[----:B------:R-:W-:Y:S04]  /*9b930*/  STL.64 [R1+0x7e0], R28 ;  /* 0x0007e01c01007387 */ /* 0x000fe80000100a00 */
[----:B------:R-:W-:Y:S04]  /*9b940*/  STL.64 [R1+0x7e8], R30 ;  /* 0x0007e81e01007387 */ /* 0x000fe80000100a00 */
[----:B------:R-:W2:Y:S04]  /*9b950*/  LDL.LU R25, [R1+0x184] ;  /* 0x0001840001197983 */ /* 0x000ea80000300800 */
[----:B------:R-:W3:Y:S04]  /*9b960*/  LDL.LU R26, [R1+0x188] ;  /* 0x00018800011a7983 */ /* 0x000ee80000300800 */
[----:B------:R-:W3:Y:S01]  /*9b970*/  LDL.LU R27, [R1+0x18c] ;  /* 0x00018c00011b7983 */ /* 0x000ee20000300800 */
[C---:B------:R-:W-:Y:S03]  /*9b980*/  HMMA.16816.F32 R20, R36.reuse, R42, R20 ;  /* 0x0000002a2414723c */ /* 0x040fe60000001814 */
[----:B---3--:R-:W-:Y:S04]  /*9b990*/  STL.64 [R1+0x9078], R26 ;  /* 0x0090781a01007387 */ /* 0x008fe80000100a00 */
[----:B--2---:R0:W-:Y:S04]  /*9b9a0*/  STL.64 [R1+0x9070], R24 ;  /* 0x0090701801007387 */ /* 0x0041e80000100a00 */
[----:B0-----:R-:W2:Y:S04]  /*9b9b0*/  LDL.LU R24, [R1+0x1b0] ;  /* 0x0001b00001187983 */ /* 0x001ea80000300800 */
[----:B------:R-:W2:Y:S04]  /*9b9c0*/  LDL.LU R25, [R1+0x1b4] ;  /* 0x0001b40001197983 */ /* 0x000ea80000300800 */
[----:B------:R-:W3:Y:S04]  /*9b9d0*/  LDL.LU R26, [R1+0x1b8] ;  /* 0x0001b800011a7983 */ /* 0x000ee80000300800 */
[----:B------:R-:W3:Y:S01]  /*9b9e0*/  LDL.LU R27, [R1+0x1bc] ;  /* 0x0001bc00011b7983 */ /* 0x000ee20000300800 */
[C---:B----4-:R-:W-:Y:S08]  /*9b9f0*/  HMMA.16816.F32 R8, R36.reuse, R18, R8 ;  /* 0x000000122408723c */ /* 0x050ff00000001808 */
[C---:B------:R-:W-:Y:S01]  /*9ba00*/  HMMA.16816.F32 R4, R36.reuse, R16, R4 ;  /* 0x000000102404723c */ /* 0x040fe20000001804 */
[----:B---3--:R-:W-:Y:S04]  /*9ba10*/  STL.64 [R1+0x9108], R26 ;  /* 0x0091081a01007387 */ /* 0x008fe80000100a00 */
[----:B--2---:R-:W-:Y:S04]  /*9ba20*/  STL.64 [R1+0x9100], R24 ;  /* 0x0091001801007387 */ /* 0x004fe80000100a00 */
[----:B------:R-:W-:Y:S04]  /*9ba30*/  STL.64 [R1+0x9118], R42 ;  /* 0x0091182a01007387 */ /* 0x000fe80000100a00 */
[----:B------:R-:W-:Y:S04]  /*9ba40*/  STL.64 [R1+0x9110], R40 ;  /* 0x0091102801007387 */ /* 0x000fe80000100a00 */
[----:B------:R-:W-:Y:S04]  /*9ba50*/  STL.64 [R1+0x7d0], R20 ;  /* 0x0007d01401007387 */ /* 0x000fe80000100a00 */
[----:B------:R-:W-:Y:S04]  /*9ba60*/  STL.64 [R1+0x7d8], R22 ;  /* 0x0007d81601007387 */ /* 0x000fe80000100a00 */
[----:B------:R-:W-:Y:S04]  /*9ba70*/  STL.64 [R1+0x90d0], R18 ;  /* 0x0090d01201007387 */ /* 0x000fe80000100a00 */
[----:B------:R0:W-:Y:S04]  /*9ba80*/  STL.64 [R1+0x7c0], R8 ;  /* 0x0007c00801007387 */ /* 0x0001e80000100a00 */
[----:B------:R-:W-:Y:S04]  /*9ba90*/  STL.64 [R1+0x7c8], R10 ;  /* 0x0007c80a01007387 */ /* 0x000fe80000100a00 */
[----:B------:R-:W-:Y:S04]  /*9baa0*/  STL.64 [R1+0x90c8], R16 ;  /* 0x0090c81001007387 */ /* 0x000fe80000100a00 */
[----:B------:R-:W-:Y:S04]  /*9bab0*/  STL.64 [R1+0x7b0], R4 ;  /* 0x0007b00401007387 */ /* 0x000fe80000100a00 */
[----:B------:R1:W-:Y:S04]  /*9bac0*/  STL.64 [R1+0x7b8], R6 ;  /* 0x0007b80601007387 */ /* 0x0003e80000100a00 */
[----:B0-----:R-:W2:Y:S01]  /*9bad0*/  LDL.LU R8, [R1+0x1640] ;  /* 0x0016400001087983 */ /* 0x001ea20000300800 */
[----:B-1----:R-:W-:-:S15]  /*9bae0*/  HMMA.16816.F32 R4, R36, R48, R12 ;  /* 0x000000302404723c */ /* 0x002fde000000180c */
[----:B------:R-:W-:-:S04]  /*9baf0*/  NOP ;  /* 0x0000000000007918 */ /* 0x000fc80000000000 */
        /* <DEDUP_REMOVED lines=115> */
[----:B------:R2:W-:Y:S01]  /*9c230*/  STL.64 [R1+0x718], R38 ;  /* 0x0007182601007387 */ /* 0x0005e20000100a00 */
[C---:B----4-:R-:W-:Y:S08]  /*9c240*/  HMMA.16816.F32 R8, R24.reuse, R18, R8 ;  /* 0x000000121808723c */ /* 0x050ff00000001808 */
        /* <DEDUP_REMOVED lines=17> */
[C---:B0-----:R-:W-:Y:S02]  /*9c360*/  HMMA.16816.F32 R4, R24.reuse, R16, R12 ;  /* 0x000000101804723c */ /* 0x041fe4000000180c */
[----:B------:R-:W-:Y:S04]  /*9c370*/  STL.64 [R1+0x8ff8], R18 ;  /* 0x008ff81201007387 */ /* 0x000fe80000100a00 */
[----:B------:R0:W-:Y:S04]  /*9c380*/  STL.64 [R1+0x6c0], R8 ;  /* 0x0006c00801007387 */ /* 0x0001e80000100a00 */
[----:B------:R1:W-:Y:S04]  /*9c390*/  STL.64 [R1+0x6c8], R10 ;  /* 0x0006c80a01007387 */ /* 0x0003e80000100a00 */
[----:B------:R-:W-:Y:S05]  /*9c3a0*/  STL.64 [R1+0x8ff0], R16 ;  /* 0x008ff01001007387 */ /* 0x000fea0000100a00 */
[----:B------:R-:W-:Y:S04]  /*9c3b0*/  STL.64 [R1+0x6b0], R4 ;  /* 0x0006b00401007387 */ /* 0x000fe80000100a00 */
[----:B------:R-:W-:Y:S04]  /*9c3c0*/  STL.64 [R1+0x6b8], R6 ;  /* 0x0006b80601007387 */ /* 0x000fe80000100a00 */
        /* <DEDUP_REMOVED lines=168> */
[----:B------:R4:W-:Y:S01]  /*9ce50*/  STL.64 [R1+0x8fd0], R40 ;  /* 0x008fd02801007387 */ /* 0x0009e20000100a00 */
[C---:B--2---:R-:W-:Y:S08]  /*9ce60*/  HMMA.16816.F32 R28, R24.reuse, R42, R28 ;  /* 0x0000002a181c723c */ /* 0x044ff0000000181c */
[C---:B----4-:R-:W-:Y:S11]  /*9ce70*/  HMMA.16816.F32 R40, R24.reuse, R18, R44 ;  /* 0x000000121828723c */ /* 0x050ff6000000182c */
[----:B------:R-:W-:Y:S04]  /*9ce80*/  STL.64 [R1+0x300], R28 ;  /* 0x0003001c01007387 */ /* 0x000fe80000100a00 */
[----:B------:R3:W-:Y:S02]  /*9ce90*/  STL.64 [R1+0x308], R30 ;  /* 0x0003081e01007387 */ /* 0x0007e40000100a00 */
[C---:B---3--:R-:W-:Y:S02]  /*9cea0*/  HMMA.16816.F32 R28, R24.reuse, R16, R56 ;  /* 0x00000010181c723c */ /* 0x048fe40000001838 */
[----:B------:R-:W-:Y:S04]  /*9ceb0*/  STL.64 [R1+0x8f50], R18 ;  /* 0x008f501201007387 */ /* 0x000fe80000100a00 */
[----:B------:R-:W-:Y:S04]  /*9cec0*/  STL.64 [R1+0x2d0], R40 ;  /* 0x0002d02801007387 */ /* 0x000fe80000100a00 */
[----:B------:R-:W-:Y:S04]  /*9ced0*/  STL.64 [R1+0x2d8], R42 ;  /* 0x0002d82a01007387 */ /* 0x000fe80000100a00 */
[----:B------:R0:W-:Y:S05]  /*9cee0*/  STL.64 [R1+0x8f48], R16 ;  /* 0x008f481001007387 */ /* 0x0001ea0000100a00 */
[----:B------:R-:W-:Y:S04]  /*9cef0*/  STL.64 [R1+0x2a0], R28 ;  /* 0x0002a01c01007387 */ /* 0x000fe80000100a00 */
[----:B------:R1:W-:Y:S01]  /*9cf00*/  STL.64 [R1+0x2a8], R30 ;  /* 0x0002a81e01007387 */ /* 0x0003e20000100a00 */
[C---:B0-----:R-:W-:Y:S08]  /*9cf10*/  HMMA.16816.F32 R16, R24.reuse, R50, R20 ;  /* 0x000000321810723c */ /* 0x041ff00000001814 */
[----:B-1----:R-:W-:Y:S01]  /*9cf20*/  HMMA.16816.F32 R28, R24, R48, R32 ;  /* 0x00000030181c723c */ /* 0x002fe20000001820 */
[----:B------:R-:W-:-:S15]  /*9cf30*/  STL.64 [R1+0x8f60], R50 ;  /* 0x008f603201007387 */ /* 0x000fde0000100a00 */
[----:B------:R-:W-:-:S03]  /*9cf40*/  NOP ;  /* 0x0000000000007918 */ /* 0x000fc60000000000 */
[----:B------:R-:W-:Y:S04]  /*9cf50*/  STL.64 [R1+0x270], R28 ;  /* 0x0002701c01007387 */ /* 0x000fe80000100a00 */
[----:B------:R-:W-:Y:S04]  /*9cf60*/  STL.64 [R1+0x278], R30 ;  /* 0x0002781e01007387 */ /* 0x000fe80000100a00 */
[----:B------:R-:W-:Y:S04]  /*9cf70*/  STL.64 [R1+0x8f58], R48 ;  /* 0x008f583001007387 */ /* 0x000fe80000100a00 */
[----:B------:R-:W-:Y:S04]  /*9cf80*/  STL.64 [R1+0x240], R16 ;  /* 0x0002401001007387 */ /* 0x000fe80000100a00 */
[----:B------:R0:W-:Y:S02]  /*9cf90*/  STL.64 [R1+0x248], R18 ;  /* 0x0002481201007387 */ /* 0x0001e40000100a00 */
[----:B0-----:R-:W-:Y:S08]  /*9cfa0*/  HMMA.16816.F32 R16, R24, R60, R8 ;  /* 0x0000003c1810723c */ /* 0x001ff00000001808 */
[C---:B------:R-:W-:Y:S01]  /*9cfb0*/  HMMA.16816.F32 R8, R4.reuse, R36, R12 ;  /* 0x000000240408723c */ /* 0x040fe2000000180c */
[----:B------:R-:W-:Y:S10]  /*9cfc0*/  STL.64 [R1+0x8fb8], R38 ;  /* 0x008fb82601007387 */ /* 0x000ff40000100a00 */
[----:B------:R-:W-:Y:S04]  /*9cfd0*/  STL.64 [R1+0x210], R16 ;  /* 0x0002101001007387 */ /* 0x000fe80000100a00 */
[----:B------:R-:W-:Y:S04]  /*9cfe0*/  STL.64 [R1+0x218], R18 ;  /* 0x0002181201007387 */ /* 0x000fe80000100a00 */
[----:B------:R-:W-:Y:S04]  /*9cff0*/  STL.64 [R1+0x8fb0], R36 ;  /* 0x008fb02401007387 */ /* 0x000fe80000100a00 */
[----:B------:R-:W-:Y:S04]  /*9d000*/  STL.64 [R1+0x1e0], R8 ;  /* 0x0001e00801007387 */ /* 0x000fe80000100a00 */
[----:B------:R-:W-:Y:S04]  /*9d010*/  STL.64 [R1+0x1e8], R10 ;  /* 0x0001e80a01007387 */ /* 0x000fe80000100a00 */
[----:B------:R-:W2:Y:S04]  /*9d020*/  LDL.LU R24, [R1+0x1890] ;  /* 0x0018900001187983 */ /* 0x000ea80000300800 */
[----:B------:R-:W2:Y:S04]  /*9d030*/  LDL.LU R25, [R1+0x1894] ;  /* 0x0018940001197983 */ /* 0x000ea80000300800 */
[----:B------:R-:W3:Y:S04]  /*9d040*/  LDL.LU R26, [R1+0x1898] ;  /* 0x00189800011a7983 */ /* 0x000ee80000300800 */
[----:B------:R-:W3:Y:S04]  /*9d050*/  LDL.LU R27, [R1+0x189c] ;  /* 0x00189c00011b7983 */ /* 0x000ee80000300800 */
        /* <DEDUP_REMOVED lines=99> */
[----:B------:R0:W-:Y:S01]  /*9d690*/  STL.64 [R1+0x8f08], R56 ;  /* 0x008f083801007387 */ /* 0x0001e20000100a00 */
[C---:B------:R-:W-:Y:S03]  /*9d6a0*/  HMMA.16816.F32 R48, R4.reuse, R2, R48 ;  /* 0x000000020430723c */ /* 0x040fe60000001830 */
[----:B0-----:R-:W3:Y:S04]  /*9d6b0*/  LDL.LU.64 R56, [R1+0x120] ;  /* 0x0001200001387983 */ /* 0x001ee80000300a00 */
[----:B------:R-:W3:Y:S01]  /*9d6c0*/  LDL.LU.64 R58, [R1+0x128] ;  /* 0x00012800013a7983 */ /* 0x000ee20000300a00 */
        /* <DEDUP_REMOVED lines=14> */
[----:B0-----:R-:W3:Y:S04]  /*9d7b0*/  LDL.LU.64 R26, [R1+0x8f70] ;  /* 0x008f7000011a7983 */ /* 0x001ee80000300a00 */
[----:B------:R-:W3:Y:S04]  /*9d7c0*/  LDL.LU.64 R24, [R1+0x8f68] ;  /* 0x008f680001187983 */ /* 0x000ee80000300a00 */
[----:B------:R-:W-:Y:S04]  /*9d7d0*/  STL [R1+0x8f00], R31 ;  /* 0x008f001f01007387 */ /* 0x000fe80000100800 */
[----:B------:R-:W-:Y:S04]  /*9d7e0*/  STL [R1+0x8f40], R30 ;  /* 0x008f401e01007387 */ /* 0x000fe80000100800 */
        /* <DEDUP_REMOVED lines=11> */
[----:B0-----:R-:W2:Y:S04]  /*9d8a0*/  LDL.LU.64 R18, [R1+0x8f50] ;  /* 0x008f500001127983 */ /* 0x001ea80000300a00 */
[----:B------:R-:W4:Y:S01]  /*9d8b0*/  LDL.LU.64 R16, [R1+0x8f48] ;  /* 0x008f480001107983 */ /* 0x000f220000300a00 */
[C---:B------:R-:W-:Y:S08]  /*9d8c0*/  HMMA.16816.F32 R8, R4.reuse, R60, R8 ;  /* 0x0000003c0408723c */ /* 0x040ff00000001808 */
[----:B--2---:R-:W-:-:S15]  /*9d8d0*/  HMMA.16816.F32 R28, R4, R18, R28 ;  /* 0x00000012041c723c */ /* 0x004fde000000181c */
[----:B------:R-:W-:-:S04]  /*9d8e0*/  NOP ;  /* 0x0000000000007918 */ /* 0x000fc80000000000 */
[----:B------:R-:W-:Y:S04]  /*9d8f0*/  STL.64 [R1+0x1090], R28 ;  /* 0x0010901c01007387 */ /* 0x000fe80000100a00 */
[----:B------:R4:W-:Y:S02]  /*9d900*/  STL.64 [R1+0x1098], R30 ;  /* 0x0010981e01007387 */ /* 0x0009e40000100a00 */
[----:B----4-:R-:W-:Y:S02]  /*9d910*/  HMMA.16816.F32 R28, R4, R16, R44 ;  /* 0x00000010041c723c */ /* 0x010fe4000000182c */
[----:B------:R-:W-:Y:S04]  /*9d920*/  STL.64 [R1+0x8ef8], R18 ;  /* 0x008ef81201007387 */ /* 0x000fe80000100a00 */
[----:B------:R0:W-:-:S13]  /*9d930*/  STL.64 [R1+0x8ef0], R16 ;  /* 0x008ef01001007387 */ /* 0x0001da0000100a00 */
[----:B------:R-:W-:Y:S04]  /*9d940*/  STL.64 [R1+0x10b0], R28 ;  /* 0x0010b01c01007387 */ /* 0x000fe80000100a00 */
[----:B------:R1:W-:Y:S01]  /*9d950*/  STL.64 [R1+0x10b8], R30 ;  /* 0x0010b81e01007387 */ /* 0x0003e20000100a00 */
[C---:B0-----:R-:W-:Y:S08]  /*9d960*/  HMMA.16816.F32 R16, R4.reuse, R50, R20 ;  /* 0x000000320410723c */ /* 0x041ff00000001814 */
[----:B-1----:R-:W-:Y:S08]  /*9d970*/  HMMA.16816.F32 R28, R4, R48, R32 ;  /* 0x00000030041c723c */ /* 0x002ff00000001820 */
[C---:B---3--:R-:W-:Y:S01]  /*9d980*/  HMMA.16816.F32 R4, R56.reuse, R36, R24 ;  /* 0x000000243804723c */ /* 0x048fe20000001818 */
[----:B------:R-:W-:Y:S10]  /*9d990*/  STL.64 [R1+0x8f20], R50 ;  /* 0x008f203201007387 */ /* 0x000ff40000100a00 */
        /* <DEDUP_REMOVED lines=62> */
[----:B0-----:R-:W3:Y:S04]  /*9dd80*/  LDL.LU R54, [R1+0x1918] ;  /* 0x0019180001367983 */ /* 0x001ee80000300800 */
[----:B------:R-:W3:Y:S01]  /*9dd90*/  LDL.LU R55, [R1+0x191c] ;  /* 0x00191c0001377983 */ /* 0x000ee20000300800 */
[----:B--2---:R-:W-:-:S15]  /*9dda0*/  HMMA.16816.F32 R28, R56, R40, R28 ;  /* 0x00000028381c723c */ /* 0x004fde000000181c */
[----:B------:R-:W-:-:S04]  /*9ddb0*/  NOP ;  /* 0x0000000000007918 */ /* 0x000fc80000000000 */
[----:B------:R-:W-:Y:S04]  /*9ddc0*/  STL.64 [R1+0x1140], R28 ;  /* 0x0011401c01007387 */ /* 0x000fe80000100a00 */
[----:B------:R0:W-:Y:S04]  /*9ddd0*/  STL.64 [R1+0x1148], R30 ;  /* 0x0011481e01007387 */ /* 0x0001e80000100a00 */
[----:B0-----:R-:W2:Y:S04]  /*9dde0*/  LDL.LU R30, [R1+0x8f40] ;  /* 0x008f4000011e7983 */ /* 0x001ea80000300800 */
[----:B------:R-:W3:Y:S02]  /*9ddf0*/  LDL.LU.64 R28, [R1+0x8f38] ;  /* 0x008f3800011c7983 */ /* 0x000ee40000300a00 */
[----:B---3--:R-:W-:-:S15]  /*9de00*/  HMMA.16816.F32 R36, R56, R28, R36 ;  /* 0x0000001c3824723c */ /* 0x008fde0000001824 */
[----:B------:R-:W-:-:S04]  /*9de10*/  NOP ;  /* 0x0000000000007918 */ /* 0x000fc80000000000 */
[----:B------:R-:W-:Y:S04]  /*9de20*/  STL.64 [R1+0x1160], R36 ;  /* 0x0011602401007387 */ /* 0x000fe80000100a00 */
[----:B------:R0:W-:Y:S04]  /*9de30*/  STL.64 [R1+0x1168], R38 ;  /* 0x0011682601007387 */ /* 0x0001e80000100a00 */
[----:B0-----:R-:W4:Y:S04]  /*9de40*/  LDL.LU.64 R38, [R1+0x8f30] ;  /* 0x008f300001267983 */ /* 0x001f280000300a00 */
[----:B------:R-:W3:Y:S04]  /*9de50*/  LDL.LU.64 R36, [R1+0x8f28] ;  /* 0x008f280001247983 */ /* 0x000ee80000300a00 */
[----:B------:R0:W-:Y:S01]  /*9de60*/  STL.64 [R1+0x8ea8], R28 ;  /* 0x008ea81c01007387 */ /* 0x0001e20000100a00 */
[----:B------:R-:W-:-:S02]  /*9de70*/  IMAD.MOV.U32 R0, RZ, RZ, R59 ;  /* 0x000000ffff007224 */ /* 0x000fc400078e003b */
[----:B------:R-:W-:Y:S02]  /*9de80*/  IMAD.MOV.U32 R31, RZ, RZ, R56 ;  /* 0x000000ffff1f7224 */ /* 0x000fe400078e0038 */
[----:B0-----:R-:W-:Y:S02]  /*9de90*/  IMAD.MOV.U32 R28, RZ, RZ, R58 ;  /* 0x000000ffff1c7224 */ /* 0x001fe400078e003a */
[----:B------:R-:W-:Y:S01]  /*9dea0*/  IMAD.MOV.U32 R29, RZ, RZ, R57 ;  /* 0x000000ffff1d7224 */ /* 0x000fe200078e0039 */
[----:B----4-:R-:W-:-:S15]  /*9deb0*/  HMMA.16816.F32 R48, R56, R38, R48 ;  /* 0x000000263830723c */ /* 0x010fde0000001830 */
[----:B------:R-:W-:-:S04]  /*9dec0*/  NOP ;  /* 0x0000000000007918 */ /* 0x000fc80000000000 */
[----:B------:R-:W-:Y:S04]  /*9ded0*/  STL.64 [R1+0x1180], R48 ;  /* 0x0011803001007387 */ /* 0x000fe80000100a00 */
[----:B------:R0:W-:Y:S04]  /*9dee0*/  STL.64 [R1+0x1188], R50 ;  /* 0x0011883201007387 */ /* 0x0001e80000100a00 */
[----:B0-----:R-:W4:Y:S04]  /*9def0*/  LDL.LU.64 R50, [R1+0x8f20] ;  /* 0x008f200001327983 */ /* 0x001f280000300a00 */
[----:B------:R-:W2:Y:S04]  /*9df00*/  LDL.LU.64 R48, [R1+0x8f18] ;  /* 0x008f180001307983 */ /* 0x000ea80000300a00 */
[----:B------:R-:W2:Y:S04]  /*9df10*/  LDL.LU.64 R58, [R1+0x8f10] ;  /* 0x008f1000013a7983 */ /* 0x000ea80000300a00 */
[----:B------:R-:W4:Y:S04]  /*9df20*/  LDL.LU.64 R56, [R1+0x8f08] ;  /* 0x008f080001387983 */ /* 0x000f280000300a00 */
[----:B------:R0:W-:Y:S04]  /*9df30*/  STL.64 [R1+0x8ed0], R38 ;  /* 0x008ed02601007387 */ /* 0x0001e80000100a00 */
[----:B---3--:R1:W-:Y:S01]  /*9df40*/  STL.64 [R1+0x8ec8], R36 ;  /* 0x008ec82401007387 */ /* 0x0083e20000100a00 */
[----:B0-----:R-:W-:-:S02]  /*9df50*/  IMAD.MOV.U32 R38, RZ, RZ, R28 ;  /* 0x000000ffff267224 */ /* 0x001fc400078e001c */
[----:B------:R-:W-:Y:S02]  /*9df60*/  IMAD.MOV.U32 R39, RZ, RZ, R0 ;  /* 0x000000ffff277224 */ /* 0x000fe400078e0000 */
[----:B-1----:R-:W-:Y:S02]  /*9df70*/  IMAD.MOV.U32 R36, RZ, RZ, R31 ;  /* 0x000000ffff247224 */ /* 0x002fe400078e001f */
[----:B------:R-:W-:Y:S01]  /*9df80*/  IMAD.MOV.U32 R37, RZ, RZ, R29 ;  /* 0x000000ffff257224 */ /* 0x000fe200078e001d */
[----:B------:R-:W3:Y:S06]  /*9df90*/  LDL.LU R31, [R1+0x8f00] ;  /* 0x008f0000011f7983 */ /* 0x000eec0000300800 */
[C---:B--2---:R-:W-:Y:S08]  /*9dfa0*/  HMMA.16816.F32 R44, R36.reuse, R58, R44 ;  /* 0x0000003a242c723c */ /* 0x044ff0000000182c */
[----:B----4-:R-:W-:-:S15]  /*9dfb0*/  HMMA.16816.F32 R16, R36, R56, R16 ;  /* 0x000000382410723c */ /* 0x010fde0000001810 */
[----:B------:R-:W-:-:S04]  /*9dfc0*/  NOP ;  /* 0x0000000000007918 */ /* 0x000fc80000000000 */
[----:B------:R-:W-:Y:S04]  /*9dfd0*/  STL.64 [R1+0x11a0], R16 ;  /* 0x0011a01001007387 */ /* 0x000fe80000100a00 */
[----:B------:R0:W-:Y:S04]  /*9dfe0*/  STL.64 [R1+0x11a8], R18 ;  /* 0x0011a81201007387 */ /* 0x0001e80000100a00 */
[----:B0-----:R-:W2:Y:S04]  /*9dff0*/  LDL.LU.64 R18, [R1+0x8ef8] ;  /* 0x008ef80001127983 */ /* 0x001ea80000300a00 */
[----:B------:R-:W4:Y:S04]  /*9e000*/  LDL.LU.64 R16, [R1+0x8ef0] ;  /* 0x008ef00001107983 */ /* 0x000f280000300a00 */
[----:B------:R-:W-:Y:S04]  /*9e010*/  STL.64 [R1+0x11c0], R44 ;  /* 0x0011c02c01007387 */ /* 0x000fe80000100a00 */
[----:B------:R0:W-:Y:S04]  /*9e020*/  STL.64 [R1+0x11c8], R46 ;  /* 0x0011c82e01007387 */ /* 0x0001e80000100a00 */
[----:B0-----:R-:W2:Y:S04]  /*9e030*/  LDL.LU.64 R46, [R1+0x8ee8] ;  /* 0x008ee800012e7983 */ /* 0x001ea80000300a00 */
[----:B------:R-:W-:Y:S04]  /*9e040*/  STL.64 [R1+0x8ea0], R58 ;  /* 0x008ea03a01007387 */ /* 0x000fe80000100a00 */
[----:B------:R0:W-:Y:S04]  /*9e050*/  STL.64 [R1+0x8e98], R56 ;  /* 0x008e983801007387 */ /* 0x0001e80000100a00 */
[----:B0-----:R-:W4:Y:S04]  /*9e060*/  LDL.LU R56, [R1+0x1900] ;  /* 0x0019000001387983 */ /* 0x001f280000300800 */
[----:B------:R-:W4:Y:S04]  /*9e070*/  LDL.LU R57, [R1+0x1904] ;  /* 0x0019040001397983 */ /* 0x000f280000300800 */
[----:B------:R-:W4:Y:S04]  /*9e080*/  LDL.LU R58, [R1+0x1908] ;  /* 0x00190800013a7983 */ /* 0x000f280000300800 */
[----:B------:R-:W4:Y:S01]  /*9e090*/  LDL.LU R59, [R1+0x190c] ;  /* 0x00190c00013b7983 */ /* 0x000f220000300800 */
[----:B---3--:R-:W-:Y:S01]  /*9e0a0*/  HMMA.16816.F32 R52, R36, R30, R52 ;  /* 0x0000001e2434723c */ /* 0x008fe20000001834 */
[----:B------:R-:W-:-:S07]  /*9e0b0*/  IMAD.MOV.U32 R45, RZ, RZ, R31 ;  /* 0x000000ffff2d7224 */ /* 0x000fce00078e001f */
[----:B------:R-:W-:Y:S01]  /*9e0c0*/  HMMA.16816.F32 R20, R36, R42, R20 ;  /* 0x0000002a2414723c */ /* 0x000fe20000001814 */
[----:B--2---:R-:W-:-:S07]  /*9e0d0*/  IMAD.MOV.U32 R44, RZ, RZ, R46 ;  /* 0x000000ffff2c7224 */ /* 0x004fce00078e002e */
[----:B----4-:R-:W-:Y:S01]  /*9e0e0*/  HMMA.16816.F32 R56, R36, R46, R56 ;  /* 0x0000002e2438723c */ /* 0x010fe20000001838 */
[----:B------:R-:W-:-:S07]  /*9e0f0*/  IMAD.MOV.U32 R46, RZ, RZ, R30 ;  /* 0x000000ffff2e7224 */ /* 0x000fce00078e001e */
[C---:B------:R-:W-:Y:S11]  /*9e100*/  HMMA.16816.F32 R28, R36.reuse, R2, R32 ;  /* 0x00000002241c723c */ /* 0x040ff60000001820 */
[----:B------:R-:W-:Y:S04]  /*9e110*/  STL.64 [R1+0x11e0], R56 ;  /* 0x0011e03801007387 */ /* 0x000fe80000100a00 */
[----:B------:R-:W-:Y:S04]  /*9e120*/  STL.64 [R1+0x11e8], R58 ;  /* 0x0011e83a01007387 */ /* 0x000fe80000100a00 */
[----:B------:R-:W-:Y:S04]  /*9e130*/  STL.64 [R1+0x1200], R52 ;  /* 0x0012003401007387 */ /* 0x000fe80000100a00 */
[----:B------:R-:W-:Y:S04]  /*9e140*/  STL.64 [R1+0x1208], R54 ;  /* 0x0012083601007387 */ /* 0x000fe80000100a00 */
[----:B------:R-:W-:Y:S04]  /*9e150*/  STL [R1+0x8eb8], R46 ;  /* 0x008eb82e01007387 */ /* 0x000fe80000100800 */
[----:B------:R-:W-:Y:S04]  /*9e160*/  STL.64 [R1+0x8eb0], R44 ;  /* 0x008eb02c01007387 */ /* 0x000fe80000100a00 */
[----:B------:R-:W-:Y:S04]  /*9e170*/  STL.64 [R1+0x8ee0], R42 ;  /* 0x008ee02a01007387 */ /* 0x000fe80000100a00 */
[----:B------:R-:W-:Y:S04]  /*9e180*/  STL.64 [R1+0x1220], R28 ;  /* 0x0012201c01007387 */ /* 0x000fe80000100a00 */
[----:B------:R0:W-:Y:S04]  /*9e190*/  STL.64 [R1+0x1228], R30 ;  /* 0x0012281e01007387 */ /* 0x0001e80000100a00 */
[----:B------:R-:W-:Y:S04]  /*9e1a0*/  STL.64 [R1+0x8ed8], R40 ;  /* 0x008ed82801007387 */ /* 0x000fe80000100a00 */
[----:B------:R-:W-:Y:S01]  /*9e1b0*/  STL.64 [R1+0x1240], R20 ;  /* 0x0012401401007387 */ /* 0x000fe20000100a00 */
[C---:B0-----:R-:W-:Y:S03]  /*9e1c0*/  HMMA.16816.F32 R28, R36.reuse, R18, R8 ;  /* 0x00000012241c723c */ /* 0x041fe60000001808 */
[----:B------:R0:W-:Y:S05]  /*9e1d0*/  STL.64 [R1+0x1248], R22 ;  /* 0x0012481601007387 */ /* 0x0001ea0000100a00 */
[C---:B------:R-:W-:Y:S08]  /*9e1e0*/  HMMA.16816.F32 R8, R36.reuse, R48, R24 ;  /* 0x000000302408723c */ /* 0x040ff00000001818 */
[C---:B0-----:R-:W-:Y:S08]  /*9e1f0*/  HMMA.16816.F32 R20, R36.reuse, R16, R4 ;  /* 0x000000102414723c */ /* 0x041ff00000001804 */
[----:B------:R-:W-:Y:S01]  /*9e200*/  HMMA.16816.F32 R4, R36, R50, R12 ;  /* 0x000000322404723c */ /* 0x000fe2000000180c */
[----:B------:R-:W-:Y:S04]  /*9e210*/  STL.64 [R1+0x1260], R28 ;  /* 0x0012601c01007387 */ /* 0x000fe80000100a00 */
[----:B------:R-:W-:Y:S06]  /*9e220*/  STL.64 [R1+0x1268], R30 ;  /* 0x0012681e01007387 */ /* 0x000fec0000100a00 */
[----:B------:R-:W-:Y:S04]  /*9e230*/  STL.64 [R1+0x1280], R20 ;  /* 0x0012801401007387 */ /* 0x000fe80000100a00 */
[----:B------:R-:W-:Y:S04]  /*9e240*/  STL.64 [R1+0x1288], R22 ;  /* 0x0012881601007387 */ /* 0x000fe80000100a00 */
[----:B------:R-:W2:Y:S04]  /*9e250*/  LDL.LU.64 R56, [R1+0xf0] ;  /* 0x0000f00001387983 */ /* 0x000ea80000300a00 */
[----:B------:R0:W-:Y:S04]  /*9e260*/  STL.64 [R1+0x12a0], R8 ;  /* 0x0012a00801007387 */ /* 0x0001e80000100a00 */
[----:B------:R1:W-:Y:S04]  /*9e270*/  STL.64 [R1+0x12a8], R10 ;  /* 0x0012a80a01007387 */ /* 0x0003e80000100a00 */
[----:B------:R-:W2:Y:S04]  /*9e280*/  LDL.LU.64 R58, [R1+0xf8] ;  /* 0x0000f800013a7983 */ /* 0x000ea80000300a00 */
[----:B------:R3:W-:Y:S04]  /*9e290*/  STL.64 [R1+0x12c0], R4 ;  /* 0x0012c00401007387 */ /* 0x0007e80000100a00 */
[----:B------:R4:W-:Y:S04]  /*9e2a0*/  STL.64 [R1+0x12c8], R6 ;  /* 0x0012c80601007387 */ /* 0x0009e80000100a00 */
        /* <DEDUP_REMOVED lines=25> */
[----:B---3--:R-:W3:Y:S04]  /*9e440*/  LDL.LU R4, [R1+0x1a10] ;  /* 0x001a100001047983 */ /* 0x008ee80000300800 */
[----:B------:R-:W3:Y:S04]  /*9e450*/  LDL.LU R5, [R1+0x1a14] ;  /* 0x001a140001057983 */ /* 0x000ee80000300800 */
[----:B----4-:R-:W3:Y:S04]  /*9e460*/  LDL.LU R6, [R1+0x1a18] ;  /* 0x001a180001067983 */ /* 0x010ee80000300800 */
[----:B------:R-:W3:Y:S04]  /*9e470*/  LDL.LU R7, [R1+0x1a1c] ;  /* 0x001a1c0001077983 */ /* 0x000ee80000300800 */
        /* <DEDUP_REMOVED lines=12> */
[----:B------:R-:W-:Y:S04]  /*9e540*/  STL.64 [R1+0x8e80], R50 ;  /* 0x008e803201007387 */ /* 0x000fe80000100a00 */
[----:B------:R0:W-:Y:S04]  /*9e550*/  STL.64 [R1+0x8e78], R48 ;  /* 0x008e783001007387 */ /* 0x0001e80000100a00 */
[----:B0-----:R-:W3:Y:S04]  /*9e560*/  LDL.LU R48, [R1+0x19d0] ;  /* 0x0019d00001307983 */ /* 0x001ee80000300800 */
[----:B------:R-:W3:Y:S04]  /*9e570*/  LDL.LU R49, [R1+0x19d4] ;  /* 0x0019d40001317983 */ /* 0x000ee80000300800 */
[----:B------:R-:W3:Y:S04]  /*9e580*/  LDL.LU R50, [R1+0x19d8] ;  /* 0x0019d80001327983 */ /* 0x000ee80000300800 */
[----:B------:R-:W3:Y:S01]  /*9e590*/  LDL.LU R51, [R1+0x19dc] ;  /* 0x0019dc0001337983 */ /* 0x000ee20000300800 */
[----:B--2---:R-:W-:Y:S03]  /*9e5a0*/  HMMA.16816.F32 R36, R36, R60, R40 ;  /* 0x0000003c2424723c */ /* 0x004fe60000001828 */
[----:B------:R-:W2:Y:S04]  /*9e5b0*/  LDL.LU.64 R42, [R1+0x8ee0] ;  /* 0x008ee000012a7983 */ /* 0x000ea80000300a00 */
[----:B------:R-:W2:-:S12]  /*9e5c0*/  LDL.LU.64 R40, [R1+0x8ed8] ;  /* 0x008ed80001287983 */ /* 0x000e980000300a00 */
        /* <DEDUP_REMOVED lines=8> */
[----:B0-----:R-:W2:Y:S01]  /*9e650*/  LDL.LU.64 R54, [R1+0x8ec0] ;  /* 0x008ec00001367983 */ /* 0x001ea20000300a00 */
[C---:B------:R-:W-:Y:S08]  /*9e660*/  HMMA.16816.F32 R28, R56.reuse, R40, R28 ;  /* 0x00000028381c723c */ /* 0x040ff0000000181c */
[----:B--2---:R-:W-:-:S15]  /*9e670*/  HMMA.16816.F32 R44, R56, R54, R44 ;  /* 0x00000036382c723c */ /* 0x004fde000000182c */
[----:B------:R-:W-:-:S04]  /*9e680*/  NOP ;  /* 0x0000000000007918 */ /* 0x000fc80000000000 */
[----:B------:R-:W-:Y:S04]  /*9e690*/  STL.64 [R1+0x12f0], R44 ;  /* 0x0012f02c01007387 */ /* 0x000fe80000100a00 */
[----:B------:R0:W-:Y:S04]  /*9e6a0*/  STL.64 [R1+0x12f8], R46 ;  /* 0x0012f82e01007387 */ /* 0x0001e80000100a00 */
[----:B0-----:R-:W2:Y:S04]  /*9e6b0*/  LDL.LU R46, [R1+0x8eb8] ;  /* 0x008eb800012e7983 */ /* 0x001ea80000300800 */
[----:B------:R-:W2:Y:S04]  /*9e6c0*/  LDL.LU.64 R44, [R1+0x8eb0] ;  /* 0x008eb000012c7983 */ /* 0x000ea80000300a00 */
[----:B------:R0:W-:Y:S04]  /*9e6d0*/  STL.64 [R1+0x8e38], R54 ;  /* 0x008e383601007387 */ /* 0x0001e80000100a00 */
[----:B------:R-:W2:Y:S04]  /*9e6e0*/  LDL.LU R52, [R1+0x19c0] ;  /* 0x0019c00001347983 */ /* 0x000ea80000300800 */
[----:B------:R-:W2:Y:S04]  /*9e6f0*/  LDL.LU R53, [R1+0x19c4] ;  /* 0x0019c40001357983 */ /* 0x000ea80000300800 */
[----:B0-----:R-:W2:Y:S04]  /*9e700*/  LDL.LU R54, [R1+0x19c8] ;  /* 0x0019c80001367983 */ /* 0x001ea80000300800 */
[----:B------:R-:W2:Y:S04]  /*9e710*/  LDL.LU R55, [R1+0x19cc] ;  /* 0x0019cc0001377983 */ /* 0x000ea80000300800 */
[----:B------:R0:W-:Y:S04]  /*9e720*/  STL.64 [R1+0x1310], R28 ;  /* 0x0013101c01007387 */ /* 0x0001e80000100a00 */
[----:B------:R1:W-:Y:S04]  /*9e730*/  STL.64 [R1+0x1318], R30 ;  /* 0x0013181e01007387 */ /* 0x0003e80000100a00 */
[----:B0-----:R-:W2:Y:S01]  /*9e740*/  LDL.LU.64 R28, [R1+0x8ea8] ;  /* 0x008ea800011c7983 */ /* 0x001ea20000300a00 */
[----:B------:R-:W-:-:S02]  /*9e750*/  IMAD.MOV.U32 R47, RZ, RZ, R57 ;  /* 0x000000ffff2f7224 */ /* 0x000fc400078e0039 */
[----:B-1----:R-:W-:Y:S02]  /*9e760*/  IMAD.MOV.U32 R30, RZ, RZ, R58 ;  /* 0x000000ffff1e7224 */ /* 0x002fe400078e003a */
[----:B------:R-:W-:Y:S01]  /*9e770*/  IMAD.MOV.U32 R31, RZ, RZ, R59 ;  /* 0x000000ffff1f7224 */ /* 0x000fe200078e003b */
[----:B--2---:R-:W-:-:S15]  /*9e780*/  HMMA.16816.F32 R52, R56, R28, R52 ;  /* 0x0000001c3834723c */ /* 0x004fde0000001834 */
[----:B------:R-:W-:-:S04]  /*9e790*/  NOP ;  /* 0x0000000000007918 */ /* 0x000fc80000000000 */
[----:B------:R0:W-:Y:S04]  /*9e7a0*/  STL.64 [R1+0x1330], R52 ;  /* 0x0013303401007387 */ /* 0x0001e80000100a00 */
[----:B------:R-:W-:Y:S04]  /*9e7b0*/  STL.64 [R1+0x1338], R54 ;  /* 0x0013383601007387 */ /* 0x000fe80000100a00 */
[----:B------:R-:W4:Y:S01]  /*9e7c0*/  LDL.LU.64 R58, [R1+0x8ea0] ;  /* 0x008ea000013a7983 */ /* 0x000f220000300a00 */
[----:B0-----:R-:W-:-:S03]  /*9e7d0*/  IMAD.MOV.U32 R52, RZ, RZ, R56 ;  /* 0x000000ffff347224 */ /* 0x001fc600078e0038 */
[----:B------:R-:W2:Y:S04]  /*9e7e0*/  LDL.LU.64 R56, [R1+0x8e98] ;  /* 0x008e980001387983 */ /* 0x000ea80000300a00 */
[----:B------:R0:W-:Y:S02]  /*9e7f0*/  STL.64 [R1+0x8e40], R28 ;  /* 0x008e401c01007387 */ /* 0x0001e40000100a00 */
[----:B0-----:R-:W-:Y:S02]  /*9e800*/  IMAD.MOV.U32 R28, RZ, RZ, R52 ;  /* 0x000000ffff1c7224 */ /* 0x001fe400078e0034 */
[----:B------:R-:W-:-:S07]  /*9e810*/  IMAD.MOV.U32 R29, RZ, RZ, R47 ;  /* 0x000000ffff1d7224 */ /* 0x000fce00078e002f */
[----:B---3--:R-:W-:Y:S01]  /*9e820*/  HMMA.16816.F32 R48, R28, R38, R48 ;  /* 0x000000261c30723c */ /* 0x008fe20000001830 */
[----:B------:R-:W-:Y:S04]  /*9e830*/  STL.64 [R1+0x8e50], R38 ;  /* 0x008e502601007387 */ /* 0x000fe80000100a00 */
[----:B------:R-:W-:-:S14]  /*9e840*/  STL.64 [R1+0x8e48], R36 ;  /* 0x008e482401007387 */ /* 0x000fdc0000100a00 */
[----:B------:R-:W-:Y:S04]  /*9e850*/  STL.64 [R1+0x1350], R48 ;  /* 0x0013503001007387 */ /* 0x000fe80000100a00 */
[----:B------:R-:W-:Y:S01]  /*9e860*/  STL.64 [R1+0x1358], R50 ;  /* 0x0013583201007387 */ /* 0x000fe20000100a00 */
[C---:B--2---:R-:W-:Y:S08]  /*9e870*/  HMMA.16816.F32 R8, R28.reuse, R56, R8 ;  /* 0x000000381c08723c */ /* 0x044ff00000001808 */
[----:B----4-:R-:W-:Y:S11]  /*9e880*/  HMMA.16816.F32 R32, R28, R58, R32 ;  /* 0x0000003a1c20723c */ /* 0x010ff60000001820 */
[----:B------:R0:W-:Y:S04]  /*9e890*/  STL.64 [R1+0x7e68], R10 ;  /* 0x007e680a01007387 */ /* 0x0001e80000100a00 */
[----:B------:R1:W-:Y:S01]  /*9e8a0*/  STL.64 [R1+0x7e60], R8 ;  /* 0x007e600801007387 */ /* 0x0003e20000100a00 */
[----:B0-----:R-:W-:-:S02]  /*9e8b0*/  IMAD.MOV.U32 R10, RZ, RZ, R46 ;  /* 0x000000ffff0a7224 */ /* 0x001fc400078e002e */
[----:B-1----:R-:W-:Y:S02]  /*9e8c0*/  IMAD.MOV.U32 R8, RZ, RZ, R44 ;  /* 0x000000ffff087224 */ /* 0x002fe400078e002c */
[----:B------:R-:W-:Y:S02]  /*9e8d0*/  IMAD.MOV.U32 R9, RZ, RZ, R0 ;  /* 0x000000ffff097224 */ /* 0x000fe400078e0000 */
[----:B------:R-:W-:-:S05]  /*9e8e0*/  IMAD.MOV.U32 R11, RZ, RZ, R45 ;  /* 0x000000ffff0b7224 */ /* 0x000fca00078e002d */
        /* <DEDUP_REMOVED lines=22> */
[----:B-1----:R-:W2:Y:S04]  /*9ea50*/  LDL.LU R6, [R1+0x1af8] ;  /* 0x001af80001067983 */ /* 0x002ea80000300800 */
        /* <DEDUP_REMOVED lines=41> */
[----:B------:R-:W4:Y:S04]  /*9ecf0*/  LDL.LU.64 R24, [R1+0x90] ;  /* 0x0000900001187983 */ /* 0x000f280000300a00 */
[----:B------:R-:W4:Y:S01]  /*9ed00*/  LDL.LU.64 R26, [R1+0x98] ;  /* 0x00009800011a7983 */ /* 0x000f220000300a00 */
[C---:B--2---:R-:W-:Y:S08]  /*9ed10*/  HMMA.16816.F32 R48, R28.reuse, R16, R48 ;  /* 0x000000101c30723c */ /* 0x044ff00000001830 */
[C---:B---3--:R-:W-:Y:S01]  /*9ed20*/  HMMA.16816.F32 R40, R28.reuse, R18, R40 ;  /* 0x000000121c28723c */ /* 0x048fe20000001828 */
[----:B----4-:R-:W-:Y:S04]  /*9ed30*/  STL.64 [R1+0x8dd0], R26 ;  /* 0x008dd01a01007387 */ /* 0x010fe80000100a00 */
        /* <DEDUP_REMOVED lines=8> */
[----:B------:R-:W2:Y:S04]  /*9edc0*/  LDL.LU.64 R40, [R1+0x8e88] ;  /* 0x008e880001287983 */ /* 0x000ea80000300a00 */
[----:B------:R-:W-:Y:S04]  /*9edd0*/  STL.64 [R1+0x1450], R48 ;  /* 0x0014503001007387 */ /* 0x000fe80000100a00 */
[----:B------:R0:W-:Y:S04]  /*9ede0*/  STL.64 [R1+0x1458], R50 ;  /* 0x0014583201007387 */ /* 0x0001e80000100a00 */
[----:B0-----:R-:W4:Y:S04]  /*9edf0*/  LDL.LU.64 R50, [R1+0x8e80] ;  /* 0x008e800001327983 */ /* 0x001f280000300a00 */
[----:B------:R-:W2:Y:S04]  /*9ee00*/  LDL.LU.64 R48, [R1+0x8e78] ;  /* 0x008e780001307983 */ /* 0x000ea80000300a00 */
[----:B------:R-:W-:Y:S04]  /*9ee10*/  STL.64 [R1+0x8e10], R18 ;  /* 0x008e101201007387 */ /* 0x000fe80000100a00 */
[----:B------:R0:W-:Y:S04]  /*9ee20*/  STL.64 [R1+0x8e08], R16 ;  /* 0x008e081001007387 */ /* 0x0001e80000100a00 */
[----:B0-----:R-:W3:Y:S04]  /*9ee30*/  LDL.LU R16, [R1+0x1aa0] ;  /* 0x001aa00001107983 */ /* 0x001ee80000300800 */
[----:B------:R-:W3:Y:S04]  /*9ee40*/  LDL.LU R17, [R1+0x1aa4] ;  /* 0x001aa40001117983 */ /* 0x000ee80000300800 */
[----:B------:R-:W3:Y:S04]  /*9ee50*/  LDL.LU R18, [R1+0x1aa8] ;  /* 0x001aa80001127983 */ /* 0x000ee80000300800 */
[----:B------:R-:W3:Y:S01]  /*9ee60*/  LDL.LU R19, [R1+0x1aac] ;  /* 0x001aac0001137983 */ /* 0x000ee20000300800 */
[C---:B----4-:R-:W-:Y:S08]  /*9ee70*/  HMMA.16816.F32 R56, R28.reuse, R50, R56 ;  /* 0x000000321c38723c */ /* 0x050ff00000001838 */
[C---:B--2---:R-:W-:Y:S08]  /*9ee80*/  HMMA.16816.F32 R8, R28.reuse, R48, R8 ;  /* 0x000000301c08723c */ /* 0x044ff00000001808 */
[----:B------:R-:W-:Y:S11]  /*9ee90*/  HMMA.16816.F32 R28, R28, R60, R36 ;  /* 0x0000003c1c1c723c */ /* 0x000ff60000001824 */
[----:B------:R-:W-:Y:S04]  /*9eea0*/  STL.64 [R1+0x1470], R8 ;  /* 0x0014700801007387 */ /* 0x000fe80000100a00 */
[----:B------:R0:W-:Y:S04]  /*9eeb0*/  STL.64 [R1+0x1478], R10 ;  /* 0x0014780a01007387 */ /* 0x0001e80000100a00 */
[----:B0-----:R-:W2:Y:S04]  /*9eec0*/  LDL.LU.64 R10, [R1+0x8e70] ;  /* 0x008e7000010a7983 */ /* 0x001ea80000300a00 */
[----:B------:R-:W4:Y:S04]  /*9eed0*/  LDL.LU.64 R8, [R1+0x8e68] ;  /* 0x008e680001087983 */ /* 0x000f280000300a00 */
        /* <DEDUP_REMOVED lines=11> */
[----:B------:R-:W-:Y:S04]  /*9ef90*/  STL.64 [R1+0xf8], R30 ;  /* 0x0000f81e01007387 */ /* 0x000fe80000100a00 */
[----:B0-----:R-:W3:Y:S01]  /*9efa0*/  LDL.LU.64 R28, [R1+0x8e40] ;  /* 0x008e4000011c7983 */ /* 0x001ee20000300a00 */
[----:B--2---:R-:W-:-:S15]  /*9efb0*/  HMMA.16816.F32 R52, R48, R36, R52 ;  /* 0x000000243034723c */ /* 0x004fde0000001834 */
[----:B------:R-:W-:-:S04]  /*9efc0*/  NOP ;  /* 0x0000000000007918 */ /* 0x000fc80000000000 */
[----:B------:R-:W-:Y:S04]  /*9efd0*/  STL.64 [R1+0x14b0], R52 ;  /* 0x0014b03401007387 */ /* 0x000fe80000100a00 */
[----:B------:R0:W-:Y:S04]  /*9efe0*/  STL.64 [R1+0x14b8], R54 ;  /* 0x0014b83601007387 */ /* 0x0001e80000100a00 */
[----:B0-----:R-:W3:Y:S01]  /*9eff0*/  LDL.LU.64 R54, [R1+0x8e38] ;  /* 0x008e380001367983 */ /* 0x001ee20000300a00 */
[C---:B------:R-:W-:Y:S08]  /*9f000*/  HMMA.16816.F32 R4, R48.reuse, R58, R4 ;  /* 0x0000003a3004723c */ /* 0x040ff00000001804 */
[----:B---3--:R-:W-:Y:S01]  /*9f010*/  HMMA.16816.F32 R16, R48, R54, R16 ;  /* 0x000000363010723c */ /* 0x008fe20000001810 */
[----:B------:R-:W-:-:S15]  /*9f020*/  STL.64 [R1+0x8dd8], R54 ;  /* 0x008dd83601007387 */ /* 0x000fde0000100a00 */
[----:B------:R-:W-:-:S03]  /*9f030*/  NOP ;  /* 0x0000000000007918 */ /* 0x000fc60000000000 */
[----:B------:R-:W-:Y:S04]  /*9f040*/  STL.64 [R1+0x14d0], R16 ;  /* 0x0014d01001007387 */ /* 0x000fe80000100a00 */
[----:B------:R0:W-:Y:S02]  /*9f050*/  STL.64 [R1+0x14d8], R18 ;  /* 0x0014d81201007387 */ /* 0x0001e40000100a00 */
[C---:B0-----:R-:W-:Y:S02]  /*9f060*/  HMMA.16816.F32 R16, R48.reuse, R40, R24 ;  /* 0x000000283010723c */ /* 0x041fe40000001818 */
[----:B------:R-:W-:Y:S04]  /*9f070*/  STL.64 [R1+0x8e20], R42 ;  /* 0x008e202a01007387 */ /* 0x000fe80000100a00 */
[----:B------:R-:W-:Y:S02]  /*9f080*/  STL.64 [R1+0x8e18], R40 ;  /* 0x008e182801007387 */ /* 0x000fe40000100a00 */
[C---:B------:R-:W-:Y:S11]  /*9f090*/  HMMA.16816.F32 R24, R48.reuse, R28, R44 ;  /* 0x0000001c3018723c */ /* 0x040ff6000000182c */
        /* <DEDUP_REMOVED lines=17> */
[----:B------:R4:W-:Y:S02]  /*9f1b0*/  STL.64 [R1+0x1568], R6 ;  /* 0x0015680601007387 */ /* 0x0009e40000100a00 */
[----:B----4-:R-:W-:Y:S02]  /*9f1c0*/  HMMA.16816.F32 R4, R48, R8, R12 ;  /* 0x000000083004723c */ /* 0x010fe4000000180c */
[----:B------:R-:W2:-:S15]  /*9f1d0*/  LDL.LU R12, [R1+0x1bb0] ;  /* 0x001bb000010c7983 */ /* 0x000e9e0000300800 */
[----:B------:R-:W-:Y:S02]  /*9f1e0*/  NOP ;  /* 0x0000000000007918 */ /* 0x000fe40000000000 */
        /* <DEDUP_REMOVED lines=48> */
[----:B------:R-:W4:Y:S01]  /*9f4f0*/  LDL.LU R7, [R1+0x1bec] ;  /* 0x001bec0001077983 */ /* 0x000f220000300800 */
[----:B--2---:R-:W-:-:S15]  /*9f500*/  HMMA.16816.F32 R56, R48, R10, R56 ;  /* 0x0000000a3038723c */ /* 0x004fde0000001838 */
[----:B------:R-:W-:-:S04]  /*9f510*/  NOP ;  /* 0x0000000000007918 */ /* 0x000fc80000000000 */
[----:B------:R-:W-:Y:S01]  /*9f520*/  STL.64 [R1+0x15a0], R56 ;  /* 0x0015a03801007387 */ /* 0x000fe20000100a00 */
[C---:B---3--:R-:W-:Y:S03]  /*9f530*/  HMMA.16816.F32 R40, R48.reuse, R2, R40 ;  /* 0x000000023028723c */ /* 0x048fe60000001828 */
[----:B------:R0:W-:Y:S04]  /*9f540*/  STL.64 [R1+0x15a8], R58 ;  /* 0x0015a83a01007387 */ /* 0x0001e80000100a00 */
[----:B0-----:R-:W2:Y:S04]  /*9f550*/  LDL.LU.64 R58, [R1+0x8e30] ;  /* 0x008e3000013a7983 */ /* 0x001ea80000300a00 */
        /* <DEDUP_REMOVED lines=9> */
[----:B0-----:R-:W4:Y:S04]  /*9f5f0*/  LDL.LU.64 R42, [R1+0x8e20] ;  /* 0x008e2000012a7983 */ /* 0x001f280000300a00 */
[----:B------:R-:W2:Y:S04]  /*9f600*/  LDL.LU.64 R40, [R1+0x8e18] ;  /* 0x008e180001287983 */ /* 0x000ea80000300a00 */
[----:B------:R-:W-:Y:S04]  /*9f610*/  STL [R1+0x8dbc], R2 ;  /* 0x008dbc0201007387 */ /* 0x000fe80000100800 */
[----:B------:R-:W-:Y:S01]  /*9f620*/  STL [R1+0x8db8], R3 ;  /* 0x008db80301007387 */ /* 0x000fe20000100800 */
[----:B----4-:R-:W-:-:S15]  /*9f630*/  HMMA.16816.F32 R16, R48, R42, R16 ;  /* 0x0000002a3010723c */ /* 0x010fde0000001810 */
[----:B------:R-:W-:-:S04]  /*9f640*/  NOP ;  /* 0x0000000000007918 */ /* 0x000fc80000000000 */
[----:B------:R-:W-:Y:S04]  /*9f650*/  STL.64 [R1+0x15e0], R16 ;  /* 0x0015e01001007387 */ /* 0x000fe80000100a00 */
[----:B------:R0:W-:Y:S04]  /*9f660*/  STL.64 [R1+0x15e8], R18 ;  /* 0x0015e81201007387 */ /* 0x0001e80000100a00 */
[----:B0-----:R-:W4:Y:S04]  /*9f670*/  LDL.LU.64 R18, [R1+0x8e10] ;  /* 0x008e100001127983 */ /* 0x001f280000300a00 */
[----:B------:R-:W2:Y:S01]  /*9f680*/  LDL.LU.64 R16, [R1+0x8e08] ;  /* 0x008e080001107983 */ /* 0x000ea20000300a00 */
[----:B------:R-:W-:-:S02]  /*9f690*/  IMAD.MOV.U32 R2, RZ, RZ, R50 ;  /* 0x000000ffff027224 */ /* 0x000fc400078e0032 */
[----:B------:R-:W-:Y:S02]  /*9f6a0*/  IMAD.MOV.U32 R0, RZ, RZ, R51 ;  /* 0x000000ffff007224 */ /* 0x000fe400078e0033 */
[----:B------:R-:W-:Y:S01]  /*9f6b0*/  IMAD.MOV.U32 R3, RZ, RZ, R49 ;  /* 0x000000ffff037224 */ /* 0x000fe200078e0031 */
[C---:B----4-:R-:W-:Y:S08]  /*9f6c0*/  HMMA.16816.F32 R36, R48.reuse, R18, R36 ;  /* 0x000000123024723c */ /* 0x050ff00000001824 */
[----:B--2---:R-:W-:Y:S11]  /*9f6d0*/  HMMA.16816.F32 R28, R48, R16, R28 ;  /* 0x00000010301c723c */ /* 0x004ff6000000181c */
[----:B------:R-:W-:Y:S04]  /*9f6e0*/  STL.64 [R1+0x1600], R36 ;  /* 0x0016002401007387 */ /* 0x000fe80000100a00 */
[----:B------:R0:W-:Y:S04]  /*9f6f0*/  STL.64 [R1+0x1608], R38 ;  /* 0x0016082601007387 */ /* 0x0001e80000100a00 */
[----:B0-----:R-:W2:Y:S04]  /*9f700*/  LDL.LU.64 R38, [R1+0x8e00] ;  /* 0x008e000001267983 */ /* 0x001ea80000300a00 */
[----:B------:R-:W4:Y:S04]  /*9f710*/  LDL.LU.64 R36, [R1+0x8df8] ;  /* 0x008df80001247983 */ /* 0x000f280000300a00 */
[----:B------:R0:W-:Y:S04]  /*9f720*/  STL.64 [R1+0x1620], R28 ;  /* 0x0016201c01007387 */ /* 0x0001e80000100a00 */
[----:B------:R1:W-:Y:S04]  /*9f730*/  STL.64 [R1+0x1628], R30 ;  /* 0x0016281e01007387 */ /* 0x0003e80000100a00 */
[----:B0-----:R-:W2:Y:S01]  /*9f740*/  LDL.LU.64 R28, [R1+0x8df0] ;  /* 0x008df000011c7983 */ /* 0x001ea20000300a00 */
[----:B-1----:R-:W-:-:S03]  /*9f750*/  IMAD.MOV.U32 R30, RZ, RZ, R48 ;  /* 0x000000ffff1e7224 */ /* 0x002fc600078e0030 */
[----:B------:R-:W2:Y:S04]  /*9f760*/  LDL.LU.64 R50, [R1+0x8de8] ;  /* 0x008de80001327983 */ /* 0x000ea80000300a00 */
[----:B------:R-:W3:Y:S04]  /*9f770*/  LDL.LU.64 R48, [R1+0x8de0] ;  /* 0x008de00001307983 */ /* 0x000ee80000300a00 */
[----:B------:R0:W-:Y:S04]  /*9f780*/  STL.64 [R1+0x8d78], R18 ;  /* 0x008d781201007387 */ /* 0x0001e80000100a00 */
[----:B------:R1:W-:Y:S01]  /*9f790*/  STL.64 [R1+0x8d70], R16 ;  /* 0x008d701001007387 */ /* 0x0003e20000100a00 */
[----:B0-----:R-:W-:-:S02]  /*9f7a0*/  IMAD.MOV.U32 R18, RZ, RZ, R2 ;  /* 0x000000ffff127224 */ /* 0x001fc400078e0002 */
[----:B------:R-:W-:Y:S02]  /*9f7b0*/  IMAD.MOV.U32 R19, RZ, RZ, R0 ;  /* 0x000000ffff137224 */ /* 0x000fe400078e0000 */
[----:B-1----:R-:W-:Y:S02]  /*9f7c0*/  IMAD.MOV.U32 R16, RZ, RZ, R30 ;  /* 0x000000ffff107224 */ /* 0x002fe400078e001e */
[----:B------:R-:W-:-:S07]  /*9f7d0*/  IMAD.MOV.U32 R17, RZ, RZ, R3 ;  /* 0x000000ffff117224 */ /* 0x000fce00078e0003 */
[C---:B--2---:R-:W-:Y:S08]  /*9f7e0*/  HMMA.16816.F32 R24, R16.reuse, R50, R24 ;  /* 0x000000321018723c */ /* 0x044ff00000001818 */
[----:B---3--:R-:W-:-:S15]  /*9f7f0*/  HMMA.16816.F32 R52, R16, R48, R52 ;  /* 0x000000301034723c */ /* 0x008fde0000001834 */
[----:B------:R-:W-:-:S04]  /*9f800*/  NOP ;  /* 0x0000000000007918 */ /* 0x000fc80000000000 */
[----:B------:R-:W-:Y:S04]  /*9f810*/  STL.64 [R1+0x1640], R52 ;  /* 0x0016403401007387 */ /* 0x000fe80000100a00 */
[----:B------:R0:W-:Y:S04]  /*9f820*/  STL.64 [R1+0x1648], R54 ;  /* 0x0016483601007387 */ /* 0x0001e80000100a00 */
[----:B0-----:R-:W2:Y:S04]  /*9f830*/  LDL.LU.64 R54, [R1+0x8dd8] ;  /* 0x008dd80001367983 */ /* 0x001ea80000300a00 */
        /* <DEDUP_REMOVED lines=10> */
[----:B------:R-:W-:Y:S01]  /*9f8e0*/  STL [R1+0x8dc0], R61 ;  /* 0x008dc03d01007387 */ /* 0x000fe20000100800 */
[----:B----4-:R-:W-:Y:S08]  /*9f8f0*/  HMMA.16816.F32 R8, R24, R36, R8 ;  /* 0x000000241808723c */ /* 0x010ff00000001808 */
[----:B---3--:R-:W-:-:S15]  /*9f900*/  HMMA.16816.F32 R16, R16, R60, R48 ;  /* 0x0000003c1010723c */ /* 0x008fde0000001830 */
[----:B------:R-:W-:-:S04]  /*9f910*/  NOP ;  /* 0x0000000000007918 */ /* 0x000fc80000000000 */
[----:B------:R-:W-:Y:S04]  /*9f920*/  STL.64 [R1+0xc0], R16 ;  /* 0x0000c01001007387 */ /* 0x000fe80000100a00 */
[----:B------:R0:W-:Y:S04]  /*9f930*/  STL.64 [R1+0xc8], R18 ;  /* 0x0000c81201007387 */ /* 0x0001e80000100a00 */
[----:B--2---:R-:W-:Y:S04]  /*9f940*/  STL.64 [R1+0x8d68], R54 ;  /* 0x008d683601007387 */ /* 0x004fe80000100a00 */
[----:B------:R-:W-:Y:S01]  /*9f950*/  STL.64 [R1+0x1680], R8 ;  /* 0x0016800801007387 */ /* 0x000fe20000100a00 */
[C---:B0-----:R-:W-:Y:S03]  /*9f960*/  HMMA.16816.F32 R16, R24.reuse, R54, R44 ;  /* 0x000000361810723c */ /* 0x041fe6000000182c */
[----:B------:R0:W-:Y:S05]  /*9f970*/  STL.64 [R1+0x1688], R10 ;  /* 0x0016880a01007387 */ /* 0x0001ea0000100a00 */
[C---:B0-----:R-:W-:Y:S11]  /*9f980*/  HMMA.16816.F32 R8, R24.reuse, R40, R12 ;  /* 0x000000281808723c */ /* 0x041ff6000000180c */
[----:B------:R-:W-:Y:S04]  /*9f990*/  STL.64 [R1+0x16a0], R16 ;  /* 0x0016a01001007387 */ /* 0x000fe80000100a00 */
[----:B------:R-:W-:Y:S04]  /*9f9a0*/  STL.64 [R1+0x16a8], R18 ;  /* 0x0016a81201007387 */ /* 0x000fe80000100a00 */
[----:B------:R-:W-:Y:S04]  /*9f9b0*/  STL.64 [R1+0x8d88], R42 ;  /* 0x008d882a01007387 */ /* 0x000fe80000100a00 */
[----:B------:R-:W-:Y:S04]  /*9f9c0*/  STL.64 [R1+0x8d80], R40 ;  /* 0x008d802801007387 */ /* 0x000fe80000100a00 */
[----:B------:R-:W-:Y:S04]  /*9f9d0*/  STL.64 [R1+0x16c0], R8 ;  /* 0x0016c00801007387 */ /* 0x000fe80000100a00 */
[----:B------:R0:W-:Y:S04]  /*9f9e0*/  STL.64 [R1+0x16c8], R10 ;  /* 0x0016c80a01007387 */ /* 0x0001e80000100a00 */
[----:B------:R-:W2:Y:S04]  /*9f9f0*/  LDL.LU.64 R12, [R1+0x60] ;  /* 0x00006000010c7983 */ /* 0x000ea80000300a00 */
[----:B------:R-:W3:Y:S01]  /*9fa00*/  LDL.LU.64 R14, [R1+0x68] ;  /* 0x00006800010e7983 */ /* 0x000ee20000300a00 */
[C---:B------:R-:W-:Y:S08]  /*9fa10*/  HMMA.16816.F32 R4, R24.reuse, R56, R4 ;  /* 0x000000381804723c */ /* 0x040ff00000001804 */
[----:B0-----:R-:W-:Y:S01]  /*9fa20*/  HMMA.16816.F32 R8, R24, R38, R20 ;  /* 0x000000261808723c */ /* 0x001fe20000001814 */
[----:B------:R-:W-:-:S02]  /*9fa30*/  IMAD.MOV.U32 R61, RZ, RZ, R24 ;  /* 0x000000ffff3d7224 */ /* 0x000fc400078e0018 */
[----:B------:R-:W-:Y:S02]  /*9fa40*/  IMAD.MOV.U32 R2, RZ, RZ, R25 ;  /* 0x000000ffff027224 */ /* 0x000fe400078e0019 */
[----:B------:R-:W-:Y:S02]  /*9fa50*/  IMAD.MOV.U32 R3, RZ, RZ, R26 ;  /* 0x000000ffff037224 */ /* 0x000fe400078e001a */
[----:B------:R-:W-:Y:S01]  /*9fa60*/  IMAD.MOV.U32 R0, RZ, RZ, R27 ;  /* 0x000000ffff007224 */ /* 0x000fe200078e001b */
[----:B---3--:R-:W-:Y:S04]  /*9fa70*/  STL.64 [R1+0x8d98], R14 ;  /* 0x008d980e01007387 */ /* 0x008fe80000100a00 */
[----:B--2---:R0:W-:Y:S02]  /*9fa80*/  STL.64 [R1+0x8d90], R12 ;  /* 0x008d900c01007387 */ /* 0x0041e40000100a00 */
        /* <DEDUP_REMOVED lines=57> */
[----:B--2---:R0:W-:Y:S04]  /*9fe20*/  STL.64 [R1+0x8cc0], R46 ;  /* 0x008cc02e01007387 */ /* 0x0041e80000100a00 */
[----:B------:R1:W-:Y:S01]  /*9fe30*/  STL.64 [R1+0x8cb8], R44 ;  /* 0x008cb82c01007387 */ /* 0x0003e20000100a00 */
[----:B0-----:R-:W-:-:S02]  /*9fe40*/  IMAD.MOV.U32 R46, RZ, RZ, R3 ;  /* 0x000000ffff2e7224 */ /* 0x001fc400078e0003 */
[----:B------:R-:W-:Y:S02]  /*9fe50*/  IMAD.MOV.U32 R47, RZ, RZ, R0 ;  /* 0x000000ffff2f7224 */ /* 0x000fe400078e0000 */
[----:B-1----:R-:W-:Y:S02]  /*9fe60*/  IMAD.MOV.U32 R44, RZ, RZ, R61 ;  /* 0x000000ffff2c7224 */ /* 0x002fe400078e003d */
[----:B------:R-:W-:Y:S01]  /*9fe70*/  IMAD.MOV.U32 R45, RZ, RZ, R2 ;  /* 0x000000ffff2d7224 */ /* 0x000fe200078e0002 */
[----:B------:R-:W2:Y:S04]  /*9fe80*/  LDL.LU R61, [R1+0x8dc0] ;  /* 0x008dc000013d7983 */ /* 0x000ea80000300800 */
[----:B------:R-:W2:Y:S02]  /*9fe90*/  LDL.LU R2, [R1+0x8dbc] ;  /* 0x008dbc0001027983 */ /* 0x000ea40000300800 */
[----:B------:R-:W-:Y:S02]  /*9fea0*/  HMMA.16816.F32 R8, R44, R58, R8 ;  /* 0x0000003a2c08723c */ /* 0x000fe40000001808 */
[----:B------:R-:W2:-:S15]  /*9feb0*/  LDL.LU R3, [R1+0x8db8] ;  /* 0x008db80001037983 */ /* 0x000e9e0000300800 */
[----:B------:R-:W-:Y:S02]  /*9fec0*/  NOP ;  /* 0x0000000000007918 */ /* 0x000fe40000000000 */
[----:B------:R-:W-:Y:S04]  /*9fed0*/  STL.64 [R1+0x1730], R8 ;  /* 0x0017300801007387 */ /* 0x000fe80000100a00 */
[----:B------:R0:W-:Y:S04]  /*9fee0*/  STL.64 [R1+0x1738], R10 ;  /* 0x0017380a01007387 */ /* 0x0001e80000100a00 */
[----:B0-----:R-:W3:Y:S04]  /*9fef0*/  LDL.LU.64 R10, [R1+0x8db0] ;  /* 0x008db000010a7983 */ /* 0x001ee80000300a00 */
[----:B------:R-:W4:Y:S04]  /*9ff00*/  LDL.LU.64 R8, [R1+0x8da8] ;  /* 0x008da80001087983 */ /* 0x000f280000300a00 */
[----:B------:R-:W-:Y:S04]  /*9ff10*/  STL.64 [R1+0x8d40], R58 ;  /* 0x008d403a01007387 */ /* 0x000fe80000100a00 */
[----:B------:R0:W-:Y:S04]  /*9ff20*/  STL.64 [R1+0x8d38], R56 ;  /* 0x008d383801007387 */ /* 0x0001e80000100a00 */
[----:B0-----:R-:W4:Y:S04]  /*9ff30*/  LDL.LU R56, [R1+0x1c70] ;  /* 0x001c700001387983 */ /* 0x001f280000300800 */
[----:B------:R-:W4:Y:S04]  /*9ff40*/  LDL.LU R57, [R1+0x1c74] ;  /* 0x001c740001397983 */ /* 0x000f280000300800 */
[----:B------:R-:W4:Y:S04]  /*9ff50*/  LDL.LU R58, [R1+0x1c78] ;  /* 0x001c7800013a7983 */ /* 0x000f280000300800 */
[----:B------:R-:W4:Y:S01]  /*9ff60*/  LDL.LU R59, [R1+0x1c7c] ;  /* 0x001c7c00013b7983 */ /* 0x000f220000300800 */
[C---:B--2---:R-:W-:Y:S08]  /*9ff70*/  HMMA.16816.F32 R40, R44.reuse, R2, R40 ;  /* 0x000000022c28723c */ /* 0x044ff00000001828 */
[C---:B---3--:R-:W-:Y:S08]  /*9ff80*/  HMMA.16816.F32 R12, R44.reuse, R10, R12 ;  /* 0x0000000a2c0c723c */ /* 0x048ff0000000180c */
[----:B----4-:R-:W-:-:S15]  /*9ff90*/  HMMA.16816.F32 R28, R44, R8, R28 ;  /* 0x000000082c1c723c */ /* 0x010fde000000181c */
[----:B------:R-:W-:-:S04]  /*9ffa0*/  NOP ;  /* 0x0000000000007918 */ /* 0x000fc80000000000 */
[----:B------:R0:W-:Y:S04]  /*9ffb0*/  STL.64 [R1+0x1750], R28 ;  /* 0x0017501c01007387 */ /* 0x0001e80000100a00 */
[----:B------:R-:W-:Y:S04]  /*9ffc0*/  STL.64 [R1+0x1758], R30 ;  /* 0x0017581e01007387 */ /* 0x000fe80000100a00 */
[----:B0-----:R-:W2:Y:S04]  /*9ffd0*/  LDL.LU.64 R28, [R1+0x8da0] ;  /* 0x008da000011c7983 */ /* 0x001ea80000300a00 */
[----:B------:R-:W-:Y:S04]  /*9ffe0*/  STL.64 [R1+0x1770], R12 ;  /* 0x0017700c01007387 */ /* 0x000fe80000100a00 */
[----:B------:R0:W-:Y:S04]  /*9fff0*/  STL.64 [R1+0x1778], R14 ;  /* 0x0017780e01007387 */ /* 0x0001e80000100a00 */
[----:B0-----:R-:W3:Y:S04]  /*a0000*/  LDL.LU.64 R14, [R1+0x8d98] ;  /* 0x008d9800010e7983 */ /* 0x001ee80000300a00 */
[----:B------:R-:W3:Y:S04]  /*a0010*/  LDL.LU.64 R12, [R1+0x8d90] ;  /* 0x008d9000010c7983 */ /* 0x000ee80000300a00 */
        /* <DEDUP_REMOVED lines=9> */
[----:B------:R-:W3:Y:S04]  /*a00b0*/  LDL.LU.64 R40, [R1+0x8d80] ;  /* 0x008d800001287983 */ /* 0x000ee80000300a00 */
[----:B------:R-:W-:Y:S04]  /*a00c0*/  STL [R1+0x8d4c], R2 ;  /* 0x008d4c0201007387 */ /* 0x000fe80000100800 */
[----:B------:R-:W-:Y:S01]  /*a00d0*/  STL [R1+0x8d48], R3 ;  /* 0x008d480301007387 */ /* 0x000fe20000100800 */
[----:B--2---:R-:W-:-:S15]  /*a00e0*/  HMMA.16816.F32 R16, R44, R42, R16 ;  /* 0x0000002a2c10723c */ /* 0x004fde0000001810 */
[----:B------:R-:W-:-:S04]  /*a00f0*/  NOP ;  /* 0x0000000000007918 */ /* 0x000fc80000000000 */
[----:B------:R-:W-:Y:S04]  /*a0100*/  STL.64 [R1+0x17b0], R16 ;  /* 0x0017b01001007387 */ /* 0x000fe80000100a00 */
[----:B------:R0:W-:Y:S04]  /*a0110*/  STL.64 [R1+0x17b8], R18 ;  /* 0x0017b81201007387 */ /* 0x0001e80000100a00 */
[----:B0-----:R-:W2:Y:S04]  /*a0120*/  LDL.LU.64 R18, [R1+0x8d78] ;  /* 0x008d780001127983 */ /* 0x001ea80000300a00 */
[----:B------:R-:W3:Y:S01]  /*a0130*/  LDL.LU.64 R16, [R1+0x8d70] ;  /* 0x008d700001107983 */ /* 0x000ee20000300a00 */
[C---:B--2---:R-:W-:Y:S08]  /*a0140*/  HMMA.16816.F32 R52, R44.reuse, R18, R52 ;  /* 0x000000122c34723c */ /* 0x044ff00000001834 */
[----:B---3--:R-:W-:Y:S11]  /*a0150*/  HMMA.16816.F32 R48, R44, R16, R48 ;  /* 0x000000102c30723c */ /* 0x008ff60000001830 */
[----:B------:R-:W-:Y:S04]  /*a0160*/  STL.64 [R1+0x17d0], R52 ;  /* 0x0017d03401007387 */ /* 0x000fe80000100a00 */
[----:B------:R0:W-:Y:S04]  /*a0170*/  STL.64 [R1+0x17d8], R54 ;  /* 0x0017d83601007387 */ /* 0x0001e80000100a00 */
[----:B0-----:R-:W2:Y:S04]  /*a0180*/  LDL.LU.64 R54, [R1+0x8d68] ;  /* 0x008d680001367983 */ /* 0x001ea80000300a00 */
        /* <DEDUP_REMOVED lines=9> */
[----:B------:R-:W3:Y:S01]  /*a0220*/  LDL.LU R19, [R1+0x1c6c] ;  /* 0x001c6c0001137983 */ /* 0x000ee20000300800 */
[----:B------:R-:W-:Y:S08]  /*a0230*/  HMMA.16816.F32 R4, R12, R40, R4 ;  /* 0x000000280c04723c */ /* 0x000ff00000001804 */
[C---:B----4-:R-:W-:Y:S01]  /*a0240*/  HMMA.16816.F32 R8, R44.reuse, R50, R8 ;  /* 0x000000322c08723c */ /* 0x050fe20000001808 */
[----:B------:R-:W-:Y:S07]  /*a0250*/  STL.64 [R1+0x8cd0], R50 ;  /* 0x008cd03201007387 */ /* 0x000fee0000100a00 */
[----:B---3--:R-:W-:-:S15]  /*a0260*/  HMMA.16816.F32 R16, R44, R48, R16 ;  /* 0x000000302c10723c */ /* 0x008fde0000001810 */
[----:B------:R-:W-:-:S04]  /*a0270*/  NOP ;  /* 0x0000000000007918 */ /* 0x000fc80000000000 */
[----:B------:R-:W-:Y:S04]  /*a0280*/  STL.64 [R1+0x1810], R16 ;  /* 0x0018101001007387 */ /* 0x000fe80000100a00 */
[----:B------:R-:W-:Y:S04]  /*a0290*/  STL.64 [R1+0x1818], R18 ;  /* 0x0018181201007387 */ /* 0x000fe80000100a00 */
[----:B------:R-:W-:Y:S04]  /*a02a0*/  STL.64 [R1+0x8cc8], R48 ;  /* 0x008cc83001007387 */ /* 0x000fe80000100a00 */
[----:B------:R-:W-:Y:S04]  /*a02b0*/  STL.64 [R1+0x1830], R8 ;  /* 0x0018300801007387 */ /* 0x000fe80000100a00 */
[----:B------:R0:W-:Y:S02]  /*a02c0*/  STL.64 [R1+0x1838], R10 ;  /* 0x0018380a01007387 */ /* 0x0001e40000100a00 */
[----:B0-----:R-:W-:Y:S02]  /*a02d0*/  HMMA.16816.F32 R8, R44, R60, R56 ;  /* 0x0000003c2c08723c */ /* 0x001fe40000001838 */
[----:B------:R-:W-:Y:S06]  /*a02e0*/  STL [R1+0x8d50], R61 ;  /* 0x008d503d01007387 */ /* 0x000fec0000100800 */
[C---:B------:R-:W-:Y:S11]  /*a02f0*/  HMMA.16816.F32 R16, R12.reuse, R36, R32 ;  /* 0x000000240c10723c */ /* 0x040ff60000001820 */
[----:B------:R-:W-:Y:S04]  /*a0300*/  STL.64 [R1+0x90], R8 ;  /* 0x0000900801007387 */ /* 0x000fe80000100a00 */
[----:B------:R2:W-:Y:S02]  /*a0310*/  STL.64 [R1+0x98], R10 ;  /* 0x0000980a01007387 */ /* 0x0005e40000100a00 */
[C---:B--2---:R-:W-:Y:S02]  /*a0320*/  HMMA.16816.F32 R8, R12.reuse, R54, R20 ;  /* 0x000000360c08723c */ /* 0x044fe40000001814 */
[----:B------:R-:W-:Y:S04]  /*a0330*/  STL.64 [R1+0x8cd8], R54 ;  /* 0x008cd83601007387 */ /* 0x000fe80000100a00 */
[----:B------:R-:W-:Y:S04]  /*a0340*/  STL.64 [R1+0x1850], R16 ;  /* 0x0018501001007387 */ /* 0x000fe80000100a00 */
[----:B------:R-:W-:Y:S09]  /*a0350*/  STL.64 [R1+0x1858], R18 ;  /* 0x0018581201007387 */ /* 0x000ff20000100a00 */
[----:B------:R-:W-:Y:S04]  /*a0360*/  STL.64 [R1+0x1870], R8 ;  /* 0x0018700801007387 */ /* 0x000fe80000100a00 */
[----:B------:R-:W-:Y:S04]  /*a0370*/  STL.64 [R1+0x1878], R10 ;  /* 0x0018780a01007387 */ /* 0x000fe80000100a00 */
[----:B------:R-:W-:Y:S04]  /*a0380*/  STL.64 [R1+0x8cf8], R42 ;  /* 0x008cf82a01007387 */ /* 0x000fe80000100a00 */
[----:B------:R-:W-:Y:S04]  /*a0390*/  STL.64 [R1+0x8cf0], R40 ;  /* 0x008cf02801007387 */ /* 0x000fe80000100a00 */
[----:B------:R-:W-:Y:S04]  /*a03a0*/  STL.64 [R1+0x1890], R4 ;  /* 0x0018900401007387 */ /* 0x000fe80000100a00 */
[----:B------:R0:W-:Y:S02]  /*a03b0*/  STL.64 [R1+0x1898], R6 ;  /* 0x0018980601007387 */ /* 0x0001e40000100a00 */
[----:B0-----:R-:W-:-:S15]  /*a03c0*/  HMMA.16816.F32 R4, R12, R28, R24 ;  /* 0x0000001c0c04723c */ /* 0x001fde0000001818 */
[----:B------:R-:W-:-:S04]  /*a03d0*/  NOP ;  /* 0x0000000000007918 */ /* 0x000fc80000000000 */
[----:B------:R0:W-:Y:S04]  /*a03e0*/  STL.64 [R1+0x18b0], R4 ;  /* 0x0018b00401007387 */ /* 0x0001e80000100a00 */
[----:B------:R1:W-:Y:S04]  /*a03f0*/  STL.64 [R1+0x18b8], R6 ;  /* 0x0018b80601007387 */ /* 0x0003e80000100a00 */
[----:B------:R-:W-:Y:S04]  /*a0400*/  STL.64 [R1+0x8d00], R28 ;  /* 0x008d001c01007387 */ /* 0x000fe80000100a00 */
[----:B0-----:R-:W2:Y:S04]  /*a0410*/  LDL.LU R4, [R1+0x1da0] ;  /* 0x001da00001047983 */ /* 0x001ea80000300800 */
[----:B------:R-:W2:Y:S04]  /*a0420*/  LDL.LU R5, [R1+0x1da4] ;  /* 0x001da40001057983 */ /* 0x000ea80000300800 */
[----:B-1----:R-:W3:Y:S04]  /*a0430*/  LDL.LU R6, [R1+0x1da8] ;  /* 0x001da80001067983 */ /* 0x002ee80000300800 */
[----:B------:R-:W3:Y:S04]  /*a0440*/  LDL.LU R7, [R1+0x1dac] ;  /* 0x001dac0001077983 */ /* 0x000ee80000300800 */
[----:B---3--:R-:W-:Y:S04]  /*a0450*/  STL.64 [R1+0x8d10], R6 ;  /* 0x008d100601007387 */ /* 0x008fe80000100a00 */
[----:B--2---:R-:W-:Y:S04]  /*a0460*/  STL.64 [R1+0x8d08], R4 ;  /* 0x008d080401007387 */ /* 0x004fe80000100a00 */
[----:B------:R-:W2:Y:S04]  /*a0470*/  LDL.LU R32, [R1+0x1d90] ;  /* 0x001d900001207983 */ /* 0x000ea80000300800 */
[----:B------:R-:W2:Y:S04]  /*a0480*/  LDL.LU R33, [R1+0x1d94] ;  /* 0x001d940001217983 */ /* 0x000ea80000300800 */
[----:B------:R-:W3:Y:S04]  /*a0490*/  LDL.LU R34, [R1+0x1d98] ;  /* 0x001d980001227983 */ /* 0x000ee80000300800 */
[----:B------:R-:W3:Y:S01]  /*a04a0*/  LDL.LU R35, [R1+0x1d9c] ;  /* 0x001d9c0001237983 */ /* 0x000ee20000300800 */
[----:B------:R-:W-:-:S02]  /*a04b0*/  IMAD.MOV.U32 R61, RZ, RZ, R12 ;  /* 0x000000ffff3d7224 */ /* 0x000fc400078e000c */
[----:B------:R-:W-:Y:S02]  /*a04c0*/  IMAD.MOV.U32 R2, RZ, RZ, R13 ;  /* 0x000000ffff027224 */ /* 0x000fe400078e000d */
[----:B------:R-:W-:Y:S02]  /*a04d0*/  IMAD.MOV.U32 R3, RZ, RZ, R14 ;  /* 0x000000ffff037224 */ /* 0x000fe400078e000e */
[----:B------:R-:W-:Y:S01]  /*a04e0*/  IMAD.MOV.U32 R0, RZ, RZ, R15 ;  /* 0x000000ffff007224 */ /* 0x000fe200078e000f */
[----:B---3--:R-:W-:Y:S04]  /*a04f0*/  STL.64 [R1+0x8d30], R34 ;  /* 0x008d302201007387 */ /* 0x008fe80000100a00 */
[----:B--2---:R0:W-:Y:S04]  /*a0500*/  STL.64 [R1+0x8d28], R32 ;  /* 0x008d282001007387 */ /* 0x0041e80000100a00 */
        /* <DEDUP_REMOVED lines=48> */
[----:B------:R-:W2:Y:S04]  /*a0810*/  LDL.LU R20, [R1] ;  /* 0x0000000001147983 */ /* 0x000ea80000300800 */
        /* <DEDUP_REMOVED lines=28> */
[----:B------:R-:W2:Y:S01]  /*a09e0*/  LDL.LU.64 R8, [R1+0x8d18] ;  /* 0x008d180001087983 */ /* 0x000ea20000300a00 */
[C---:B------:R-:W-:Y:S03]  /*a09f0*/  HMMA.16816.F32 R40, R20.reuse, R2, R40 ;  /* 0x000000021428723c */ /* 0x040fe60000001828 */
        /* <DEDUP_REMOVED lines=12> */
[----:B------:R-:W2:Y:S04]  /*a0ac0*/  LDL.LU.64 R4, [R1+0x8d08] ;  /* 0x008d080001047983 */ /* 0x000ea80000300a00 */
[----:B------:R0:W-:Y:S04]  /*a0ad0*/  STL.64 [R1+0x1940], R28 ;  /* 0x0019401c01007387 */ /* 0x0001e80000100a00 */
[----:B------:R-:W-:Y:S04]  /*a0ae0*/  STL.64 [R1+0x1948], R30 ;  /* 0x0019481e01007387 */ /* 0x000fe80000100a00 */
[----:B0-----:R-:W3:Y:S04]  /*a0af0*/  LDL.LU.64 R28, [R1+0x8d00] ;  /* 0x008d0000011c7983 */ /* 0x001ee80000300a00 */
        /* <DEDUP_REMOVED lines=15> */
[----:B------:R-:W-:Y:S04]  /*a0bf0*/  STL.64 [R1+0x19c0], R48 ;  /* 0x0019c03001007387 */ /* 0x000fe80000100a00 */
[----:B------:R0:W-:Y:S04]  /*a0c00*/  STL.64 [R1+0x19c8], R50 ;  /* 0x0019c83201007387 */ /* 0x0001e80000100a00 */
[----:B0-----:R-:W4:Y:S04]  /*a0c10*/  LDL.LU.64 R50, [R1+0x8cd0] ;  /* 0x008cd00001327983 */ /* 0x001f280000300a00 */
[----:B------:R-:W2:Y:S04]  /*a0c20*/  LDL.LU.64 R48, [R1+0x8cc8] ;  /* 0x008cc80001307983 */ /* 0x000ea80000300a00 */
[----:B------:R-:W-:Y:S04]  /*a0c30*/  STL.64 [R1+0x8c78], R18 ;  /* 0x008c781201007387 */ /* 0x000fe80000100a00 */
[----:B------:R0:W-:Y:S04]  /*a0c40*/  STL.64 [R1+0x8c70], R16 ;  /* 0x008c701001007387 */ /* 0x0001e80000100a00 */
[----:B0-----:R-:W4:Y:S04]  /*a0c50*/  LDL.LU R16, [R1+0x1d80] ;  /* 0x001d800001107983 */ /* 0x001f280000300800 */
        /* <DEDUP_REMOVED lines=9> */
[C---:B----4-:R-:W-:Y:S03]  /*a0cf0*/  HMMA.16816.F32 R16, R20.reuse, R50, R16 ;  /* 0x000000321410723c */ /* 0x050fe60000001810 */
[----:B------:R-:W-:Y:S04]  /*a0d00*/  STL.64 [R1+0x8c88], R50 ;  /* 0x008c883201007387 */ /* 0x000fe80000100a00 */
[----:B------:R0:W-:Y:S02]  /*a0d10*/  STL.64 [R1+0x8c80], R48 ;  /* 0x008c803001007387 */ /* 0x0001e40000100a00 */
[----:B0-----:R-:W-:Y:S10]  /*a0d20*/  HMMA.16816.F32 R48, R20, R60, R56 ;  /* 0x0000003c1430723c */ /* 0x001ff40000001838 */
[----:B------:R-:W-:Y:S04]  /*a0d30*/  STL.64 [R1+0x1a00], R16 ;  /* 0x001a001001007387 */ /* 0x000fe80000100a00 */
[----:B------:R0:W-:Y:S05]  /*a0d40*/  STL.64 [R1+0x1a08], R18 ;  /* 0x001a081201007387 */ /* 0x0001ea0000100a00 */
[----:B------:R-:W-:Y:S04]  /*a0d50*/  STL.64 [R1+0x60], R48 ;  /* 0x0000603001007387 */ /* 0x000fe80000100a00 */
[----:B------:R-:W-:Y:S04]  /*a0d60*/  STL.64 [R1+0x68], R50 ;  /* 0x0000683201007387 */ /* 0x000fe80000100a00 */
[----:B------:R-:W-:Y:S01]  /*a0d70*/  STL.64 [R1+0x8c90], R54 ;  /* 0x008c903601007387 */ /* 0x000fe20000100a00 */
[C---:B--2---:R-:W-:Y:S08]  /*a0d80*/  HMMA.16816.F32 R20, R44.reuse, R36, R32 ;  /* 0x000000242c14723c */ /* 0x044ff00000001820 */
[C---:B0-----:R-:W-:Y:S08]  /*a0d90*/  HMMA.16816.F32 R16, R44.reuse, R54, R4 ;  /* 0x000000362c10723c */ /* 0x041ff00000001804 */
[C---:B---3--:R-:W-:Y:S03]  /*a0da0*/  HMMA.16816.F32 R4, R44.reuse, R40, R24 ;  /* 0x000000282c04723c */ /* 0x048fe60000001818 */
        /* <DEDUP_REMOVED lines=52> */
[----:B---3--:R-:W-:-:S15]  /*a10f0*/  HMMA.16816.F32 R56, R44, R38, R56 ;  /* 0x000000262c38723c */ /* 0x008fde0000001838 */
[----:B------:R-:W-:-:S04]  /*a1100*/  NOP ;  /* 0x0000000000007918 */ /* 0x000fc80000000000 */
[----:B------:R-:W-:Y:S04]  /*a1110*/  STL.64 [R1+0x1aa0], R56 ;  /* 0x001aa03801007387 */ /* 0x000fe80000100a00 */
[----:B------:R0:W-:Y:S04]  /*a1120*/  STL.64 [R1+0x1aa8], R58 ;  /* 0x001aa83a01007387 */ /* 0x0001e80000100a00 */
[----:B0-----:R-:W4:Y:S04]  /*a1130*/  LDL.LU.64 R58, [R1+0x8cb0] ;  /* 0x008cb000013a7983 */ /* 0x001f280000300a00 */
[----:B------:R-:W3:Y:S01]  /*a1140*/  LDL.LU.64 R56, [R1+0x8ca8] ;  /* 0x008ca80001387983 */ /* 0x000ee20000300a00 */
[C---:B--2---:R-:W-:Y:S08]  /*a1150*/  HMMA.16816.F32 R40, R44.reuse, R8, R40 ;  /* 0x000000082c28723c */ /* 0x044ff00000001828 */
[C---:B----4-:R-:W-:Y:S08]  /*a1160*/  HMMA.16816.F32 R12, R44.reuse, R58, R12 ;  /* 0x0000003a2c0c723c */ /* 0x050ff0000000180c */
[----:B---3--:R-:W-:-:S15]  /*a1170*/  HMMA.16816.F32 R24, R44, R56, R24 ;  /* 0x000000382c18723c */ /* 0x008fde0000001818 */
[----:B------:R-:W-:-:S04]  /*a1180*/  NOP ;  /* 0x0000000000007918 */ /* 0x000fc80000000000 */
[----:B------:R0:W-:Y:S04]  /*a1190*/  STL.64 [R1+0x1ac0], R24 ;  /* 0x001ac01801007387 */ /* 0x0001e80000100a00 */
[----:B------:R1:W-:Y:S04]  /*a11a0*/  STL.64 [R1+0x1ac8], R26 ;  /* 0x001ac81a01007387 */ /* 0x0003e80000100a00 */
[----:B0-----:R-:W2:Y:S04]  /*a11b0*/  LDL.LU R24, [R1+0x1ea0] ;  /* 0x001ea00001187983 */ /* 0x001ea80000300800 */
[----:B------:R0:W-:Y:S04]  /*a11c0*/  STL.64 [R1+0x1ae0], R12 ;  /* 0x001ae00c01007387 */ /* 0x0001e80000100a00 */
[----:B------:R3:W-:Y:S04]  /*a11d0*/  STL.64 [R1+0x1ae8], R14 ;  /* 0x001ae80e01007387 */ /* 0x0007e80000100a00 */
[----:B------:R-:W2:Y:S04]  /*a11e0*/  LDL.LU R25, [R1+0x1ea4] ;  /* 0x001ea40001197983 */ /* 0x000ea80000300800 */
[----:B-1----:R-:W2:Y:S04]  /*a11f0*/  LDL.LU R26, [R1+0x1ea8] ;  /* 0x001ea800011a7983 */ /* 0x002ea80000300800 */
[----:B------:R-:W2:Y:S04]  /*a1200*/  LDL.LU R27, [R1+0x1eac] ;  /* 0x001eac00011b7983 */ /* 0x000ea80000300800 */
[----:B0-----:R-:W4:Y:S04]  /*a1210*/  LDL.LU R12, [R1+0x1eb0] ;  /* 0x001eb000010c7983 */ /* 0x001f280000300800 */
[----:B------:R-:W4:Y:S04]  /*a1220*/  LDL.LU R13, [R1+0x1eb4] ;  /* 0x001eb400010d7983 */ /* 0x000f280000300800 */
[----:B---3--:R-:W4:Y:S04]  /*a1230*/  LDL.LU R14, [R1+0x1eb8] ;  /* 0x001eb800010e7983 */ /* 0x008f280000300800 */
[----:B------:R-:W4:Y:S04]  /*a1240*/  LDL.LU R15, [R1+0x1ebc] ;  /* 0x001ebc00010f7983 */ /* 0x000f280000300800 */
        /* <DEDUP_REMOVED lines=8> */
[----:B0-----:R-:W2:Y:S01]  /*a12d0*/  LDL.LU.64 R42, [R1+0x8ca0] ;  /* 0x008ca000012a7983 */ /* 0x001ea20000300a00 */
[C---:B------:R-:W-:Y:S03]  /*a12e0*/  HMMA.16816.F32 R52, R44.reuse, R10, R52 ;  /* 0x0000000a2c34723c */ /* 0x040fe60000001834 */
[----:B------:R-:W4:Y:S05]  /*a12f0*/  LDL.LU.64 R40, [R1+0x8c98] ;  /* 0x008c980001287983 */ /* 0x000f2a0000300a00 */
[C---:B------:R-:W-:Y:S11]  /*a1300*/  HMMA.16816.F32 R48, R44.reuse, R2, R48 ;  /* 0x000000022c30723c */ /* 0x040ff60000001830 */
[----:B------:R-:W-:Y:S04]  /*a1310*/  STL.64 [R1+0x1b10], R52 ;  /* 0x001b103401007387 */ /* 0x000fe80000100a00 */
[----:B------:R0:W-:Y:S04]  /*a1320*/  STL.64 [R1+0x1b18], R54 ;  /* 0x001b183601007387 */ /* 0x0001e80000100a00 */
[----:B0-----:R-:W3:Y:S04]  /*a1330*/  LDL.LU.64 R54, [R1+0x8c90] ;  /* 0x008c900001367983 */ /* 0x001ee80000300a00 */
        /* <DEDUP_REMOVED lines=30> */
[----:B------:R-:W-:Y:S01]  /*a1520*/  STL.64 [R1+0x8be0], R50 ;  /* 0x008be03201007387 */ /* 0x000fe20000100a00 */
[----:B0-----:R-:W-:Y:S08]  /*a1530*/  HMMA.16816.F32 R4, R44, R50, R8 ;  /* 0x000000322c04723c */ /* 0x001ff00000001808 */
[----:B--2---:R-:W-:Y:S08]  /*a1540*/  HMMA.16816.F32 R8, R20, R36, R32 ;  /* 0x000000241408723c */ /* 0x004ff00000001820 */
[----:B---3--:R-:W-:-:S15]  /*a1550*/  HMMA.16816.F32 R16, R44, R48, R16 ;  /* 0x000000302c10723c */ /* 0x008fde0000001810 */
[----:B------:R-:W-:-:S04]  /*a1560*/  NOP ;  /* 0x0000000000007918 */ /* 0x000fc80000000000 */
[----:B------:R-:W-:Y:S04]  /*a1570*/  STL.64 [R1+0x1bb0], R16 ;  /* 0x001bb01001007387 */ /* 0x000fe80000100a00 */
[----:B------:R0:W-:Y:S02]  /*a1580*/  STL.64 [R1+0x1bb8], R18 ;  /* 0x001bb81201007387 */ /* 0x0001e40000100a00 */
[----:B0-----:R-:W-:Y:S02]  /*a1590*/  HMMA.16816.F32 R16, R44, R60, R56 ;  /* 0x0000003c2c10723c */ /* 0x001fe40000001838 */
[----:B------:R-:W-:Y:S04]  /*a15a0*/  STL.64 [R1+0x8bd8], R48 ;  /* 0x008bd83001007387 */ /* 0x000fe80000100a00 */
[----:B------:R0:W-:Y:S04]  /*a15b0*/  STL.64 [R1+0x1bd0], R4 ;  /* 0x001bd00401007387 */ /* 0x0001e80000100a00 */
[----:B------:R1:W-:Y:S01]  /*a15c0*/  STL.64 [R1+0x1bd8], R6 ;  /* 0x001bd80601007387 */ /* 0x0003e20000100a00 */
[----:B0-----:R-:W-:-:S08]  /*a15d0*/  IMAD.MOV.U32 R5, RZ, RZ, R10 ;  /* 0x000000ffff057224 */ /* 0x001fd000078e000a */
[----:B------:R-:W-:Y:S01]  /*a15e0*/  STL.64 [R1+0x30], R16 ;  /* 0x0000301001007387 */ /* 0x000fe20000100a00 */
[----:B------:R-:W-:Y:S02]  /*a15f0*/  IMAD.MOV.U32 R4, RZ, RZ, R11 ;  /* 0x000000ffff047224 */ /* 0x000fe400078e000b */
[----:B-1----:R-:W-:Y:S02]  /*a1600*/  IMAD.MOV.U32 R7, RZ, RZ, R8 ;  /* 0x000000ffff077224 */ /* 0x002fe400078e0008 */
[----:B------:R-:W-:Y:S01]  /*a1610*/  IMAD.MOV.U32 R6, RZ, RZ, R9 ;  /* 0x000000ffff067224 */ /* 0x000fe200078e0009 */
[----:B------:R-:W-:Y:S01]  /*a1620*/  STL.64 [R1+0x38], R18 ;  /* 0x0000381201007387 */ /* 0x000fe20000100a00 */
[C---:B------:R-:W-:Y:S03]  /*a1630*/  HMMA.16816.F32 R8, R20.reuse, R54, R24 ;  /* 0x000000361408723c */ /* 0x040fe60000001818 */
[----:B------:R-:W-:Y:S04]  /*a1640*/  STL.64 [R1+0x8c58], R38 ;  /* 0x008c582601007387 */ /* 0x000fe80000100a00 */
[----:B------:R-:W-:Y:S04]  /*a1650*/  STL.64 [R1+0x8c50], R36 ;  /* 0x008c502401007387 */ /* 0x000fe80000100a00 */
[----:B------:R-:W-:Y:S04]  /*a1660*/  STL.64 [R1+0x7c50], R6 ;  /* 0x007c500601007387 */ /* 0x000fe80000100a00 */
[----:B------:R4:W-:Y:S02]  /*a1670*/  STL.64 [R1+0x7c48], R4 ;  /* 0x007c480401007387 */ /* 0x0009e40000100a00 */
[C---:B----4-:R-:W-:Y:S02]  /*a1680*/  HMMA.16816.F32 R4, R20.reuse, R40, R12 ;  /* 0x000000281404723c */ /* 0x050fe4000000180c */
[----:B------:R-:W-:Y:S04]  /*a1690*/  STL.64 [R1+0x8bf8], R54 ;  /* 0x008bf83601007387 */ /* 0x000fe80000100a00 */
[----:B------:R-:W-:Y:S04]  /*a16a0*/  STL.64 [R1+0x1c10], R8 ;  /* 0x001c100801007387 */ /* 0x000fe80000100a00 */
[----:B------:R-:W-:Y:S04]  /*a16b0*/  STL.64 [R1+0x1c18], R10 ;  /* 0x001c180a01007387 */ /* 0x000fe80000100a00 */
[----:B------:R-:W-:Y:S04]  /*a16c0*/  STL.64 [R1+0x8c08], R42 ;  /* 0x008c082a01007387 */ /* 0x000fe80000100a00 */
[----:B------:R0:W-:Y:S04]  /*a16d0*/  STL.64 [R1+0x8c00], R40 ;  /* 0x008c002801007387 */ /* 0x0001e80000100a00 */
        /* <DEDUP_REMOVED lines=72> */
[----:B0-----:R-:W3:Y:S04]  /*a1b60*/  LDL.LU.64 R58, [R1+0x8c48] ;  /* 0x008c4800013a7983 */ /* 0x001ee80000300a00 */
[----:B------:R-:W4:Y:S01]  /*a1b70*/  LDL.LU.64 R56, [R1+0x8c40] ;  /* 0x008c400001387983 */ /* 0x000f220000300a00 */
[C---:B---3--:R-:W-:Y:S08]  /*a1b80*/  HMMA.16816.F32 R8, R20.reuse, R58, R8 ;  /* 0x0000003a1408723c */ /* 0x048ff00000001808 */
[----:B----4-:R-:W-:-:S15]  /*a1b90*/  HMMA.16816.F32 R12, R20, R56, R12 ;  /* 0x00000038140c723c */ /* 0x010fde000000180c */
[----:B------:R-:W-:-:S04]  /*a1ba0*/  NOP ;  /* 0x0000000000007918 */ /* 0x000fc80000000000 */
[----:B------:R-:W-:Y:S04]  /*a1bb0*/  STL.64 [R1+0x1c90], R12 ;  /* 0x001c900c01007387 */ /* 0x000fe80000100a00 */
[----:B------:R0:W-:Y:S04]  /*a1bc0*/  STL.64 [R1+0x1c98], R14 ;  /* 0x001c980e01007387 */ /* 0x0001e80000100a00 */
[----:B0-----:R-:W3:Y:S04]  /*a1bd0*/  LDL.LU.64 R14, [R1+0x8c38] ;  /* 0x008c3800010e7983 */ /* 0x001ee80000300a00 */
[----:B------:R-:W3:Y:S04]  /*a1be0*/  LDL.LU.64 R12, [R1+0x8c30] ;  /* 0x008c3000010c7983 */ /* 0x000ee80000300a00 */
[----:B------:R-:W-:Y:S04]  /*a1bf0*/  STL.64 [R1+0x1cb0], R8 ;  /* 0x001cb00801007387 */ /* 0x000fe80000100a00 */
[----:B------:R0:W-:Y:S04]  /*a1c00*/  STL.64 [R1+0x1cb8], R10 ;  /* 0x001cb80a01007387 */ /* 0x0001e80000100a00 */
[----:B0-----:R-:W4:Y:S04]  /*a1c10*/  LDL.LU.64 R10, [R1+0x8c28] ;  /* 0x008c2800010a7983 */ /* 0x001f280000300a00 */
        /* <DEDUP_REMOVED lines=10> */
[----:B0-----:R-:W4:Y:S01]  /*a1cc0*/  LDL.LU.64 R42, [R1+0x8c08] ;  /* 0x008c0800012a7983 */ /* 0x001f220000300a00 */
[C---:B------:R-:W-:Y:S03]  /*a1cd0*/  HMMA.16816.F32 R52, R20.reuse, R2, R52 ;  /* 0x000000021434723c */ /* 0x040fe60000001834 */
[----:B------:R-:W2:Y:S04]  /*a1ce0*/  LDL.LU.64 R40, [R1+0x8c00] ;  /* 0x008c000001287983 */ /* 0x000ea80000300a00 */
        /* <DEDUP_REMOVED lines=8> */
[----:B0-----:R-:W2:Y:S01]  /*a1d70*/  LDL.LU.64 R54, [R1+0x8bf8] ;  /* 0x008bf80001367983 */ /* 0x001ea20000300a00 */
[----:B----4-:R-:W-:-:S15]  /*a1d80*/  HMMA.16816.F32 R16, R20, R42, R16 ;  /* 0x0000002a1410723c */ /* 0x010fde0000001810 */
[----:B------:R-:W-:-:S04]  /*a1d90*/  NOP ;  /* 0x0000000000007918 */ /* 0x000fc80000000000 */
[----:B------:R-:W-:Y:S04]  /*a1da0*/  STL.64 [R1+0x1d20], R16 ;  /* 0x001d201001007387 */ /* 0x000fe80000100a00 */
[----:B------:R0:W-:Y:S04]  /*a1db0*/  STL.64 [R1+0x1d28], R18 ;  /* 0x001d281201007387 */ /* 0x0001e80000100a00 */
[----:B0-----:R-:W4:Y:S04]  /*a1dc0*/  LDL.LU.64 R18, [R1+0x8bf0] ;  /* 0x008bf00001127983 */ /* 0x001f280000300a00 */
[----:B------:R-:W3:Y:S01]  /*a1dd0*/  LDL.LU.64 R16, [R1+0x8be8] ;  /* 0x008be80001107983 */ /* 0x000ee20000300a00 */
[C---:B----4-:R-:W-:Y:S08]  /*a1de0*/  HMMA.16816.F32 R48, R20.reuse, R18, R48 ;  /* 0x000000121430723c */ /* 0x050ff00000001830 */
        /* <DEDUP_REMOVED lines=14> */
[----:B------:R-:W3:Y:S01]  /*a1ed0*/  LDL.LU R19, [R1+0x1f6c] ;  /* 0x001f6c0001137983 */ /* 0x000ee20000300800 */
[C---:B--2---:R-:W-:Y:S03]  /*a1ee0*/  HMMA.16816.F32 R8, R20.reuse, R50, R8 ;  /* 0x000000321408723c */ /* 0x044fe60000001808 */
[----:B------:R-:W-:Y:S05]  /*a1ef0*/  STL.64 [R1+0x8b68], R50 ;  /* 0x008b683201007387 */ /* 0x000fea0000100a00 */
[C---:B---3--:R-:W-:Y:S08]  /*a1f00*/  HMMA.16816.F32 R16, R20.reuse, R48, R16 ;  /* 0x000000301410723c */ /* 0x048ff00000001810 */
[----:B------:R-:W-:Y:S08]  /*a1f10*/  HMMA.16816.F32 R20, R20, R60, R4 ;  /* 0x0000003c1414723c */ /* 0x000ff00000001804 */
[C---:B----4-:R-:W-:Y:S03]  /*a1f20*/  HMMA.16816.F32 R4, R12.reuse, R36, R44 ;  /* 0x000000240c04723c */ /* 0x050fe6000000182c */
[----:B------:R-:W-:Y:S04]  /*a1f30*/  STL.64 [R1+0x1d80], R16 ;  /* 0x001d801001007387 */ /* 0x000fe80000100a00 */
[----:B------:R-:W-:Y:S04]  /*a1f40*/  STL.64 [R1+0x1d88], R18 ;  /* 0x001d881201007387 */ /* 0x000fe80000100a00 */
[----:B------:R-:W-:Y:S04]  /*a1f50*/  STL.64 [R1+0x8b60], R48 ;  /* 0x008b603001007387 */ /* 0x000fe80000100a00 */
        /* <DEDUP_REMOVED lines=13> */
[----:B------:R1:W-:Y:S04]  /*a2030*/  STL.64 [R1+0x8b98], R40 ;  /* 0x008b982801007387 */ /* 0x0003e80000100a00 */
[----:B------:R-:W2:Y:S04]  /*a2040*/  LDL.LU R32, [R1+0x2080] ;  /* 0x0020800001207983 */ /* 0x000ea80000300800 */
[----:B------:R-:W2:Y:S04]  /*a2050*/  LDL.LU R33, [R1+0x2084] ;  /* 0x0020840001217983 */ /* 0x000ea80000300800 */
[----:B------:R-:W3:Y:S04]  /*a2060*/  LDL.LU R34, [R1+0x2088] ;  /* 0x0020880001227983 */ /* 0x000ee80000300800 */
[----:B------:R-:W3:Y:S01]  /*a2070*/  LDL.LU R35, [R1+0x208c] ;  /* 0x00208c0001237983 */ /* 0x000ee20000300800 */
[----:B0-----:R-:W-:Y:S03]  /*a2080*/  HMMA.16816.F32 R4, R12, R40, R24 ;  /* 0x000000280c04723c */ /* 0x001fe60000001818 */
        /* <DEDUP_REMOVED lines=26> */
[----:B------:R-:W3:Y:S04]  /*a2230*/  LDL.LU R8, [R1+0x1ff0] ;  /* 0x001ff00001087983 */ /* 0x000ee80000300800 */
[----:B------:R-:W3:Y:S04]  /*a2240*/  LDL.LU R9, [R1+0x1ff4] ;  /* 0x001ff40001097983 */ /* 0x000ee80000300800 */
[----:B------:R-:W3:Y:S04]  /*a2250*/  LDL.LU R10, [R1+0x1ff8] ;  /* 0x001ff800010a7983 */ /* 0x000ee80000300800 */
[----:B------:R-:W3:Y:S01]  /*a2260*/  LDL.LU R11, [R1+0x1ffc] ;  /* 0x001ffc00010b7983 */ /* 0x000ee20000300800 */
[----:B------:R-:W-:-:S03]  /*a2270*/  IMAD.MOV.U32 R23, RZ, RZ, R4 ;  /* 0x000000ffff177224 */ /* 0x000fc600078e0004 */
        /* <DEDUP_REMOVED lines=10> */
[----:B------:R-:W4:Y:S04]  /*a2320*/  LDL.LU R5, [R1+0x2034] ;  /* 0x0020340001057983 */ /* 0x000f280000300800 */
[----:B------:R-:W4:Y:S04]  /*a2330*/  LDL.LU R6, [R1+0x2038] ;  /* 0x0020380001067983 */ /* 0x000f280000300800 */
[----:B------:R-:W4:Y:S04]  /*a2340*/  LDL.LU R7, [R1+0x203c] ;  /* 0x00203c0001077983 */ /* 0x000f280000300800 */
[----:B------:R-:W4:Y:S04]  /*a2350*/  LDL.LU R48, [R1+0x2050] ;  /* 0x0020500001307983 */ /* 0x000f280000300800 */
[----:B------:R-:W4:Y:S04]  /*a2360*/  LDL.LU R49, [R1+0x2054] ;  /* 0x0020540001317983 */ /* 0x000f280000300800 */
[----:B------:R-:W4:Y:S01]  /*a2370*/  LDL.LU R50, [R1+0x2058] ;  /* 0x0020580001327983 */ /* 0x000f220000300800 */
[----:B------:R-:W-:-:S03]  /*a2380*/  IMAD.MOV.U32 R0, RZ, RZ, R57 ;  /* 0x000000ffff007224 */ /* 0x000fc600078e0039 */
[----:B------:R-:W4:Y:S04]  /*a2390*/  LDL.LU R51, [R1+0x205c] ;  /* 0x00205c0001337983 */ /* 0x000f280000300800 */
[----:B------:R0:W-:Y:S01]  /*a23a0*/  STL.64 [R1+0x7bb0], R22 ;  /* 0x007bb01601007387 */ /* 0x0001e20000100a00 */
[----:B------:R-:W-:Y:S02]  /*a23b0*/  IMAD.MOV.U32 R31, RZ, RZ, R59 ;  /* 0x000000ffff1f7224 */ /* 0x000fe400078e003b */
[----:B0-----:R-:W-:Y:S02]  /*a23c0*/  IMAD.MOV.U32 R22, RZ, RZ, R56 ;  /* 0x000000ffff167224 */ /* 0x001fe400078e0038 */
[----:B------:R-:W4:Y:S04]  /*a23d0*/  LDL.LU R56, [R1+0x2070] ;  /* 0x0020700001387983 */ /* 0x000f280000300800 */
[----:B------:R-:W4:Y:S04]  /*a23e0*/  LDL.LU R57, [R1+0x2074] ;  /* 0x0020740001397983 */ /* 0x000f280000300800 */
[----:B------:R-:W4:Y:S04]  /*a23f0*/  LDL.LU R58, [R1+0x2078] ;  /* 0x00207800013a7983 */ /* 0x000f280000300800 */
[----:B------:R-:W4:Y:S04]  /*a2400*/  LDL.LU R59, [R1+0x207c] ;  /* 0x00207c00013b7983 */ /* 0x000f280000300800 */
[----:B------:R-:W-:Y:S01]  /*a2410*/  STL.64 [R1+0x7ba8], R20 ;  /* 0x007ba81401007387 */ /* 0x000fe20000100a00 */
[----:B--2---:R-:W-:-:S15]  /*a2420*/  HMMA.16816.F32 R36, R12, R28, R36 ;  /* 0x0000001c0c24723c */ /* 0x004fde0000001824 */
[----:B------:R-:W-:-:S04]  /*a2430*/  NOP ;  /* 0x0000000000007918 */ /* 0x000fc80000000000 */
[----:B------:R-:W-:Y:S04]  /*a2440*/  STL.64 [R1+0x1e20], R36 ;  /* 0x001e202401007387 */ /* 0x000fe80000100a00 */
[----:B------:R0:W-:Y:S04]  /*a2450*/  STL.64 [R1+0x1e28], R38 ;  /* 0x001e282601007387 */ /* 0x0001e80000100a00 */
[----:B0-----:R-:W2:Y:S01]  /*a2460*/  LDL.LU.64 R38, [R1+0x8bc0] ;  /* 0x008bc00001267983 */ /* 0x001ea20000300a00 */
[----:B------:R-:W-:Y:S02]  /*a2470*/  IMAD.MOV.U32 R20, RZ, RZ, R30 ;  /* 0x000000ffff147224 */ /* 0x000fe400078e001e */
[----:B------:R-:W-:Y:S01]  /*a2480*/  IMAD.MOV.U32 R21, RZ, RZ, R0 ;  /* 0x000000ffff157224 */ /* 0x000fe200078e0000 */
[----:B------:R-:W4:Y:S01]  /*a2490*/  LDL.LU.64 R36, [R1+0x8bb8] ;  /* 0x008bb80001247983 */ /* 0x000f220000300a00 */
[----:B------:R-:W-:-:S05]  /*a24a0*/  IMAD.MOV.U32 R23, RZ, RZ, R31 ;  /* 0x000000ffff177224 */ /* 0x000fca00078e001f */
[C---:B------:R-:W-:Y:S01]  /*a24b0*/  HMMA.16816.F32 R40, R12.reuse, R20, R40 ;  /* 0x000000140c28723c */ /* 0x040fe20000001828 */
[----:B------:R0:W-:Y:S07]  /*a24c0*/  STL.64 [R1+0x8b48], R28 ;  /* 0x008b481c01007387 */ /* 0x0001ee0000100a00 */
[C---:B---3--:R-:W-:Y:S01]  /*a24d0*/  HMMA.16816.F32 R8, R12.reuse, R22, R8 ;  /* 0x000000160c08723c */ /* 0x048fe20000001808 */
        /* <DEDUP_REMOVED lines=29> */
[----:B0-----:R-:W4:Y:S04]  /*a26b0*/  LDL.LU.64 R54, [R1+0x8b80] ;  /* 0x008b800001367983 */ /* 0x001f280000300a00 */
[----:B------:R-:W-:Y:S04]  /*a26c0*/  STL.64 [R1+0x1ee0], R16 ;  /* 0x001ee01001007387 */ /* 0x000fe80000100a00 */
[----:B------:R0:W-:Y:S04]  /*a26d0*/  STL.64 [R1+0x1ee8], R18 ;  /* 0x001ee81201007387 */ /* 0x0001e80000100a00 */
[----:B0-----:R-:W3:Y:S04]  /*a26e0*/  LDL.LU.64 R18, [R1+0x8b78] ;  /* 0x008b780001127983 */ /* 0x001ee80000300a00 */
[----:B------:R-:W2:Y:S01]  /*a26f0*/  LDL.LU.64 R16, [R1+0x8b70] ;  /* 0x008b700001107983 */ /* 0x000ea20000300a00 */
[----:B------:R-:W-:-:S15]  /*a2700*/  HMMA.16816.F32 R4, R12, R42, R4 ;  /* 0x0000002a0c04723c */ /* 0x000fde0000001804 */
[----:B------:R-:W-:-:S04]  /*a2710*/  NOP ;  /* 0x0000000000007918 */ /* 0x000fc80000000000 */
[----:B------:R-:W-:Y:S04]  /*a2720*/  STL.64 [R1+0x1f00], R4 ;  /* 0x001f000401007387 */ /* 0x000fe80000100a00 */
[----:B------:R-:W-:Y:S01]  /*a2730*/  STL.64 [R1+0x1f08], R6 ;  /* 0x001f080601007387 */ /* 0x000fe20000100a00 */
[C---:B---3--:R-:W-:Y:S08]  /*a2740*/  HMMA.16816.F32 R28, R12.reuse, R18, R28 ;  /* 0x000000120c1c723c */ /* 0x048ff0000000181c */
        /* <DEDUP_REMOVED lines=9> */
[----:B0-----:R-:W3:Y:S04]  /*a27e0*/  LDL.LU.64 R50, [R1+0x8b68] ;  /* 0x008b680001327983 */ /* 0x001ee80000300a00 */
[----:B------:R-:W2:Y:S01]  /*a27f0*/  LDL.LU.64 R48, [R1+0x8b60] ;  /* 0x008b600001307983 */ /* 0x000ea20000300a00 */
[C---:B---3--:R-:W-:Y:S08]  /*a2800*/  HMMA.16816.F32 R32, R12.reuse, R50, R32 ;  /* 0x000000320c20723c */ /* 0x048ff00000001820 */
[C---:B--2---:R-:W-:Y:S08]  /*a2810*/  HMMA.16816.F32 R24, R12.reuse, R48, R24 ;  /* 0x000000300c18723c */ /* 0x044ff00000001818 */
[----:B------:R-:W-:Y:S11]  /*a2820*/  HMMA.16816.F32 R12, R12, R60, R56 ;  /* 0x0000003c0c0c723c */ /* 0x000ff60000001838 */
[----:B------:R-:W-:Y:S04]  /*a2830*/  STL.64 [R1+0x1f50], R24 ;  /* 0x001f501801007387 */ /* 0x000fe80000100a00 */
[----:B------:R0:W-:Y:S04]  /*a2840*/  STL.64 [R1+0x1f58], R26 ;  /* 0x001f581a01007387 */ /* 0x0001e80000100a00 */
[----:B0-----:R-:W2:Y:S04]  /*a2850*/  LDL.LU.64 R26, [R1+0x8b58] ;  /* 0x008b5800011a7983 */ /* 0x001ea80000300a00 */
[----:B------:R-:W2:Y:S04]  /*a2860*/  LDL.LU.64 R24, [R1+0x8b50] ;  /* 0x008b500001187983 */ /* 0x000ea80000300a00 */
[----:B------:R0:W-:Y:S04]  /*a2870*/  STL.64 [R1+0x1f70], R32 ;  /* 0x001f702001007387 */ /* 0x0001e80000100a00 */
[----:B------:R1:W-:Y:S04]  /*a2880*/  STL.64 [R1+0x1f78], R34 ;  /* 0x001f782201007387 */ /* 0x0003e80000100a00 */
[----:B0-----:R-:W3:Y:S04]  /*a2890*/  LDL.LU R32, [R1+0x20c0] ;  /* 0x0020c00001207983 */ /* 0x001ee80000300800 */
[----:B------:R-:W3:Y:S04]  /*a28a0*/  LDL.LU R33, [R1+0x20c4] ;  /* 0x0020c40001217983 */ /* 0x000ee80000300800 */
[----:B-1----:R-:W3:Y:S04]  /*a28b0*/  LDL.LU R34, [R1+0x20c8] ;  /* 0x0020c80001227983 */ /* 0x002ee80000300800 */
[----:B------:R-:W3:Y:S04]  /*a28c0*/  LDL.LU R35, [R1+0x20cc] ;  /* 0x0020cc0001237983 */ /* 0x000ee80000300800 */
[----:B------:R-:W3:Y:S04]  /*a28d0*/  LDL.LU R56, [R1+0x20d0] ;  /* 0x0020d00001387983 */ /* 0x000ee80000300800 */
[----:B------:R-:W3:Y:S04]  /*a28e0*/  LDL.LU R57, [R1+0x20d4] ;  /* 0x0020d40001397983 */ /* 0x000ee80000300800 */
[----:B------:R-:W3:Y:S04]  /*a28f0*/  LDL.LU R58, [R1+0x20d8] ;  /* 0x0020d800013a7983 */ /* 0x000ee80000300800 */
[----:B------:R-:W3:Y:S04]  /*a2900*/  LDL.LU R59, [R1+0x20dc] ;  /* 0x0020dc00013b7983 */ /* 0x000ee80000300800 */
[----:B------:R0:W-:Y:S04]  /*a2910*/  STL [R1+0x7a3c], R12 ;  /* 0x007a3c0c01007387 */ /* 0x0001e80000100800 */
[----:B------:R1:W-:Y:S04]  /*a2920*/  STL [R1+0x7a38], R13 ;  /* 0x007a380d01007387 */ /* 0x0003e80000100800 */
[----:B------:R1:W-:Y:S04]  /*a2930*/  STL [R1+0x7a34], R14 ;  /* 0x007a340e01007387 */ /* 0x0003e80000100800 */
[----:B------:R4:W-:Y:S04]  /*a2940*/  STL [R1+0x7a30], R15 ;  /* 0x007a300f01007387 */ /* 0x0009e80000100800 */
[----:B0-----:R-:W3:Y:S04]  /*a2950*/  LDL.LU R12, [R1+0x20a0] ;  /* 0x0020a000010c7983 */ /* 0x001ee80000300800 */
[----:B-1----:R-:W3:Y:S04]  /*a2960*/  LDL.LU R13, [R1+0x20a4] ;  /* 0x0020a400010d7983 */ /* 0x002ee80000300800 */
[----:B------:R-:W3:Y:S04]  /*a2970*/  LDL.LU R14, [R1+0x20a8] ;  /* 0x0020a800010e7983 */ /* 0x000ee80000300800 */
[----:B----4-:R-:W3:Y:S01]  /*a2980*/  LDL.LU R15, [R1+0x20ac] ;  /* 0x0020ac00010f7983 */ /* 0x010ee20000300800 */
[----:B------:R-:W-:-:S02]  /*a2990*/  IMAD.MOV.U32 R7, RZ, RZ, R42 ;  /* 0x000000ffff077224 */ /* 0x000fc400078e002a */
[----:B------:R-:W-:Y:S02]  /*a29a0*/  IMAD.MOV.U32 R0, RZ, RZ, R37 ;  /* 0x000000ffff007224 */ /* 0x000fe400078e0025 */
[----:B------:R-:W-:Y:S01]  /*a29b0*/  IMAD.MOV.U32 R42, RZ, RZ, R36 ;  /* 0x000000ffff2a7224 */ /* 0x000fe200078e0024 */
[C---:B--2---:R-:W-:Y:S08]  /*a29c0*/  HMMA.16816.F32 R44, R24.reuse, R36, R44 ;  /* 0x00000024182c723c */ /* 0x044ff0000000182c */
[----:B------:R-:W-:Y:S01]  /*a29d0*/  HMMA.16816.F32 R28, R24, R40, R28 ;  /* 0x00000028181c723c */ /* 0x000fe2000000181c */
[----:B------:R-:W-:-:S10]  /*a29e0*/  IMAD.MOV.U32 R37, RZ, RZ, R54 ;  /* 0x000000ffff257224 */ /* 0x000fd400078e0036 */
[----:B------:R0:W-:Y:S04]  /*a29f0*/  STL.64 [R1+0x1f90], R44 ;  /* 0x001f902c01007387 */ /* 0x0001e80000100a00 */
[----:B------:R1:W-:Y:S04]  /*a2a00*/  STL.64 [R1+0x1f98], R46 ;  /* 0x001f982e01007387 */ /* 0x0003e80000100a00 */
[----:B0-----:R-:W2:Y:S04]  /*a2a10*/  LDL.LU R44, [R1+0x20e0] ;  /* 0x0020e000012c7983 */ /* 0x001ea80000300800 */
[----:B------:R-:W2:Y:S04]  /*a2a20*/  LDL.LU R45, [R1+0x20e4] ;  /* 0x0020e400012d7983 */ /* 0x000ea80000300800 */
[----:B-1----:R-:W2:Y:S04]  /*a2a30*/  LDL.LU R46, [R1+0x20e8] ;  /* 0x0020e800012e7983 */ /* 0x002ea80000300800 */
[----:B------:R-:W2:Y:S01]  /*a2a40*/  LDL.LU R47, [R1+0x20ec] ;  /* 0x0020ec00012f7983 */ /* 0x000ea20000300800 */
[----:B------:R-:W-:Y:S01]  /*a2a50*/  IMAD.MOV.U32 R36, RZ, RZ, R55 ;  /* 0x000000ffff247224 */ /* 0x000fe200078e0037 */
[----:B---3--:R-:W-:-:S15]  /*a2a60*/  HMMA.16816.F32 R12, R24, R54, R12 ;  /* 0x00000036180c723c */ /* 0x008fde000000180c */
[----:B------:R-:W-:-:S04]  /*a2a70*/  NOP ;  /* 0x0000000000007918 */ /* 0x000fc80000000000 */
[----:B------:R0:W-:Y:S04]  /*a2a80*/  STL.64 [R1+0x1fb0], R12 ;  /* 0x001fb00c01007387 */ /* 0x0001e80000100a00 */
[----:B------:R-:W-:Y:S04]  /*a2a90*/  STL.64 [R1+0x1fb8], R14 ;  /* 0x001fb80e01007387 */ /* 0x000fe80000100a00 */
[----:B------:R-:W3:Y:S04]  /*a2aa0*/  LDL.LU R52, [R1+0x20f0] ;  /* 0x0020f00001347983 */ /* 0x000ee80000300800 */
[----:B------:R-:W3:Y:S01]  /*a2ab0*/  LDL.LU R53, [R1+0x20f4] ;  /* 0x0020f40001357983 */ /* 0x000ee20000300800 */
[----:B0-----:R-:W-:-:S03]  /*a2ac0*/  IMAD.MOV.U32 R12, RZ, RZ, R29 ;  /* 0x000000ffff0c7224 */ /* 0x001fc600078e001d */
[----:B------:R-:W3:Y:S04]  /*a2ad0*/  LDL.LU R54, [R1+0x20f8] ;  /* 0x0020f80001367983 */ /* 0x000ee80000300800 */
[----:B------:R-:W3:Y:S04]  /*a2ae0*/  LDL.LU R55, [R1+0x20fc] ;  /* 0x0020fc0001377983 */ /* 0x000ee80000300800 */
[----:B------:R0:W-:Y:S04]  /*a2af0*/  STL [R1+0x1fd0], R28 ;  /* 0x001fd01c01007387 */ /* 0x0001e80000100800 */
[----:B0-----:R-:W4:Y:S01]  /*a2b00*/  LDL.LU.64 R28, [R1+0x8b48] ;  /* 0x008b4800011c7983 */ /* 0x001f220000300a00 */
[----:B------:R-:W-:-:S02]  /*a2b10*/  IMAD.MOV.U32 R13, RZ, RZ, R30 ;  /* 0x000000ffff0d7224 */ /* 0x000fc400078e001e */
[----:B------:R-:W-:Y:S01]  /*a2b20*/  IMAD.MOV.U32 R14, RZ, RZ, R31 ;  /* 0x000000ffff0e7224 */ /* 0x000fe200078e001f */
[----:B------:R-:W-:Y:S04]  /*a2b30*/  STL [R1+0x7a48], R12 ;  /* 0x007a480c01007387 */ /* 0x000fe80000100800 */
[----:B------:R-:W-:Y:S04]  /*a2b40*/  STL [R1+0x7a44], R13 ;  /* 0x007a440d01007387 */ /* 0x000fe80000100800 */
[----:B------:R0:W-:Y:S01]  /*a2b50*/  STL [R1+0x7a40], R14 ;  /* 0x007a400e01007387 */ /* 0x0001e20000100800 */
[----:B------:R-:W-:-:S15]  /*a2b60*/  HMMA.16816.F32 R56, R24, R38, R56 ;  /* 0x000000261838723c */ /* 0x000fde0000001838 */
[----:B------:R-:W-:-:S04]  /*a2b70*/  NOP ;  /* 0x0000000000007918 */ /* 0x000fc80000000000 */
[----:B0-----:R-:W-:Y:S02]  /*a2b80*/  IMAD.MOV.U32 R14, RZ, RZ, R57 ;  /* 0x000000ffff0e7224 */ /* 0x001fe400078e0039 */
[----:B------:R-:W-:Y:S01]  /*a2b90*/  IMAD.MOV.U32 R13, RZ, RZ, R56 ;  /* 0x000000ffff0d7224 */ /* 0x000fe200078e0038 */
[----:B----4-:R-:W-:-:S15]  /*a2ba0*/  HMMA.16816.F32 R28, R24, R28, R32 ;  /* 0x0000001c181c723c */ /* 0x010fde0000001820 */
[----:B------:R-:W-:-:S04]  /*a2bb0*/  NOP ;  /* 0x0000000000007918 */ /* 0x000fc80000000000 */
[----:B------:R0:W-:Y:S04]  /*a2bc0*/  STL [R1+0x1ff4], R29 ;  /* 0x001ff41d01007387 */ /* 0x0001e80000100800 */
[----:B------:R1:W-:Y:S04]  /*a2bd0*/  STL.64 [R1+0x1ff8], R30 ;  /* 0x001ff81e01007387 */ /* 0x0003e80000100a00 */
[----:B------:R-:W4:Y:S04]  /*a2be0*/  LDL.LU R32, [R1+0x2100] ;  /* 0x0021000001207983 */ /* 0x000f280000300800 */
[----:B------:R-:W4:Y:S04]  /*a2bf0*/  LDL.LU R33, [R1+0x2104] ;  /* 0x0021040001217983 */ /* 0x000f280000300800 */
[----:B------:R-:W4:Y:S04]  /*a2c00*/  LDL.LU R34, [R1+0x2108] ;  /* 0x0021080001227983 */ /* 0x000f280000300800 */
[----:B------:R-:W4:Y:S01]  /*a2c10*/  LDL.LU R35, [R1+0x210c] ;  /* 0x00210c0001237983 */ /* 0x000f220000300800 */
[----:B------:R-:W-:-:S03]  /*a2c20*/  IMAD.MOV.U32 R15, RZ, RZ, R28 ;  /* 0x000000ffff0f7224 */ /* 0x000fc600078e001c */
[----:B------:R-:W4:Y:S04]  /*a2c30*/  LDL.LU R28, [R1+0x2110] ;  /* 0x00211000011c7983 */ /* 0x000f280000300800 */
[----:B0-----:R-:W4:Y:S04]  /*a2c40*/  LDL.LU R29, [R1+0x2114] ;  /* 0x00211400011d7983 */ /* 0x001f280000300800 */
[----:B-1----:R-:W4:Y:S04]  /*a2c50*/  LDL.LU R30, [R1+0x2118] ;  /* 0x00211800011e7983 */ /* 0x002f280000300800 */
[----:B------:R-:W4:Y:S01]  /*a2c60*/  LDL.LU R31, [R1+0x211c] ;  /* 0x00211c00011f7983 */ /* 0x000f220000300800 */
[----:B--2---:R-:W-:Y:S03]  /*a2c70*/  HMMA.16816.F32 R44, R24, R20, R44 ;  /* 0x00000014182c723c */ /* 0x004fe6000000182c */
[----:B------:R0:W-:Y:S04]  /*a2c80*/  STL [R1+0x7a4c], R15 ;  /* 0x007a4c0f01007387 */ /* 0x0001e80000100800 */
[----:B------:R-:W-:Y:S04]  /*a2c90*/  STL.64 [R1+0x2018], R58 ;  /* 0x0020183a01007387 */ /* 0x000fe80000100a00 */
[----:B------:R-:W-:Y:S04]  /*a2ca0*/  STL [R1+0x7a54], R14 ;  /* 0x007a540e01007387 */ /* 0x000fe80000100800 */
[----:B------:R-:W-:Y:S04]  /*a2cb0*/  STL [R1+0x7a50], R13 ;  /* 0x007a500d01007387 */ /* 0x000fe80000100800 */
[----:B0-----:R-:W-:Y:S01]  /*a2cc0*/  IMAD.MOV.U32 R15, RZ, RZ, R46 ;  /* 0x000000ffff0f7224 */ /* 0x001fe200078e002e */
[----:B------:R3:W-:Y:S01]  /*a2cd0*/  STL.64 [R1+0x2030], R44 ;  /* 0x0020302c01007387 */ /* 0x0007e20000100a00 */
[----:B------:R-:W-:-:S02]  /*a2ce0*/  IMAD.MOV.U32 R12, RZ, RZ, R47 ;  /* 0x000000ffff0c7224 */ /* 0x000fc400078e002f */
[----:B---3--:R-:W-:Y:S03]  /*a2cf0*/  HMMA.16816.F32 R44, R24, R22, R52 ;  /* 0x00000016182c723c */ /* 0x008fe60000001834 */
[----:B------:R-:W-:Y:S04]  /*a2d00*/  STL [R1+0x7a5c], R12 ;  /* 0x007a5c0c01007387 */ /* 0x000fe80000100800 */
[----:B------:R-:W-:-:S12]  /*a2d10*/  STL [R1+0x7a58], R15 ;  /* 0x007a580f01007387 */ /* 0x000fd80000100800 */
[----:B------:R0:W-:Y:S01]  /*a2d20*/  STL.64 [R1+0x2050], R44 ;  /* 0x0020502c01007387 */ /* 0x0001e20000100a00 */
[----:B------:R-:W-:Y:S02]  /*a2d30*/  IMAD.MOV.U32 R14, RZ, RZ, R46 ;  /* 0x000000ffff0e7224 */ /* 0x000fe400078e002e */
[----:B------:R-:W-:Y:S01]  /*a2d40*/  IMAD.MOV.U32 R13, RZ, RZ, R47 ;  /* 0x000000ffff0d7224 */ /* 0x000fe200078e002f */
        /* <DEDUP_REMOVED lines=8> */
[----:B------:R0:W-:Y:S04]  /*a2dd0*/  STL [R1+0x7a64], R14 ;  /* 0x007a640e01007387 */ /* 0x0001e80000100800 */
[----:B------:R1:W-:Y:S01]  /*a2de0*/  STL [R1+0x7a60], R13 ;  /* 0x007a600d01007387 */ /* 0x0003e20000100800 */
[C---:B----4-:R-:W-:Y:S08]  /*a2df0*/  HMMA.16816.F32 R56, R24.reuse, R8, R32 ;  /* 0x000000081838723c */ /* 0x050ff00000001820 */
[----:B------:R-:W-:Y:S11]  /*a2e00*/  HMMA.16816.F32 R28, R24, R10, R28 ;  /* 0x0000000a181c723c */ /* 0x000ff6000000181c */
[----:B------:R-:W-:-:S02]  /*a2e10*/  IMAD.MOV.U32 R32, RZ, RZ, R59 ;  /* 0x000000ffff207224 */ /* 0x000fc400078e003b */
[----:B------:R-:W-:Y:S02]  /*a2e20*/  IMAD.MOV.U32 R33, RZ, RZ, R58 ;  /* 0x000000ffff217224 */ /* 0x000fe400078e003a */
[----:B------:R-:W-:Y:S02]  /*a2e30*/  IMAD.MOV.U32 R34, RZ, RZ, R57 ;  /* 0x000000ffff227224 */ /* 0x000fe400078e0039 */
[----:B------:R-:W-:Y:S01]  /*a2e40*/  IMAD.MOV.U32 R35, RZ, RZ, R56 ;  /* 0x000000ffff237224 */ /* 0x000fe200078e0038 */
[----:B------:R-:W-:Y:S04]  /*a2e50*/  STL [R1+0x7a74], R32 ;  /* 0x007a742001007387 */ /* 0x000fe80000100800 */
[----:B------:R-:W-:Y:S04]  /*a2e60*/  STL [R1+0x7a70], R33 ;  /* 0x007a702101007387 */ /* 0x000fe80000100800 */
[----:B------:R4:W-:Y:S01]  /*a2e70*/  STL [R1+0x7a6c], R34 ;  /* 0x007a6c2201007387 */ /* 0x0009e20000100800 */
[----:B0-----:R-:W-:-:S02]  /*a2e80*/  IMAD.MOV.U32 R14, RZ, RZ, R28 ;  /* 0x000000ffff0e7224 */ /* 0x001fc400078e001c */
[----:B-1----:R-:W-:Y:S01]  /*a2e90*/  IMAD.MOV.U32 R13, RZ, RZ, R29 ;  /* 0x000000ffff0d7224 */ /* 0x002fe200078e001d */
[----:B------:R0:W-:Y:S01]  /*a2ea0*/  STL [R1+0x7a68], R35 ;  /* 0x007a682301007387 */ /* 0x0001e20000100800 */
[----:B------:R-:W-:-:S03]  /*a2eb0*/  IMAD.MOV.U32 R12, RZ, RZ, R30 ;  /* 0x000000ffff0c7224 */ /* 0x000fc600078e001e */
[----:B------:R-:W3:Y:S01]  /*a2ec0*/  LDL.LU R28, [R1+0x2140] ;  /* 0x00214000011c7983 */ /* 0x000ee20000300800 */
[----:B------:R-:W-:-:S03]  /*a2ed0*/  IMAD.MOV.U32 R15, RZ, RZ, R31 ;  /* 0x000000ffff0f7224 */ /* 0x000fc600078e001f */
[----:B------:R-:W3:Y:S04]  /*a2ee0*/  LDL.LU R29, [R1+0x2144] ;  /* 0x00214400011d7983 */ /* 0x000ee80000300800 */
[----:B------:R-:W3:Y:S04]  /*a2ef0*/  LDL.LU R30, [R1+0x2148] ;  /* 0x00214800011e7983 */ /* 0x000ee80000300800 */
[----:B------:R-:W3:Y:S01]  /*a2f00*/  LDL.LU R31, [R1+0x214c] ;  /* 0x00214c00011f7983 */ /* 0x000ee20000300800 */
[----:B------:R-:W-:-:S03]  /*a2f10*/  IMAD.MOV.U32 R6, RZ, RZ, R43 ;  /* 0x000000ffff067224 */ /* 0x000fc600078e002b */
[----:B------:R-:W-:Y:S04]  /*a2f20*/  STL.64 [R1+0x8b30], R10 ;  /* 0x008b300a01007387 */ /* 0x000fe80000100a00 */
[----:B------:R-:W-:Y:S04]  /*a2f30*/  STL.64 [R1+0x8b28], R8 ;  /* 0x008b280801007387 */ /* 0x000fe80000100a00 */
[----:B------:R-:W-:Y:S04]  /*a2f40*/  STL [R1+0x7a84], R15 ;  /* 0x007a840f01007387 */ /* 0x000fe80000100800 */
[----:B------:R-:W-:Y:S01]  /*a2f50*/  STL [R1+0x7a80], R12 ;  /* 0x007a800c01007387 */ /* 0x000fe20000100800 */
[----:B--2---:R-:W-:Y:S03]  /*a2f60*/  HMMA.16816.F32 R44, R24, R2, R44 ;  /* 0x00000002182c723c */ /* 0x004fe6000000182c */
[----:B------:R-:W-:Y:S04]  /*a2f70*/  STL [R1+0x7a7c], R13 ;  /* 0x007a7c0d01007387 */ /* 0x000fe80000100800 */
[----:B------:R-:W-:Y:S01]  /*a2f80*/  STL [R1+0x7a78], R14 ;  /* 0x007a780e01007387 */ /* 0x000fe20000100800 */
[----:B------:R-:W-:-:S11]  /*a2f90*/  IMAD.MOV.U32 R4, RZ, RZ, R39 ;  /* 0x000000ffff047224 */ /* 0x000fd600078e0027 */
[----:B----4-:R-:W-:Y:S02]  /*a2fa0*/  IMAD.MOV.U32 R34, RZ, RZ, R46 ;  /* 0x000000ffff227224 */ /* 0x010fe400078e002e */
[----:B0-----:R-:W-:Y:S02]  /*a2fb0*/  IMAD.MOV.U32 R35, RZ, RZ, R47 ;  /* 0x000000ffff237224 */ /* 0x001fe400078e002f */
[----:B------:R-:W-:-:S03]  /*a2fc0*/  IMAD.MOV.U32 R32, RZ, RZ, R44 ;  /* 0x000000ffff207224 */ /* 0x000fc600078e002c */
[----:B------:R0:W-:Y:S01]  /*a2fd0*/  STL.64 [R1+0x7a90], R34 ;  /* 0x007a902201007387 */ /* 0x0001e20000100a00 */
[----:B------:R-:W-:Y:S02]  /*a2fe0*/  IMAD.MOV.U32 R33, RZ, RZ, R45 ;  /* 0x000000ffff217224 */ /* 0x000fe400078e002d */
[----:B------:R-:W-:Y:S02]  /*a2ff0*/  IMAD.MOV.U32 R5, RZ, RZ, R38 ;  /* 0x000000ffff057224 */ /* 0x000fe400078e0026 */
[----:B0-----:R-:W-:Y:S02]  /*a3000*/  IMAD.MOV.U32 R34, RZ, RZ, R7 ;  /* 0x000000ffff227224 */ /* 0x001fe400078e0007 */
[----:B------:R-:W-:Y:S01]  /*a3010*/  IMAD.MOV.U32 R35, RZ, RZ, R6 ;  /* 0x000000ffff237224 */ /* 0x000fe200078e0006 */
[----:B------:R0:W-:Y:S06]  /*a3020*/  STL.64 [R1+0x7a88], R32 ;  /* 0x007a882001007387 */ /* 0x0001ec0000100a00 */
[----:B---3--:R-:W-:Y:S01]  /*a3030*/  HMMA.16816.F32 R8, R24, R34, R52 ;  /* 0x000000221808723c */ /* 0x008fe20000001834 */
[----:B------:R-:W2:Y:S04]  /*a3040*/  LDL.LU R52, [R1+0x2180] ;  /* 0x0021800001347983 */ /* 0x000ea80000300800 */
[----:B------:R-:W2:Y:S01]  /*a3050*/  LDL.LU R53, [R1+0x2184] ;  /* 0x0021840001357983 */ /* 0x000ea20000300800 */
[----:B0-----:R-:W-:-:S03]  /*a3060*/  IMAD.MOV.U32 R33, RZ, RZ, R4 ;  /* 0x000000ffff217224 */ /* 0x001fc600078e0004 */
[----:B------:R-:W2:Y:S01]  /*a3070*/  LDL.LU R54, [R1+0x2188] ;  /* 0x0021880001367983 */ /* 0x000ea20000300800 */
[----:B------:R-:W-:-:S03]  /*a3080*/  IMAD.MOV.U32 R32, RZ, RZ, R5 ;  /* 0x000000ffff207224 */ /* 0x000fc600078e0005 */
[----:B------:R-:W2:Y:S04]  /*a3090*/  LDL.LU R55, [R1+0x218c] ;  /* 0x00218c0001377983 */ /* 0x000ea80000300800 */
[----:B------:R-:W3:Y:S04]  /*a30a0*/  LDL.LU R4, [R1+0x2150] ;  /* 0x0021500001047983 */ /* 0x000ee80000300800 */
[----:B------:R-:W3:Y:S04]  /*a30b0*/  LDL.LU R5, [R1+0x2154] ;  /* 0x0021540001057983 */ /* 0x000ee80000300800 */
[----:B------:R-:W3:Y:S04]  /*a30c0*/  LDL.LU R6, [R1+0x2158] ;  /* 0x0021580001067983 */ /* 0x000ee80000300800 */
[----:B------:R-:W3:Y:S01]  /*a30d0*/  LDL.LU R7, [R1+0x215c] ;  /* 0x00215c0001077983 */ /* 0x000ee20000300800 */
[----:B------:R-:W-:-:S03]  /*a30e0*/  IMAD.MOV.U32 R15, RZ, RZ, R8 ;  /* 0x000000ffff0f7224 */ /* 0x000fc600078e0008 */
[----:B------:R-:W4:Y:S01]  /*a30f0*/  LDL.LU R56, [R1+0x2160] ;  /* 0x0021600001387983 */ /* 0x000f220000300800 */
[----:B------:R-:W-:-:S03]  /*a3100*/  IMAD.MOV.U32 R12, RZ, RZ, R9 ;  /* 0x000000ffff0c7224 */ /* 0x000fc600078e0009 */
[----:B------:R-:W4:Y:S01]  /*a3110*/  LDL.LU R57, [R1+0x2164] ;  /* 0x0021640001397983 */ /* 0x000f220000300800 */
[----:B------:R-:W-:Y:S02]  /*a3120*/  IMAD.MOV.U32 R13, RZ, RZ, R10 ;  /* 0x000000ffff0d7224 */ /* 0x000fe400078e000a */
[----:B------:R-:W-:Y:S01]  /*a3130*/  IMAD.MOV.U32 R14, RZ, RZ, R11 ;  /* 0x000000ffff0e7224 */ /* 0x000fe200078e000b */
[----:B------:R-:W4:Y:S04]  /*a3140*/  LDL.LU R58, [R1+0x2168] ;  /* 0x00216800013a7983 */ /* 0x000f280000300800 */
[----:B------:R-:W4:Y:S04]  /*a3150*/  LDL.LU R59, [R1+0x216c] ;  /* 0x00216c00013b7983 */ /* 0x000f280000300800 */
[----:B------:R-:W-:Y:S04]  /*a3160*/  STL.64 [R1+0x7aa0], R14 ;  /* 0x007aa00e01007387 */ /* 0x000fe80000100a00 */
[----:B------:R0:W-:Y:S01]  /*a3170*/  STL.64 [R1+0x7a98], R12 ;  /* 0x007a980c01007387 */ /* 0x0001e20000100a00 */
[----:B------:R-:W-:-:S15]  /*a3180*/  HMMA.16816.F32 R8, R24, R18, R28 ;  /* 0x000000121808723c */ /* 0x000fde000000181c */
[----:B------:R-:W-:-:S04]  /*a3190*/  NOP ;  /* 0x0000000000007918 */ /* 0x000fc80000000000 */
[----:B------:R-:W-:Y:S02]  /*a31a0*/  IMAD.MOV.U32 R31, RZ, RZ, R11 ;  /* 0x000000ffff1f7224 */ /* 0x000fe400078e000b */
[----:B------:R-:W-:-:S03]  /*a31b0*/  IMAD.MOV.U32 R30, RZ, RZ, R10 ;  /* 0x000000ffff1e7224 */ /* 0x000fc600078e000a */
[----:B------:R1:W-:Y:S04]  /*a31c0*/  STL [R1+0x7ab4], R31 ;  /* 0x007ab41f01007387 */ /* 0x0003e80000100800 */
[----:B------:R1:W-:Y:S04]  /*a31d0*/  STL [R1+0x7ab0], R30 ;  /* 0x007ab01e01007387 */ /* 0x0003e80000100800 */
[----:B0-----:R-:W2:Y:S01]  /*a31e0*/  LDL.LU R12, [R1+0x21a0] ;  /* 0x0021a000010c7983 */ /* 0x001ea20000300800 */
[----:B-1----:R-:W-:-:S03]  /*a31f0*/  IMAD.MOV.U32 R31, RZ, RZ, R36 ;  /* 0x000000ffff1f7224 */ /* 0x002fc600078e0024 */
[----:B------:R-:W2:Y:S01]  /*a3200*/  LDL.LU R13, [R1+0x21a4] ;  /* 0x0021a400010d7983 */ /* 0x000ea20000300800 */
[----:B------:R-:W-:-:S03]  /*a3210*/  IMAD.MOV.U32 R30, RZ, RZ, R37 ;  /* 0x000000ffff1e7224 */ /* 0x000fc600078e0025 */
[----:B------:R-:W2:Y:S04]  /*a3220*/  LDL.LU R14, [R1+0x21a8] ;  /* 0x0021a800010e7983 */ /* 0x000ea80000300800 */
[----:B------:R-:W2:Y:S04]  /*a3230*/  LDL.LU R15, [R1+0x21ac] ;  /* 0x0021ac00010f7983 */ /* 0x000ea80000300800 */
[----:B------:R-:W2:Y:S04]  /*a3240*/  LDL.LU R36, [R1+0x2170] ;  /* 0x0021700001247983 */ /* 0x000ea80000300800 */
[----:B------:R-:W2:Y:S04]  /*a3250*/  LDL.LU R37, [R1+0x2174] ;  /* 0x0021740001257983 */ /* 0x000ea80000300800 */
[----:B------:R-:W2:Y:S04]  /*a3260*/  LDL.LU R38, [R1+0x2178] ;  /* 0x0021780001267983 */ /* 0x000ea80000300800 */
[----:B------:R-:W2:Y:S01]  /*a3270*/  LDL.LU R39, [R1+0x217c] ;  /* 0x00217c0001277983 */ /* 0x000ea20000300800 */
[----:B------:R-:W-:-:S02]  /*a3280*/  IMAD.MOV.U32 R29, RZ, RZ, R9 ;  /* 0x000000ffff1d7224 */ /* 0x000fc400078e0009 */
[----:B------:R-:W-:Y:S01]  /*a3290*/  IMAD.MOV.U32 R28, RZ, RZ, R8 ;  /* 0x000000ffff1c7224 */ /* 0x000fe200078e0008 */
[----:B------:R-:W2:Y:S04]  /*a32a0*/  LDL.LU R44, [R1+0x21b0] ;  /* 0x0021b000012c7983 */ /* 0x000ea80000300800 */
[----:B------:R-:W2:Y:S04]  /*a32b0*/  LDL.LU R45, [R1+0x21b4] ;  /* 0x0021b400012d7983 */ /* 0x000ea80000300800 */
[----:B------:R-:W2:Y:S04]  /*a32c0*/  LDL.LU R46, [R1+0x21b8] ;  /* 0x0021b800012e7983 */ /* 0x000ea80000300800 */
[----:B------:R-:W2:Y:S04]  /*a32d0*/  LDL.LU R47, [R1+0x21bc] ;  /* 0x0021bc00012f7983 */ /* 0x000ea80000300800 */
[----:B------:R-:W-:Y:S04]  /*a32e0*/  STL [R1+0x7aac], R29 ;  /* 0x007aac1d01007387 */ /* 0x000fe80000100800 */
[----:B------:R-:W-:Y:S04]  /*a32f0*/  STL [R1+0x7aa8], R28 ;  /* 0x007aa81c01007387 */ /* 0x000fe80000100800 */
[----:B------:R-:W-:Y:S04]  /*a3300*/  STL.64 [R1+0x8b20], R18 ;  /* 0x008b201201007387 */ /* 0x000fe80000100a00 */
[----:B------:R0:W-:Y:S01]  /*a3310*/  STL.64 [R1+0x8b18], R16 ;  /* 0x008b181001007387 */ /* 0x0001e20000100a00 */
[C---:B---3--:R-:W-:Y:S08]  /*a3320*/  HMMA.16816.F32 R4, R24.reuse, R16, R4 ;  /* 0x000000101804723c */ /* 0x048ff00000001804 */
[C---:B----4-:R-:W-:Y:S11]  /*a3330*/  HMMA.16816.F32 R8, R24.reuse, R48, R56 ;  /* 0x000000301808723c */ /* 0x050ff60000001838 */
[----:B------:R-:W-:Y:S04]  /*a3340*/  STL.64 [R1+0x2110], R4 ;  /* 0x0021100401007387 */ /* 0x000fe80000100a00 */
[----:B------:R2:W-:Y:S04]  /*a3350*/  STL.64 [R1+0x2118], R6 ;  /* 0x0021180601007387 */ /* 0x0005e80000100a00 */
[----:B0-----:R-:W3:Y:S04]  /*a3360*/  LDL.LU R16, [R1+0x2190] ;  /* 0x0021900001107983 */ /* 0x001ee80000300800 */
[----:B------:R-:W3:Y:S01]  /*a3370*/  LDL.LU R17, [R1+0x2194] ;  /* 0x0021940001117983 */ /* 0x000ee20000300800 */
[C---:B--2---:R-:W-:Y:S03]  /*a3380*/  HMMA.16816.F32 R4, R24.reuse, R50, R52 ;  /* 0x000000321804723c */ /* 0x044fe60000001834 */
[----:B------:R-:W3:Y:S04]  /*a3390*/  LDL.LU R18, [R1+0x2198] ;  /* 0x0021980001127983 */ /* 0x000ee80000300800 */
[----:B------:R-:W3:Y:S04]  /*a33a0*/  LDL.LU R19, [R1+0x219c] ;  /* 0x00219c0001137983 */ /* 0x000ee80000300800 */
[----:B------:R-:W2:Y:S04]  /*a33b0*/  LDL.LU R52, [R1+0x21c0] ;  /* 0x0021c00001347983 */ /* 0x000ea80000300800 */
[----:B------:R-:W-:Y:S04]  /*a33c0*/  STL.64 [R1+0x2130], R8 ;  /* 0x0021300801007387 */ /* 0x000fe80000100a00 */
[----:B------:R0:W-:Y:S04]  /*a33d0*/  STL.64 [R1+0x2138], R10 ;  /* 0x0021380a01007387 */ /* 0x0001e80000100a00 */
[----:B------:R1:W-:Y:S04]  /*a33e0*/  STL.64 [R1+0x2140], R4 ;  /* 0x0021400401007387 */ /* 0x0003e80000100a00 */
[----:B------:R4:W-:Y:S04]  /*a33f0*/  STL.64 [R1+0x2148], R6 ;  /* 0x0021480601007387 */ /* 0x0009e80000100a00 */
[----:B------:R-:W2:Y:S04]  /*a3400*/  LDL.LU R53, [R1+0x21c4] ;  /* 0x0021c40001357983 */ /* 0x000ea80000300800 */
[----:B------:R-:W2:Y:S04]  /*a3410*/  LDL.LU R54, [R1+0x21c8] ;  /* 0x0021c80001367983 */ /* 0x000ea80000300800 */
[----:B------:R-:W2:Y:S04]  /*a3420*/  LDL.LU R55, [R1+0x21cc] ;  /* 0x0021cc0001377983 */ /* 0x000ea80000300800 */
[----:B0-----:R-:W2:Y:S04]  /*a3430*/  LDL.LU.64 R10, [R1+0x5d0] ;  /* 0x0005d000010a7983 */ /* 0x001ea80000300a00 */
[----:B-1----:R-:W2:Y:S04]  /*a3440*/  LDL.LU R4, [R1+0x21e0] ;  /* 0x0021e00001047983 */ /* 0x002ea80000300800 */
[----:B------:R-:W2:Y:S04]  /*a3450*/  LDL.LU R5, [R1+0x21e4] ;  /* 0x0021e40001057983 */ /* 0x000ea80000300800 */
[----:B----4-:R-:W4:Y:S04]  /*a3460*/  LDL.LU R6, [R1+0x21e8] ;  /* 0x0021e80001067983 */ /* 0x010f280000300800 */
[----:B------:R-:W4:Y:S04]  /*a3470*/  LDL.LU R7, [R1+0x21ec] ;  /* 0x0021ec0001077983 */ /* 0x000f280000300800 */
[----:B------:R-:W2:Y:S04]  /*a3480*/  LDL.LU R56, [R1+0x2200] ;  /* 0x0022000001387983 */ /* 0x000ea80000300800 */
[----:B------:R-:W2:Y:S04]  /*a3490*/  LDL.LU R57, [R1+0x2204] ;  /* 0x0022040001397983 */ /* 0x000ea80000300800 */
[----:B------:R-:W2:Y:S04]  /*a34a0*/  LDL.LU R58, [R1+0x2208] ;  /* 0x00220800013a7983 */ /* 0x000ea80000300800 */
[----:B------:R-:W2:Y:S01]  /*a34b0*/  LDL.LU R59, [R1+0x220c] ;  /* 0x00220c00013b7983 */ /* 0x000ea20000300800 */
[----:B------:R-:W-:Y:S03]  /*a34c0*/  HMMA.16816.F32 R24, R24, R60, R36 ;  /* 0x0000003c1818723c */ /* 0x000fe60000001824 */
[----:B------:R-:W3:Y:S04]  /*a34d0*/  LDL.LU.64 R38, [R1+0x8b40] ;  /* 0x008b400001267983 */ /* 0x000ee80000300a00 */
[----:B------:R-:W3:Y:S01]  /*a34e0*/  LDL.LU.64 R36, [R1+0x8b38] ;  /* 0x008b380001247983 */ /* 0x000ee20000300a00 */
[----:B------:R-:W-:-:S02]  /*a34f0*/  IMAD.MOV.U32 R28, RZ, RZ, R42 ;  /* 0x000000ffff1c7224 */ /* 0x000fc400078e002a */
[----:B------:R-:W-:-:S09]  /*a3500*/  IMAD.MOV.U32 R29, RZ, RZ, R0 ;  /* 0x000000ffff1d7224 */ /* 0x000fd200078e0000 */
[----:B------:R0:W-:Y:S04]  /*a3510*/  STL [R1+0x7974], R24 ;  /* 0x0079741801007387 */ /* 0x0001e80000100800 */
[----:B------:R-:W-:Y:S04]  /*a3520*/  STL [R1+0x7970], R25 ;  /* 0x0079701901007387 */ /* 0x000fe80000100800 */
[----:B------:R-:W-:Y:S04]  /*a3530*/  STL [R1+0x795c], R26 ;  /* 0x00795c1a01007387 */ /* 0x000fe80000100800 */
[----:B------:R-:W-:Y:S01]  /*a3540*/  STL [R1+0x7958], R27 ;  /* 0x0079581b01007387 */ /* 0x000fe20000100800 */
[C---:B---3--:R-:W-:Y:S08]  /*a3550*/  HMMA.16816.F32 R16, R36.reuse, R28, R16 ;  /* 0x0000001c2410723c */ /* 0x048ff00000001810 */
[----:B------:R-:W-:Y:S11]  /*a3560*/  HMMA.16816.F32 R12, R36, R30, R12 ;  /* 0x0000001e240c723c */ /* 0x000ff6000000180c */
[----:B------:R-:W-:Y:S04]  /*a3570*/  STL.64 [R1+0x2160], R16 ;  /* 0x0021601001007387 */ /* 0x000fe80000100a00 */
[----:B------:R1:W-:Y:S04]  /*a3580*/  STL.64 [R1+0x2168], R18 ;  /* 0x0021681201007387 */ /* 0x0003e80000100a00 */
[----:B0-----:R-:W-:Y:S01]  /*a3590*/  IMAD.MOV.U32 R24, RZ, RZ, R14 ;  /* 0x000000ffff187224 */ /* 0x001fe200078e000e */
[----:B------:R0:W-:Y:S01]  /*a35a0*/  STL.64 [R1+0x2180], R12 ;  /* 0x0021800c01007387 */ /* 0x0001e20000100a00 */
[----:B------:R-:W-:-:S03]  /*a35b0*/  IMAD.MOV.U32 R14, RZ, RZ, R40 ;  /* 0x000000ffff0e7224 */ /* 0x000fc600078e0028 */
[----:B------:R-:W-:Y:S01]  /*a35c0*/  STL.64 [R1+0x8af0], R30 ;  /* 0x008af01e01007387 */ /* 0x000fe20000100a00 */
[----:B-1----:R-:W-:Y:S03]  /*a35d0*/  HMMA.16816.F32 R16, R36, R40, R44 ;  /* 0x000000282410723c */ /* 0x002fe6000000182c */
[----:B------:R-:W3:Y:S01]  /*a35e0*/  LDL.LU R40, [R1+0x2220] ;  /* 0x0022200001287983 */ /* 0x000ee20000300800 */
[----:B0-----:R-:W-:-:S03]  /*a35f0*/  IMAD.MOV.U32 R13, RZ, RZ, R41 ;  /* 0x000000ffff0d7224 */ /* 0x001fc600078e0029 */
[----:B------:R-:W3:Y:S04]  /*a3600*/  LDL.LU R41, [R1+0x2224] ;  /* 0x0022240001297983 */ /* 0x000ee80000300800 */
[----:B------:R-:W3:Y:S04]  /*a3610*/  LDL.LU R42, [R1+0x2228] ;  /* 0x00222800012a7983 */ /* 0x000ee80000300800 */
[----:B------:R-:W3:Y:S01]  /*a3620*/  LDL.LU R43, [R1+0x222c] ;  /* 0x00222c00012b7983 */ /* 0x000ee20000300800 */
[----:B--2---:R-:W-:Y:S01]  /*a3630*/  HMMA.16816.F32 R52, R36, R10, R52 ;  /* 0x0000000a2434723c */ /* 0x004fe20000001834 */
[----:B------:R-:W-:-:S02]  /*a3640*/  IMAD.MOV.U32 R12, RZ, RZ, R10 ;  /* 0x000000ffff0c7224 */ /* 0x000fc400078e000a */
[----:B------:R-:W-:-:S05]  /*a3650*/  IMAD.MOV.U32 R0, RZ, RZ, R11 ;  /* 0x000000ffff007224 */ /* 0x000fca00078e000b */
[----:B----4-:R-:W-:Y:S01]  /*a3660*/  HMMA.16816.F32 R8, R36, R32, R4 ;  /* 0x000000202408723c */ /* 0x010fe20000001804 */
[----:B------:R-:W-:-:S07]  /*a3670*/  IMAD.MOV.U32 R47, RZ, RZ, R16 ;  /* 0x000000ffff2f7224 */ /* 0x000fce00078e0010 */
[C---:B------:R-:W-:Y:S01]  /*a3680*/  HMMA.16816.F32 R4, R36.reuse, R20, R56 ;  /* 0x000000142404723c */ /* 0x040fe20000001838 */
[----:B------:R-:W-:Y:S02]  /*a3690*/  IMAD.MOV.U32 R46, RZ, RZ, R17 ;  /* 0x000000ffff2e7224 */ /* 0x000fe400078e0011 */
[----:B------:R-:W-:Y:S02]  /*a36a0*/  IMAD.MOV.U32 R45, RZ, RZ, R18 ;  /* 0x000000ffff2d7224 */ /* 0x000fe400078e0012 */
[----:B------:R-:W-:Y:S01]  /*a36b0*/  IMAD.MOV.U32 R44, RZ, RZ, R19 ;  /* 0x000000ffff2c7224 */ /* 0x000fe200078e0013 */
[----:B------:R-:W-:Y:S04]  /*a36c0*/  STL.64 [R1+0x7968], R46 ;  /* 0x0079682e01007387 */ /* 0x000fe80000100a00 */
[----:B------:R-:W-:Y:S04]  /*a36d0*/  STL.64 [R1+0x7960], R44 ;  /* 0x0079602c01007387 */ /* 0x000fe80000100a00 */
[----:B------:R0:W-:Y:S04]  /*a36e0*/  STL.64 [R1+0x7938], R52 ;  /* 0x0079383401007387 */ /* 0x0001e80000100a00 */
[----:B------:R1:W-:Y:S04]  /*a36f0*/  STL [R1+0x7934], R54 ;  /* 0x0079343601007387 */ /* 0x0003e80000100800 */
[----:B------:R2:W-:Y:S04]  /*a3700*/  STL [R1+0x7930], R55 ;  /* 0x0079303701007387 */ /* 0x0005e80000100800 */
[----:B0-----:R-:W4:Y:S04]  /*a3710*/  LDL.LU R52, [R1+0x2240] ;  /* 0x0022400001347983 */ /* 0x001f280000300800 */
[----:B------:R-:W-:Y:S04]  /*a3720*/  STL.64 [R1+0x21e0], R8 ;  /* 0x0021e00801007387 */ /* 0x000fe80000100a00 */
[----:B------:R-:W-:Y:S04]  /*a3730*/  STL.64 [R1+0x21e8], R10 ;  /* 0x0021e80a01007387 */ /* 0x000fe80000100a00 */
[----:B------:R0:W-:Y:S04]  /*a3740*/  STL.64 [R1+0x2200], R4 ;  /* 0x0022000401007387 */ /* 0x0001e80000100a00 */
[----:B------:R0:W-:Y:S04]  /*a3750*/  STL.64 [R1+0x2208], R6 ;  /* 0x0022080601007387 */ /* 0x0001e80000100a00 */
[----:B------:R-:W4:Y:S04]  /*a3760*/  LDL.LU R53, [R1+0x2244] ;  /* 0x0022440001357983 */ /* 0x000f280000300800 */
[----:B-1----:R-:W4:Y:S04]  /*a3770*/  LDL.LU R54, [R1+0x2248] ;  /* 0x0022480001367983 */ /* 0x002f280000300800 */
[----:B--2---:R-:W4:Y:S04]  /*a3780*/  LDL.LU R55, [R1+0x224c] ;  /* 0x00224c0001377983 */ /* 0x004f280000300800 */
        /* <DEDUP_REMOVED lines=18> */
[----:B------:R-:W-:Y:S02]  /*a38b0*/  IMAD.MOV.U32 R42, RZ, RZ, R10 ;  /* 0x000000ffff2a7224 */ /* 0x000fe400078e000a */
[----:B------:R-:W-:Y:S02]  /*a38c0*/  IMAD.MOV.U32 R43, RZ, RZ, R11 ;  /* 0x000000ffff2b7224 */ /* 0x000fe400078e000b */
[----:B------:R-:W-:Y:S01]  /*a38d0*/  IMAD.MOV.U32 R40, RZ, RZ, R8 ;  /* 0x000000ffff287224 */ /* 0x000fe200078e0008 */
[----:B------:R-:W2:Y:S01]  /*a38e0*/  LDL.LU.64 R10, [R1+0x8b30] ;  /* 0x008b3000010a7983 */ /* 0x000ea20000300a00 */
[----:B------:R-:W-:-:S03]  /*a38f0*/  IMAD.MOV.U32 R41, RZ, RZ, R9 ;  /* 0x000000ffff297224 */ /* 0x000fc600078e0009 */
[----:B------:R-:W4:Y:S04]  /*a3900*/  LDL.LU.64 R8, [R1+0x8b28] ;  /* 0x008b280001087983 */ /* 0x000f280000300a00 */
[----:B------:R-:W-:Y:S04]  /*a3910*/  STL.64 [R1+0x8ad8], R22 ;  /* 0x008ad81601007387 */ /* 0x000fe80000100a00 */
[----:B------:R0:W-:Y:S01]  /*a3920*/  STL.64 [R1+0x8ad0], R20 ;  /* 0x008ad01401007387 */ /* 0x0001e20000100a00 */
[----:B------:R-:W-:-:S03]  /*a3930*/  IMAD.MOV.U32 R25, RZ, RZ, R15 ;  /* 0x000000ffff197224 */ /* 0x000fc600078e000f */
[----:B0-----:R-:W3:Y:S04]  /*a3940*/  LDL.LU R20, [R1+0x22e0] ;  /* 0x0022e00001147983 */ /* 0x001ee80000300800 */
        /* <DEDUP_REMOVED lines=9> */
[C---:B----4-:R-:W-:Y:S08]  /*a39e0*/  HMMA.16816.F32 R52, R36.reuse, R8, R52 ;  /* 0x000000082434723c */ /* 0x050ff00000001834 */
[----:B--2---:R-:W-:Y:S11]  /*a39f0*/  HMMA.16816.F32 R16, R36, R10, R16 ;  /* 0x0000000a2410723c */ /* 0x004ff60000001810 */
[----:B------:R-:W-:-:S02]  /*a3a00*/  IMAD.MOV.U32 R26, RZ, RZ, R52 ;  /* 0x000000ffff1a7224 */ /* 0x000fc400078e0034 */
[----:B------:R-:W-:Y:S01]  /*a3a10*/  IMAD.MOV.U32 R27, RZ, RZ, R53 ;  /* 0x000000ffff1b7224 */ /* 0x000fe200078e0035 */
[----:B------:R0:W-:Y:S04]  /*a3a20*/  STL.64 [R1+0x2248], R54 ;  /* 0x0022483601007387 */ /* 0x0001e80000100a00 */
[----:B------:R-:W-:Y:S04]  /*a3a30*/  STL.64 [R1+0x7990], R26 ;  /* 0x0079901a01007387 */ /* 0x000fe80000100a00 */
[----:B------:R1:W-:Y:S01]  /*a3a40*/  STL.64 [R1+0x7988], R24 ;  /* 0x0079881801007387 */ /* 0x0003e20000100a00 */
[----:B0-----:R-:W-:-:S02]  /*a3a50*/  IMAD.MOV.U32 R54, RZ, RZ, R16 ;  /* 0x000000ffff367224 */ /* 0x001fc400078e0010 */
[----:B------:R-:W-:Y:S01]  /*a3a60*/  IMAD.MOV.U32 R55, RZ, RZ, R17 ;  /* 0x000000ffff377224 */ /* 0x000fe200078e0011 */
[----:B-1----:R-:W2:Y:S04]  /*a3a70*/  LDL.LU R24, [R1+0x22a0] ;  /* 0x0022a00001187983 */ /* 0x002ea80000300800 */
[----:B------:R-:W2:Y:S04]  /*a3a80*/  LDL.LU R25, [R1+0x22a4] ;  /* 0x0022a40001197983 */ /* 0x000ea80000300800 */
[----:B------:R-:W2:Y:S04]  /*a3a90*/  LDL.LU R26, [R1+0x22a8] ;  /* 0x0022a800011a7983 */ /* 0x000ea80000300800 */
[----:B------:R-:W2:Y:S04]  /*a3aa0*/  LDL.LU R27, [R1+0x22ac] ;  /* 0x0022ac00011b7983 */ /* 0x000ea80000300800 */
        /* <DEDUP_REMOVED lines=9> */
[----:B------:R-:W-:Y:S04]  /*a3b40*/  STL [R1+0x7a0c], R55 ;  /* 0x007a0c3701007387 */ /* 0x000fe80000100800 */
[----:B------:R2:W-:Y:S04]  /*a3b50*/  STL [R1+0x7a08], R54 ;  /* 0x007a083601007387 */ /* 0x0005e80000100800 */
[----:B------:R-:W-:Y:S01]  /*a3b60*/  STL.64 [R1+0x8b00], R34 ;  /* 0x008b002201007387 */ /* 0x000fe20000100a00 */
[C---:B---3--:R-:W-:Y:S08]  /*a3b70*/  HMMA.16816.F32 R20, R36.reuse, R16, R20 ;  /* 0x000000102414723c */ /* 0x048ff00000001814 */
[C---:B--2---:R-:W-:Y:S08]  /*a3b80*/  HMMA.16816.F32 R52, R36.reuse, R2, R8 ;  /* 0x000000022434723c */ /* 0x044ff00000001808 */
[C---:B------:R-:W-:Y:S08]  /*a3b90*/  HMMA.16816.F32 R8, R36.reuse, R34, R24 ;  /* 0x000000222408723c */ /* 0x040ff00000001818 */
        /* <DEDUP_REMOVED lines=10> */
[----:B------:R-:W-:Y:S05]  /*a3c40*/  STL.64 [R1+0x22e8], R22 ;  /* 0x0022e81601007387 */ /* 0x000fea0000100a00 */
[----:B------:R-:W-:Y:S04]  /*a3c50*/  STL.64 [R1+0x2310], R8 ;  /* 0x0023100801007387 */ /* 0x000fe80000100a00 */
[----:B------:R0:W-:Y:S02]  /*a3c60*/  STL.64 [R1+0x2318], R10 ;  /* 0x0023180a01007387 */ /* 0x0001e40000100a00 */
[----:B0-----:R-:W-:Y:S01]  /*a3c70*/  HMMA.16816.F32 R8, R36, R50, R44 ;  /* 0x000000322408723c */ /* 0x001fe2000000182c */
[----:B------:R-:W-:-:S02]  /*a3c80*/  IMAD.MOV.U32 R7, RZ, RZ, R48 ;  /* 0x000000ffff077224 */ /* 0x000fc400078e0030 */
[----:B------:R-:W-:Y:S02]  /*a3c90*/  IMAD.MOV.U32 R6, RZ, RZ, R49 ;  /* 0x000000ffff067224 */ /* 0x000fe400078e0031 */
[----:B------:R-:W2:Y:S01]  /*a3ca0*/  LDL.LU.64 R48, [R1+0x8b10] ;  /* 0x008b100001307983 */ /* 0x000ea20000300a00 */
[----:B------:R-:W-:Y:S02]  /*a3cb0*/  IMAD.MOV.U32 R5, RZ, RZ, R50 ;  /* 0x000000ffff057224 */ /* 0x000fe400078e0032 */
[----:B------:R-:W-:-:S11]  /*a3cc0*/  IMAD.MOV.U32 R4, RZ, RZ, R51 ;  /* 0x000000ffff047224 */ /* 0x000fd600078e0033 */
[----:B------:R0:W-:Y:S04]  /*a3cd0*/  STL.64 [R1+0x2430], R8 ;  /* 0x0024300801007387 */ /* 0x0001e80000100a00 */
[----:B------:R1:W-:Y:S04]  /*a3ce0*/  STL.64 [R1+0x2438], R10 ;  /* 0x0024380a01007387 */ /* 0x0003e80000100a00 */
[----:B------:R-:W2:Y:S04]  /*a3cf0*/  LDL.LU.64 R50, [R1+0x8b08] ;  /* 0x008b080001327983 */ /* 0x000ea80000300a00 */
[----:B0-----:R-:W3:Y:S04]  /*a3d00*/  LDL.LU R8, [R1+0x2400] ;  /* 0x0024000001087983 */ /* 0x001ee80000300800 */
[----:B------:R-:W3:Y:S04]  /*a3d10*/  LDL.LU R9, [R1+0x2404] ;  /* 0x0024040001097983 */ /* 0x000ee80000300800 */
[----:B-1----:R-:W3:Y:S04]  /*a3d20*/  LDL.LU R10, [R1+0x2408] ;  /* 0x00240800010a7983 */ /* 0x002ee80000300800 */
[----:B------:R-:W3:Y:S04]  /*a3d30*/  LDL.LU R11, [R1+0x240c] ;  /* 0x00240c00010b7983 */ /* 0x000ee80000300800 */
[----:B------:R-:W2:Y:S04]  /*a3d40*/  LDL.LU R32, [R1+0x2410] ;  /* 0x0024100001207983 */ /* 0x000ea80000300800 */
[----:B------:R-:W2:Y:S04]  /*a3d50*/  LDL.LU R33, [R1+0x2414] ;  /* 0x0024140001217983 */ /* 0x000ea80000300800 */
[----:B------:R-:W2:Y:S04]  /*a3d60*/  LDL.LU R34, [R1+0x2418] ;  /* 0x0024180001227983 */ /* 0x000ea80000300800 */
[----:B------:R-:W2:Y:S01]  /*a3d70*/  LDL.LU R35, [R1+0x241c] ;  /* 0x00241c0001237983 */ /* 0x000ea20000300800 */
[----:B------:R-:W-:Y:S03]  /*a3d80*/  HMMA.16816.F32 R56, R36, R60, R56 ;  /* 0x0000003c2438723c */ /* 0x000fe60000001838 */
[----:B------:R-:W4:Y:S04]  /*a3d90*/  LDL.LU R24, [R1+0x23c0] ;  /* 0x0023c00001187983 */ /* 0x000f280000300800 */
[----:B------:R-:W4:Y:S04]  /*a3da0*/  LDL.LU R25, [R1+0x23c4] ;  /* 0x0023c40001197983 */ /* 0x000f280000300800 */
[----:B------:R-:W4:Y:S04]  /*a3db0*/  LDL.LU R26, [R1+0x23c8] ;  /* 0x0023c800011a7983 */ /* 0x000f280000300800 */
[----:B------:R-:W4:Y:S01]  /*a3dc0*/  LDL.LU R27, [R1+0x23cc] ;  /* 0x0023cc00011b7983 */ /* 0x000f220000300800 */
[----:B------:R-:W-:-:S03]  /*a3dd0*/  IMAD.MOV.U32 R38, RZ, RZ, R12 ;  /* 0x000000ffff267224 */ /* 0x000fc600078e000c */
[----:B------:R-:W3:Y:S01]  /*a3de0*/  LDL.LU R52, [R1+0x23d0] ;  /* 0x0023d00001347983 */ /* 0x000ee20000300800 */
[----:B------:R-:W-:-:S03]  /*a3df0*/  IMAD.MOV.U32 R23, RZ, RZ, R13 ;  /* 0x000000ffff177224 */ /* 0x000fc600078e000d */
[----:B------:R-:W3:Y:S01]  /*a3e00*/  LDL.LU R53, [R1+0x23d4] ;  /* 0x0023d40001357983 */ /* 0x000ee20000300800 */
[----:B------:R-:W-:-:S03]  /*a3e10*/  IMAD.MOV.U32 R22, RZ, RZ, R14 ;  /* 0x000000ffff167224 */ /* 0x000fc600078e000e */
        /* <DEDUP_REMOVED lines=25> */
[----:B0-----:R-:W2:Y:S01]  /*a3fb0*/  LDL.LU.64 R30, [R1+0x8af0] ;  /* 0x008af000011e7983 */ /* 0x001ea20000300a00 */
[----:B---3--:R-:W-:-:S15]  /*a3fc0*/  HMMA.16816.F32 R20, R48, R22, R56 ;  /* 0x000000163014723c */ /* 0x008fde0000001838 */
[----:B------:R-:W-:-:S04]  /*a3fd0*/  NOP ;  /* 0x0000000000007918 */ /* 0x000fc80000000000 */
[----:B------:R-:W-:Y:S02]  /*a3fe0*/  IMAD.MOV.U32 R56, RZ, RZ, R23 ;  /* 0x000000ffff387224 */ /* 0x000fe400078e0017 */
[----:B------:R-:W-:Y:S02]  /*a3ff0*/  IMAD.MOV.U32 R57, RZ, RZ, R22 ;  /* 0x000000ffff397224 */ /* 0x000fe400078e0016 */
[----:B------:R-:W-:Y:S02]  /*a4000*/  IMAD.MOV.U32 R58, RZ, RZ, R21 ;  /* 0x000000ffff3a7224 */ /* 0x000fe400078e0015 */
[----:B------:R-:W-:Y:S01]  /*a4010*/  IMAD.MOV.U32 R59, RZ, RZ, R20 ;  /* 0x000000ffff3b7224 */ /* 0x000fe200078e0014 */
[----:B--2---:R-:W-:Y:S01]  /*a4020*/  HMMA.16816.F32 R28, R48, R30, R8 ;  /* 0x0000001e301c723c */ /* 0x004fe20000001808 */
[----:B------:R-:W2:Y:S04]  /*a4030*/  LDL.LU.64 R10, [R1+0x8ae8] ;  /* 0x008ae800010a7983 */ /* 0x000ea80000300a00 */
[----:B------:R-:W3:-:S14]  /*a4040*/  LDL.LU.64 R8, [R1+0x8ae0] ;  /* 0x008ae00001087983 */ /* 0x000edc0000300a00 */
[----:B------:R0:W-:Y:S04]  /*a4050*/  STL.64 [R1+0x2400], R28 ;  /* 0x0024001c01007387 */ /* 0x0001e80000100a00 */
[----:B------:R1:W-:Y:S04]  /*a4060*/  STL.64 [R1+0x2408], R30 ;  /* 0x0024081e01007387 */ /* 0x0003e80000100a00 */
[----:B0-----:R-:W2:Y:S04]  /*a4070*/  LDL.LU R28, [R1+0x2380] ;  /* 0x00238000011c7983 */ /* 0x001ea80000300800 */
[----:B------:R-:W2:Y:S04]  /*a4080*/  LDL.LU R29, [R1+0x2384] ;  /* 0x00238400011d7983 */ /* 0x000ea80000300800 */
[----:B-1----:R-:W2:Y:S04]  /*a4090*/  LDL.LU R30, [R1+0x2388] ;  /* 0x00238800011e7983 */ /* 0x002ea80000300800 */
[----:B------:R-:W2:Y:S04]  /*a40a0*/  LDL.LU R31, [R1+0x238c] ;  /* 0x00238c00011f7983 */ /* 0x000ea80000300800 */
[----:B------:R-:W2:Y:S04]  /*a40b0*/  LDL.LU.64 R22, [R1+0x8ad8] ;  /* 0x008ad80001167983 */ /* 0x000ea80000300a00 */
[----:B------:R-:W4:Y:S04]  /*a40c0*/  LDL.LU.64 R20, [R1+0x8ad0] ;  /* 0x008ad00001147983 */ /* 0x000f280000300a00 */
[----:B------:R0:W-:Y:S04]  /*a40d0*/  STL [R1+0x7910], R56 ;  /* 0x0079103801007387 */ /* 0x0001e80000100800 */
[----:B------:R1:W-:Y:S04]  /*a40e0*/  STL [R1+0x790c], R57 ;  /* 0x00790c3901007387 */ /* 0x0003e80000100800 */
[----:B------:R1:W-:Y:S04]  /*a40f0*/  STL [R1+0x7908], R58 ;  /* 0x0079083a01007387 */ /* 0x0003e80000100800 */
[----:B------:R1:W-:Y:S04]  /*a4100*/  STL [R1+0x7904], R59 ;  /* 0x0079043b01007387 */ /* 0x0003e80000100800 */
[----:B0-----:R-:W3:Y:S04]  /*a4110*/  LDL.LU R56, [R1+0x23e0] ;  /* 0x0023e00001387983 */ /* 0x001ee80000300800 */
[----:B-1----:R-:W3:Y:S04]  /*a4120*/  LDL.LU R57, [R1+0x23e4] ;  /* 0x0023e40001397983 */ /* 0x002ee80000300800 */
[----:B------:R-:W3:Y:S04]  /*a4130*/  LDL.LU R58, [R1+0x23e8] ;  /* 0x0023e800013a7983 */ /* 0x000ee80000300800 */
[----:B------:R-:W3:Y:S01]  /*a4140*/  LDL.LU R59, [R1+0x23ec] ;  /* 0x0023ec00013b7983 */ /* 0x000ee20000300800 */
[----:B------:R-:W-:Y:S01]  /*a4150*/  IMAD.MOV.U32 R39, RZ, RZ, R0 ;  /* 0x000000ffff277224 */ /* 0x000fe200078e0000 */
[C---:B----4-:R-:W-:Y:S08]  /*a4160*/  HMMA.16816.F32 R24, R48.reuse, R20, R24 ;  /* 0x000000143018723c */ /* 0x050ff00000001818 */
[C---:B--2---:R-:W-:Y:S08]  /*a4170*/  HMMA.16816.F32 R20, R48.reuse, R22, R12 ;  /* 0x000000163014723c */ /* 0x044ff0000000180c */
[C---:B---3--:R-:W-:Y:S08]  /*a4180*/  HMMA.16816.F32 R56, R48.reuse, R38, R56 ;  /* 0x000000263038723c */ /* 0x048ff00000001838 */
[----:B------:R-:W-:Y:S01]  /*a4190*/  HMMA.16816.F32 R36, R48, R32, R52 ;  /* 0x000000203024723c */ /* 0x000fe20000001834 */
[----:B------:R-:W-:-:S10]  /*a41a0*/  IMAD.MOV.U32 R0, RZ, RZ, R27 ;  /* 0x000000ffff007224 */ /* 0x000fd400078e001b */
[----:B------:R-:W-:Y:S04]  /*a41b0*/  STL.64 [R1+0x23e0], R56 ;  /* 0x0023e03801007387 */ /* 0x000fe80000100a00 */
[----:B------:R-:W-:Y:S04]  /*a41c0*/  STL.64 [R1+0x23e8], R58 ;  /* 0x0023e83a01007387 */ /* 0x000fe80000100a00 */
[----:B------:R-:W-:Y:S04]  /*a41d0*/  STL.64 [R1+0x23c0], R24 ;  /* 0x0023c01801007387 */ /* 0x000fe80000100a00 */
[----:B------:R-:W-:Y:S04]  /*a41e0*/  STL.64 [R1+0x23d0], R36 ;  /* 0x0023d02401007387 */ /* 0x000fe80000100a00 */
[----:B------:R0:W-:Y:S04]  /*a41f0*/  STL.64 [R1+0x23d8], R38 ;  /* 0x0023d82601007387 */ /* 0x0001e80000100a00 */
[----:B------:R1:W-:Y:S01]  /*a4200*/  STL [R1+0x23c8], R26 ;  /* 0x0023c81a01007387 */ /* 0x0003e20000100800 */
[C---:B0-----:R-:W-:Y:S03]  /*a4210*/  HMMA.16816.F32 R36, R48.reuse, R8, R40 ;  /* 0x000000083024723c */ /* 0x041fe60000001828 */
[----:B------:R-:W-:Y:S04]  /*a4220*/  STL [R1+0x7900], R0 ;  /* 0x0079000001007387 */ /* 0x000fe80000100800 */
[----:B------:R-:W2:Y:S01]  /*a4230*/  LDL.LU R12, [R1+0x2370] ;  /* 0x00237000010c7983 */ /* 0x000ea20000300800 */
[C---:B-1----:R-:W-:Y:S03]  /*a4240*/  HMMA.16816.F32 R24, R48.reuse, R10, R44 ;  /* 0x0000000a3018723c */ /* 0x042fe6000000182c */
        /* <DEDUP_REMOVED lines=10> */
[----:B------:R-:W-:Y:S04]  /*a42f0*/  STL.64 [R1+0x23a0], R36 ;  /* 0x0023a02401007387 */ /* 0x000fe80000100a00 */
[----:B------:R-:W-:Y:S04]  /*a4300*/  STL.64 [R1+0x23a8], R38 ;  /* 0x0023a82601007387 */ /* 0x000fe80000100a00 */
[----:B------:R-:W-:Y:S04]  /*a4310*/  STL.64 [R1+0x2390], R24 ;  /* 0x0023901801007387 */ /* 0x000fe80000100a00 */
[----:B------:R0:W-:Y:S04]  /*a4320*/  STL.64 [R1+0x2398], R26 ;  /* 0x0023981a01007387 */ /* 0x0001e80000100a00 */
[----:B------:R-:W4:Y:S04]  /*a4330*/  LDL.LU R9, [R1+0x2364] ;  /* 0x0023640001097983 */ /* 0x000f280000300800 */
[----:B------:R-:W4:Y:S01]  /*a4340*/  LDL.LU R10, [R1+0x2368] ;  /* 0x00236800010a7983 */ /* 0x000f220000300800 */
[----:B0-----:R-:W-:Y:S03]  /*a4350*/  HMMA.16816.F32 R24, R48, R2, R28 ;  /* 0x000000023018723c */ /* 0x001fe6000000181c */
[----:B------:R-:W4:Y:S04]  /*a4360*/  LDL.LU R11, [R1+0x236c] ;  /* 0x00236c00010b7983 */ /* 0x000f280000300800 */
[----:B------:R-:W2:Y:S04]  /*a4370*/  LDL.LU.64 R52, [R1+0x5b8] ;  /* 0x0005b80001347983 */ /* 0x000ea80000300a00 */
[----:B------:R-:W2:Y:S04]  /*a4380*/  LDL R2, [R1+0x5c8] ;  /* 0x0005c80001027983 */ /* 0x000ea80000100800 */
[----:B------:R-:W2:Y:S04]  /*a4390*/  LDL R3, [R1+0x5cc] ;  /* 0x0005cc0001037983 */ /* 0x000ea80000100800 */
[----:B------:R-:W-:-:S02]  /*a43a0*/  IMAD.MOV.U32 R56, RZ, RZ, R24 ;  /* 0x000000ffff387224 */ /* 0x000fc400078e0018 */
[----:B------:R-:W-:Y:S01]  /*a43b0*/  IMAD.MOV.U32 R57, RZ, RZ, R25 ;  /* 0x000000ffff397224 */ /* 0x000fe200078e0019 */
[----:B------:R-:W2:Y:S01]  /*a43c0*/  LDL.LU R24, [R1+0x470] ;  /* 0x0004700001187983 */ /* 0x000ea20000300800 */
[----:B------:R-:W-:Y:S02]  /*a43d0*/  IMAD.MOV.U32 R58, RZ, RZ, R26 ;  /* 0x000000ffff3a7224 */ /* 0x000fe400078e001a */
[----:B------:R-:W-:Y:S01]  /*a43e0*/  IMAD.MOV.U32 R59, RZ, RZ, R27 ;  /* 0x000000ffff3b7224 */ /* 0x000fe200078e001b */
[----:B------:R-:W2:Y:S04]  /*a43f0*/  LDL.LU R25, [R1+0x474] ;  /* 0x0004740001197983 */ /* 0x000ea80000300800 */
[----:B------:R-:W2:Y:S04]  /*a4400*/  LDL.LU R26, [R1+0x478] ;  /* 0x00047800011a7983 */ /* 0x000ea80000300800 */
[----:B------:R-:W2:Y:S04]  /*a4410*/  LDL.LU R27, [R1+0x47c] ;  /* 0x00047c00011b7983 */ /* 0x000ea80000300800 */
[----:B--2---:R-:W-:Y:S04]  /*a4420*/  STL.64 [R1+0x8a98], R26 ;  /* 0x008a981a01007387 */ /* 0x004fe80000100a00 */
[----:B------:R-:W-:Y:S04]  /*a4430*/  STL.64 [R1+0x8a90], R24 ;  /* 0x008a901801007387 */ /* 0x000fe80000100a00 */
[----:B------:R-:W2:Y:S04]  /*a4440*/  LDL.LU.64 R28, [R1+0x550] ;  /* 0x00055000011c7983 */ /* 0x000ea80000300a00 */
[----:B------:R0:W-:Y:S04]  /*a4450*/  STL.64 [R1+0x7928], R58 ;  /* 0x0079283a01007387 */ /* 0x0001e80000100a00 */
[----:B0-----:R-:W2:Y:S04]  /*a4460*/  LDL.LU.64 R58, [R1+0x5a8] ;  /* 0x0005a800013a7983 */ /* 0x001ea80000300a00 */
[----:B------:R0:W-:Y:S04]  /*a4470*/  STL.64 [R1+0x7918], R56 ;  /* 0x0079183801007387 */ /* 0x0001e80000100a00 */
[----:B0-----:R-:W3:Y:S01]  /*a4480*/  LDL.LU.64 R56, [R1+0x568] ;  /* 0x0005680001387983 */ /* 0x001ee20000300a00 */
[----:B------:R-:W-:-:S15]  /*a4490*/  HMMA.16816.F32 R12, R48, R34, R12 ;  /* 0x00000022300c723c */ /* 0x000fde000000180c */
[----:B------:R-:W-:-:S04]  /*a44a0*/  NOP ;  /* 0x0000000000007918 */ /* 0x000fc80000000000 */
[----:B------:R-:W-:Y:S01]  /*a44b0*/  IMAD.MOV.U32 R0, RZ, RZ, R15 ;  /* 0x000000ffff007224 */ /* 0x000fe200078e000f */
[----:B--2---:R-:W-:Y:S04]  /*a44c0*/  STL.64 [R1+0x8a70], R58 ;  /* 0x008a703a01007387 */ /* 0x004fe80000100a00 */
[----:B---3--:R-:W-:Y:S04]  /*a44d0*/  STL.64 [R1+0x8a68], R56 ;  /* 0x008a683801007387 */ /* 0x008fe80000100a00 */
[----:B------:R-:W-:Y:S04]  /*a44e0*/  STL.64 [R1+0x2370], R12 ;  /* 0x0023700c01007387 */ /* 0x000fe80000100a00 */
[----:B------:R4:W-:Y:S04]  /*a44f0*/  STL [R1+0x2378], R14 ;  /* 0x0023780e01007387 */ /* 0x0009e80000100800 */
[----:B------:R-:W-:Y:S04]  /*a4500*/  STL [R1+0x7e58], R0 ;  /* 0x007e580001007387 */ /* 0x000fe80000100800 */
[----:B------:R-:W2:Y:S04]  /*a4510*/  LDL R30, [R1+0x538] ;  /* 0x00053800011e7983 */ /* 0x000ea80000100800 */
[----:B------:R-:W2:Y:S01]  /*a4520*/  LDL R31, [R1+0x53c] ;  /* 0x00053c00011f7983 */ /* 0x000ea20000100800 */
[C---:B------:R-:W-:Y:S08]  /*a4530*/  HMMA.16816.F32 R36, R48.reuse, R18, R20 ;  /* 0x000000123024723c */ /* 0x040ff00000001814 */
[----:B----4-:R-:W-:Y:S01]  /*a4540*/  HMMA.16816.F32 R12, R48, R16, R8 ;  /* 0x00000010300c723c */ /* 0x010fe20000001808 */
[----:B--2---:R-:W-:Y:S04]  /*a4550*/  STL.64 [R1+0x8a60], R30 ;  /* 0x008a601e01007387 */ /* 0x004fe80000100a00 */
[----:B------:R-:W-:Y:S06]  /*a4560*/  STL.64 [R1+0x8a58], R28 ;  /* 0x008a581c01007387 */ /* 0x000fec0000100a00 */
[----:B------:R-:W-:Y:S04]  /*a4570*/  STL [R1+0x7810], R37 ;  /* 0x0078102501007387 */ /* 0x000fe80000100800 */
[----:B------:R-:W-:Y:S04]  /*a4580*/  STL [R1+0x780c], R38 ;  /* 0x00780c2601007387 */ /* 0x000fe80000100800 */
[----:B------:R-:W-:Y:S04]  /*a4590*/  STL [R1+0x7808], R39 ;  /* 0x0078082701007387 */ /* 0x000fe80000100800 */
[----:B------:R-:W2:Y:S04]  /*a45a0*/  LDL.LU R8, [R1+0x2d80] ;  /* 0x002d800001087983 */ /* 0x000ea80000300800 */
[----:B------:R0:W-:Y:S04]  /*a45b0*/  STL.64 [R1+0x2360], R12 ;  /* 0x0023600c01007387 */ /* 0x0001e80000100a00 */
[----:B------:R1:W-:Y:S04]  /*a45c0*/  STL.64 [R1+0x2368], R14 ;  /* 0x0023680e01007387 */ /* 0x0003e80000100a00 */
        /* <DEDUP_REMOVED lines=9> */
[----:B---3--:R3:W-:Y:S04]  /*a4660*/  STL.64 [R1+0x8aa8], R22 ;  /* 0x008aa81601007387 */ /* 0x0087e80000100a00 */
[----:B--2---:R-:W-:Y:S04]  /*a4670*/  STL.64 [R1+0x8aa0], R20 ;  /* 0x008aa01401007387 */ /* 0x004fe80000100a00 */
[----:B------:R-:W2:Y:S04]  /*a4680*/  LDL.LU R32, [R1+0x2bd0] ;  /* 0x002bd00001207983 */ /* 0x000ea80000300800 */
[----:B------:R-:W2:Y:S04]  /*a4690*/  LDL.LU R33, [R1+0x2bd4] ;  /* 0x002bd40001217983 */ /* 0x000ea80000300800 */
[----:B------:R-:W4:Y:S04]  /*a46a0*/  LDL.LU R34, [R1+0x2bd8] ;  /* 0x002bd80001227983 */ /* 0x000f280000300800 */
[----:B------:R-:W4:Y:S04]  /*a46b0*/  LDL.LU R35, [R1+0x2bdc] ;  /* 0x002bdc0001237983 */ /* 0x000f280000300800 */
[----:B----4-:R-:W-:Y:S04]  /*a46c0*/  STL.64 [R1+0x8ab8], R34 ;  /* 0x008ab82201007387 */ /* 0x010fe80000100a00 */
[----:B--2---:R-:W-:Y:S04]  /*a46d0*/  STL.64 [R1+0x8ab0], R32 ;  /* 0x008ab02001007387 */ /* 0x004fe80000100a00 */
[----:B0-----:R-:W2:Y:S04]  /*a46e0*/  LDL.LU R12, [R1+0x2ac0] ;  /* 0x002ac000010c7983 */ /* 0x001ea80000300800 */
[----:B------:R-:W2:Y:S04]  /*a46f0*/  LDL.LU R13, [R1+0x2ac4] ;  /* 0x002ac400010d7983 */ /* 0x000ea80000300800 */
[----:B-1----:R-:W4:Y:S04]  /*a4700*/  LDL.LU R14, [R1+0x2ac8] ;  /* 0x002ac800010e7983 */ /* 0x002f280000300800 */
[----:B------:R-:W4:Y:S01]  /*a4710*/  LDL.LU R15, [R1+0x2acc] ;  /* 0x002acc00010f7983 */ /* 0x000f220000300800 */
[----:B---3--:R-:W-:-:S02]  /*a4720*/  IMAD.MOV.U32 R22, RZ, RZ, R5 ;  /* 0x000000ffff167224 */ /* 0x008fc400078e0005 */
[----:B------:R-:W-:Y:S02]  /*a4730*/  IMAD.MOV.U32 R23, RZ, RZ, R4 ;  /* 0x000000ffff177224 */ /* 0x000fe400078e0004 */
[----:B------:R-:W-:Y:S02]  /*a4740*/  IMAD.MOV.U32 R38, RZ, RZ, R7 ;  /* 0x000000ffff267224 */ /* 0x000fe400078e0007 */
[----:B------:R-:W-:Y:S01]  /*a4750*/  IMAD.MOV.U32 R39, RZ, RZ, R6 ;  /* 0x000000ffff277224 */ /* 0x000fe200078e0006 */
[----:B----4-:R-:W-:Y:S04]  /*a4760*/  STL.64 [R1+0x8ac8], R14 ;  /* 0x008ac80e01007387 */ /* 0x010fe80000100a00 */
        /* <DEDUP_REMOVED lines=34> */
[----:B------:R-:W3:Y:S04]  /*a4990*/  LDL.LU.64 R6, [R1+0x4d8] ;  /* 0x0004d80001067983 */ /* 0x000ee80000300a00 */
[----:B------:R-:W3:Y:S04]  /*a49a0*/  LDL.LU.64 R16, [R1+0x4c0] ;  /* 0x0004c00001107983 */ /* 0x000ee80000300a00 */
[----:B------:R-:W3:Y:S01]  /*a49b0*/  LDL.LU.64 R18, [R1+0x4a8] ;  /* 0x0004a80001127983 */ /* 0x000ee20000300a00 */
[----:B----4-:R-:W-:-:S15]  /*a49c0*/  HMMA.16816.F32 R12, R48, R38, R12 ;  /* 0x00000026300c723c */ /* 0x010fde000000180c */
[----:B------:R-:W-:-:S04]  /*a49d0*/  NOP ;  /* 0x0000000000007918 */ /* 0x000fc80000000000 */
[----:B------:R-:W-:Y:S02]  /*a49e0*/  IMAD.MOV.U32 R38, RZ, RZ, R13 ;  /* 0x000000ffff267224 */ /* 0x000fe400078e000d */
[----:B------:R-:W-:Y:S02]  /*a49f0*/  IMAD.MOV.U32 R39, RZ, RZ, R14 ;  /* 0x000000ffff277224 */ /* 0x000fe400078e000e */
[----:B------:R-:W-:Y:S01]  /*a4a00*/  IMAD.MOV.U32 R37, RZ, RZ, R12 ;  /* 0x000000ffff257224 */ /* 0x000fe200078e000c */
[C---:B--2---:R-:W-:Y:S08]  /*a4a10*/  HMMA.16816.F32 R20, R48.reuse, R22, R32 ;  /* 0x000000163014723c */ /* 0x044ff00000001820 */
[----:B---3--:R-:W-:Y:S01]  /*a4a20*/  HMMA.16816.F32 R48, R48, R60, R24 ;  /* 0x0000003c3030723c */ /* 0x008fe20000001818 */
[----:B------:R-:W-:Y:S04]  /*a4a30*/  STL.64 [R1+0x8a50], R18 ;  /* 0x008a501201007387 */ /* 0x000fe80000100a00 */
[----:B------:R0:W-:Y:S04]  /*a4a40*/  STL.64 [R1+0x8a48], R16 ;  /* 0x008a481001007387 */ /* 0x0001e80000100a00 */
[----:B0-----:R-:W2:Y:S04]  /*a4a50*/  LDL.LU R16, [R1+0x2790] ;  /* 0x0027900001107983 */ /* 0x001ea80000300800 */
[----:B------:R-:W2:Y:S04]  /*a4a60*/  LDL.LU R17, [R1+0x2794] ;  /* 0x0027940001117983 */ /* 0x000ea80000300800 */
[----:B------:R-:W2:Y:S04]  /*a4a70*/  LDL.LU R18, [R1+0x2798] ;  /* 0x0027980001127983 */ /* 0x000ea80000300800 */
[----:B------:R-:W2:Y:S04]  /*a4a80*/  LDL.LU R19, [R1+0x279c] ;  /* 0x00279c0001137983 */ /* 0x000ea80000300800 */
[----:B------:R-:W3:Y:S04]  /*a4a90*/  LDL.LU.64 R54, [R1+0x490] ;  /* 0x0004900001367983 */ /* 0x000ee80000300a00 */
[----:B------:R0:W-:Y:S04]  /*a4aa0*/  STL [R1+0x235c], R15 ;  /* 0x00235c0f01007387 */ /* 0x0001e80000100800 */
[----:B0-----:R-:W4:Y:S04]  /*a4ab0*/  LDL.LU.64 R14, [R1+0x8ac8] ;  /* 0x008ac800010e7983 */ /* 0x001f280000300a00 */
[----:B------:R-:W4:Y:S04]  /*a4ac0*/  LDL.LU.64 R12, [R1+0x8ac0] ;  /* 0x008ac000010c7983 */ /* 0x000f280000300a00 */
[----:B------:R0:W-:Y:S04]  /*a4ad0*/  STL.64 [R1+0x7820], R38 ;  /* 0x0078202601007387 */ /* 0x0001e80000100a00 */
[----:B0-----:R-:W2:Y:S04]  /*a4ae0*/  LDL.LU R38, [R1+0x580] ;  /* 0x0005800001267983 */ /* 0x001ea80000300800 */
[----:B------:R-:W2:Y:S04]  /*a4af0*/  LDL.LU R39, [R1+0x584] ;  /* 0x0005840001277983 */ /* 0x000ea80000300800 */
[----:B------:R0:W-:Y:S04]  /*a4b00*/  STL.64 [R1+0x7818], R36 ;  /* 0x0078182401007387 */ /* 0x0001e80000100a00 */
[----:B0-----:R-:W2:Y:S04]  /*a4b10*/  LDL.LU R36, [R1+0x598] ;  /* 0x0005980001247983 */ /* 0x001ea80000300800 */
[----:B------:R-:W2:Y:S04]  /*a4b20*/  LDL.LU R37, [R1+0x59c] ;  /* 0x00059c0001257983 */ /* 0x000ea80000300800 */
[----:B------:R-:W2:Y:S04]  /*a4b30*/  LDL.LU.64 R34, [R1+0x8ab8] ;  /* 0x008ab80001227983 */ /* 0x000ea80000300a00 */
[----:B------:R-:W2:Y:S04]  /*a4b40*/  LDL.LU.64 R32, [R1+0x8ab0] ;  /* 0x008ab00001207983 */ /* 0x000ea80000300a00 */
[----:B------:R-:W-:Y:S04]  /*a4b50*/  STL.64 [R1+0x2340], R20 ;  /* 0x0023401401007387 */ /* 0x000fe80000100a00 */
[----:B------:R0:W-:Y:S04]  /*a4b60*/  STL.64 [R1+0x2348], R22 ;  /* 0x0023481601007387 */ /* 0x0001e80000100a00 */
[----:B0-----:R-:W2:Y:S04]  /*a4b70*/  LDL.LU.64 R22, [R1+0x8aa8] ;  /* 0x008aa80001167983 */ /* 0x001ea80000300a00 */
[----:B------:R-:W2:Y:S04]  /*a4b80*/  LDL.LU.64 R20, [R1+0x8aa0] ;  /* 0x008aa00001147983 */ /* 0x000ea80000300a00 */
[----:B------:R-:W2:Y:S04]  /*a4b90*/  LDL.LU.64 R26, [R1+0x8a98] ;  /* 0x008a9800011a7983 */ /* 0x000ea80000300a00 */
[----:B------:R-:W2:Y:S04]  /*a4ba0*/  LDL.LU.64 R24, [R1+0x8a90] ;  /* 0x008a900001187983 */ /* 0x000ea80000300a00 */
[----:B------:R-:W3:Y:S04]  /*a4bb0*/  LDL.LU.64 R60, [R1+0x8a88] ;  /* 0x008a8800013c7983 */ /* 0x000ee80000300a00 */
[----:B------:R0:W-:Y:S04]  /*a4bc0*/  STL.64 [R1+0x2300], R48 ;  /* 0x0023003001007387 */ /* 0x0001e80000100a00 */
[----:B------:R1:W-:Y:S04]  /*a4bd0*/  STL.64 [R1+0x2308], R50 ;  /* 0x0023083201007387 */ /* 0x0003e80000100a00 */
[----:B0-----:R-:W3:Y:S04]  /*a4be0*/  LDL.LU R48, [R1+0x520] ;  /* 0x0005200001307983 */ /* 0x001ee80000300800 */
[----:B------:R-:W3:Y:S04]  /*a4bf0*/  LDL.LU R49, [R1+0x524] ;  /* 0x0005240001317983 */ /* 0x000ee80000300800 */
[----:B-1----:R-:W3:Y:S04]  /*a4c00*/  LDL.LU R50, [R1+0x508] ;  /* 0x0005080001327983 */ /* 0x002ee80000300800 */
[----:B------:R-:W3:Y:S01]  /*a4c10*/  LDL.LU R51, [R1+0x50c] ;  /* 0x00050c0001337983 */ /* 0x000ee20000300800 */
[C---:B--2---:R-:W-:Y:S08]  /*a4c20*/  HMMA.16816.F32 R8, R24.reuse, R2, R8 ;  /* 0x000000021808723c */ /* 0x044ff00000001808 */
[C---:B------:R-:W-:Y:S11]  /*a4c30*/  HMMA.16816.F32 R56, R24.reuse, R52, R56 ;  /* 0x000000341838723c */ /* 0x040ff60000001838 */
        /* <DEDUP_REMOVED lines=20> */
[C---:B---3--:R-:W-:Y:S08]  /*a4d80*/  HMMA.16816.F32 R52, R24.reuse, R36, R52 ;  /* 0x000000241834723c */ /* 0x048ff00000001834 */
[C---:B------:R-:W-:Y:S01]  /*a4d90*/  HMMA.16816.F32 R16, R24.reuse, R38, R16 ;  /* 0x000000261810723c */ /* 0x040fe20000001810 */
[----:B------:R-:W-:Y:S10]  /*a4da0*/  STL.64 [R1+0x8a40], R38 ;  /* 0x008a402601007387 */ /* 0x000ff40000100a00 */
[----:B------:R-:W-:Y:S04]  /*a4db0*/  STL.64 [R1+0x2680], R52 ;  /* 0x0026803401007387 */ /* 0x000fe80000100a00 */
[----:B------:R-:W-:Y:S04]  /*a4dc0*/  STL.64 [R1+0x2688], R54 ;  /* 0x0026883601007387 */ /* 0x000fe80000100a00 */
[----:B------:R-:W-:Y:S04]  /*a4dd0*/  STL.64 [R1+0x8a38], R36 ;  /* 0x008a382401007387 */ /* 0x000fe80000100a00 */
[----:B------:R-:W-:Y:S04]  /*a4de0*/  STL.64 [R1+0x2790], R16 ;  /* 0x0027901001007387 */ /* 0x000fe80000100a00 */
[----:B------:R4:W-:Y:S02]  /*a4df0*/  STL.64 [R1+0x2798], R18 ;  /* 0x0027981201007387 */ /* 0x0009e40000100a00 */
[C---:B----4-:R-:W-:Y:S08]  /*a4e00*/  HMMA.16816.F32 R16, R24.reuse, R56, R40 ;  /* 0x000000381810723c */ /* 0x050ff00000001828 */
[C---:B------:R-:W-:Y:S11]  /*a4e10*/  HMMA.16816.F32 R8, R24.reuse, R4, R8 ;  /* 0x000000041808723c */ /* 0x040ff60000001808 */
[----:B------:R-:W-:Y:S04]  /*a4e20*/  STL.64 [R1+0x28a0], R16 ;  /* 0x0028a01001007387 */ /* 0x000fe80000100a00 */
[----:B------:R0:W-:Y:S02]  /*a4e30*/  STL.64 [R1+0x28a8], R18 ;  /* 0x0028a81201007387 */ /* 0x0001e40000100a00 */
[C---:B0-----:R-:W-:Y:S08]  /*a4e40*/  HMMA.16816.F32 R16, R24.reuse, R48, R32 ;  /* 0x000000301810723c */ /* 0x041ff00000001820 */
[C---:B--2---:R-:W-:Y:S08]  /*a4e50*/  HMMA.16816.F32 R36, R24.reuse, R30, R12 ;  /* 0x0000001e1824723c */ /* 0x044ff0000000180c */
[C---:B------:R-:W-:Y:S08]  /*a4e60*/  HMMA.16816.F32 R40, R24.reuse, R28, R44 ;  /* 0x0000001c1828723c */ /* 0x040ff0000000182c */
[C---:B------:R-:W-:Y:S11]  /*a4e70*/  HMMA.16816.F32 R12, R24.reuse, R50, R20 ;  /* 0x00000032180c723c */ /* 0x040ff60000001814 */
[----:B------:R0:W-:Y:S04]  /*a4e80*/  STL.64 [R1+0x29b0], R40 ;  /* 0x0029b02801007387 */ /* 0x0001e80000100a00 */
[----:B------:R1:W-:Y:S04]  /*a4e90*/  STL.64 [R1+0x29b8], R42 ;  /* 0x0029b82a01007387 */ /* 0x0003e80000100a00 */
[----:B------:R-:W-:Y:S04]  /*a4ea0*/  STL.64 [R1+0x2ac0], R36 ;  /* 0x002ac02401007387 */ /* 0x000fe80000100a00 */
[----:B------:R-:W-:Y:S04]  /*a4eb0*/  STL.64 [R1+0x2ac8], R38 ;  /* 0x002ac82601007387 */ /* 0x000fe80000100a00 */
[----:B------:R-:W-:Y:S04]  /*a4ec0*/  STL.64 [R1+0x8a10], R50 ;  /* 0x008a103201007387 */ /* 0x000fe80000100a00 */
[----:B------:R2:W-:Y:S04]  /*a4ed0*/  STL.64 [R1+0x2bd0], R16 ;  /* 0x002bd01001007387 */ /* 0x0005e80000100a00 */
[----:B------:R3:W-:Y:S04]  /*a4ee0*/  STL.64 [R1+0x2bd8], R18 ;  /* 0x002bd81201007387 */ /* 0x0007e80000100a00 */
[----:B------:R4:W-:Y:S04]  /*a4ef0*/  STL.64 [R1+0x8a08], R48 ;  /* 0x008a083001007387 */ /* 0x0009e80000100a00 */
[----:B------:R-:W-:Y:S04]  /*a4f00*/  STL.64 [R1+0x2ce0], R12 ;  /* 0x002ce00c01007387 */ /* 0x000fe80000100a00 */
[----:B------:R-:W-:Y:S04]  /*a4f10*/  STL.64 [R1+0x2ce8], R14 ;  /* 0x002ce80e01007387 */ /* 0x000fe80000100a00 */
[----:B0-----:R-:W4:Y:S04]  /*a4f20*/  LDL.LU R40, [R1+0x2d20] ;  /* 0x002d200001287983 */ /* 0x001f280000300800 */
[----:B------:R0:W-:Y:S04]  /*a4f30*/  STL.64 [R1+0x2df0], R8 ;  /* 0x002df00801007387 */ /* 0x0001e80000100a00 */
[----:B------:R0:W-:Y:S04]  /*a4f40*/  STL.64 [R1+0x2df8], R10 ;  /* 0x002df80a01007387 */ /* 0x0001e80000100a00 */
[----:B------:R-:W4:Y:S04]  /*a4f50*/  LDL.LU R41, [R1+0x2d24] ;  /* 0x002d240001297983 */ /* 0x000f280000300800 */
[----:B-1----:R-:W4:Y:S04]  /*a4f60*/  LDL.LU R42, [R1+0x2d28] ;  /* 0x002d2800012a7983 */ /* 0x002f280000300800 */
        /* <DEDUP_REMOVED lines=13> */
[----:B----4-:R-:W4:Y:S04]  /*a5040*/  LDL.LU R48, [R1+0x2d30] ;  /* 0x002d300001307983 */ /* 0x010f280000300800 */
[----:B------:R-:W4:Y:S04]  /*a5050*/  LDL.LU R49, [R1+0x2d34] ;  /* 0x002d340001317983 */ /* 0x000f280000300800 */
[----:B------:R-:W4:Y:S04]  /*a5060*/  LDL.LU R50, [R1+0x2d38] ;  /* 0x002d380001327983 */ /* 0x000f280000300800 */
[----:B------:R-:W4:Y:S04]  /*a5070*/  LDL.LU R51, [R1+0x2d3c] ;  /* 0x002d3c0001337983 */ /* 0x000f280000300800 */
        /* <DEDUP_REMOVED lines=31> */
[----:B--2---:R-:W-:-:S15]  /*a5270*/  HMMA.16816.F32 R36, R24, R16, R36 ;  /* 0x000000101824723c */ /* 0x004fde0000001824 */
        /* <DEDUP_REMOVED lines=11> */
[----:B0-----:R-:W2:Y:S04]  /*a5330*/  LDL.LU R16, [R1+0x2d40] ;  /* 0x002d400001107983 */ /* 0x001ea80000300800 */
[----:B------:R-:W2:Y:S04]  /*a5340*/  LDL.LU R17, [R1+0x2d44] ;  /* 0x002d440001117983 */ /* 0x000ea80000300800 */
[----:B------:R-:W2:Y:S04]  /*a5350*/  LDL.LU R18, [R1+0x2d48] ;  /* 0x002d480001127983 */ /* 0x000ea80000300800 */
[----:B------:R-:W2:Y:S02]  /*a5360*/  LDL.LU R19, [R1+0x2d4c] ;  /* 0x002d4c0001137983 */ /* 0x000ea40000300800 */
[----:B--2---:R-:W-:-:S15]  /*a5370*/  HMMA.16816.F32 R16, R24, R54, R16 ;  /* 0x000000361810723c */ /* 0x004fde0000001810 */
[----:B------:R-:W-:-:S04]  /*a5380*/  NOP ;  /* 0x0000000000007918 */ /* 0x000fc80000000000 */
[----:B------:R-:W-:Y:S04]  /*a5390*/  STL.64 [R1+0x2e00], R16 ;  /* 0x002e001001007387 */ /* 0x000fe80000100a00 */
[----:B------:R4:W-:Y:S02]  /*a53a0*/  STL.64 [R1+0x2e08], R18 ;  /* 0x002e081201007387 */ /* 0x0009e40000100a00 */
[----:B----4-:R-:W-:Y:S02]  /*a53b0*/  HMMA.16816.F32 R16, R24, R60, R48 ;  /* 0x0000003c1810723c */ /* 0x010fe40000001830 */
[----:B------:R-:W-:Y:S04]  /*a53c0*/  STL [R1+0x89d4], R60 ;  /* 0x0089d43c01007387 */ /* 0x000fe80000100800 */
[----:B------:R-:W-:Y:S02]  /*a53d0*/  STL [R1+0x89d0], R61 ;  /* 0x0089d03d01007387 */ /* 0x000fe40000100800 */
[C---:B------:R-:W-:Y:S11]  /*a53e0*/  HMMA.16816.F32 R8, R4.reuse, R52, R8 ;  /* 0x000000340408723c */ /* 0x040ff60000001808 */
[----:B------:R-:W-:Y:S04]  /*a53f0*/  STL.64 [R1+0x2de0], R16 ;  /* 0x002de01001007387 */ /* 0x000fe80000100a00 */
[----:B------:R0:W-:Y:S02]  /*a5400*/  STL.64 [R1+0x2de8], R18 ;  /* 0x002de81201007387 */ /* 0x0001e40000100a00 */
[----:B0-----:R-:W-:Y:S02]  /*a5410*/  HMMA.16816.F32 R16, R4, R2, R40 ;  /* 0x000000020410723c */ /* 0x001fe40000001828 */
[----:B------:R0:W-:Y:S01]  /*a5420*/  STL [R1+0x2dc4], R9 ;  /* 0x002dc40901007387 */ /* 0x0001e20000100800 */
[----:B------:R-:W-:-:S15]  /*a5430*/  IMAD.MOV.U32 R3, RZ, RZ, R8 ;  /* 0x000000ffff037224 */ /* 0x000fde00078e0008 */
[----:B------:R-:W-:Y:S01]  /*a5440*/  NOP ;  /* 0x0000000000007918 */ /* 0x000fe20000000000 */
[----:B------:R-:W-:Y:S04]  /*a5450*/  STL.64 [R1+0x2dd0], R16 ;  /* 0x002dd01001007387 */ /* 0x000fe80000100a00 */
[----:B------:R-:W-:Y:S04]  /*a5460*/  STL.64 [R1+0x2dd8], R18 ;  /* 0x002dd81201007387 */ /* 0x000fe80000100a00 */
[----:B------:R1:W-:Y:S04]  /*a5470*/  STL.64 [R1+0x2dc8], R10 ;  /* 0x002dc80a01007387 */ /* 0x0003e80000100a00 */
[----:B------:R-:W-:Y:S04]  /*a5480*/  STL.64 [R1+0x8998], R54 ;  /* 0x0089983601007387 */ /* 0x000fe80000100a00 */
[----:B------:R-:W-:Y:S04]  /*a5490*/  STL.64 [R1+0x8990], R52 ;  /* 0x0089903401007387 */ /* 0x000fe80000100a00 */
[----:B0-----:R-:W2:Y:S04]  /*a54a0*/  LDL.LU.64 R8, [R1+0x430] ;  /* 0x0004300001087983 */ /* 0x001ea80000300a00 */
[----:B-1----:R-:W4:Y:S01]  /*a54b0*/  LDL.LU.64 R10, [R1+0x438] ;  /* 0x00043800010a7983 */ /* 0x002f220000300a00 */
[C---:B------:R-:W-:Y:S08]  /*a54c0*/  HMMA.16816.F32 R16, R4.reuse, R58, R44 ;  /* 0x0000003a0410723c */ /* 0x040ff0000000182c */
[C---:B---3--:R-:W-:Y:S11]  /*a54d0*/  HMMA.16816.F32 R12, R4.reuse, R36, R12 ;  /* 0x00000024040c723c */ /* 0x048ff6000000180c */
[----:B------:R-:W-:Y:S01]  /*a54e0*/  IMAD.MOV.U32 R2, RZ, RZ, R19 ;  /* 0x000000ffff027224 */ /* 0x000fe200078e0013 */
[----:B----4-:R-:W-:Y:S04]  /*a54f0*/  STL.64 [R1+0x89a8], R10 ;  /* 0x0089a80a01007387 */ /* 0x010fe80000100a00 */
[----:B--2---:R0:W-:Y:S02]  /*a5500*/  STL.64 [R1+0x89a0], R8 ;  /* 0x0089a00801007387 */ /* 0x0041e40000100a00 */
[C---:B0-----:R-:W-:Y:S02]  /*a5510*/  HMMA.16816.F32 R8, R4.reuse, R38, R32 ;  /* 0x000000260408723c */ /* 0x041fe40000001820 */
[----:B------:R-:W-:Y:S04]  /*a5520*/  STL [R1+0x77c4], R3 ;  /* 0x0077c40301007387 */ /* 0x000fe80000100800 */
[----:B------:R-:W-:Y:S04]  /*a5530*/  STL.64 [R1+0x2db0], R16 ;  /* 0x002db01001007387 */ /* 0x000fe80000100a00 */
[----:B------:R-:W-:Y:S04]  /*a5540*/  STL [R1+0x2db8], R18 ;  /* 0x002db81201007387 */ /* 0x000fe80000100800 */
[----:B------:R-:W-:Y:S04]  /*a5550*/  STL [R1+0x77c8], R2 ;  /* 0x0077c80201007387 */ /* 0x000fe80000100800 */
        /* <DEDUP_REMOVED lines=8> */
[----:B------:R0:W-:-:S13]  /*a55e0*/  STL.64 [R1+0x89e8], R56 ;  /* 0x0089e83801007387 */ /* 0x0001da0000100a00 */
        /* <DEDUP_REMOVED lines=63> */
[----:B---3--:R-:W-:Y:S11]  /*a59e0*/  HMMA.16816.F32 R48, R4, R30, R48 ;  /* 0x0000001e0430723c */ /* 0x008ff60000001830 */
[----:B------:R-:W-:-:S02]  /*a59f0*/  IMAD.MOV.U32 R2, RZ, RZ, R14 ;  /* 0x000000ffff027224 */ /* 0x000fc400078e000e */
[----:B------:R-:W-:Y:S01]  /*a5a00*/  IMAD.MOV.U32 R3, RZ, RZ, R15 ;  /* 0x000000ffff037224 */ /* 0x000fe200078e000f */
[----:B------:R0:W-:Y:S04]  /*a5a10*/  STL.64 [R1+0x2d70], R12 ;  /* 0x002d700c01007387 */ /* 0x0001e80000100a00 */
[----:B------:R-:W2:Y:S04]  /*a5a20*/  LDL.LU.64 R14, [R1+0x8a20] ;  /* 0x008a2000010e7983 */ /* 0x000ea80000300a00 */
[----:B0-----:R-:W2:Y:S04]  /*a5a30*/  LDL.LU.64 R12, [R1+0x8a18] ;  /* 0x008a1800010c7983 */ /* 0x001ea80000300a00 */
[----:B------:R0:W-:Y:S04]  /*a5a40*/  STL.64 [R1+0x7940], R2 ;  /* 0x0079400201007387 */ /* 0x0001e80000100a00 */
[----:B0-----:R-:W3:Y:S04]  /*a5a50*/  LDL.LU.64 R2, [R1+0x5c8] ;  /* 0x0005c80001027983 */ /* 0x001ee80000300a00 */
[----:B------:R-:W-:Y:S04]  /*a5a60*/  STL.64 [R1+0x2d60], R48 ;  /* 0x002d603001007387 */ /* 0x000fe80000100a00 */
[----:B------:R0:W-:Y:S04]  /*a5a70*/  STL.64 [R1+0x2d68], R50 ;  /* 0x002d683201007387 */ /* 0x0001e80000100a00 */
[----:B0-----:R-:W4:Y:S04]  /*a5a80*/  LDL.LU.64 R50, [R1+0x8a10] ;  /* 0x008a100001327983 */ /* 0x001f280000300a00 */
[----:B------:R-:W2:Y:S04]  /*a5a90*/  LDL.LU.64 R48, [R1+0x8a08] ;  /* 0x008a080001307983 */ /* 0x000ea80000300a00 */
[----:B------:R0:W-:Y:S01]  /*a5aa0*/  STL [R1+0x8988], R31 ;  /* 0x0089881f01007387 */ /* 0x0001e20000100800 */
[----:B------:R-:W-:-:S02]  /*a5ab0*/  IMAD.MOV.U32 R0, RZ, RZ, R7 ;  /* 0x000000ffff007224 */ /* 0x000fc400078e0007 */
[----:B------:R-:W-:Y:S02]  /*a5ac0*/  IMAD.MOV.U32 R60, RZ, RZ, R4 ;  /* 0x000000ffff3c7224 */ /* 0x000fe400078e0004 */
[----:B------:R-:W-:Y:S02]  /*a5ad0*/  IMAD.MOV.U32 R61, RZ, RZ, R5 ;  /* 0x000000ffff3d7224 */ /* 0x000fe400078e0005 */
[----:B0-----:R-:W-:Y:S01]  /*a5ae0*/  IMAD.MOV.U32 R31, RZ, RZ, R6 ;  /* 0x000000ffff1f7224 */ /* 0x001fe200078e0006 */
        /* <DEDUP_REMOVED lines=10> */
[----:B------:R-:W2:Y:S04]  /*a5b90*/  LDL.LU.64 R56, [R1+0x89e8] ;  /* 0x0089e80001387983 */ /* 0x000ea80000300a00 */
[----:B------:R-:W2:Y:S04]  /*a5ba0*/  LDL.LU.64 R6, [R1+0x89e0] ;  /* 0x0089e00001067983 */ /* 0x000ea80000300a00 */
[----:B------:R-:W3:Y:S04]  /*a5bb0*/  LDL.LU.64 R4, [R1+0x89d8] ;  /* 0x0089d80001047983 */ /* 0x000ee80000300a00 */
[----:B------:R0:W-:Y:S04]  /*a5bc0*/  STL.64 [R1+0x8968], R50 ;  /* 0x0089683201007387 */ /* 0x0001e80000100a00 */
[----:B------:R1:W-:Y:S01]  /*a5bd0*/  STL.64 [R1+0x8960], R48 ;  /* 0x0089603001007387 */ /* 0x0003e20000100a00 */
[----:B0-----:R-:W-:-:S02]  /*a5be0*/  IMAD.MOV.U32 R50, RZ, RZ, R31 ;  /* 0x000000ffff327224 */ /* 0x001fc400078e001f */
[----:B------:R-:W-:Y:S02]  /*a5bf0*/  IMAD.MOV.U32 R51, RZ, RZ, R0 ;  /* 0x000000ffff337224 */ /* 0x000fe400078e0000 */
[----:B-1----:R-:W-:Y:S02]  /*a5c00*/  IMAD.MOV.U32 R48, RZ, RZ, R60 ;  /* 0x000000ffff307224 */ /* 0x002fe400078e003c */
[----:B------:R-:W-:Y:S01]  /*a5c10*/  IMAD.MOV.U32 R49, RZ, RZ, R61 ;  /* 0x000000ffff317224 */ /* 0x000fe200078e003d */
[----:B------:R-:W4:Y:S04]  /*a5c20*/  LDL.LU R60, [R1+0x89d4] ;  /* 0x0089d400013c7983 */ /* 0x000f280000300800 */
[----:B------:R-:W4:Y:S02]  /*a5c30*/  LDL.LU R61, [R1+0x89d0] ;  /* 0x0089d000013d7983 */ /* 0x000f240000300800 */
        /* <DEDUP_REMOVED lines=30> */
[----:B0-----:R-:W3:Y:S04]  /*a5e20*/  LDL.LU R16, [R1+0x2c30] ;  /* 0x002c300001107983 */ /* 0x001ee80000300800 */
[----:B------:R-:W3:Y:S04]  /*a5e30*/  LDL.LU R17, [R1+0x2c34] ;  /* 0x002c340001117983 */ /* 0x000ee80000300800 */
[----:B------:R-:W3:Y:S04]  /*a5e40*/  LDL.LU R18, [R1+0x2c38] ;  /* 0x002c380001127983 */ /* 0x000ee80000300800 */
[----:B------:R-:W3:Y:S01]  /*a5e50*/  LDL.LU R19, [R1+0x2c3c] ;  /* 0x002c3c0001137983 */ /* 0x000ee20000300800 */
[----:B----4-:R-:W-:Y:S03]  /*a5e60*/  HMMA.16816.F32 R4, R48, R60, R4 ;  /* 0x0000003c3004723c */ /* 0x010fe60000001804 */
[----:B------:R-:W-:Y:S05]  /*a5e70*/  STL [R1+0x8984], R60 ;  /* 0x0089843c01007387 */ /* 0x000fea0000100800 */
[----:B--2---:R-:W-:Y:S08]  /*a5e80*/  HMMA.16816.F32 R12, R8, R36, R12 ;  /* 0x00000024080c723c */ /* 0x004ff0000000180c */
[----:B---3--:R-:W-:-:S15]  /*a5e90*/  HMMA.16816.F32 R16, R48, R54, R16 ;  /* 0x000000363010723c */ /* 0x008fde0000001810 */
[----:B------:R-:W-:-:S04]  /*a5ea0*/  NOP ;  /* 0x0000000000007918 */ /* 0x000fc80000000000 */
[----:B------:R-:W-:Y:S04]  /*a5eb0*/  STL.64 [R1+0x2cf0], R16 ;  /* 0x002cf01001007387 */ /* 0x000fe80000100a00 */
[----:B------:R0:W-:Y:S04]  /*a5ec0*/  STL.64 [R1+0x2cf8], R18 ;  /* 0x002cf81201007387 */ /* 0x0001e80000100a00 */
[----:B------:R-:W-:Y:S04]  /*a5ed0*/  STL [R1+0x8980], R61 ;  /* 0x0089803d01007387 */ /* 0x000fe80000100800 */
[----:B------:R-:W-:Y:S01]  /*a5ee0*/  STL.64 [R1+0x2cd0], R4 ;  /* 0x002cd00401007387 */ /* 0x000fe20000100a00 */
[C---:B0-----:R-:W-:Y:S03]  /*a5ef0*/  HMMA.16816.F32 R16, R8.reuse, R2, R24 ;  /* 0x000000020810723c */ /* 0x041fe60000001818 */
[----:B------:R0:W-:Y:S05]  /*a5f00*/  STL.64 [R1+0x2cd8], R6 ;  /* 0x002cd80601007387 */ /* 0x0001ea0000100a00 */
[C---:B0-----:R-:W-:Y:S01]  /*a5f10*/  HMMA.16816.F32 R4, R8.reuse, R52, R40 ;  /* 0x000000340804723c */ /* 0x041fe20000001828 */
[----:B------:R-:W-:Y:S10]  /*a5f20*/  STL.64 [R1+0x8908], R54 ;  /* 0x0089083601007387 */ /* 0x000ff40000100a00 */
[----:B------:R-:W-:Y:S04]  /*a5f30*/  STL.64 [R1+0x2cc0], R16 ;  /* 0x002cc01001007387 */ /* 0x000fe80000100a00 */
[----:B------:R0:W-:Y:S04]  /*a5f40*/  STL.64 [R1+0x2cc8], R18 ;  /* 0x002cc81201007387 */ /* 0x0001e80000100a00 */
[----:B------:R-:W-:Y:S01]  /*a5f50*/  STL.64 [R1+0x8900], R52 ;  /* 0x0089003401007387 */ /* 0x000fe20000100a00 */
[C---:B0-----:R-:W-:Y:S03]  /*a5f60*/  HMMA.16816.F32 R16, R8.reuse, R58, R44 ;  /* 0x0000003a0810723c */ /* 0x041fe6000000182c */
[----:B------:R-:W-:Y:S04]  /*a5f70*/  STL.64 [R1+0x2cb0], R4 ;  /* 0x002cb00401007387 */ /* 0x000fe80000100a00 */
[----:B------:R0:W-:Y:S02]  /*a5f80*/  STL.64 [R1+0x2cb8], R6 ;  /* 0x002cb80601007387 */ /* 0x0001e40000100a00 */
[C---:B0-----:R-:W-:Y:S10]  /*a5f90*/  HMMA.16816.F32 R4, R8.reuse, R38, R32 ;  /* 0x000000260804723c */ /* 0x041ff40000001820 */
        /* <DEDUP_REMOVED lines=9> */
[----:B------:R-:W-:-:S02]  /*a6030*/  IMAD.MOV.U32 R31, RZ, RZ, R8 ;  /* 0x000000ffff1f7224 */ /* 0x000fc400078e0008 */
[----:B------:R-:W-:Y:S02]  /*a6040*/  IMAD.MOV.U32 R60, RZ, RZ, R9 ;  /* 0x000000ffff3c7224 */ /* 0x000fe400078e0009 */
[----:B------:R-:W-:Y:S02]  /*a6050*/  IMAD.MOV.U32 R61, RZ, RZ, R10 ;  /* 0x000000ffff3d7224 */ /* 0x000fe400078e000a */
[----:B------:R-:W-:-:S12]  /*a6060*/  IMAD.MOV.U32 R0, RZ, RZ, R11 ;  /* 0x000000ffff007224 */ /* 0x000fd800078e000b */
[----:B------:R0:W-:Y:S04]  /*a6070*/  STL.64 [R1+0x2c70], R4 ;  /* 0x002c700401007387 */ /* 0x0001e80000100a00 */
        /* <DEDUP_REMOVED lines=8> */
[----:B--2---:R2:W-:Y:S04]  /*a6100*/  STL.64 [R1+0x8950], R8 ;  /* 0x0089500801007387 */ /* 0x0045e80000100a00 */
[----:B------:R-:W3:Y:S04]  /*a6110*/  LDL.LU R32, [R1+0x2ad0] ;  /* 0x002ad00001207983 */ /* 0x000ee80000300800 */
[----:B------:R-:W3:Y:S04]  /*a6120*/  LDL.LU R33, [R1+0x2ad4] ;  /* 0x002ad40001217983 */ /* 0x000ee80000300800 */
[----:B------:R-:W4:Y:S04]  /*a6130*/  LDL.LU R34, [R1+0x2ad8] ;  /* 0x002ad80001227983 */ /* 0x000f280000300800 */
[----:B------:R-:W4:Y:S04]  /*a6140*/  LDL.LU R35, [R1+0x2adc] ;  /* 0x002adc0001237983 */ /* 0x000f280000300800 */
[----:B----4-:R-:W-:Y:S04]  /*a6150*/  STL.64 [R1+0x8978], R34 ;  /* 0x0089782201007387 */ /* 0x010fe80000100a00 */
[----:B---3--:R3:W-:Y:S04]  /*a6160*/  STL.64 [R1+0x8970], R32 ;  /* 0x0089702001007387 */ /* 0x0087e80000100a00 */
        /* <DEDUP_REMOVED lines=52> */
[----:B--2---:R-:W-:Y:S04]  /*a64b0*/  STL.64 [R1+0x88a8], R42 ;  /* 0x0088a82a01007387 */ /* 0x004fe80000100a00 */
[----:B------:R0:W-:Y:S02]  /*a64c0*/  STL.64 [R1+0x88a0], R40 ;  /* 0x0088a02801007387 */ /* 0x0001e40000100a00 */
[----:B0-----:R-:W-:-:S02]  /*a64d0*/  IMAD.MOV.U32 R40, RZ, RZ, R31 ;  /* 0x000000ffff287224 */ /* 0x001fc400078e001f */
[----:B------:R-:W2:Y:S01]  /*a64e0*/  LDL.LU R31, [R1+0x8988] ;  /* 0x00898800011f7983 */ /* 0x000ea20000300800 */
[----:B------:R-:W-:Y:S02]  /*a64f0*/  IMAD.MOV.U32 R41, RZ, RZ, R60 ;  /* 0x000000ffff297224 */ /* 0x000fe400078e003c */
[----:B------:R-:W-:Y:S01]  /*a6500*/  IMAD.MOV.U32 R42, RZ, RZ, R61 ;  /* 0x000000ffff2a7224 */ /* 0x000fe200078e003d */
[----:B------:R-:W4:Y:S01]  /*a6510*/  LDL.LU R60, [R1+0x8984] ;  /* 0x00898400013c7983 */ /* 0x000f220000300800 */
[----:B------:R-:W-:-:S03]  /*a6520*/  IMAD.MOV.U32 R43, RZ, RZ, R0 ;  /* 0x000000ffff2b7224 */ /* 0x000fc600078e0000 */
[----:B------:R-:W4:Y:S04]  /*a6530*/  LDL.LU R61, [R1+0x8980] ;  /* 0x00898000013d7983 */ /* 0x000f280000300800 */
[----:B---3--:R-:W-:-:S15]  /*a6540*/  HMMA.16816.F32 R32, R40, R28, R32 ;  /* 0x0000001c2820723c */ /* 0x008fde0000001820 */
[----:B------:R-:W-:-:S04]  /*a6550*/  NOP ;  /* 0x0000000000007918 */ /* 0x000fc80000000000 */
        /* <DEDUP_REMOVED lines=59> */
[C---:B----4-:R-:W-:Y:S08]  /*a6910*/  HMMA.16816.F32 R4, R40.reuse, R54, R4 ;  /* 0x000000362804723c */ /* 0x050ff00000001804 */
[----:B------:R-:W-:Y:S11]  /*a6920*/  HMMA.16816.F32 R40, R40, R60, R48 ;  /* 0x0000003c2828723c */ /* 0x000ff60000001830 */
[----:B------:R-:W-:Y:S04]  /*a6930*/  STL.64 [R1+0x2be0], R4 ;  /* 0x002be00401007387 */ /* 0x000fe80000100a00 */
[----:B------:R0:W-:Y:S01]  /*a6940*/  STL.64 [R1+0x2be8], R6 ;  /* 0x002be80601007387 */ /* 0x0001e20000100a00 */
[C---:B--2---:R-:W-:Y:S08]  /*a6950*/  HMMA.16816.F32 R24, R16.reuse, R2, R24 ;  /* 0x000000021018723c */ /* 0x044ff00000001818 */
[C---:B0-----:R-:W-:Y:S01]  /*a6960*/  HMMA.16816.F32 R4, R16.reuse, R52, R44 ;  /* 0x000000341004723c */ /* 0x041fe2000000182c */
[----:B------:R-:W-:Y:S04]  /*a6970*/  STL.64 [R1+0x2bc0], R40 ;  /* 0x002bc02801007387 */ /* 0x000fe80000100a00 */
        /* <DEDUP_REMOVED lines=8> */
[C---:B---3--:R-:W-:Y:S08]  /*a6a00*/  HMMA.16816.F32 R12, R16.reuse, R36, R32 ;  /* 0x00000024100c723c */ /* 0x048ff00000001820 */
[C---:B0-----:R-:W-:Y:S03]  /*a6a10*/  HMMA.16816.F32 R4, R16.reuse, R38, R20 ;  /* 0x000000261004723c */ /* 0x041fe60000001814 */
        /* <DEDUP_REMOVED lines=56> */
[C---:B---3--:R-:W-:Y:S08]  /*a6da0*/  HMMA.16816.F32 R48, R16.reuse, R30, R48 ;  /* 0x0000001e1030723c */ /* 0x048ff00000001830 */
[----:B----4-:R-:W-:-:S15]  /*a6db0*/  HMMA.16816.F32 R36, R16, R28, R36 ;  /* 0x0000001c1024723c */ /* 0x010fde0000001824 */
        /* <DEDUP_REMOVED lines=8> */
[----:B------:R-:W2:Y:S02]  /*a6e40*/  LDL.LU.64 R48, [R1+0x88e0] ;  /* 0x0088e00001307983 */ /* 0x000ea40000300a00 */
[C---:B--2---:R-:W-:Y:S08]  /*a6e50*/  HMMA.16816.F32 R40, R16.reuse, R48, R40 ;  /* 0x000000301028723c */ /* 0x044ff00000001828 */
[----:B------:R-:W-:Y:S11]  /*a6e60*/  HMMA.16816.F32 R4, R16, R50, R4 ;  /* 0x000000321004723c */ /* 0x000ff60000001804 */
        /* <DEDUP_REMOVED lines=8> */
[----:B0-----:R-:W2:Y:S04]  /*a6ef0*/  LDL.LU.64 R6, [R1+0x88d8] ;  /* 0x0088d80001067983 */ /* 0x001ea80000300a00 */
[----:B------:R-:W3:Y:S04]  /*a6f00*/  LDL.LU.64 R4, [R1+0x88d0] ;  /* 0x0088d00001047983 */ /* 0x000ee80000300a00 */
[----:B------:R-:W-:Y:S04]  /*a6f10*/  STL.64 [R1+0x8888], R50 ;  /* 0x0088883201007387 */ /* 0x000fe80000100a00 */
[----:B------:R0:W-:Y:S01]  /*a6f20*/  STL.64 [R1+0x8880], R48 ;  /* 0x0088803001007387 */ /* 0x0001e20000100a00 */
[----:B------:R-:W-:-:S03]  /*a6f30*/  IMAD.MOV.U32 R0, RZ, RZ, R19 ;  /* 0x000000ffff007224 */ /* 0x000fc600078e0013 */
        /* <DEDUP_REMOVED lines=11> */
[----:B------:R0:W-:Y:S04]  /*a6ff0*/  STL.64 [R1+0x2b00], R20 ;  /* 0x002b001401007387 */ /* 0x0001e80000100a00 */
[----:B------:R1:W-:Y:S01]  /*a7000*/  STL.64 [R1+0x2b08], R22 ;  /* 0x002b081601007387 */ /* 0x0003e20000100a00 */
[----:B0-----:R-:W-:-:S02]  /*a7010*/  IMAD.MOV.U32 R20, RZ, RZ, R18 ;  /* 0x000000ffff147224 */ /* 0x001fc400078e0012 */
[----:B------:R-:W-:Y:S01]  /*a7020*/  IMAD.MOV.U32 R21, RZ, RZ, R17 ;  /* 0x000000ffff157224 */ /* 0x000fe200078e0011 */
[----:B------:R-:W2:Y:S01]  /*a7030*/  LDL.LU.64 R18, [R1+0x88b8] ;  /* 0x0088b80001127983 */ /* 0x000ea20000300a00 */
[----:B-1----:R-:W-:-:S03]  /*a7040*/  IMAD.MOV.U32 R22, RZ, RZ, R16 ;  /* 0x000000ffff167224 */ /* 0x002fc600078e0010 */
[----:B------:R-:W2:Y:S04]  /*a7050*/  LDL.LU.64 R16, [R1+0x88b0] ;  /* 0x0088b00001107983 */ /* 0x000ea80000300a00 */
[----:B------:R0:W-:Y:S04]  /*a7060*/  STL.64 [R1+0x8898], R6 ;  /* 0x0088980601007387 */ /* 0x0001e80000100a00 */
[----:B------:R1:W-:Y:S01]  /*a7070*/  STL.64 [R1+0x8890], R4 ;  /* 0x0088900401007387 */ /* 0x0003e20000100a00 */
[----:B0-----:R-:W-:Y:S02]  /*a7080*/  IMAD.MOV.U32 R6, RZ, RZ, R20 ;  /* 0x000000ffff067224 */ /* 0x001fe400078e0014 */
[----:B------:R-:W-:Y:S01]  /*a7090*/  IMAD.MOV.U32 R7, RZ, RZ, R0 ;  /* 0x000000ffff077224 */ /* 0x000fe200078e0000 */
[----:B------:R-:W3:Y:S01]  /*a70a0*/  LDL.LU R20, [R1+0x2990] ;  /* 0x0029900001147983 */ /* 0x000ee20000300800 */
[----:B-1----:R-:W-:-:S02]  /*a70b0*/  IMAD.MOV.U32 R4, RZ, RZ, R22 ;  /* 0x000000ffff047224 */ /* 0x002fc400078e0016 */
[----:B------:R-:W-:-:S07]  /*a70c0*/  IMAD.MOV.U32 R5, RZ, RZ, R21 ;  /* 0x000000ffff057224 */ /* 0x000fce00078e0015 */
[----:B--2---:R-:W-:-:S15]  /*a70d0*/  HMMA.16816.F32 R8, R4, R16, R8 ;  /* 0x000000100408723c */ /* 0x004fde0000001808 */
[----:B------:R-:W-:-:S04]  /*a70e0*/  NOP ;  /* 0x0000000000007918 */ /* 0x000fc80000000000 */
[----:B------:R-:W-:Y:S04]  /*a70f0*/  STL.64 [R1+0x2af0], R8 ;  /* 0x002af00801007387 */ /* 0x000fe80000100a00 */
[----:B------:R0:W-:Y:S04]  /*a7100*/  STL.64 [R1+0x2af8], R10 ;  /* 0x002af80a01007387 */ /* 0x0001e80000100a00 */
[----:B------:R-:W2:Y:S04]  /*a7110*/  LDL.LU R21, [R1+0x2994] ;  /* 0x0029940001157983 */ /* 0x000ea80000300800 */
[----:B------:R-:W2:Y:S04]  /*a7120*/  LDL.LU R22, [R1+0x2998] ;  /* 0x0029980001167983 */ /* 0x000ea80000300800 */
[----:B------:R-:W2:Y:S04]  /*a7130*/  LDL.LU R23, [R1+0x299c] ;  /* 0x00299c0001177983 */ /* 0x000ea80000300800 */
[----:B0-----:R-:W2:Y:S04]  /*a7140*/  LDL R10, [R1+0x3d8] ;  /* 0x0003d800010a7983 */ /* 0x001ea80000100800 */
[----:B------:R-:W2:Y:S04]  /*a7150*/  LDL R11, [R1+0x3dc] ;  /* 0x0003dc00010b7983 */ /* 0x000ea80000100800 */
[----:B------:R-:W3:Y:S04]  /*a7160*/  LDL R8, [R1+0x3d0] ;  /* 0x0003d00001087983 */ /* 0x000ee80000100800 */
[----:B------:R-:W3:Y:S01]  /*a7170*/  LDL R9, [R1+0x3d4] ;  /* 0x0003d40001097983 */ /* 0x000ee20000100800 */
[C---:B------:R-:W-:Y:S03]  /*a7180*/  HMMA.16816.F32 R40, R4.reuse, R18, R40 ;  /* 0x000000120428723c */ /* 0x040fe60000001828 */
[----:B--2---:R-:W-:Y:S04]  /*a7190*/  STL.64 [R1+0x8868], R10 ;  /* 0x0088680a01007387 */ /* 0x004fe80000100a00 */
[----:B---3--:R0:W-:Y:S04]  /*a71a0*/  STL.64 [R1+0x8860], R8 ;  /* 0x0088600801007387 */ /* 0x0081e80000100a00 */
        /* <DEDUP_REMOVED lines=13> */
[----:B------:R-:W2:Y:S02]  /*a7280*/  LDL.LU R19, [R1+0x2a1c] ;  /* 0x002a1c0001137983 */ /* 0x000ea40000300800 */
[C---:B--2---:R-:W-:Y:S08]  /*a7290*/  HMMA.16816.F32 R16, R4.reuse, R54, R16 ;  /* 0x000000360410723c */ /* 0x044ff00000001810 */
[----:B------:R-:W-:Y:S11]  /*a72a0*/  HMMA.16816.F32 R4, R4, R60, R8 ;  /* 0x0000003c0404723c */ /* 0x000ff60000001808 */
[----:B------:R-:W-:Y:S01]  /*a72b0*/  STL.64 [R1+0x2ad0], R16 ;  /* 0x002ad01001007387 */ /* 0x000fe20000100a00 */
[C---:B---3--:R-:W-:Y:S03]  /*a72c0*/  HMMA.16816.F32 R8, R40.reuse, R52, R24 ;  /* 0x000000342808723c */ /* 0x048fe60000001818 */
[----:B------:R4:W-:Y:S05]  /*a72d0*/  STL.64 [R1+0x2ad8], R18 ;  /* 0x002ad81201007387 */ /* 0x0009ea0000100a00 */
[C---:B----4-:R-:W-:Y:S01]  /*a72e0*/  HMMA.16816.F32 R16, R40.reuse, R2, R48 ;  /* 0x000000022810723c */ /* 0x050fe20000001830 */
[----:B------:R-:W-:Y:S04]  /*a72f0*/  STL.64 [R1+0x2ab0], R4 ;  /* 0x002ab00401007387 */ /* 0x000fe80000100a00 */
[----:B------:R0:W-:Y:S03]  /*a7300*/  STL.64 [R1+0x2ab8], R6 ;  /* 0x002ab80601007387 */ /* 0x0001e60000100a00 */
[C---:B------:R-:W-:Y:S08]  /*a7310*/  HMMA.16816.F32 R12, R40.reuse, R36, R12 ;  /* 0x00000024280c723c */ /* 0x040ff0000000180c */
[C---:B0-----:R-:W-:Y:S03]  /*a7320*/  HMMA.16816.F32 R4, R40.reuse, R58, R44 ;  /* 0x0000003a2804723c */ /* 0x041fe6000000182c */
[----:B------:R-:W-:Y:S04]  /*a7330*/  STL.64 [R1+0x2aa0], R16 ;  /* 0x002aa01001007387 */ /* 0x000fe80000100a00 */
[----:B------:R-:W-:Y:S04]  /*a7340*/  STL.64 [R1+0x2aa8], R18 ;  /* 0x002aa81201007387 */ /* 0x000fe80000100a00 */
[----:B------:R-:W-:Y:S04]  /*a7350*/  STL.64 [R1+0x2a90], R8 ;  /* 0x002a900801007387 */ /* 0x000fe80000100a00 */
[----:B------:R0:W-:Y:S02]  /*a7360*/  STL.64 [R1+0x2a98], R10 ;  /* 0x002a980a01007387 */ /* 0x0001e40000100a00 */
[C---:B0-----:R-:W-:Y:S02]  /*a7370*/  HMMA.16816.F32 R8, R40.reuse, R38, R32 ;  /* 0x000000262808723c */ /* 0x041fe40000001820 */
[----:B------:R0:W-:Y:S04]  /*a7380*/  STL.64 [R1+0x2a80], R4 ;  /* 0x002a800401007387 */ /* 0x0001e80000100a00 */
[----:B------:R1:W-:Y:S04]  /*a7390*/  STL.64 [R1+0x2a88], R6 ;  /* 0x002a880601007387 */ /* 0x0003e80000100a00 */
[----:B0-----:R-:W2:Y:S04]  /*a73a0*/  LDL.LU R4, [R1+0x2980] ;  /* 0x0029800001047983 */ /* 0x001ea80000300800 */
[----:B------:R-:W-:Y:S04]  /*a73b0*/  STL.64 [R1+0x2a70], R12 ;  /* 0x002a700c01007387 */ /* 0x000fe80000100a00 */
[----:B------:R-:W-:Y:S04]  /*a73c0*/  STL.64 [R1+0x2a78], R14 ;  /* 0x002a780e01007387 */ /* 0x000fe80000100a00 */
[----:B------:R-:W-:Y:S04]  /*a73d0*/  STL.64 [R1+0x2a60], R8 ;  /* 0x002a600801007387 */ /* 0x000fe80000100a00 */
[----:B------:R0:W-:Y:S04]  /*a73e0*/  STL.64 [R1+0x2a68], R10 ;  /* 0x002a680a01007387 */ /* 0x0001e80000100a00 */
[----:B------:R-:W2:Y:S04]  /*a73f0*/  LDL.LU R5, [R1+0x2984] ;  /* 0x0029840001057983 */ /* 0x000ea80000300800 */
[----:B-1----:R-:W2:Y:S04]  /*a7400*/  LDL.LU R6, [R1+0x2988] ;  /* 0x0029880001067983 */ /* 0x002ea80000300800 */
[----:B------:R-:W2:Y:S04]  /*a7410*/  LDL.LU R7, [R1+0x298c] ;  /* 0x00298c0001077983 */ /* 0x000ea80000300800 */
[----:B------:R-:W3:Y:S04]  /*a7420*/  LDL.LU R48, [R1+0x2970] ;  /* 0x0029700001307983 */ /* 0x000ee80000300800 */
[----:B------:R-:W3:Y:S04]  /*a7430*/  LDL.LU R49, [R1+0x2974] ;  /* 0x0029740001317983 */ /* 0x000ee80000300800 */
[----:B------:R-:W3:Y:S04]  /*a7440*/  LDL.LU R50, [R1+0x2978] ;  /* 0x0029780001327983 */ /* 0x000ee80000300800 */
[----:B------:R-:W3:Y:S01]  /*a7450*/  LDL.LU R51, [R1+0x297c] ;  /* 0x00297c0001337983 */ /* 0x000ee20000300800 */
[C---:B0-----:R-:W-:Y:S03]  /*a7460*/  HMMA.16816.F32 R8, R40.reuse, R56, R20 ;  /* 0x000000382808723c */ /* 0x041fe60000001814 */
        /* <DEDUP_REMOVED lines=9> */
[----:B------:R0:W-:Y:S04]  /*a7500*/  STL.64 [R1+0x2a50], R8 ;  /* 0x002a500801007387 */ /* 0x0001e80000100a00 */
[----:B------:R1:W-:Y:S04]  /*a7510*/  STL.64 [R1+0x2a58], R10 ;  /* 0x002a580a01007387 */ /* 0x0003e80000100a00 */
        /* <DEDUP_REMOVED lines=23> */
[----:B0-----:R-:W4:Y:S04]  /*a7690*/  LDL.LU.64 R6, [R1+0x8898] ;  /* 0x0088980001067983 */ /* 0x001f280000300a00 */
        /* <DEDUP_REMOVED lines=13> */
[C---:B---3--:R-:W-:Y:S08]  /*a7770*/  HMMA.16816.F32 R32, R40.reuse, R50, R32 ;  /* 0x000000322820723c */ /* 0x048ff00000001820 */
[----:B------:R-:W-:-:S15]  /*a7780*/  HMMA.16816.F32 R12, R40, R48, R12 ;  /* 0x00000030280c723c */ /* 0x000fde000000180c */
        /* <DEDUP_REMOVED lines=37> */
[----:B---3--:R-:W-:Y:S02]  /*a79e0*/  HMMA.16816.F32 R4, R40, R18, R48 ;  /* 0x000000122804723c */ /* 0x008fe40000001830 */
[----:B------:R-:W-:Y:S04]  /*a79f0*/  STL [R1+0x87c8], R19 ;  /* 0x0087c81301007387 */ /* 0x000fe80000100800 */
[----:B------:R-:W-:-:S13]  /*a7a00*/  STL [R1+0x87e8], R18 ;  /* 0x0087e81201007387 */ /* 0x000fda0000100800 */
[----:B------:R-:W-:Y:S04]  /*a7a10*/  STL.64 [R1+0x29d0], R4 ;  /* 0x0029d00401007387 */ /* 0x000fe80000100a00 */
[----:B------:R0:W-:Y:S04]  /*a7a20*/  STL.64 [R1+0x29d8], R6 ;  /* 0x0029d80601007387 */ /* 0x0001e80000100a00 */
[----:B------:R1:W-:Y:S01]  /*a7a30*/  STL.64 [R1+0x87e0], R16 ;  /* 0x0087e01001007387 */ /* 0x0003e20000100a00 */
[C---:B0-----:R-:W-:Y:S08]  /*a7a40*/  HMMA.16816.F32 R4, R40.reuse, R60, R24 ;  /* 0x0000003c2804723c */ /* 0x041ff00000001818 */
[----:B-1----:R-:W-:Y:S01]  /*a7a50*/  HMMA.16816.F32 R16, R40, R54, R28 ;  /* 0x000000362810723c */ /* 0x002fe2000000181c */
[----:B------:R-:W-:-:S15]  /*a7a60*/  STL [R1+0x87c4], R60 ;  /* 0x0087c43c01007387 */ /* 0x000fde0000100800 */
[----:B------:R-:W-:-:S03]  /*a7a70*/  NOP ;  /* 0x0000000000007918 */ /* 0x000fc60000000000 */
        /* <DEDUP_REMOVED lines=9> */
[----:B------:R-:W-:Y:S04]  /*a7b10*/  STL.64 [R1+0x2998], R18 ;  /* 0x0029981201007387 */ /* 0x000fe80000100a00 */
[----:B------:R-:W-:Y:S04]  /*a7b20*/  STL.64 [R1+0x87a0], R52 ;  /* 0x0087a03401007387 */ /* 0x000fe80000100a00 */
[----:B------:R-:W-:Y:S04]  /*a7b30*/  STL.64 [R1+0x2980], R4 ;  /* 0x0029800401007387 */ /* 0x000fe80000100a00 */
[----:B------:R0:W-:Y:S04]  /*a7b40*/  STL.64 [R1+0x2988], R6 ;  /* 0x0029880601007387 */ /* 0x0001e80000100a00 */
[----:B------:R-:W2:Y:S04]  /*a7b50*/  LDL.LU.64 R20, [R1+0x390] ;  /* 0x0003900001147983 */ /* 0x000ea80000300a00 */
[----:B------:R-:W3:Y:S01]  /*a7b60*/  LDL.LU.64 R22, [R1+0x398] ;  /* 0x0003980001167983 */ /* 0x000ee20000300a00 */
[C---:B0-----:R-:W-:Y:S03]  /*a7b70*/  HMMA.16816.F32 R4, R8.reuse, R58, R12 ;  /* 0x0000003a0804723c */ /* 0x041fe6000000180c */
[----:B---3--:R-:W-:Y:S04]  /*a7b80*/  STL.64 [R1+0x86f8], R22 ;  /* 0x0086f81601007387 */ /* 0x008fe80000100a00 */
[----:B--2---:R0:W-:Y:S04]  /*a7b90*/  STL.64 [R1+0x86f0], R20 ;  /* 0x0086f01401007387 */ /* 0x0041e80000100a00 */
[----:B0-----:R-:W2:Y:S04]  /*a7ba0*/  LDL.LU R20, [R1+0x3b0] ;  /* 0x0003b00001147983 */ /* 0x001ea80000300800 */
[----:B------:R-:W2:Y:S04]  /*a7bb0*/  LDL.LU R21, [R1+0x3b4] ;  /* 0x0003b40001157983 */ /* 0x000ea80000300800 */
[----:B------:R-:W3:Y:S04]  /*a7bc0*/  LDL.LU R22, [R1+0x3b8] ;  /* 0x0003b80001167983 */ /* 0x000ee80000300800 */
[----:B------:R-:W3:Y:S04]  /*a7bd0*/  LDL.LU R23, [R1+0x3bc] ;  /* 0x0003bc0001177983 */ /* 0x000ee80000300800 */
[----:B---3--:R-:W-:Y:S04]  /*a7be0*/  STL.64 [R1+0x8798], R22 ;  /* 0x0087981601007387 */ /* 0x008fe80000100a00 */
[----:B--2---:R-:W-:Y:S04]  /*a7bf0*/  STL.64 [R1+0x8790], R20 ;  /* 0x0087901401007387 */ /* 0x004fe80000100a00 */
[----:B------:R-:W-:Y:S04]  /*a7c00*/  STL.64 [R1+0x8858], R58 ;  /* 0x0088583a01007387 */ /* 0x000fe80000100a00 */
[----:B------:R-:W-:Y:S04]  /*a7c10*/  STL.64 [R1+0x8850], R56 ;  /* 0x0088503801007387 */ /* 0x000fe80000100a00 */
[----:B------:R-:W-:Y:S04]  /*a7c20*/  STL.64 [R1+0x2970], R4 ;  /* 0x0029700401007387 */ /* 0x000fe80000100a00 */
[----:B------:R4:W-:Y:S04]  /*a7c30*/  STL.64 [R1+0x2978], R6 ;  /* 0x0029780601007387 */ /* 0x0009e80000100a00 */
[----:B------:R-:W2:Y:S01]  /*a7c40*/  LDL.LU R12, [R1+0x2780] ;  /* 0x00278000010c7983 */ /* 0x000ea20000300800 */
[----:B----4-:R-:W-:-:S15]  /*a7c50*/  HMMA.16816.F32 R4, R8, R36, R32 ;  /* 0x000000240804723c */ /* 0x010fde0000001820 */
[----:B------:R-:W-:-:S04]  /*a7c60*/  NOP ;  /* 0x0000000000007918 */ /* 0x000fc80000000000 */
[----:B------:R-:W-:Y:S04]  /*a7c70*/  STL.64 [R1+0x2960], R4 ;  /* 0x0029600401007387 */ /* 0x000fe80000100a00 */
[----:B------:R-:W-:Y:S04]  /*a7c80*/  STL.64 [R1+0x2968], R6 ;  /* 0x0029680601007387 */ /* 0x000fe80000100a00 */
        /* <DEDUP_REMOVED lines=11> */
[----:B0-----:R-:W2:Y:S04]  /*a7d40*/  LDL.LU.64 R44, [R1+0x3d0] ;  /* 0x0003d000012c7983 */ /* 0x001ea80000300a00 */
[----:B------:R-:W2:Y:S04]  /*a7d50*/  LDL.LU.64 R46, [R1+0x3d8] ;  /* 0x0003d800012e7983 */ /* 0x000ea80000300a00 */
        /* <DEDUP_REMOVED lines=76> */
[----:B0-----:R-:W4:Y:S04]  /*a8220*/  LDL.LU.64 R30, [R1+0x8848] ;  /* 0x00884800011e7983 */ /* 0x001f280000300a00 */
[----:B------:R-:W3:Y:S01]  /*a8230*/  LDL.LU.64 R28, [R1+0x8840] ;  /* 0x00884000011c7983 */ /* 0x000ee20000300a00 */
[C---:B----4-:R-:W-:Y:S08]  /*a8240*/  HMMA.16816.F32 R48, R44.reuse, R30, R48 ;  /* 0x0000001e2c30723c */ /* 0x050ff00000001830 */
        /* <DEDUP_REMOVED lines=20> */
[----:B------:R-:W4:Y:S04]  /*a8390*/  LDL.LU.64 R4, [R1+0x8800] ;  /* 0x0088000001047983 */ /* 0x000f280000300a00 */
[----:B------:R-:W-:Y:S04]  /*a83a0*/  STL.64 [R1+0x8788], R50 ;  /* 0x0087883201007387 */ /* 0x000fe80000100a00 */
[----:B------:R0:W-:Y:S01]  /*a83b0*/  STL.64 [R1+0x8780], R48 ;  /* 0x0087803001007387 */ /* 0x0001e20000100a00 */
[----:B------:R-:W-:-:S03]  /*a83c0*/  IMAD.MOV.U32 R61, RZ, RZ, R46 ;  /* 0x000000ffff3d7224 */ /* 0x000fc600078e002e */
[----:B0-----:R-:W2:Y:S04]  /*a83d0*/  LDL.LU R48, [R1+0x27d0] ;  /* 0x0027d00001307983 */ /* 0x001ea80000300800 */
[----:B------:R-:W2:Y:S04]  /*a83e0*/  LDL.LU R49, [R1+0x27d4] ;  /* 0x0027d40001317983 */ /* 0x000ea80000300800 */
[----:B------:R-:W2:Y:S04]  /*a83f0*/  LDL.LU R50, [R1+0x27d8] ;  /* 0x0027d80001327983 */ /* 0x000ea80000300800 */
[----:B------:R-:W2:Y:S01]  /*a8400*/  LDL.LU R51, [R1+0x27dc] ;  /* 0x0027dc0001337983 */ /* 0x000ea20000300800 */
[----:B------:R-:W-:-:S02]  /*a8410*/  IMAD.MOV.U32 R0, RZ, RZ, R47 ;  /* 0x000000ffff007224 */ /* 0x000fc400078e002f */
[----:B------:R-:W-:Y:S01]  /*a8420*/  IMAD.MOV.U32 R60, RZ, RZ, R45 ;  /* 0x000000ffff3c7224 */ /* 0x000fe200078e002d */
        /* <DEDUP_REMOVED lines=9> */
[----:B0-----:R-:W4:Y:S01]  /*a84c0*/  LDL.LU R18, [R1+0x87e8] ;  /* 0x0087e80001127983 */ /* 0x001f220000300800 */
[----:B------:R-:W-:-:S03]  /*a84d0*/  IMAD.MOV.U32 R19, RZ, RZ, R44 ;  /* 0x000000ffff137224 */ /* 0x000fc600078e002c */
[----:B------:R-:W2:Y:S04]  /*a84e0*/  LDL.LU.64 R16, [R1+0x87e0] ;  /* 0x0087e00001107983 */ /* 0x000ea80000300a00 */
[----:B------:R-:W3:Y:S04]  /*a84f0*/  LDL.LU.64 R46, [R1+0x87d8] ;  /* 0x0087d800012e7983 */ /* 0x000ee80000300a00 */
[----:B------:R-:W3:Y:S04]  /*a8500*/  LDL.LU.64 R44, [R1+0x87d0] ;  /* 0x0087d000012c7983 */ /* 0x000ee80000300a00 */
[----:B------:R-:W-:Y:S04]  /*a8510*/  STL.64 [R1+0x8768], R6 ;  /* 0x0087680601007387 */ /* 0x000fe80000100a00 */
[----:B------:R0:W-:Y:S02]  /*a8520*/  STL.64 [R1+0x8760], R4 ;  /* 0x0087600401007387 */ /* 0x0001e40000100a00 */
[----:B0-----:R-:W-:-:S02]  /*a8530*/  IMAD.MOV.U32 R4, RZ, RZ, R19 ;  /* 0x000000ffff047224 */ /* 0x001fc400078e0013 */
[----:B------:R-:W4:Y:S01]  /*a8540*/  LDL.LU R19, [R1+0x87c8] ;  /* 0x0087c80001137983 */ /* 0x000f220000300800 */
[----:B------:R-:W-:Y:S02]  /*a8550*/  IMAD.MOV.U32 R5, RZ, RZ, R60 ;  /* 0x000000ffff057224 */ /* 0x000fe400078e003c */
[----:B------:R-:W-:Y:S01]  /*a8560*/  IMAD.MOV.U32 R6, RZ, RZ, R61 ;  /* 0x000000ffff067224 */ /* 0x000fe200078e003d */
[----:B------:R-:W3:Y:S01]  /*a8570*/  LDL.LU R60, [R1+0x87c4] ;  /* 0x0087c400013c7983 */ /* 0x000ee20000300800 */
[----:B------:R-:W-:-:S03]  /*a8580*/  IMAD.MOV.U32 R7, RZ, RZ, R0 ;  /* 0x000000ffff077224 */ /* 0x000fc600078e0000 */
[----:B------:R-:W3:Y:S04]  /*a8590*/  LDL.LU R61, [R1+0x87c0] ;  /* 0x0087c000013d7983 */ /* 0x000ee80000300800 */
[C---:B--2---:R-:W-:Y:S08]  /*a85a0*/  HMMA.16816.F32 R12, R4.reuse, R16, R12 ;  /* 0x00000010040c723c */ /* 0x044ff0000000180c */
[C---:B----4-:R-:W-:Y:S11]  /*a85b0*/  HMMA.16816.F32 R52, R4.reuse, R18, R52 ;  /* 0x000000120434723c */ /* 0x050ff60000001834 */
        /* <DEDUP_REMOVED lines=19> */
[----:B------:R-:W4:Y:S01]  /*a86f0*/  LDL.LU.64 R20, [R1+0x8790] ;  /* 0x0087900001147983 */ /* 0x000f220000300a00 */
[----:B---3--:R-:W-:-:S15]  /*a8700*/  HMMA.16816.F32 R4, R4, R60, R16 ;  /* 0x0000003c0404723c */ /* 0x008fde0000001810 */
[----:B------:R-:W-:-:S04]  /*a8710*/  NOP ;  /* 0x0000000000007918 */ /* 0x000fc80000000000 */
[----:B------:R-:W-:Y:S04]  /*a8720*/  STL.64 [R1+0x2890], R4 ;  /* 0x0028900401007387 */ /* 0x000fe80000100a00 */
[----:B------:R2:W-:Y:S04]  /*a8730*/  STL.64 [R1+0x2898], R6 ;  /* 0x0028980601007387 */ /* 0x0005e80000100a00 */
[----:B------:R-:W-:Y:S01]  /*a8740*/  STL.64 [R1+0x8728], R54 ;  /* 0x0087283601007387 */ /* 0x000fe20000100a00 */
[C---:B----4-:R-:W-:Y:S08]  /*a8750*/  HMMA.16816.F32 R16, R20.reuse, R2, R48 ;  /* 0x000000021410723c */ /* 0x050ff00000001830 */
[C---:B--2---:R-:W-:Y:S08]  /*a8760*/  HMMA.16816.F32 R4, R20.reuse, R52, R24 ;  /* 0x000000341404723c */ /* 0x044ff00000001818 */
[C---:B------:R-:W-:Y:S03]  /*a8770*/  HMMA.16816.F32 R24, R20.reuse, R58, R40 ;  /* 0x0000003a1418723c */ /* 0x040fe60000001828 */
[----:B------:R-:W-:Y:S04]  /*a8780*/  STL.64 [R1+0x2880], R16 ;  /* 0x0028801001007387 */ /* 0x000fe80000100a00 */
[----:B------:R0:W-:Y:S04]  /*a8790*/  STL.64 [R1+0x2888], R18 ;  /* 0x0028881201007387 */ /* 0x0001e80000100a00 */
[----:B------:R-:W-:Y:S04]  /*a87a0*/  STL.64 [R1+0x8720], R52 ;  /* 0x0087203401007387 */ /* 0x000fe80000100a00 */
[----:B------:R-:W-:Y:S01]  /*a87b0*/  STL.64 [R1+0x2870], R4 ;  /* 0x0028700401007387 */ /* 0x000fe20000100a00 */
[C---:B0-----:R-:W-:Y:S03]  /*a87c0*/  HMMA.16816.F32 R16, R20.reuse, R36, R44 ;  /* 0x000000241410723c */ /* 0x041fe6000000182c */
[----:B------:R0:W-:Y:S05]  /*a87d0*/  STL.64 [R1+0x2878], R6 ;  /* 0x0028780601007387 */ /* 0x0001ea0000100a00 */
[C---:B0-----:R-:W-:Y:S01]  /*a87e0*/  HMMA.16816.F32 R4, R20.reuse, R38, R12 ;  /* 0x000000261404723c */ /* 0x041fe2000000180c */
        /* <DEDUP_REMOVED lines=17> */
[----:B------:R-:W-:Y:S04]  /*a8900*/  STL.64 [R1+0x2828], R6 ;  /* 0x0028280601007387 */ /* 0x000fe80000100a00 */
[----:B------:R-:W2:Y:S04]  /*a8910*/  LDL.LU R33, [R1+0x2614] ;  /* 0x0026140001217983 */ /* 0x000ea80000300800 */
[----:B------:R-:W3:Y:S04]  /*a8920*/  LDL.LU R34, [R1+0x2618] ;  /* 0x0026180001227983 */ /* 0x000ee80000300800 */
        /* <DEDUP_REMOVED lines=133> */
[----:B--2---:R-:W-:Y:S11]  /*a9180*/  HMMA.16816.F32 R20, R20, R60, R32 ;  /* 0x0000003c1414723c */ /* 0x004ff60000001820 */
[----:B------:R-:W-:Y:S04]  /*a9190*/  STL.64 [R1+0x27a0], R24 ;  /* 0x0027a01801007387 */ /* 0x000fe80000100a00 */
[----:B------:R0:W-:Y:S04]  /*a91a0*/  STL.64 [R1+0x27a8], R26 ;  /* 0x0027a81a01007387 */ /* 0x0001e80000100a00 */
[----:B0-----:R-:W2:Y:S04]  /*a91b0*/  LDL.LU.64 R26, [R1+0x8718] ;  /* 0x00871800011a7983 */ /* 0x001ea80000300a00 */
[----:B------:R-:W2:Y:S04]  /*a91c0*/  LDL.LU.64 R24, [R1+0x8710] ;  /* 0x0087100001187983 */ /* 0x000ea80000300a00 */
[----:B------:R-:W3:Y:S04]  /*a91d0*/  LDL.LU.64 R34, [R1+0x8708] ;  /* 0x0087080001227983 */ /* 0x000ee80000300a00 */
[----:B------:R-:W3:Y:S04]  /*a91e0*/  LDL.LU.64 R32, [R1+0x8700] ;  /* 0x0087000001207983 */ /* 0x000ee80000300a00 */
[----:B------:R-:W-:Y:S04]  /*a91f0*/  STL.64 [R1+0x2780], R20 ;  /* 0x0027801401007387 */ /* 0x000fe80000100a00 */
[----:B------:R0:W-:Y:S04]  /*a9200*/  STL.64 [R1+0x2788], R22 ;  /* 0x0027881601007387 */ /* 0x0001e80000100a00 */
[----:B0-----:R-:W2:Y:S04]  /*a9210*/  LDL.LU.64 R22, [R1+0x86f8] ;  /* 0x0086f80001167983 */ /* 0x001ea80000300a00 */
[----:B------:R-:W2:Y:S02]  /*a9220*/  LDL.LU.64 R20, [R1+0x86f0] ;  /* 0x0086f00001147983 */ /* 0x000ea40000300a00 */
        /* <DEDUP_REMOVED lines=26> */
[----:B0-----:R-:W3:Y:S04]  /*a93d0*/  LDL.LU.64 R46, [R1+0x86b8] ;  /* 0x0086b800012e7983 */ /* 0x001ee80000300a00 */
[----:B------:R-:W3:Y:S04]  /*a93e0*/  LDL.LU.64 R44, [R1+0x86b0] ;  /* 0x0086b000012c7983 */ /* 0x000ee80000300a00 */
[----:B------:R-:W-:Y:S04]  /*a93f0*/  STL.64 [R1+0x2730], R32 ;  /* 0x0027302001007387 */ /* 0x000fe80000100a00 */
[----:B------:R0:W-:Y:S04]  /*a9400*/  STL.64 [R1+0x2738], R34 ;  /* 0x0027382201007387 */ /* 0x0001e80000100a00 */
[----:B0-----:R-:W4:Y:S04]  /*a9410*/  LDL.LU.64 R34, [R1+0x86a8] ;  /* 0x0086a80001227983 */ /* 0x001f280000300a00 */
[----:B------:R-:W4:Y:S04]  /*a9420*/  LDL.LU.64 R32, [R1+0x86a0] ;  /* 0x0086a00001207983 */ /* 0x000f280000300a00 */
[----:B------:R-:W-:Y:S04]  /*a9430*/  STL.64 [R1+0x8628], R38 ;  /* 0x0086282601007387 */ /* 0x000fe80000100a00 */
[----:B------:R2:W-:Y:S02]  /*a9440*/  STL.64 [R1+0x8620], R36 ;  /* 0x0086202401007387 */ /* 0x0005e40000100a00 */
[----:B--2---:R-:W-:Y:S02]  /*a9450*/  HMMA.16816.F32 R36, R20, R56, R52 ;  /* 0x000000381424723c */ /* 0x004fe40000001834 */
[----:B------:R-:W-:Y:S04]  /*a9460*/  STL.64 [R1+0x8638], R58 ;  /* 0x0086383a01007387 */ /* 0x000fe80000100a00 */
[----:B------:R-:W-:-:S13]  /*a9470*/  STL.64 [R1+0x8630], R56 ;  /* 0x0086303801007387 */ /* 0x000fda0000100a00 */
[----:B------:R-:W-:Y:S04]  /*a9480*/  STL.64 [R1+0x2720], R36 ;  /* 0x0027202401007387 */ /* 0x000fe80000100a00 */
[----:B------:R0:W-:Y:S02]  /*a9490*/  STL.64 [R1+0x2728], R38 ;  /* 0x0027282601007387 */ /* 0x0001e40000100a00 */
[C---:B0-----:R-:W-:Y:S08]  /*a94a0*/  HMMA.16816.F32 R36, R20.reuse, R28, R24 ;  /* 0x0000001c1424723c */ /* 0x041ff00000001818 */
[C---:B------:R-:W-:Y:S01]  /*a94b0*/  HMMA.16816.F32 R24, R20.reuse, R30, R40 ;  /* 0x0000001e1418723c */ /* 0x040fe20000001828 */
[----:B------:R-:W-:Y:S10]  /*a94c0*/  STL.64 [R1+0x8608], R30 ;  /* 0x0086081e01007387 */ /* 0x000ff40000100a00 */
[----:B------:R-:W-:Y:S04]  /*a94d0*/  STL.64 [R1+0x2710], R36 ;  /* 0x0027102401007387 */ /* 0x000fe80000100a00 */
[----:B------:R-:W-:Y:S04]  /*a94e0*/  STL.64 [R1+0x2718], R38 ;  /* 0x0027182601007387 */ /* 0x000fe80000100a00 */
[----:B------:R-:W-:Y:S04]  /*a94f0*/  STL.64 [R1+0x8600], R28 ;  /* 0x0086001c01007387 */ /* 0x000fe80000100a00 */
[----:B------:R-:W-:Y:S04]  /*a9500*/  STL.64 [R1+0x2700], R24 ;  /* 0x0027001801007387 */ /* 0x000fe80000100a00 */
[----:B------:R3:W-:Y:S01]  /*a9510*/  STL.64 [R1+0x2708], R26 ;  /* 0x0027081a01007387 */ /* 0x0007e20000100a00 */
[----:B------:R-:W-:Y:S03]  /*a9520*/  HMMA.16816.F32 R12, R20, R50, R12 ;  /* 0x00000032140c723c */ /* 0x000fe6000000180c */
[----:B------:R-:W-:Y:S01]  /*a9530*/  STL.64 [R1+0x8618], R50 ;  /* 0x0086183201007387 */ /* 0x000fe20000100a00 */
[----:B------:R-:W-:-:S04]  /*a9540*/  IMAD.MOV.U32 R0, RZ, RZ, R23 ;  /* 0x000000ffff007224 */ /* 0x000fc800078e0017 */
[----:B---3--:R-:W-:-:S15]  /*a9550*/  HMMA.16816.F32 R24, R20, R48, R44 ;  /* 0x000000301418723c */ /* 0x008fde000000182c */
[----:B------:R-:W-:-:S04]  /*a9560*/  NOP ;  /* 0x0000000000007918 */ /* 0x000fc80000000000 */
[----:B------:R-:W-:Y:S04]  /*a9570*/  STL.64 [R1+0x26f0], R24 ;  /* 0x0026f01801007387 */ /* 0x000fe80000100a00 */
[----:B------:R4:W-:Y:S04]  /*a9580*/  STL.64 [R1+0x26f8], R26 ;  /* 0x0026f81a01007387 */ /* 0x0009e80000100a00 */
[----:B------:R-:W-:Y:S04]  /*a9590*/  STL.64 [R1+0x8610], R48 ;  /* 0x0086103001007387 */ /* 0x000fe80000100a00 */
[----:B------:R-:W-:Y:S01]  /*a95a0*/  STL.64 [R1+0x26e0], R12 ;  /* 0x0026e00c01007387 */ /* 0x000fe20000100a00 */
[C---:B----4-:R-:W-:Y:S03]  /*a95b0*/  HMMA.16816.F32 R24, R20.reuse, R4, R32 ;  /* 0x000000041418723c */ /* 0x050fe60000001820 */
[----:B------:R0:W-:Y:S05]  /*a95c0*/  STL.64 [R1+0x26e8], R14 ;  /* 0x0026e80e01007387 */ /* 0x0001ea0000100a00 */
[----:B0-----:R-:W-:Y:S11]  /*a95d0*/  HMMA.16816.F32 R12, R20, R6, R8 ;  /* 0x00000006140c723c */ /* 0x001ff60000001808 */
[----:B------:R-:W-:Y:S04]  /*a95e0*/  STL.64 [R1+0x26d0], R24 ;  /* 0x0026d01801007387 */ /* 0x000fe80000100a00 */
[----:B------:R-:W-:Y:S01]  /*a95f0*/  STL.64 [R1+0x26d8], R26 ;  /* 0x0026d81a01007387 */ /* 0x000fe20000100a00 */
[----:B------:R-:W-:-:S03]  /*a9600*/  IMAD.MOV.U32 R10, RZ, RZ, R20 ;  /* 0x000000ffff0a7224 */ /* 0x000fc600078e0014 */
[----:B------:R0:W-:Y:S04]  /*a9610*/  STL.64 [R1+0x26c0], R12 ;  /* 0x0026c00c01007387 */ /* 0x0001e80000100a00 */
[----:B------:R1:W-:Y:S04]  /*a9620*/  STL.64 [R1+0x26c8], R14 ;  /* 0x0026c80e01007387 */ /* 0x0003e80000100a00 */
[----:B------:R-:W-:Y:S04]  /*a9630*/  STL.64 [R1+0x8648], R6 ;  /* 0x0086480601007387 */ /* 0x000fe80000100a00 */
[----:B------:R-:W-:Y:S04]  /*a9640*/  STL.64 [R1+0x8640], R4 ;  /* 0x0086400401007387 */ /* 0x000fe80000100a00 */
[----:B0-----:R-:W2:Y:S01]  /*a9650*/  LDL.LU R12, [R1+0x350] ;  /* 0x00035000010c7983 */ /* 0x001ea20000300800 */
[----:B------:R-:W-:-:S03]  /*a9660*/  IMAD.MOV.U32 R9, RZ, RZ, R21 ;  /* 0x000000ffff097224 */ /* 0x000fc600078e0015 */
[----:B------:R-:W2:Y:S01]  /*a9670*/  LDL.LU R13, [R1+0x354] ;  /* 0x00035400010d7983 */ /* 0x000ea20000300800 */
[----:B------:R-:W-:-:S03]  /*a9680*/  IMAD.MOV.U32 R8, RZ, RZ, R22 ;  /* 0x000000ffff087224 */ /* 0x000fc600078e0016 */
[----:B-1----:R-:W3:Y:S04]  /*a9690*/  LDL.LU R14, [R1+0x358] ;  /* 0x00035800010e7983 */ /* 0x002ee80000300800 */
[----:B------:R-:W3:Y:S04]  /*a96a0*/  LDL.LU R15, [R1+0x35c] ;  /* 0x00035c00010f7983 */ /* 0x000ee80000300800 */
[----:B------:R-:W4:Y:S04]  /*a96b0*/  LDL.LU R20, [R1+0x24f0] ;  /* 0x0024f00001147983 */ /* 0x000f280000300800 */
        /* <DEDUP_REMOVED lines=43> */
[----:B------:R-:W2:Y:S01]  /*a9970*/  LDL.LU R4, [R1+0x25b0] ;  /* 0x0025b00001047983 */ /* 0x000ea20000300800 */
[----:B------:R-:W-:-:S03]  /*a9980*/  IMAD.MOV.U32 R20, RZ, RZ, R10 ;  /* 0x000000ffff147224 */ /* 0x000fc600078e000a */
[----:B------:R-:W2:Y:S01]  /*a9990*/  LDL.LU R5, [R1+0x25b4] ;  /* 0x0025b40001057983 */ /* 0x000ea20000300800 */
[----:B------:R-:W-:-:S03]  /*a99a0*/  IMAD.MOV.U32 R21, RZ, RZ, R9 ;  /* 0x000000ffff157224 */ /* 0x000fc600078e0009 */
[----:B------:R-:W2:Y:S01]  /*a99b0*/  LDL.LU R6, [R1+0x25b8] ;  /* 0x0025b80001067983 */ /* 0x000ea20000300800 */
[----:B------:R-:W-:Y:S02]  /*a99c0*/  IMAD.MOV.U32 R22, RZ, RZ, R8 ;  /* 0x000000ffff167224 */ /* 0x000fe400078e0008 */
[----:B------:R-:W-:Y:S01]  /*a99d0*/  IMAD.MOV.U32 R23, RZ, RZ, R0 ;  /* 0x000000ffff177224 */ /* 0x000fe200078e0000 */
        /* <DEDUP_REMOVED lines=37> */
[----:B------:R-:W2:Y:S01]  /*a9c30*/  LDL.LU.64 R52, [R1+0x8680] ;  /* 0x0086800001347983 */ /* 0x000ea20000300a00 */
[----:B---3--:R-:W-:Y:S08]  /*a9c40*/  HMMA.16816.F32 R4, R12, R2, R4 ;  /* 0x000000020c04723c */ /* 0x008ff00000001804 */
[C---:B----4-:R-:W-:Y:S08]  /*a9c50*/  HMMA.16816.F32 R40, R20.reuse, R54, R40 ;  /* 0x000000361428723c */ /* 0x050ff00000001828 */
[----:B------:R-:W-:Y:S08]  /*a9c60*/  HMMA.16816.F32 R20, R20, R60, R32 ;  /* 0x0000003c1414723c */ /* 0x000ff00000001820 */
[C---:B--2---:R-:W-:Y:S03]  /*a9c70*/  HMMA.16816.F32 R56, R12.reuse, R52, R56 ;  /* 0x000000340c38723c */ /* 0x044fe60000001838 */
        /* <DEDUP_REMOVED lines=8> */
[----:B0-----:R-:W4:Y:S04]  /*a9d00*/  LDL.LU.64 R22, [R1+0x8658] ;  /* 0x0086580001167983 */ /* 0x001f280000300a00 */
[----:B------:R-:W4:Y:S04]  /*a9d10*/  LDL.LU.64 R20, [R1+0x8650] ;  /* 0x0086500001147983 */ /* 0x000f280000300a00 */
[----:B------:R-:W-:Y:S04]  /*a9d20*/  STL.64 [R1+0x2660], R4 ;  /* 0x0026600401007387 */ /* 0x000fe80000100a00 */
[----:B------:R0:W-:Y:S04]  /*a9d30*/  STL.64 [R1+0x2668], R6 ;  /* 0x0026680601007387 */ /* 0x0001e80000100a00 */
[----:B0-----:R-:W4:Y:S04]  /*a9d40*/  LDL.LU.64 R6, [R1+0x8648] ;  /* 0x0086480001067983 */ /* 0x001f280000300a00 */
[----:B------:R-:W2:Y:S04]  /*a9d50*/  LDL.LU.64 R4, [R1+0x8640] ;  /* 0x0086400001047983 */ /* 0x000ea80000300a00 */
[----:B------:R-:W-:Y:S04]  /*a9d60*/  STL.64 [R1+0x2650], R56 ;  /* 0x0026503801007387 */ /* 0x000fe80000100a00 */
[----:B------:R0:W-:Y:S04]  /*a9d70*/  STL.64 [R1+0x2658], R58 ;  /* 0x0026583a01007387 */ /* 0x0001e80000100a00 */
[----:B0-----:R-:W2:Y:S04]  /*a9d80*/  LDL.LU.64 R58, [R1+0x8638] ;  /* 0x00863800013a7983 */ /* 0x001ea80000300a00 */
[----:B------:R-:W3:Y:S04]  /*a9d90*/  LDL.LU.64 R56, [R1+0x8630] ;  /* 0x0086300001387983 */ /* 0x000ee80000300a00 */
        /* <DEDUP_REMOVED lines=24> */
[----:B------:R0:W-:Y:S02]  /*a9f20*/  STL.64 [R1+0x8580], R36 ;  /* 0x0085802401007387 */ /* 0x0001e40000100a00 */
[----:B0-----:R-:W-:Y:S02]  /*a9f30*/  HMMA.16816.F32 R36, R12, R56, R52 ;  /* 0x000000380c24723c */ /* 0x001fe40000001834 */
[----:B------:R-:W-:Y:S04]  /*a9f40*/  STL.64 [R1+0x8598], R58 ;  /* 0x0085983a01007387 */ /* 0x000fe80000100a00 */
[----:B------:R-:W-:-:S13]  /*a9f50*/  STL.64 [R1+0x8590], R56 ;  /* 0x0085903801007387 */ /* 0x000fda0000100a00 */
[----:B------:R-:W-:Y:S04]  /*a9f60*/  STL.64 [R1+0x2610], R36 ;  /* 0x0026102401007387 */ /* 0x000fe80000100a00 */
[----:B------:R2:W-:Y:S02]  /*a9f70*/  STL.64 [R1+0x2618], R38 ;  /* 0x0026182601007387 */ /* 0x0005e40000100a00 */
[C---:B--2---:R-:W-:Y:S08]  /*a9f80*/  HMMA.16816.F32 R36, R12.reuse, R28, R24 ;  /* 0x0000001c0c24723c */ /* 0x044ff00000001818 */
[C---:B------:R-:W-:Y:S01]  /*a9f90*/  HMMA.16816.F32 R24, R12.reuse, R30, R40 ;  /* 0x0000001e0c18723c */ /* 0x040fe20000001828 */
[----:B------:R-:W-:Y:S10]  /*a9fa0*/  STL.64 [R1+0x8558], R30 ;  /* 0x0085581e01007387 */ /* 0x000ff40000100a00 */
[----:B------:R-:W-:Y:S04]  /*a9fb0*/  STL.64 [R1+0x2600], R36 ;  /* 0x0026002401007387 */ /* 0x000fe80000100a00 */
[----:B------:R-:W-:Y:S04]  /*a9fc0*/  STL.64 [R1+0x2608], R38 ;  /* 0x0026082601007387 */ /* 0x000fe80000100a00 */
[----:B------:R3:W-:Y:S04]  /*a9fd0*/  STL.64 [R1+0x8550], R28 ;  /* 0x0085501c01007387 */ /* 0x0007e80000100a00 */
[----:B------:R-:W-:Y:S04]  /*a9fe0*/  STL.64 [R1+0x25f0], R24 ;  /* 0x0025f01801007387 */ /* 0x000fe80000100a00 */
[----:B------:R0:W-:Y:S01]  /*a9ff0*/  STL.64 [R1+0x25f8], R26 ;  /* 0x0025f81a01007387 */ /* 0x0001e20000100a00 */
[C---:B---3--:R-:W-:Y:S08]  /*aa000*/  HMMA.16816.F32 R28, R12.reuse, R48, R44 ;  /* 0x000000300c1c723c */ /* 0x048ff0000000182c */
[C---:B0-----:R-:W-:Y:S01]  /*aa010*/  HMMA.16816.F32 R24, R12.reuse, R50, R32 ;  /* 0x000000320c18723c */ /* 0x041fe20000001820 */
[----:B------:R-:W-:Y:S10]  /*aa020*/  STL.64 [R1+0x8538], R50 ;  /* 0x0085383201007387 */ /* 0x000ff40000100a00 */
[----:B------:R-:W-:Y:S04]  /*aa030*/  STL.64 [R1+0x25e0], R28 ;  /* 0x0025e01c01007387 */ /* 0x000fe80000100a00 */
[----:B------:R-:W-:Y:S04]  /*aa040*/  STL.64 [R1+0x25e8], R30 ;  /* 0x0025e81e01007387 */ /* 0x000fe80000100a00 */
[----:B------:R-:W-:Y:S04]  /*aa050*/  STL.64 [R1+0x8530], R48 ;  /* 0x0085303001007387 */ /* 0x000fe80000100a00 */
[----:B------:R-:W-:Y:S04]  /*aa060*/  STL.64 [R1+0x25d0], R24 ;  /* 0x0025d01801007387 */ /* 0x000fe80000100a00 */
[----:B------:R0:W-:Y:S02]  /*aa070*/  STL.64 [R1+0x25d8], R26 ;  /* 0x0025d81a01007387 */ /* 0x0001e40000100a00 */
[----:B0-----:R-:W-:Y:S02]  /*aa080*/  HMMA.16816.F32 R24, R12, R4, R8 ;  /* 0x000000040c18723c */ /* 0x001fe40000001808 */
[----:B------:R-:W2:Y:S04]  /*aa090*/  LDL.LU.64 R8, [R1+0x320] ;  /* 0x0003200001087983 */ /* 0x000ea80000300a00 */
[----:B------:R-:W3:-:S13]  /*aa0a0*/  LDL.LU.64 R10, [R1+0x328] ;  /* 0x00032800010a7983 */ /* 0x000eda0000300a00 */
[----:B------:R-:W-:Y:S04]  /*aa0b0*/  STL.64 [R1+0x25c0], R24 ;  /* 0x0025c01801007387 */ /* 0x000fe80000100a00 */
[----:B------:R-:W-:Y:S04]  /*aa0c0*/  STL.64 [R1+0x25c8], R26 ;  /* 0x0025c81a01007387 */ /* 0x000fe80000100a00 */
[----:B---3--:R-:W-:Y:S04]  /*aa0d0*/  STL.64 [R1+0x8518], R10 ;  /* 0x0085180a01007387 */ /* 0x008fe80000100a00 */
[----:B--2---:R4:W-:Y:S02]  /*aa0e0*/  STL.64 [R1+0x8510], R8 ;  /* 0x0085100801007387 */ /* 0x0049e40000100a00 */
[----:B----4-:R-:W-:Y:S02]  /*aa0f0*/  HMMA.16816.F32 R8, R12, R6, R20 ;  /* 0x000000060c08723c */ /* 0x010fe40000001814 */
[----:B------:R-:W-:Y:S04]  /*aa100*/  STL.64 [R1+0x8528], R6 ;  /* 0x0085280601007387 */ /* 0x000fe80000100a00 */
[----:B------:R-:W-:-:S13]  /*aa110*/  STL.64 [R1+0x8520], R4 ;  /* 0x0085200401007387 */ /* 0x000fda0000100a00 */
        /* <DEDUP_REMOVED lines=26> */
[----:B0-----:R-:W3:Y:S04]  /*aa2c0*/  LDL.LU R44, [R1+0x2450] ;  /* 0x00245000012c7983 */ /* 0x001ee80000300800 */
[----:B------:R-:W3:Y:S04]  /*aa2d0*/  LDL.LU R45, [R1+0x2454] ;  /* 0x00245400012d7983 */ /* 0x000ee80000300800 */
[----:B------:R-:W4:Y:S04]  /*aa2e0*/  LDL.LU R46, [R1+0x2458] ;  /* 0x00245800012e7983 */ /* 0x000f280000300800 */
[----:B------:R-:W4:Y:S04]  /*aa2f0*/  LDL.LU R47, [R1+0x245c] ;  /* 0x00245c00012f7983 */ /* 0x000f280000300800 */
[----:B----4-:R-:W-:Y:S04]  /*aa300*/  STL.64 [R1+0x85c8], R46 ;  /* 0x0085c82e01007387 */ /* 0x010fe80000100a00 */
[----:B---3--:R0:W-:Y:S04]  /*aa310*/  STL.64 [R1+0x85c0], R44 ;  /* 0x0085c02c01007387 */ /* 0x0081e80000100a00 */
[----:B-1----:R-:W3:Y:S04]  /*aa320*/  LDL.LU R40, [R1+0x2470] ;  /* 0x0024700001287983 */ /* 0x002ee80000300800 */
        /* <DEDUP_REMOVED lines=11> */
[----:B--2---:R-:W2:Y:S04]  /*aa3e0*/  LDL.LU R24, [R1+0x24a0] ;  /* 0x0024a00001187983 */ /* 0x004ea80000300800 */
        /* <DEDUP_REMOVED lines=58> */
[C---:B---3--:R-:W-:Y:S08]  /*aa790*/  HMMA.16816.F32 R40, R12.reuse, R54, R40 ;  /* 0x000000360c28723c */ /* 0x048ff00000001828 */
[----:B------:R-:W-:Y:S11]  /*aa7a0*/  HMMA.16816.F32 R12, R12, R60, R44 ;  /* 0x0000003c0c0c723c */ /* 0x000ff6000000182c */
[----:B------:R-:W-:Y:S04]  /*aa7b0*/  STL.64 [R1+0x2580], R40 ;  /* 0x0025802801007387 */ /* 0x000fe80000100a00 */
[----:B------:R0:W-:Y:S04]  /*aa7c0*/  STL.64 [R1+0x2588], R42 ;  /* 0x0025882a01007387 */ /* 0x0001e80000100a00 */
[----:B0-----:R-:W3:Y:S04]  /*aa7d0*/  LDL.LU.64 R42, [R1+0x85d8] ;  /* 0x0085d800012a7983 */ /* 0x001ee80000300a00 */
[----:B------:R-:W3:Y:S04]  /*aa7e0*/  LDL.LU.64 R40, [R1+0x85d0] ;  /* 0x0085d00001287983 */ /* 0x000ee80000300a00 */
[----:B------:R-:W4:Y:S04]  /*aa7f0*/  LDL.LU.64 R46, [R1+0x85c8] ;  /* 0x0085c800012e7983 */ /* 0x000f280000300a00 */
[----:B------:R-:W4:Y:S04]  /*aa800*/  LDL.LU.64 R44, [R1+0x85c0] ;  /* 0x0085c000012c7983 */ /* 0x000f280000300a00 */
[----:B------:R-:W-:Y:S04]  /*aa810*/  STL.64 [R1+0x2560], R12 ;  /* 0x0025600c01007387 */ /* 0x000fe80000100a00 */
[----:B------:R0:W-:Y:S04]  /*aa820*/  STL.64 [R1+0x2568], R14 ;  /* 0x0025680e01007387 */ /* 0x0001e80000100a00 */
[----:B0-----:R-:W2:Y:S04]  /*aa830*/  LDL.LU.64 R14, [R1+0x85b8] ;  /* 0x0085b800010e7983 */ /* 0x001ea80000300a00 */
[----:B------:R-:W2:Y:S02]  /*aa840*/  LDL.LU.64 R12, [R1+0x85b0] ;  /* 0x0085b000010c7983 */ /* 0x000ea40000300a00 */
        /* <DEDUP_REMOVED lines=16> */
[C---:B---3--:R-:W-:Y:S08]  /*aa950*/  HMMA.16816.F32 R28, R12.reuse, R56, R28 ;  /* 0x000000380c1c723c */ /* 0x048ff0000000181c */
        /* <DEDUP_REMOVED lines=57> */
[C---:B------:R-:W-:Y:S03]  /*aacf0*/  HMMA.16816.F32 R24, R12.reuse, R18, R24 ;  /* 0x000000120c18723c */ /* 0x040fe60000001818 */
[----:B--2---:R-:W-:Y:S05]  /*aad00*/  STL [R1+0x8508], R5 ;  /* 0x0085080501007387 */ /* 0x004fea0000100800 */
[----:B---3--:R-:W-:-:S15]  /*aad10*/  HMMA.16816.F32 R48, R12, R4, R48 ;  /* 0x000000040c30723c */ /* 0x008fde0000001830 */
[----:B------:R-:W-:-:S04]  /*aad20*/  NOP ;  /* 0x0000000000007918 */ /* 0x000fc80000000000 */
[----:B------:R-:W-:Y:S04]  /*aad30*/  STL.64 [R1+0x24b0], R48 ;  /* 0x0024b03001007387 */ /* 0x000fe80000100a00 */
[----:B------:R4:W-:Y:S02]  /*aad40*/  STL.64 [R1+0x24b8], R50 ;  /* 0x0024b83201007387 */ /* 0x0009e40000100a00 */
[C---:B----4-:R-:W-:Y:S08]  /*aad50*/  HMMA.16816.F32 R48, R12.reuse, R6, R28 ;  /* 0x000000060c30723c */ /* 0x050ff0000000181c */
[C---:B------:R-:W-:Y:S08]  /*aad60*/  HMMA.16816.F32 R28, R12.reuse, R16, R36 ;  /* 0x000000100c1c723c */ /* 0x040ff00000001824 */
[C---:B------:R-:W-:Y:S03]  /*aad70*/  HMMA.16816.F32 R36, R12.reuse, R54, R40 ;  /* 0x000000360c24723c */ /* 0x040fe60000001828 */
[----:B------:R-:W-:Y:S04]  /*aad80*/  STL.64 [R1+0x24a0], R48 ;  /* 0x0024a03001007387 */ /* 0x000fe80000100a00 */
[----:B------:R-:W-:Y:S04]  /*aad90*/  STL.64 [R1+0x24a8], R50 ;  /* 0x0024a83201007387 */ /* 0x000fe80000100a00 */
[----:B------:R-:W-:Y:S04]  /*aada0*/  STL.64 [R1+0x2490], R28 ;  /* 0x0024901c01007387 */ /* 0x000fe80000100a00 */
[----:B------:R0:W-:Y:S04]  /*aadb0*/  STL.64 [R1+0x2498], R30 ;  /* 0x0024981e01007387 */ /* 0x0001e80000100a00 */
[----:B------:R-:W-:Y:S04]  /*aadc0*/  STL.64 [R1+0x2480], R24 ;  /* 0x0024801801007387 */ /* 0x000fe80000100a00 */
[----:B------:R1:W-:Y:S01]  /*aadd0*/  STL.64 [R1+0x2488], R26 ;  /* 0x0024881a01007387 */ /* 0x0003e20000100a00 */
[----:B0-----:R-:W-:Y:S08]  /*aade0*/  HMMA.16816.F32 R28, R12, R60, R44 ;  /* 0x0000003c0c1c723c */ /* 0x001ff0000000182c */
[C---:B-1----:R-:W-:Y:S08]  /*aadf0*/  HMMA.16816.F32 R24, R8.reuse, R2, R32 ;  /* 0x000000020818723c */ /* 0x042ff00000001820 */
[----:B------:R-:W-:Y:S01]  /*aae00*/  HMMA.16816.F32 R12, R8, R52, R20 ;  /* 0x00000034080c723c */ /* 0x000fe20000001814 */
        /* <DEDUP_REMOVED lines=45> */
[----:B------:R0:W-:Y:S01]  /*ab0e0*/  STL.64 [R1+0x84b0], R52 ;  /* 0x0084b03401007387 */ /* 0x0001e20000100a00 */
[----:B------:R-:W-:-:S02]  /*ab0f0*/  IMAD.MOV.U32 R5, RZ, RZ, R8 ;  /* 0x000000ffff057224 */ /* 0x000fc400078e0008 */
[----:B------:R-:W-:Y:S02]  /*ab100*/  IMAD.MOV.U32 R56, RZ, RZ, R9 ;  /* 0x000000ffff387224 */ /* 0x000fe400078e0009 */
[----:B------:R-:W-:Y:S02]  /*ab110*/  IMAD.MOV.U32 R57, RZ, RZ, R10 ;  /* 0x000000ffff397224 */ /* 0x000fe400078e000a */
[----:B------:R-:W-:Y:S01]  /*ab120*/  IMAD.MOV.U32 R0, RZ, RZ, R11 ;  /* 0x000000ffff007224 */ /* 0x000fe200078e000b */
        /* <DEDUP_REMOVED lines=9> */
[----:B------:R0:W-:Y:S04]  /*ab1c0*/  STL.64 [R1+0x83f0], R8 ;  /* 0x0083f00801007387 */ /* 0x0001e80000100a00 */
[----:B0-----:R-:W2:Y:S04]  /*ab1d0*/  LDL.LU R8, [R1+0x2f0] ;  /* 0x0002f00001087983 */ /* 0x001ea80000300800 */
[----:B------:R-:W2:Y:S04]  /*ab1e0*/  LDL.LU R9, [R1+0x2f4] ;  /* 0x0002f40001097983 */ /* 0x000ea80000300800 */
[----:B------:R-:W2:Y:S04]  /*ab1f0*/  LDL.LU R10, [R1+0x2f8] ;  /* 0x0002f800010a7983 */ /* 0x000ea80000300800 */
[----:B------:R-:W2:Y:S04]  /*ab200*/  LDL.LU R11, [R1+0x2fc] ;  /* 0x0002fc00010b7983 */ /* 0x000ea80000300800 */
[----:B--2---:R0:W-:Y:S04]  /*ab210*/  STL.64 [R1+0x8488], R10 ;  /* 0x0084880a01007387 */ /* 0x0041e80000100a00 */
[----:B------:R1:W-:Y:S01]  /*ab220*/  STL.64 [R1+0x8480], R8 ;  /* 0x0084800801007387 */ /* 0x0003e20000100a00 */
[----:B0-----:R-:W-:-:S02]  /*ab230*/  IMAD.MOV.U32 R10, RZ, RZ, R57 ;  /* 0x000000ffff0a7224 */ /* 0x001fc400078e0039 */
[----:B-1----:R-:W-:Y:S02]  /*ab240*/  IMAD.MOV.U32 R8, RZ, RZ, R5 ;  /* 0x000000ffff087224 */ /* 0x002fe400078e0005 */
[----:B------:R-:W-:Y:S02]  /*ab250*/  IMAD.MOV.U32 R9, RZ, RZ, R56 ;  /* 0x000000ffff097224 */ /* 0x000fe400078e0038 */
[----:B------:R-:W-:Y:S01]  /*ab260*/  IMAD.MOV.U32 R11, RZ, RZ, R0 ;  /* 0x000000ffff0b7224 */ /* 0x000fe200078e0000 */
[----:B------:R-:W3:Y:S04]  /*ab270*/  LDL.LU R5, [R1+0x8508] ;  /* 0x0085080001057983 */ /* 0x000ee80000300800 */
[----:B------:R-:W2:Y:S04]  /*ab280*/  LDL.LU R56, [R1+0x8504] ;  /* 0x0085040001387983 */ /* 0x000ea80000300800 */
[----:B------:R-:W2:Y:S01]  /*ab290*/  LDL.LU R57, [R1+0x8500] ;  /* 0x0085000001397983 */ /* 0x000ea20000300800 */
[----:B------:R-:W-:-:S15]  /*ab2a0*/  HMMA.16816.F32 R36, R8, R58, R36 ;  /* 0x0000003a0824723c */ /* 0x000fde0000001824 */
[----:B------:R-:W-:-:S04]  /*ab2b0*/  NOP ;  /* 0x0000000000007918 */ /* 0x000fc80000000000 */
        /* <DEDUP_REMOVED lines=23> */
[----:B------:R-:W-:Y:S07]  /*ab430*/  STL.64 [R1+0x8428], R30 ;  /* 0x0084281e01007387 */ /* 0x000fee0000100a00 */
[C---:B----4-:R-:W-:Y:S03]  /*ab440*/  HMMA.16816.F32 R12, R8.reuse, R50, R12 ;  /* 0x00000032080c723c */ /* 0x050fe6000000180c */
        /* <DEDUP_REMOVED lines=9> */
[----:B------:R3:W-:Y:S04]  /*ab4e0*/  STL.64 [R1+0x2218], R26 ;  /* 0x0022181a01007387 */ /* 0x0007e80000100a00 */
[----:B------:R-:W-:Y:S04]  /*ab4f0*/  STL.64 [R1+0x8410], R48 ;  /* 0x0084103001007387 */ /* 0x000fe80000100a00 */
[----:B------:R-:W-:Y:S04]  /*ab500*/  STL.64 [R1+0x21f0], R12 ;  /* 0x0021f00c01007387 */ /* 0x000fe80000100a00 */
[----:B------:R0:W-:Y:S01]  /*ab510*/  STL.64 [R1+0x21f8], R14 ;  /* 0x0021f80e01007387 */ /* 0x0001e20000100a00 */
[C---:B---3--:R-:W-:Y:S08]  /*ab520*/  HMMA.16816.F32 R24, R8.reuse, R4, R32 ;  /* 0x000000040818723c */ /* 0x048ff00000001820 */
[C---:B0-----:R-:W-:Y:S01]  /*ab530*/  HMMA.16816.F32 R12, R8.reuse, R6, R20 ;  /* 0x00000006080c723c */ /* 0x041fe20000001814 */
[----:B------:R-:W-:Y:S10]  /*ab540*/  STL.64 [R1+0x8438], R6 ;  /* 0x0084380601007387 */ /* 0x000ff40000100a00 */
        /* <DEDUP_REMOVED lines=155> */
[----:B---3--:R-:W-:Y:S03]  /*abf00*/  HMMA.16816.F32 R56, R8, R30, R56 ;  /* 0x0000001e0838723c */ /* 0x008fe60000001838 */
[----:B------:R-:W-:Y:S04]  /*abf10*/  STL.64 [R1+0x83b8], R30 ;  /* 0x0083b81e01007387 */ /* 0x000fe80000100a00 */
[----:B------:R2:W-:-:S12]  /*abf20*/  STL.64 [R1+0x83b0], R28 ;  /* 0x0083b01c01007387 */ /* 0x0005d80000100a00 */
[----:B------:R-:W-:Y:S04]  /*abf30*/  STL.64 [R1+0x2020], R56 ;  /* 0x0020203801007387 */ /* 0x000fe80000100a00 */
[----:B------:R-:W-:Y:S01]  /*abf40*/  STL.64 [R1+0x2028], R58 ;  /* 0x0020283a01007387 */ /* 0x000fe20000100a00 */
[C---:B------:R-:W-:Y:S08]  /*abf50*/  HMMA.16816.F32 R12, R8.reuse, R16, R12 ;  /* 0x00000010080c723c */ /* 0x040ff0000000180c */
[C---:B--2---:R-:W-:Y:S08]  /*abf60*/  HMMA.16816.F32 R28, R8.reuse, R48, R36 ;  /* 0x00000030081c723c */ /* 0x044ff00000001824 */
[C---:B------:R-:W-:Y:S01]  /*abf70*/  HMMA.16816.F32 R24, R8.reuse, R50, R24 ;  /* 0x000000320818723c */ /* 0x040fe20000001818 */
[----:B------:R-:W-:Y:S10]  /*abf80*/  STL.64 [R1+0x8398], R50 ;  /* 0x0083983201007387 */ /* 0x000ff40000100a00 */
[----:B------:R-:W-:Y:S04]  /*abf90*/  STL.64 [R1+0x2000], R28 ;  /* 0x0020001c01007387 */ /* 0x000fe80000100a00 */
[----:B------:R4:W-:Y:S02]  /*abfa0*/  STL.64 [R1+0x2008], R30 ;  /* 0x0020081e01007387 */ /* 0x0009e40000100a00 */
[C---:B----4-:R-:W-:Y:S02]  /*abfb0*/  HMMA.16816.F32 R28, R8.reuse, R4, R40 ;  /* 0x00000004081c723c */ /* 0x050fe40000001828 */
[----:B------:R-:W-:Y:S04]  /*abfc0*/  STL.64 [R1+0x8390], R48 ;  /* 0x0083903001007387 */ /* 0x000fe80000100a00 */
[----:B------:R-:W-:Y:S04]  /*abfd0*/  STL.64 [R1+0x1fe0], R24 ;  /* 0x001fe01801007387 */ /* 0x000fe80000100a00 */
[----:B------:R0:W-:Y:S04]  /*abfe0*/  STL.64 [R1+0x1fe8], R26 ;  /* 0x001fe81a01007387 */ /* 0x0001e80000100a00 */
[----:B------:R-:W-:Y:S01]  /*abff0*/  STL.64 [R1+0x83a8], R6 ;  /* 0x0083a80601007387 */ /* 0x000fe20000100a00 */
[C---:B0-----:R-:W-:Y:S04]  /*ac000*/  HMMA.16816.F32 R24, R8.reuse, R6, R44 ;  /* 0x000000060818723c */ /* 0x041fe8000000182c */
[----:B------:R-:W-:Y:S04]  /*ac010*/  STL.64 [R1+0x1fc0], R28 ;  /* 0x001fc01c01007387 */ /* 0x000fe80000100a00 */
[----:B------:R-:W-:Y:S04]  /*ac020*/  STL.64 [R1+0x1fc8], R30 ;  /* 0x001fc81e01007387 */ /* 0x000fe80000100a00 */
[----:B------:R0:W-:Y:S02]  /*ac030*/  STL.64 [R1+0x83a0], R4 ;  /* 0x0083a00401007387 */ /* 0x0001e40000100a00 */
[C---:B0-----:R-:W-:Y:S05]  /*ac040*/  HMMA.16816.F32 R4, R8.reuse, R18, R32 ;  /* 0x000000120804723c */ /* 0x041fea0000001820 */
        /* <DEDUP_REMOVED lines=77> */
[----:B0-----:R-:W4:Y:S04]  /*ac520*/  LDL.LU.64 R38, [R1+0x83e8] ;  /* 0x0083e80001267983 */ /* 0x001f280000300a00 */
[----:B------:R-:W4:Y:S01]  /*ac530*/  LDL.LU.64 R36, [R1+0x83e0] ;  /* 0x0083e00001247983 */ /* 0x000f220000300a00 */
[C---:B---3--:R-:W-:Y:S08]  /*ac540*/  HMMA.16816.F32 R32, R8.reuse, R52, R32 ;  /* 0x000000340820723c */ /* 0x048ff00000001820 */
[C---:B--2---:R-:W-:Y:S08]  /*ac550*/  HMMA.16816.F32 R20, R8.reuse, R58, R20 ;  /* 0x0000003a0814723c */ /* 0x044ff00000001814 */
[C---:B------:R-:W-:Y:S03]  /*ac560*/  HMMA.16816.F32 R28, R8.reuse, R56, R28 ;  /* 0x00000038081c723c */ /* 0x040fe6000000181c */
        /* <DEDUP_REMOVED lines=8> */
[----:B0-----:R-:W2:Y:S04]  /*ac5f0*/  LDL.LU R20, [R1+0xc80] ;  /* 0x000c800001147983 */ /* 0x001ea80000300800 */
[----:B------:R-:W2:Y:S04]  /*ac600*/  LDL.LU R21, [R1+0xc84] ;  /* 0x000c840001157983 */ /* 0x000ea80000300800 */
[----:B---3--:R-:W3:Y:S04]  /*ac610*/  LDL.LU R22, [R1+0xc88] ;  /* 0x000c880001167983 */ /* 0x008ee80000300800 */
[----:B------:R-:W3:Y:S01]  /*ac620*/  LDL.LU R23, [R1+0xc8c] ;  /* 0x000c8c0001177983 */ /* 0x000ee20000300800 */
[C---:B----4-:R-:W-:Y:S08]  /*ac630*/  HMMA.16816.F32 R44, R8.reuse, R36, R44 ;  /* 0x00000024082c723c */ /* 0x050ff0000000182c */
[C---:B------:R-:W-:Y:S11]  /*ac640*/  HMMA.16816.F32 R16, R8.reuse, R38, R16 ;  /* 0x000000260810723c */ /* 0x040ff60000001810 */
[----:B------:R-:W-:Y:S04]  /*ac650*/  STL.64 [R1+0x1e90], R44 ;  /* 0x001e902c01007387 */ /* 0x000fe80000100a00 */
[----:B------:R0:W-:Y:S04]  /*ac660*/  STL.64 [R1+0x1e98], R46 ;  /* 0x001e982e01007387 */ /* 0x0001e80000100a00 */
[----:B0-----:R-:W4:Y:S04]  /*ac670*/  LDL.LU.64 R46, [R1+0x83d8] ;  /* 0x0083d800012e7983 */ /* 0x001f280000300a00 */
[----:B------:R-:W4:Y:S04]  /*ac680*/  LDL.LU.64 R44, [R1+0x83d0] ;  /* 0x0083d000012c7983 */ /* 0x000f280000300a00 */
        /* <DEDUP_REMOVED lines=31> */
[----:B------:R0:W-:Y:S01]  /*ac880*/  STL.64 [R1+0x8350], R28 ;  /* 0x0083501c01007387 */ /* 0x0001e20000100a00 */
[C---:B--2---:R-:W-:Y:S08]  /*ac890*/  HMMA.16816.F32 R24, R8.reuse, R4, R24 ;  /* 0x000000040818723c */ /* 0x044ff00000001818 */
[C---:B---3--:R-:W-:Y:S08]  /*ac8a0*/  HMMA.16816.F32 R56, R8.reuse, R48, R56 ;  /* 0x000000300838723c */ /* 0x048ff00000001838 */
[C---:B0-----:R-:W-:Y:S01]  /*ac8b0*/  HMMA.16816.F32 R28, R8.reuse, R50, R36 ;  /* 0x00000032081c723c */ /* 0x041fe20000001824 */
[----:B------:R-:W-:Y:S07]  /*ac8c0*/  STL.64 [R1+0x8368], R50 ;  /* 0x0083683201007387 */ /* 0x000fee0000100a00 */
[C---:B------:R-:W-:Y:S03]  /*ac8d0*/  HMMA.16816.F32 R36, R8.reuse, R6, R40 ;  /* 0x000000060824723c */ /* 0x040fe60000001828 */
[----:B------:R-:W-:Y:S04]  /*ac8e0*/  STL.64 [R1+0x1df0], R56 ;  /* 0x001df03801007387 */ /* 0x000fe80000100a00 */
[----:B------:R-:W-:Y:S04]  /*ac8f0*/  STL.64 [R1+0x1df8], R58 ;  /* 0x001df83a01007387 */ /* 0x000fe80000100a00 */
[----:B------:R-:W-:Y:S04]  /*ac900*/  STL.64 [R1+0x8360], R48 ;  /* 0x0083603001007387 */ /* 0x000fe80000100a00 */
[----:B------:R-:W-:Y:S04]  /*ac910*/  STL.64 [R1+0x1dd0], R28 ;  /* 0x001dd01c01007387 */ /* 0x000fe80000100a00 */
[----:B------:R4:W-:Y:S04]  /*ac920*/  STL.64 [R1+0x1dd8], R30 ;  /* 0x001dd81e01007387 */ /* 0x0009e80000100a00 */
[----:B------:R-:W-:Y:S04]  /*ac930*/  STL.64 [R1+0x1db0], R24 ;  /* 0x001db01801007387 */ /* 0x000fe80000100a00 */
[----:B------:R0:W-:Y:S01]  /*ac940*/  STL.64 [R1+0x1db8], R26 ;  /* 0x001db81a01007387 */ /* 0x0001e20000100a00 */
[C---:B----4-:R-:W-:Y:S08]  /*ac950*/  HMMA.16816.F32 R28, R8.reuse, R16, R44 ;  /* 0x00000010081c723c */ /* 0x050ff0000000182c */
[C---:B0-----:R-:W-:Y:S01]  /*ac960*/  HMMA.16816.F32 R24, R8.reuse, R18, R12 ;  /* 0x000000120818723c */ /* 0x041fe2000000180c */
[----:B------:R-:W-:Y:S04]  /*ac970*/  STL.64 [R1+0x1d90], R36 ;  /* 0x001d902401007387 */ /* 0x000fe80000100a00 */
[----:B------:R-:W-:Y:S04]  /*ac980*/  STL.64 [R1+0x1d98], R38 ;  /* 0x001d982601007387 */ /* 0x000fe80000100a00 */
[----:B------:R-:W2:Y:S04]  /*ac990*/  LDL.LU R12, [R1+0x260] ;  /* 0x00026000010c7983 */ /* 0x000ea80000300800 */
[----:B------:R-:W-:Y:S04]  /*ac9a0*/  STL.64 [R1+0x1d70], R28 ;  /* 0x001d701c01007387 */ /* 0x000fe80000100a00 */
[----:B------:R-:W-:Y:S04]  /*ac9b0*/  STL.64 [R1+0x1d78], R30 ;  /* 0x001d781e01007387 */ /* 0x000fe80000100a00 */
[----:B------:R-:W-:Y:S04]  /*ac9c0*/  STL.64 [R1+0x1d50], R24 ;  /* 0x001d501801007387 */ /* 0x000fe80000100a00 */
[----:B------:R0:W-:Y:S04]  /*ac9d0*/  STL.64 [R1+0x1d58], R26 ;  /* 0x001d581a01007387 */ /* 0x0001e80000100a00 */
[----:B------:R-:W2:Y:S04]  /*ac9e0*/  LDL.LU R13, [R1+0x264] ;  /* 0x00026400010d7983 */ /* 0x000ea80000300800 */
[----:B------:R-:W3:Y:S04]  /*ac9f0*/  LDL.LU R14, [R1+0x268] ;  /* 0x00026800010e7983 */ /* 0x000ee80000300800 */
[----:B------:R-:W3:Y:S01]  /*aca00*/  LDL.LU R15, [R1+0x26c] ;  /* 0x00026c00010f7983 */ /* 0x000ee20000300800 */
[C---:B0-----:R-:W-:Y:S08]  /*aca10*/  HMMA.16816.F32 R24, R8.reuse, R54, R32 ;  /* 0x000000360818723c */ /* 0x041ff00000001820 */
[----:B------:R-:W-:Y:S01]  /*aca20*/  HMMA.16816.F32 R8, R8, R60, R20 ;  /* 0x0000003c0808723c */ /* 0x000fe20000001814 */
[----:B---3--:R-:W-:Y:S04]  /*aca30*/  STL.64 [R1+0x8318], R14 ;  /* 0x0083180e01007387 */ /* 0x008fe80000100a00 */
[----:B--2---:R0:W-:Y:S04]  /*aca40*/  STL.64 [R1+0x8310], R12 ;  /* 0x0083100c01007387 */ /* 0x0041e80000100a00 */
[----:B0-----:R-:W2:Y:S04]  /*aca50*/  LDL.LU R12, [R1+0x290] ;  /* 0x00029000010c7983 */ /* 0x001ea80000300800 */
[----:B------:R-:W2:Y:S04]  /*aca60*/  LDL.LU R13, [R1+0x294] ;  /* 0x00029400010d7983 */ /* 0x000ea80000300800 */
[----:B------:R-:W2:Y:S04]  /*aca70*/  LDL.LU R14, [R1+0x298] ;  /* 0x00029800010e7983 */ /* 0x000ea80000300800 */
[----:B------:R-:W2:Y:S04]  /*aca80*/  LDL.LU R15, [R1+0x29c] ;  /* 0x00029c00010f7983 */ /* 0x000ea80000300800 */
[----:B------:R-:W3:Y:S04]  /*aca90*/  LDL.LU R20, [R1+0xc60] ;  /* 0x000c600001147983 */ /* 0x000ee80000300800 */
[----:B------:R0:W-:Y:S04]  /*acaa0*/  STL.64 [R1+0x1d30], R24 ;  /* 0x001d301801007387 */ /* 0x0001e80000100a00 */
[----:B------:R1:W-:Y:S04]  /*acab0*/  STL.64 [R1+0x1d38], R26 ;  /* 0x001d381a01007387 */ /* 0x0003e80000100a00 */
[----:B------:R4:W-:Y:S04]  /*acac0*/  STL.64 [R1+0x1d00], R8 ;  /* 0x001d000801007387 */ /* 0x0009e80000100a00 */
[----:B------:R0:W-:Y:S04]  /*acad0*/  STL.64 [R1+0x1d08], R10 ;  /* 0x001d080a01007387 */ /* 0x0001e80000100a00 */
[----:B------:R-:W3:Y:S04]  /*acae0*/  LDL.LU R21, [R1+0xc64] ;  /* 0x000c640001157983 */ /* 0x000ee80000300800 */
[----:B------:R-:W3:Y:S04]  /*acaf0*/  LDL.LU R22, [R1+0xc68] ;  /* 0x000c680001167983 */ /* 0x000ee80000300800 */
[----:B------:R-:W3:Y:S04]  /*acb00*/  LDL.LU R23, [R1+0xc6c] ;  /* 0x000c6c0001177983 */ /* 0x000ee80000300800 */
        /* <DEDUP_REMOVED lines=44> */
[----:B------:R1:W-:Y:S04]  /*acdd0*/  STL.64 [R1+0x1cc0], R20 ;  /* 0x001cc01401007387 */ /* 0x0003e80000100a00 */
[----:B------:R1:W-:Y:S04]  /*acde0*/  STL.64 [R1+0x1cc8], R22 ;  /* 0x001cc81601007387 */ /* 0x0003e80000100a00 */
[----:B0-----:R-:W3:Y:S04]  /*acdf0*/  LDL.LU R52, [R1+0xc00] ;  /* 0x000c000001347983 */ /* 0x001ee80000300800 */
[----:B------:R-:W3:Y:S04]  /*ace00*/  LDL.LU R53, [R1+0xc04] ;  /* 0x000c040001357983 */ /* 0x000ee80000300800 */
[----:B------:R-:W3:Y:S04]  /*ace10*/  LDL.LU R54, [R1+0xc08] ;  /* 0x000c080001367983 */ /* 0x000ee80000300800 */
[----:B------:R-:W3:Y:S04]  /*ace20*/  LDL.LU R55, [R1+0xc0c] ;  /* 0x000c0c0001377983 */ /* 0x000ee80000300800 */
[----:B-1----:R-:W3:Y:S04]  /*ace30*/  LDL.LU R20, [R1+0x230] ;  /* 0x0002300001147983 */ /* 0x002ee80000300800 */
[----:B------:R-:W3:Y:S04]  /*ace40*/  LDL.LU R21, [R1+0x234] ;  /* 0x0002340001157983 */ /* 0x000ee80000300800 */
[----:B------:R-:W3:Y:S04]  /*ace50*/  LDL.LU R22, [R1+0x238] ;  /* 0x0002380001167983 */ /* 0x000ee80000300800 */
[----:B------:R-:W3:Y:S01]  /*ace60*/  LDL.LU R23, [R1+0x23c] ;  /* 0x00023c0001177983 */ /* 0x000ee20000300800 */
[C---:B--2---:R-:W-:Y:S03]  /*ace70*/  HMMA.16816.F32 R36, R12.reuse, R58, R36 ;  /* 0x0000003a0c24723c */ /* 0x044fe60000001824 */
[----:B---3--:R-:W-:Y:S04]  /*ace80*/  STL.64 [R1+0x8278], R22 ;  /* 0x0082781601007387 */ /* 0x008fe80000100a00 */
        /* <DEDUP_REMOVED lines=8> */
[----:B------:R-:W2:Y:S02]  /*acf10*/  LDL.LU.64 R36, [R1+0x8370] ;  /* 0x0083700001247983 */ /* 0x000ea40000300a00 */
        /* <DEDUP_REMOVED lines=17> */
[----:B------:R-:W-:Y:S01]  /*ad030*/  STL.64 [R1+0x82f0], R56 ;  /* 0x0082f03801007387 */ /* 0x000fe20000100a00 */
[C---:B---3--:R-:W-:Y:S08]  /*ad040*/  HMMA.16816.F32 R24, R12.reuse, R48, R24 ;  /* 0x000000300c18723c */ /* 0x048ff00000001818 */
[----:B--2---:R-:W-:-:S15]  /*ad050*/  HMMA.16816.F32 R36, R12, R56, R36 ;  /* 0x000000380c24723c */ /* 0x004fde0000001824 */
[----:B------:R-:W-:-:S04]  /*ad060*/  NOP ;  /* 0x0000000000007918 */ /* 0x000fc80000000000 */
        /* <DEDUP_REMOVED lines=17> */
[----:B------:R0:W-:Y:S04]  /*ad180*/  STL.64 [R1+0x1bc8], R22 ;  /* 0x001bc81601007387 */ /* 0x0001e80000100a00 */
[----:B------:R-:W-:Y:S04]  /*ad190*/  STL.64 [R1+0x8288], R6 ;  /* 0x0082880601007387 */ /* 0x000fe80000100a00 */
[----:B------:R-:W-:Y:S04]  /*ad1a0*/  STL.64 [R1+0x1ba0], R24 ;  /* 0x001ba01801007387 */ /* 0x000fe80000100a00 */
[----:B------:R-:W-:Y:S04]  /*ad1b0*/  STL.64 [R1+0x1ba8], R26 ;  /* 0x001ba81a01007387 */ /* 0x000fe80000100a00 */
[----:B------:R4:W-:Y:S01]  /*ad1c0*/  STL.64 [R1+0x8280], R4 ;  /* 0x0082800401007387 */ /* 0x0009e20000100a00 */
[C---:B0-----:R-:W-:Y:S08]  /*ad1d0*/  HMMA.16816.F32 R20, R12.reuse, R6, R32 ;  /* 0x000000060c14723c */ /* 0x041ff00000001820 */
        /* <DEDUP_REMOVED lines=95> */
[C---:B----4-:R-:W-:Y:S08]  /*ad7d0*/  HMMA.16816.F32 R36, R12.reuse, R54, R36 ;  /* 0x000000360c24723c */ /* 0x050ff00000001824 */
[----:B---3--:R-:W-:Y:S11]  /*ad7e0*/  HMMA.16816.F32 R12, R12, R60, R44 ;  /* 0x0000003c0c0c723c */ /* 0x008ff6000000182c */
        /* <DEDUP_REMOVED lines=27> */
[C---:B---3--:R-:W-:Y:S08]  /*ad9a0*/  HMMA.16816.F32 R24, R12.reuse, R36, R24 ;  /* 0x000000240c18723c */ /* 0x048ff00000001818 */
        /* <DEDUP_REMOVED lines=50> */
[----:B------:R-:W2:Y:S01]  /*adcd0*/  LDL.LU R51, [R1+0xadc] ;  /* 0x000adc0001337983 */ /* 0x000ea20000300800 */
[C---:B---3--:R-:W-:Y:S03]  /*adce0*/  HMMA.16816.F32 R28, R12.reuse, R6, R28 ;  /* 0x000000060c1c723c */ /* 0x048fe6000000181c */
[----:B------:R-:W-:Y:S05]  /*adcf0*/  STL.64 [R1+0x8208], R6 ;  /* 0x0082080601007387 */ /* 0x000fea0000100a00 */
[----:B--2---:R-:W-:-:S15]  /*add00*/  HMMA.16816.F32 R48, R12, R4, R48 ;  /* 0x000000040c30723c */ /* 0x004fde0000001830 */
[----:B------:R-:W-:-:S04]  /*add10*/  NOP ;  /* 0x0000000000007918 */ /* 0x000fc80000000000 */
        /* <DEDUP_REMOVED lines=11> */
[----:B------:R-:W-:Y:S04]  /*addd0*/  STL.64 [R1+0x1930], R4 ;  /* 0x0019300401007387 */ /* 0x000fe80000100a00 */
[----:B------:R0:W-:Y:S02]  /*adde0*/  STL.64 [R1+0x1938], R6 ;  /* 0x0019380601007387 */ /* 0x0001e40000100a00 */
[C---:B0-----:R-:W-:Y:S08]  /*addf0*/  HMMA.16816.F32 R4, R12.reuse, R54, R40 ;  /* 0x000000360c04723c */ /* 0x041ff00000001828 */
[----:B------:R-:W-:Y:S08]  /*ade00*/  HMMA.16816.F32 R16, R12, R60, R44 ;  /* 0x0000003c0c10723c */ /* 0x000ff0000000182c */
[C---:B------:R-:W-:Y:S03]  /*ade10*/  HMMA.16816.F32 R12, R20.reuse, R2, R32 ;  /* 0x00000002140c723c */ /* 0x040fe60000001820 */
        /* <DEDUP_REMOVED lines=78> */
[C---:B--2---:R-:W-:Y:S08]  /*ae300*/  HMMA.16816.F32 R8, R20.reuse, R36, R8 ;  /* 0x000000241408723c */ /* 0x044ff00000001808 */
[C---:B------:R-:W-:Y:S11]  /*ae310*/  HMMA.16816.F32 R52, R20.reuse, R38, R52 ;  /* 0x000000261434723c */ /* 0x040ff60000001834 */
[----:B------:R-:W-:Y:S04]  /*ae320*/  STL.64 [R1+0x1860], R8 ;  /* 0x0018600801007387 */ /* 0x000fe80000100a00 */
[----:B------:R0:W-:Y:S04]  /*ae330*/  STL.64 [R1+0x1868], R10 ;  /* 0x0018680a01007387 */ /* 0x0001e80000100a00 */
[----:B0-----:R-:W3:Y:S04]  /*ae340*/  LDL.LU.64 R10, [R1+0x8258] ;  /* 0x00825800010a7983 */ /* 0x001ee80000300a00 */
[----:B------:R-:W3:Y:S04]  /*ae350*/  LDL.LU.64 R8, [R1+0x8250] ;  /* 0x0082500001087983 */ /* 0x000ee80000300a00 */
        /* <DEDUP_REMOVED lines=46> */
[----:B------:R0:W-:Y:S01]  /*ae640*/  STL.64 [R1+0x17a8], R30 ;  /* 0x0017a81e01007387 */ /* 0x0001e20000100a00 */
[C---:B--2---:R-:W-:Y:S08]  /*ae650*/  HMMA.16816.F32 R48, R20.reuse, R4, R56 ;  /* 0x000000041430723c */ /* 0x044ff00000001838 */
[C---:B0-----:R-:W-:Y:S01]  /*ae660*/  HMMA.16816.F32 R28, R20.reuse, R6, R36 ;  /* 0x00000006141c723c */ /* 0x041fe20000001824 */
        /* <DEDUP_REMOVED lines=12> */
[----:B------:R-:W-:Y:S04]  /*ae730*/  STL.64 [R1+0x1720], R4 ;  /* 0x0017200401007387 */ /* 0x000fe80000100a00 */
[----:B------:R1:W-:Y:S01]  /*ae740*/  STL.64 [R1+0x1728], R6 ;  /* 0x0017280601007387 */ /* 0x0003e20000100a00 */
[C---:B0-----:R-:W-:Y:S08]  /*ae750*/  HMMA.16816.F32 R16, R20.reuse, R54, R12 ;  /* 0x000000361410723c */ /* 0x041ff0000000180c */
[----:B------:R-:W-:Y:S08]  /*ae760*/  HMMA.16816.F32 R12, R20, R60, R32 ;  /* 0x0000003c140c723c */ /* 0x000ff00000001820 */
[C---:B-1----:R-:W-:Y:S03]  /*ae770*/  HMMA.16816.F32 R4, R24.reuse, R2, R8 ;  /* 0x000000021804723c */ /* 0x042fe60000001808 */
[----:B------:R-:W-:Y:S04]  /*ae780*/  STL.64 [R1+0x1700], R16 ;  /* 0x0017001001007387 */ /* 0x000fe80000100a00 */
[----:B------:R-:W-:Y:S04]  /*ae790*/  STL.64 [R1+0x1708], R18 ;  /* 0x0017081201007387 */ /* 0x000fe80000100a00 */
[----:B------:R-:W2:Y:S04]  /*ae7a0*/  LDL.LU R20, [R1+0x810] ;  /* 0x0008100001147983 */ /* 0x000ea80000300800 */
[----:B------:R0:W-:Y:S04]  /*ae7b0*/  STL.64 [R1+0x16d0], R12 ;  /* 0x0016d00c01007387 */ /* 0x0001e80000100a00 */
[----:B------:R1:W-:Y:S04]  /*ae7c0*/  STL.64 [R1+0x16d8], R14 ;  /* 0x0016d80e01007387 */ /* 0x0003e80000100a00 */
[----:B------:R-:W-:Y:S04]  /*ae7d0*/  STL.64 [R1+0x16b0], R4 ;  /* 0x0016b00401007387 */ /* 0x000fe80000100a00 */
[----:B------:R-:W-:Y:S04]  /*ae7e0*/  STL.64 [R1+0x16b8], R6 ;  /* 0x0016b80601007387 */ /* 0x000fe80000100a00 */
        /* <DEDUP_REMOVED lines=105> */
[----:B0-----:R-:W2:Y:S04]  /*aee80*/  LDL.LU.64 R58, [R1+0x81f8] ;  /* 0x0081f800013a7983 */ /* 0x001ea80000300a00 */
[----:B------:R-:W4:Y:S01]  /*aee90*/  LDL.LU.64 R56, [R1+0x81f0] ;  /* 0x0081f00001387983 */ /* 0x000f220000300a00 */
[----:B--2---:R-:W-:-:S15]  /*aeea0*/  HMMA.16816.F32 R36, R24, R58, R36 ;  /* 0x0000003a1824723c */ /* 0x004fde0000001824 */
[----:B------:R-:W-:-:S04]  /*aeeb0*/  NOP ;  /* 0x0000000000007918 */ /* 0x000fc80000000000 */
[----:B------:R-:W-:Y:S04]  /*aeec0*/  STL.64 [R1+0x1670], R36 ;  /* 0x0016702401007387 */ /* 0x000fe80000100a00 */
[----:B------:R0:W-:Y:S04]  /*aeed0*/  STL.64 [R1+0x1678], R38 ;  /* 0x0016782601007387 */ /* 0x0001e80000100a00 */
[----:B0-----:R-:W3:Y:S04]  /*aeee0*/  LDL.LU.64 R38, [R1+0x81e8] ;  /* 0x0081e80001267983 */ /* 0x001ee80000300a00 */
[----:B------:R-:W2:Y:S01]  /*aeef0*/  LDL.LU.64 R36, [R1+0x81e0] ;  /* 0x0081e00001247983 */ /* 0x000ea20000300a00 */
[C---:B----4-:R-:W-:Y:S08]  /*aef00*/  HMMA.16816.F32 R28, R24.reuse, R56, R28 ;  /* 0x00000038181c723c */ /* 0x050ff0000000181c */
        /* <DEDUP_REMOVED lines=12> */
[----:B0-----:R-:W4:Y:S04]  /*aefd0*/  LDL.LU.64 R30, [R1+0x81b8] ;  /* 0x0081b800011e7983 */ /* 0x001f280000300a00 */
        /* <DEDUP_REMOVED lines=9> */
[----:B0-----:R-:W2:Y:S04]  /*af070*/  LDL.LU.64 R50, [R1+0x8198] ;  /* 0x0081980001327983 */ /* 0x001ea80000300a00 */
[----:B------:R-:W3:Y:S02]  /*af080*/  LDL.LU.64 R48, [R1+0x8190] ;  /* 0x0081900001307983 */ /* 0x000ee40000300a00 */
        /* <DEDUP_REMOVED lines=22> */
[C---:B------:R-:W-:Y:S03]  /*af1f0*/  HMMA.16816.F32 R12, R24.reuse, R54, R12 ;  /* 0x00000036180c723c */ /* 0x040fe6000000180c */
[----:B0-----:R-:W2:Y:S04]  /*af200*/  LDL.LU R4, [R1+0x860] ;  /* 0x0008600001047983 */ /* 0x001ea80000300800 */
[----:B------:R-:W2:Y:S04]  /*af210*/  LDL.LU R5, [R1+0x864] ;  /* 0x0008640001057983 */ /* 0x000ea80000300800 */
[----:B------:R-:W2:Y:S04]  /*af220*/  LDL.LU R6, [R1+0x868] ;  /* 0x0008680001067983 */ /* 0x000ea80000300800 */
[----:B------:R-:W2:Y:S01]  /*af230*/  LDL.LU R7, [R1+0x86c] ;  /* 0x00086c0001077983 */ /* 0x000ea20000300800 */
[C---:B----4-:R-:W-:Y:S08]  /*af240*/  HMMA.16816.F32 R40, R24.reuse, R16, R40 ;  /* 0x000000101828723c */ /* 0x050ff00000001828 */
[C---:B---3--:R-:W-:Y:S08]  /*af250*/  HMMA.16816.F32 R44, R24.reuse, R18, R44 ;  /* 0x00000012182c723c */ /* 0x048ff0000000182c */
[----:B------:R-:W-:Y:S03]  /*af260*/  HMMA.16816.F32 R24, R24, R60, R20 ;  /* 0x0000003c1818723c */ /* 0x000fe60000001814 */
        /* <DEDUP_REMOVED lines=23> */
[----:B------:R-:W2:Y:S04]  /*af3e0*/  LDL.LU.64 R24, [R1+0x8100] ;  /* 0x0081000001187983 */ /* 0x000ea80000300a00 */
[----:B------:R-:W-:Y:S01]  /*af3f0*/  STL.64 [R1+0x80c8], R54 ;  /* 0x0080c83601007387 */ /* 0x000fe20000100a00 */
[C---:B--2---:R-:W-:Y:S08]  /*af400*/  HMMA.16816.F32 R16, R24.reuse, R2, R16 ;  /* 0x000000021810723c */ /* 0x044ff00000001810 */
[C---:B------:R-:W-:Y:S08]  /*af410*/  HMMA.16816.F32 R4, R24.reuse, R52, R4 ;  /* 0x000000341804723c */ /* 0x040ff00000001804 */
[C---:B---3--:R-:W-:Y:S03]  /*af420*/  HMMA.16816.F32 R40, R24.reuse, R58, R40 ;  /* 0x0000003a1828723c */ /* 0x048fe60000001828 */
[----:B------:R-:W-:Y:S04]  /*af430*/  STL.64 [R1+0x14a0], R16 ;  /* 0x0014a01001007387 */ /* 0x000fe80000100a00 */
[----:B------:R4:W-:Y:S04]  /*af440*/  STL.64 [R1+0x14a8], R18 ;  /* 0x0014a81201007387 */ /* 0x0009e80000100a00 */
[----:B------:R-:W-:Y:S04]  /*af450*/  STL.64 [R1+0x80c0], R52 ;  /* 0x0080c03401007387 */ /* 0x000fe80000100a00 */
[----:B------:R-:W-:Y:S04]  /*af460*/  STL.64 [R1+0x1480], R4 ;  /* 0x0014800401007387 */ /* 0x000fe80000100a00 */
[----:B------:R0:W-:Y:S01]  /*af470*/  STL.64 [R1+0x1488], R6 ;  /* 0x0014880601007387 */ /* 0x0001e20000100a00 */
[C---:B----4-:R-:W-:Y:S08]  /*af480*/  HMMA.16816.F32 R16, R24.reuse, R36, R44 ;  /* 0x000000241810723c */ /* 0x050ff0000000182c */
[C---:B0-----:R-:W-:Y:S01]  /*af490*/  HMMA.16816.F32 R4, R24.reuse, R38, R12 ;  /* 0x000000261804723c */ /* 0x041fe2000000180c */
[----:B------:R-:W-:Y:S04]  /*af4a0*/  STL.64 [R1+0x1460], R40 ;  /* 0x0014602801007387 */ /* 0x000fe80000100a00 */
[----:B------:R-:W-:Y:S04]  /*af4b0*/  STL.64 [R1+0x1468], R42 ;  /* 0x0014682a01007387 */ /* 0x000fe80000100a00 */
[----:B------:R-:W-:Y:S01]  /*af4c0*/  STL.64 [R1+0x80e8], R38 ;  /* 0x0080e82601007387 */ /* 0x000fe20000100a00 */
[C---:B------:R-:W-:Y:S03]  /*af4d0*/  HMMA.16816.F32 R12, R24.reuse, R28, R20 ;  /* 0x0000001c180c723c */ /* 0x040fe60000001814 */
[----:B------:R-:W-:Y:S04]  /*af4e0*/  STL.64 [R1+0x1440], R16 ;  /* 0x0014401001007387 */ /* 0x000fe80000100a00 */
[----:B------:R0:W-:Y:S04]  /*af4f0*/  STL.64 [R1+0x1448], R18 ;  /* 0x0014481201007387 */ /* 0x0001e80000100a00 */
[----:B------:R-:W-:Y:S04]  /*af500*/  STL.64 [R1+0x80e0], R36 ;  /* 0x0080e02401007387 */ /* 0x000fe80000100a00 */
[----:B------:R-:W-:Y:S04]  /*af510*/  STL.64 [R1+0x1420], R4 ;  /* 0x0014200401007387 */ /* 0x000fe80000100a00 */
[----:B------:R1:W-:Y:S01]  /*af520*/  STL.64 [R1+0x1428], R6 ;  /* 0x0014280601007387 */ /* 0x0003e20000100a00 */
[C---:B0-----:R-:W-:Y:S08]  /*af530*/  HMMA.16816.F32 R16, R24.reuse, R56, R32 ;  /* 0x000000381810723c */ /* 0x041ff00000001820 */
[C---:B-1----:R-:W-:Y:S11]  /*af540*/  HMMA.16816.F32 R4, R24.reuse, R30, R8 ;  /* 0x0000001e1804723c */ /* 0x042ff60000001808 */
[----:B------:R-:W-:Y:S04]  /*af550*/  STL.64 [R1+0x1400], R16 ;  /* 0x0014001001007387 */ /* 0x000fe80000100a00 */
[----:B------:R-:W-:Y:S04]  /*af560*/  STL.64 [R1+0x1408], R18 ;  /* 0x0014081201007387 */ /* 0x000fe80000100a00 */
[----:B------:R-:W2:Y:S04]  /*af570*/  LDL.LU R32, [R1+0x740] ;  /* 0x0007400001207983 */ /* 0x000ea80000300800 */
[----:B------:R-:W-:Y:S04]  /*af580*/  STL.64 [R1+0x13e0], R12 ;  /* 0x0013e00c01007387 */ /* 0x000fe80000100a00 */
[----:B------:R-:W-:Y:S04]  /*af590*/  STL.64 [R1+0x13e8], R14 ;  /* 0x0013e80e01007387 */ /* 0x000fe80000100a00 */
        /* <DEDUP_REMOVED lines=47> */
[C---:B--2---:R-:W-:Y:S08]  /*af890*/  HMMA.16816.F32 R4, R24.reuse, R48, R4 ;  /* 0x000000301804723c */ /* 0x044ff00000001804 */
[C---:B----4-:R-:W-:Y:S11]  /*af8a0*/  HMMA.16816.F32 R20, R24.reuse, R50, R20 ;  /* 0x000000321814723c */ /* 0x050ff60000001814 */
        /* <DEDUP_REMOVED lines=8> */
[----:B0-----:R-:W2:Y:S04]  /*af930*/  LDL.LU R48, [R1+0x790] ;  /* 0x0007900001307983 */ /* 0x001ea80000300800 */
[----:B------:R-:W2:Y:S04]  /*af940*/  LDL.LU R49, [R1+0x794] ;  /* 0x0007940001317983 */ /* 0x000ea80000300800 */
[----:B------:R-:W2:Y:S04]  /*af950*/  LDL.LU R50, [R1+0x798] ;  /* 0x0007980001327983 */ /* 0x000ea80000300800 */
[----:B------:R-:W2:Y:S04]  /*af960*/  LDL.LU R51, [R1+0x79c] ;  /* 0x00079c0001337983 */ /* 0x000ea80000300800 */
[----:B-1----:R-:W2:Y:S04]  /*af970*/  LDL.LU.64 R20, [R1+0x170] ;  /* 0x0001700001147983 */ /* 0x002ea80000300a00 */
[----:B----4-:R-:W4:Y:S01]  /*af980*/  LDL.LU.64 R22, [R1+0x178] ;  /* 0x0001780001167983 */ /* 0x010f220000300a00 */
[C---:B---3--:R-:W-:Y:S08]  /*af990*/  HMMA.16816.F32 R36, R24.reuse, R4, R36 ;  /* 0x000000041824723c */ /* 0x048ff00000001824 */
[C---:B--2---:R-:W-:Y:S01]  /*af9a0*/  HMMA.16816.F32 R16, R24.reuse, R6, R16 ;  /* 0x000000061810723c */ /* 0x044fe20000001810 */
        /* <DEDUP_REMOVED lines=25> */
[----:B------:R-:W4:Y:S01]  /*afb40*/  LDL.LU.64 R52, [R1+0x80c0] ;  /* 0x0080c00001347983 */ /* 0x000f220000300a00 */
[----:B---3--:R-:W-:Y:S03]  /*afb50*/  HMMA.16816.F32 R4, R24, R18, R4 ;  /* 0x000000121804723c */ /* 0x008fe60000001804 */
[----:B------:R-:W-:Y:S04]  /*afb60*/  STL.64 [R1+0x8068], R18 ;  /* 0x0080681201007387 */ /* 0x000fe80000100a00 */
[----:B------:R0:W-:-:S12]  /*afb70*/  STL.64 [R1+0x8060], R16 ;  /* 0x0080601001007387 */ /* 0x0001d80000100a00 */
[----:B------:R-:W-:Y:S04]  /*afb80*/  STL.64 [R1+0x1300], R4 ;  /* 0x0013000401007387 */ /* 0x000fe80000100a00 */
[----:B------:R2:W-:Y:S01]  /*afb90*/  STL.64 [R1+0x1308], R6 ;  /* 0x0013080601007387 */ /* 0x0005e20000100a00 */
[----:B0-----:R-:W-:Y:S08]  /*afba0*/  HMMA.16816.F32 R16, R20, R2, R40 ;  /* 0x000000021410723c */ /* 0x001ff00000001828 */
[C---:B--2---:R-:W-:Y:S08]  /*afbb0*/  HMMA.16816.F32 R4, R24.reuse, R54, R48 ;  /* 0x000000361804723c */ /* 0x044ff00000001830 */
[----:B------:R-:W-:Y:S11]  /*afbc0*/  HMMA.16816.F32 R24, R24, R60, R28 ;  /* 0x0000003c1818723c */ /* 0x000ff6000000181c */
[----:B------:R-:W-:Y:S04]  /*afbd0*/  STL.64 [R1+0x12e0], R4 ;  /* 0x0012e00401007387 */ /* 0x000fe80000100a00 */
[----:B------:R4:W-:Y:S04]  /*afbe0*/  STL.64 [R1+0x12e8], R6 ;  /* 0x0012e80601007387 */ /* 0x0009e80000100a00 */
[----:B------:R-:W-:Y:S01]  /*afbf0*/  STL.64 [R1+0x12b0], R24 ;  /* 0x0012b01801007387 */ /* 0x000fe20000100a00 */
[C---:B----4-:R-:W-:Y:S03]  /*afc00*/  HMMA.16816.F32 R4, R20.reuse, R52, R44 ;  /* 0x000000341404723c */ /* 0x050fe6000000182c */
[----:B------:R-:W-:Y:S04]  /*afc10*/  STL.64 [R1+0x12b8], R26 ;  /* 0x0012b81a01007387 */ /* 0x000fe80000100a00 */
[----:B------:R-:W-:Y:S04]  /*afc20*/  STL.64 [R1+0x8048], R54 ;  /* 0x0080483601007387 */ /* 0x000fe80000100a00 */
[----:B------:R-:W-:Y:S04]  /*afc30*/  STL.64 [R1+0x1290], R16 ;  /* 0x0012901001007387 */ /* 0x000fe80000100a00 */
[----:B------:R0:W-:Y:S04]  /*afc40*/  STL.64 [R1+0x1298], R18 ;  /* 0x0012981201007387 */ /* 0x0001e80000100a00 */
[----:B------:R-:W-:Y:S01]  /*afc50*/  STL.64 [R1+0x8040], R52 ;  /* 0x0080403401007387 */ /* 0x000fe20000100a00 */
[C---:B0-----:R-:W-:Y:S08]  /*afc60*/  HMMA.16816.F32 R16, R20.reuse, R58, R12 ;  /* 0x0000003a1410723c */ /* 0x041ff0000000180c */
[C---:B------:R-:W-:Y:S01]  /*afc70*/  HMMA.16816.F32 R12, R20.reuse, R36, R32 ;  /* 0x00000024140c723c */ /* 0x040fe20000001820 */
[----:B------:R-:W-:Y:S04]  /*afc80*/  STL.64 [R1+0x1270], R4 ;  /* 0x0012700401007387 */ /* 0x000fe80000100a00 */
[----:B------:R0:W-:Y:S03]  /*afc90*/  STL.64 [R1+0x1278], R6 ;  /* 0x0012780601007387 */ /* 0x0001e60000100a00 */
[C---:B0-----:R-:W-:Y:S03]  /*afca0*/  HMMA.16816.F32 R4, R20.reuse, R38, R8 ;  /* 0x000000261404723c */ /* 0x041fe60000001808 */
        /* <DEDUP_REMOVED lines=8> */
[----:B0-----:R-:W3:Y:S04]  /*afd30*/  LDL.LU R12, [R1+0x610] ;  /* 0x00061000010c7983 */ /* 0x001ee80000300800 */
[----:B------:R-:W3:Y:S04]  /*afd40*/  LDL.LU R13, [R1+0x614] ;  /* 0x00061400010d7983 */ /* 0x000ee80000300800 */
[----:B-1----:R-:W4:Y:S04]  /*afd50*/  LDL.LU R14, [R1+0x618] ;  /* 0x00061800010e7983 */ /* 0x002f280000300800 */
        /* <DEDUP_REMOVED lines=80> */
[----:B------:R-:W4:Y:S02]  /*b0260*/  LDL.LU.64 R28, [R1+0x80b0] ;  /* 0x0080b000011c7983 */ /* 0x000f240000300a00 */
[----:B----4-:R-:W-:-:S15]  /*b0270*/  HMMA.16816.F32 R48, R20, R28, R48 ;  /* 0x0000001c1430723c */ /* 0x010fde0000001830 */
        /* <DEDUP_REMOVED lines=9> */
[----:B0-----:R-:W3:Y:S04]  /*b0310*/  LDL.LU R8, [R1+0x5f0] ;  /* 0x0005f00001087983 */ /* 0x001ee80000300800 */
[----:B------:R-:W3:Y:S04]  /*b0320*/  LDL.LU R9, [R1+0x5f4] ;  /* 0x0005f40001097983 */ /* 0x000ee80000300800 */
[----:B-1----:R-:W3:Y:S04]  /*b0330*/  LDL.LU R10, [R1+0x5f8] ;  /* 0x0005f800010a7983 */ /* 0x002ee80000300800 */
[----:B------:R-:W3:Y:S01]  /*b0340*/  LDL.LU R11, [R1+0x5fc] ;  /* 0x0005fc00010b7983 */ /* 0x000ee20000300800 */
[C---:B----4-:R-:W-:Y:S08]  /*b0350*/  HMMA.16816.F32 R36, R20.reuse, R48, R36 ;  /* 0x000000301424723c */ /* 0x050ff00000001824 */
[C---:B--2---:R-:W-:Y:S11]  /*b0360*/  HMMA.16816.F32 R4, R20.reuse, R50, R4 ;  /* 0x000000321404723c */ /* 0x044ff60000001804 */
        /* <DEDUP_REMOVED lines=40> */
[C---:B----4-:R-:W-:Y:S08]  /*b05f0*/  HMMA.16816.F32 R40, R20.reuse, R54, R40 ;  /* 0x000000361428723c */ /* 0x050ff00000001828 */
[----:B------:R-:W-:Y:S11]  /*b0600*/  HMMA.16816.F32 R20, R20, R60, R12 ;  /* 0x0000003c1414723c */ /* 0x000ff6000000180c */
[----:B------:R-:W-:Y:S04]  /*b0610*/  STL.64 [R1+0x10d0], R40 ;  /* 0x0010d02801007387 */ /* 0x000fe80000100a00 */
[----:B------:R0:W-:Y:S04]  /*b0620*/  STL.64 [R1+0x10d8], R42 ;  /* 0x0010d82a01007387 */ /* 0x0001e80000100a00 */
[----:B0-----:R-:W4:Y:S04]  /*b0630*/  LDL.LU.64 R42, [R1+0x8038] ;  /* 0x00803800012a7983 */ /* 0x001f280000300a00 */
[----:B------:R-:W4:Y:S04]  /*b0640*/  LDL.LU.64 R40, [R1+0x8030] ;  /* 0x0080300001287983 */ /* 0x000f280000300a00 */
        /* <DEDUP_REMOVED lines=11> */
[----:B------:R-:W2:Y:S01]  /*b0700*/  LDL.LU.64 R36, [R1+0x8000] ;  /* 0x0080000001247983 */ /* 0x000ea20000300a00 */
[C---:B------:R-:W-:Y:S03]  /*b0710*/  HMMA.16816.F32 R16, R20.reuse, R52, R16 ;  /* 0x000000341410723c */ /* 0x040fe60000001810 */
[----:B------:R-:W-:Y:S04]  /*b0720*/  STL.64 [R1+0x7fc8], R54 ;  /* 0x007fc83601007387 */ /* 0x000fe80000100a00 */
[----:B------:R3:W-:Y:S02]  /*b0730*/  STL.64 [R1+0x7fc0], R52 ;  /* 0x007fc03401007387 */ /* 0x0007e40000100a00 */
[C---:B---3--:R-:W-:Y:S10]  /*b0740*/  HMMA.16816.F32 R52, R20.reuse, R58, R4 ;  /* 0x0000003a1434723c */ /* 0x048ff40000001804 */
[----:B------:R-:W-:Y:S04]  /*b0750*/  STL.64 [R1+0x1060], R16 ;  /* 0x0010601001007387 */ /* 0x000fe80000100a00 */
[----:B------:R2:W-:Y:S05]  /*b0760*/  STL.64 [R1+0x1068], R18 ;  /* 0x0010681201007387 */ /* 0x0005ea0000100a00 */
[----:B------:R-:W-:Y:S04]  /*b0770*/  STL.64 [R1+0x1040], R52 ;  /* 0x0010403401007387 */ /* 0x000fe80000100a00 */
[----:B------:R-:W-:Y:S01]  /*b0780*/  STL.64 [R1+0x1048], R54 ;  /* 0x0010483601007387 */ /* 0x000fe20000100a00 */
[----:B------:R-:W-:Y:S01]  /*b0790*/  IMAD.MOV.U32 R0, RZ, RZ, R23 ;  /* 0x000000ffff007224 */ /* 0x000fe200078e0017 */
[C---:B--2---:R-:W-:Y:S08]  /*b07a0*/  HMMA.16816.F32 R16, R20.reuse, R36, R24 ;  /* 0x000000241410723c */ /* 0x044ff00000001818 */
        /* <DEDUP_REMOVED lines=9> */
[----:B------:R-:W-:Y:S11]  /*b0840*/  HMMA.16816.F32 R12, R20, R30, R32 ;  /* 0x0000001e140c723c */ /* 0x000ff60000001820 */
[----:B------:R0:W-:Y:S04]  /*b0850*/  STL.64 [R1+0xfe0], R4 ;  /* 0x000fe00401007387 */ /* 0x0001e80000100a00 */
[----:B------:R1:W-:Y:S04]  /*b0860*/  STL.64 [R1+0xfe8], R6 ;  /* 0x000fe80601007387 */ /* 0x0003e80000100a00 */
[----:B------:R-:W-:Y:S04]  /*b0870*/  STL.64 [R1+0xfc0], R16 ;  /* 0x000fc01001007387 */ /* 0x000fe80000100a00 */
[----:B------:R-:W-:Y:S04]  /*b0880*/  STL.64 [R1+0xfc8], R18 ;  /* 0x000fc81201007387 */ /* 0x000fe80000100a00 */
[----:B------:R-:W-:Y:S04]  /*b0890*/  STL.64 [R1+0xfa0], R12 ;  /* 0x000fa00c01007387 */ /* 0x000fe80000100a00 */
[----:B------:R-:W-:Y:S04]  /*b08a0*/  STL.64 [R1+0xfa8], R14 ;  /* 0x000fa80e01007387 */ /* 0x000fe80000100a00 */
[----:B------:R2:W-:Y:S04]  /*b08b0*/  STL.64 [R1+0x7fb8], R30 ;  /* 0x007fb81e01007387 */ /* 0x0005e80000100a00 */
[----:B------:R3:W-:Y:S04]  /*b08c0*/  STL.64 [R1+0x7fb0], R28 ;  /* 0x007fb01c01007387 */ /* 0x0007e80000100a00 */
[----:B------:R-:W4:Y:S01]  /*b08d0*/  LDL R44, [R1+0x140] ;  /* 0x00014000012c7983 */ /* 0x000f220000100800 */
[----:B0-----:R-:W-:-:S02]  /*b08e0*/  IMAD.MOV.U32 R5, RZ, RZ, R21 ;  /* 0x000000ffff057224 */ /* 0x001fc400078e0015 */
[----:B-1----:R-:W-:Y:S02]  /*b08f0*/  IMAD.MOV.U32 R6, RZ, RZ, R20 ;  /* 0x000000ffff067224 */ /* 0x002fe400078e0014 */
[----:B------:R-:W-:-:S04]  /*b0900*/  IMAD.MOV.U32 R4, RZ, RZ, R22 ;  /* 0x000000ffff047224 */ /* 0x000fc800078e0016 */
[----:B--2---:R-:W-:Y:S02]  /*b0910*/  IMAD.MOV.U32 R30, RZ, RZ, R4 ;  /* 0x000000ffff1e7224 */ /* 0x004fe400078e0004 */
[----:B---3--:R-:W-:Y:S02]  /*b0920*/  IMAD.MOV.U32 R28, RZ, RZ, R6 ;  /* 0x000000ffff1c7224 */ /* 0x008fe400078e0006 */
[----:B------:R-:W-:Y:S02]  /*b0930*/  IMAD.MOV.U32 R29, RZ, RZ, R5 ;  /* 0x000000ffff1d7224 */ /* 0x000fe400078e0005 */
[----:B------:R-:W-:-:S07]  /*b0940*/  IMAD.MOV.U32 R31, RZ, RZ, R0 ;  /* 0x000000ffff1f7224 */ /* 0x000fce00078e0000 */
[----:B------:R-:W-:-:S15]  /*b0950*/  HMMA.16816.F32 R4, R28, R48, R8 ;  /* 0x000000301c04723c */ /* 0x000fde0000001808 */
[----:B------:R-:W-:-:S04]  /*b0960*/  NOP ;  /* 0x0000000000007918 */ /* 0x000fc80000000000 */
[----:B------:R0:W-:Y:S04]  /*b0970*/  STL.64 [R1+0xf80], R4 ;  /* 0x000f800401007387 */ /* 0x0001e80000100a00 */
[----:B------:R1:W-:Y:S04]  /*b0980*/  STL.64 [R1+0xf88], R6 ;  /* 0x000f880601007387 */ /* 0x0003e80000100a00 */
[----:B------:R-:W4:Y:S04]  /*b0990*/  LDL R45, [R1+0x144] ;  /* 0x00014400012d7983 */ /* 0x000f280000100800 */
[----:B------:R-:W4:Y:S04]  /*b09a0*/  LDL R46, [R1+0x148] ;  /* 0x00014800012e7983 */ /* 0x000f280000100800 */
[----:B------:R-:W4:Y:S04]  /*b09b0*/  LDL R47, [R1+0x14c] ;  /* 0x00014c00012f7983 */ /* 0x000f280000100800 */
        /* <DEDUP_REMOVED lines=36> */
[----:B------:R-:W3:Y:S04]  /*b0c00*/  LDL R10, [R1+0x118] ;  /* 0x00011800010a7983 */ /* 0x000ee80000100800 */
[----:B------:R-:W3:Y:S04]  /*b0c10*/  LDL R11, [R1+0x11c] ;  /* 0x00011c00010b7983 */ /* 0x000ee80000100800 */
[----:B------:R-:W4:Y:S04]  /*b0c20*/  LDL R8, [R1+0x110] ;  /* 0x0001100001087983 */ /* 0x000f280000100800 */
[----:B------:R-:W4:Y:S01]  /*b0c30*/  LDL R9, [R1+0x114] ;  /* 0x0001140001097983 */ /* 0x000f220000100800 */
[C---:B--2---:R-:W-:Y:S03]  /*b0c40*/  HMMA.16816.F32 R4, R28.reuse, R50, R4 ;  /* 0x000000321c04723c */ /* 0x044fe60000001804 */
[----:B---3--:R-:W-:Y:S04]  /*b0c50*/  STL.64 [R1+0x7ef8], R10 ;  /* 0x007ef80a01007387 */ /* 0x008fe80000100a00 */
[----:B----4-:R0:W-:Y:S04]  /*b0c60*/  STL.64 [R1+0x7ef0], R8 ;  /* 0x007ef00801007387 */ /* 0x0101e80000100a00 */
        /* <DEDUP_REMOVED lines=13> */
[----:B------:R-:W2:Y:S01]  /*b0d40*/  LDL.LU R51, [R1+0x24c] ;  /* 0x00024c0001337983 */ /* 0x000ea20000300800 */
[C---:B----4-:R-:W-:Y:S08]  /*b0d50*/  HMMA.16816.F32 R36, R28.reuse, R4, R36 ;  /* 0x000000041c24723c */ /* 0x050ff00000001824 */
[C---:B---3--:R-:W-:Y:S11]  /*b0d60*/  HMMA.16816.F32 R16, R28.reuse, R6, R16 ;  /* 0x000000061c10723c */ /* 0x048ff60000001810 */
        /* <DEDUP_REMOVED lines=22> */
[----:B------:R-:W-:-:S12]  /*b0ed0*/  STL.64 [R1+0x7f50], R16 ;  /* 0x007f501001007387 */ /* 0x000fd80000100a00 */
[----:B------:R-:W-:Y:S04]  /*b0ee0*/  STL.64 [R1+0xf20], R4 ;  /* 0x000f200401007387 */ /* 0x000fe80000100a00 */
[----:B------:R2:W-:Y:S01]  /*b0ef0*/  STL.64 [R1+0xf28], R6 ;  /* 0x000f280601007387 */ /* 0x0005e20000100a00 */
[C---:B------:R-:W-:Y:S03]  /*b0f00*/  HMMA.16816.F32 R8, R28.reuse, R60, R8 ;  /* 0x0000003c1c08723c */ /* 0x040fe60000001808 */
[----:B------:R-:W-:Y:S05]  /*b0f10*/  STL [R1+0x7f18], R61 ;  /* 0x007f183d01007387 */ /* 0x000fea0000100800 */
[----:B--2---:R-:W-:-:S15]  /*b0f20*/  HMMA.16816.F32 R4, R28, R54, R48 ;  /* 0x000000361c04723c */ /* 0x004fde0000001830 */
[----:B------:R-:W-:-:S04]  /*b0f30*/  NOP ;  /* 0x0000000000007918 */ /* 0x000fc80000000000 */
[----:B------:R-:W-:Y:S04]  /*b0f40*/  STL.64 [R1+0xf10], R4 ;  /* 0x000f100401007387 */ /* 0x000fe80000100a00 */
[----:B------:R0:W-:Y:S02]  /*b0f50*/  STL.64 [R1+0xf18], R6 ;  /* 0x000f180601007387 */ /* 0x0001e40000100a00 */
[C---:B0-----:R-:W-:Y:S02]  /*b0f60*/  HMMA.16816.F32 R4, R44.reuse, R2, R24 ;  /* 0x000000022c04723c */ /* 0x041fe40000001818 */
[----:B------:R-:W-:Y:S04]  /*b0f70*/  STL.64 [R1+0xf00], R8 ;  /* 0x000f000801007387 */ /* 0x000fe80000100a00 */
[----:B------:R-:W-:Y:S04]  /*b0f80*/  STL.64 [R1+0xf08], R10 ;  /* 0x000f080a01007387 */ /* 0x000fe80000100a00 */
[----:B------:R-:W-:Y:S04]  /*b0f90*/  STL [R1+0x7f14], R2 ;  /* 0x007f140201007387 */ /* 0x000fe80000100800 */
[----:B------:R-:W-:Y:S05]  /*b0fa0*/  STL [R1+0x7f10], R3 ;  /* 0x007f100301007387 */ /* 0x000fea0000100800 */
[----:B------:R-:W-:Y:S04]  /*b0fb0*/  STL.64 [R1+0xef0], R4 ;  /* 0x000ef00401007387 */ /* 0x000fe80000100a00 */
[----:B------:R4:W-:Y:S02]  /*b0fc0*/  STL.64 [R1+0xef8], R6 ;  /* 0x000ef80601007387 */ /* 0x0009e40000100a00 */
[----:B----4-:R-:W-:Y:S02]  /*b0fd0*/  HMMA.16816.F32 R4, R44, R52, R40 ;  /* 0x000000342c04723c */ /* 0x010fe40000001828 */
[----:B------:R-:W-:Y:S04]  /*b0fe0*/  STL.64 [R1+0x7f28], R54 ;  /* 0x007f283601007387 */ /* 0x000fe80000100a00 */
[----:B------:R0:W-:-:S13]  /*b0ff0*/  STL.64 [R1+0x7f20], R52 ;  /* 0x007f203401007387 */ /* 0x0001da0000100a00 */
[----:B------:R-:W-:Y:S04]  /*b1000*/  STL.64 [R1+0xee0], R4 ;  /* 0x000ee00401007387 */ /* 0x000fe80000100a00 */
[----:B------:R1:W-:Y:S04]  /*b1010*/  STL.64 [R1+0xee8], R6 ;  /* 0x000ee80601007387 */ /* 0x0003e80000100a00 */
[----:B0-----:R-:W2:Y:S04]  /*b1020*/  LDL.LU.64 R52, [R1+0x140] ;  /* 0x0001400001347983 */ /* 0x001ea80000300a00 */
[----:B------:R-:W2:Y:S02]  /*b1030*/  LDL.LU.64 R54, [R1+0x148] ;  /* 0x0001480001367983 */ /* 0x000ea40000300a00 */
[C---:B--2---:R-:W-:Y:S08]  /*b1040*/  HMMA.16816.F32 R12, R52.reuse, R58, R12 ;  /* 0x0000003a340c723c */ /* 0x044ff0000000180c */
[C---:B------:R-:W-:Y:S08]  /*b1050*/  HMMA.16816.F32 R8, R52.reuse, R36, R32 ;  /* 0x000000243408723c */ /* 0x040ff00000001820 */
[C---:B-1----:R-:W-:Y:S03]  /*b1060*/  HMMA.16816.F32 R4, R52.reuse, R38, R20 ;  /* 0x000000263404723c */ /* 0x042fe60000001814 */
[----:B------:R0:W-:Y:S04]  /*b1070*/  STL.64 [R1+0xed0], R12 ;  /* 0x000ed00c01007387 */ /* 0x0001e80000100a00 */
[----:B------:R1:W-:Y:S04]  /*b1080*/  STL.64 [R1+0xed8], R14 ;  /* 0x000ed80e01007387 */ /* 0x0003e80000100a00 */
[----:B------:R-:W-:Y:S04]  /*b1090*/  STL.64 [R1+0x7f08], R38 ;  /* 0x007f082601007387 */ /* 0x000fe80000100a00 */
[----:B------:R-:W-:Y:S04]  /*b10a0*/  STL.64 [R1+0xec0], R8 ;  /* 0x000ec00801007387 */ /* 0x000fe80000100a00 */
[----:B------:R-:W-:Y:S04]  /*b10b0*/  STL.64 [R1+0xec8], R10 ;  /* 0x000ec80a01007387 */ /* 0x000fe80000100a00 */
[----:B------:R-:W-:Y:S04]  /*b10c0*/  STL.64 [R1+0x7f00], R36 ;  /* 0x007f002401007387 */ /* 0x000fe80000100a00 */
[----:B------:R-:W-:Y:S04]  /*b10d0*/  STL.64 [R1+0xeb0], R4 ;  /* 0x000eb00401007387 */ /* 0x000fe80000100a00 */
        /* <DEDUP_REMOVED lines=106> */
[----:B----4-:R-:W-:Y:S11]  /*b1780*/  HMMA.16816.F32 R16, R52, R6, R16 ;  /* 0x000000063410723c */ /* 0x010ff60000001810 */
        /* <DEDUP_REMOVED lines=8> */
[----:B------:R-:W-:Y:S04]  /*b1810*/  STL [R1+0x7eb8], R7 ;  /* 0x007eb80701007387 */ /* 0x000fe80000100800 */
[----:B------:R-:W-:Y:S04]  /*b1820*/  STL [R1+0x7ed8], R6 ;  /* 0x007ed80601007387 */ /* 0x000fe80000100800 */
[----:B------:R0:W-:Y:S01]  /*b1830*/  STL.64 [R1+0x7ed0], R4 ;  /* 0x007ed00401007387 */ /* 0x0001e20000100a00 */
[----:B------:R-:W-:-:S03]  /*b1840*/  IMAD.MOV.U32 R3, RZ, RZ, R54 ;  /* 0x000000ffff037224 */ /* 0x000fc600078e0036 */
[----:B0-----:R-:W3:Y:S04]  /*b1850*/  LDL.LU R4, [R1+0x1100] ;  /* 0x0011000001047983 */ /* 0x001ee80000300800 */
[----:B------:R-:W3:Y:S04]  /*b1860*/  LDL.LU R5, [R1+0x1104] ;  /* 0x0011040001057983 */ /* 0x000ee80000300800 */
[----:B------:R-:W3:Y:S04]  /*b1870*/  LDL.LU R6, [R1+0x1108] ;  /* 0x0011080001067983 */ /* 0x000ee80000300800 */
[----:B------:R-:W3:Y:S01]  /*b1880*/  LDL.LU R7, [R1+0x110c] ;  /* 0x00110c0001077983 */ /* 0x000ee20000300800 */
[----:B------:R-:W-:-:S02]  /*b1890*/  IMAD.MOV.U32 R0, RZ, RZ, R55 ;  /* 0x000000ffff007224 */ /* 0x000fc400078e0037 */
[----:B------:R-:W-:Y:S02]  /*b18a0*/  IMAD.MOV.U32 R61, RZ, RZ, R52 ;  /* 0x000000ffff3d7224 */ /* 0x000fe400078e0034 */
[----:B------:R-:W-:Y:S01]  /*b18b0*/  IMAD.MOV.U32 R2, RZ, RZ, R53 ;  /* 0x000000ffff027224 */ /* 0x000fe200078e0035 */
        /* <DEDUP_REMOVED lines=10> */
[----:B------:R-:W2:Y:S04]  /*b1960*/  LDL.LU.64 R54, [R1+0x7f28] ;  /* 0x007f280001367983 */ /* 0x000ea80000300a00 */
[----:B------:R-:W3:Y:S04]  /*b1970*/  LDL.LU.64 R52, [R1+0x7f20] ;  /* 0x007f200001347983 */ /* 0x000ee80000300a00 */
[----:B------:R-:W-:Y:S04]  /*b1980*/  STL.64 [R1+0x7e98], R18 ;  /* 0x007e981201007387 */ /* 0x000fe80000100a00 */
[----:B------:R0:W-:Y:S02]  /*b1990*/  STL.64 [R1+0x7e90], R16 ;  /* 0x007e901001007387 */ /* 0x0001e40000100a00 */
[----:B0-----:R-:W-:-:S02]  /*b19a0*/  IMAD.MOV.U32 R16, RZ, RZ, R61 ;  /* 0x000000ffff107224 */ /* 0x001fc400078e003d */
[----:B------:R-:W3:Y:S01]  /*b19b0*/  LDL.LU R61, [R1+0x7f18] ;  /* 0x007f1800013d7983 */ /* 0x000ee20000300800 */
[----:B------:R-:W-:Y:S02]  /*b19c0*/  IMAD.MOV.U32 R17, RZ, RZ, R2 ;  /* 0x000000ffff117224 */ /* 0x000fe400078e0002 */
[----:B------:R-:W-:Y:S02]  /*b19d0*/  IMAD.MOV.U32 R18, RZ, RZ, R3 ;  /* 0x000000ffff127224 */ /* 0x000fe400078e0003 */
[----:B------:R-:W-:Y:S01]  /*b19e0*/  IMAD.MOV.U32 R19, RZ, RZ, R0 ;  /* 0x000000ffff137224 */ /* 0x000fe200078e0000 */
[----:B------:R-:W4:Y:S04]  /*b19f0*/  LDL.LU R2, [R1+0x7f14] ;  /* 0x007f140001027983 */ /* 0x000f280000300800 */
[----:B------:R-:W4:Y:S02]  /*b1a00*/  LDL.LU R3, [R1+0x7f10] ;  /* 0x007f100001037983 */ /* 0x000f240000300800 */
[----:B--2---:R-:W-:-:S15]  /*b1a10*/  HMMA.16816.F32 R36, R16, R54, R36 ;  /* 0x000000361024723c */ /* 0x004fde0000001824 */
[----:B------:R-:W-:-:S04]  /*b1a20*/  NOP ;  /* 0x0000000000007918 */ /* 0x000fc80000000000 */
[----:B------:R-:W-:Y:S04]  /*b1a30*/  STL.64 [R1+0xe10], R36 ;  /* 0x000e102401007387 */ /* 0x000fe80000100a00 */
[----:B------:R0:W-:Y:S01]  /*b1a40*/  STL.64 [R1+0xe18], R38 ;  /* 0x000e182601007387 */ /* 0x0001e20000100a00 */
[----:B---3--:R-:W-:Y:S03]  /*b1a50*/  HMMA.16816.F32 R16, R16, R60, R8 ;  /* 0x0000003c1010723c */ /* 0x008fe60000001808 */
[----:B0-----:R-:W2:Y:S04]  /*b1a60*/  LDL.LU.64 R38, [R1+0x7f08] ;  /* 0x007f080001267983 */ /* 0x001ea80000300a00 */
[----:B------:R-:W3:Y:S04]  /*b1a70*/  LDL.LU.64 R36, [R1+0x7f00] ;  /* 0x007f000001247983 */ /* 0x000ee80000300a00 */
[----:B------:R-:W4:Y:S04]  /*b1a80*/  LDL.LU.64 R10, [R1+0x7ef8] ;  /* 0x007ef800010a7983 */ /* 0x000f280000300a00 */
[----:B------:R-:W4:Y:S04]  /*b1a90*/  LDL.LU.64 R8, [R1+0x7ef0] ;  /* 0x007ef00001087983 */ /* 0x000f280000300a00 */
[----:B------:R-:W-:Y:S04]  /*b1aa0*/  STL [R1+0x7eb4], R60 ;  /* 0x007eb43c01007387 */ /* 0x000fe80000100800 */
[----:B------:R-:W-:Y:S04]  /*b1ab0*/  STL [R1+0x7eb0], R61 ;  /* 0x007eb03d01007387 */ /* 0x000fe80000100800 */
[----:B------:R-:W-:Y:S04]  /*b1ac0*/  STL.64 [R1+0xe00], R16 ;  /* 0x000e001001007387 */ /* 0x000fe80000100a00 */
[----:B------:R4:W-:Y:S04]  /*b1ad0*/  STL.64 [R1+0xe08], R18 ;  /* 0x000e081201007387 */ /* 0x0009e80000100a00 */
[----:B------:R-:W-:Y:S01]  /*b1ae0*/  STL.64 [R1+0x7e78], R54 ;  /* 0x007e783601007387 */ /* 0x000fe20000100a00 */
[C---:B----4-:R-:W-:Y:S08]  /*b1af0*/  HMMA.16816.F32 R16, R8.reuse, R2, R4 ;  /* 0x000000020810723c */ /* 0x050ff00000001804 */
[C---:B------:R-:W-:Y:S08]  /*b1b00*/  HMMA.16816.F32 R4, R8.reuse, R52, R24 ;  /* 0x000000340804723c */ /* 0x040ff00000001818 */
[C---:B------:R-:W-:Y:S03]  /*b1b10*/  HMMA.16816.F32 R24, R8.reuse, R58, R40 ;  /* 0x0000003a0818723c */ /* 0x040fe60000001828 */
[----:B------:R-:W-:Y:S04]  /*b1b20*/  STL.64 [R1+0xdf0], R16 ;  /* 0x000df01001007387 */ /* 0x000fe80000100a00 */
[----:B------:R3:W-:Y:S04]  /*b1b30*/  STL.64 [R1+0xdf8], R18 ;  /* 0x000df81201007387 */ /* 0x0007e80000100a00 */
[----:B------:R-:W-:Y:S04]  /*b1b40*/  STL.64 [R1+0x7e70], R52 ;  /* 0x007e703401007387 */ /* 0x000fe80000100a00 */
[----:B------:R-:W-:Y:S04]  /*b1b50*/  STL.64 [R1+0xde0], R4 ;  /* 0x000de00401007387 */ /* 0x000fe80000100a00 */
[----:B------:R2:W-:Y:S01]  /*b1b60*/  STL.64 [R1+0xde8], R6 ;  /* 0x000de80601007387 */ /* 0x0005e20000100a00 */
[C---:B---3--:R-:W-:Y:S08]  /*b1b70*/  HMMA.16816.F32 R16, R8.reuse, R36, R44 ;  /* 0x000000240810723c */ /* 0x048ff0000000182c */
[C---:B--2---:R-:W-:Y:S01]  /*b1b80*/  HMMA.16816.F32 R4, R8.reuse, R38, R12 ;  /* 0x000000260804723c */ /* 0x044fe2000000180c */
        /* <DEDUP_REMOVED lines=77> */
[----:B------:R0:W-:Y:S04]  /*b2060*/  STL.64 [R1+0xd80], R32 ;  /* 0x000d802001007387 */ /* 0x0001e80000100a00 */
[----:B------:R1:W-:Y:S04]  /*b2070*/  STL.64 [R1+0xd88], R34 ;  /* 0x000d882201007387 */ /* 0x0003e80000100a00 */
[----:B0-----:R-:W2:Y:S04]  /*b2080*/  LDL.LU.64 R32, [R1+0xb0] ;  /* 0x0000b00001207983 */ /* 0x001ea80000300a00 */
[----:B-1----:R-:W2:Y:S01]  /*b2090*/  LDL.LU.64 R34, [R1+0xb8] ;  /* 0x0000b80001227983 */ /* 0x002ea20000300a00 */
[C---:B---3--:R-:W-:Y:S08]  /*b20a0*/  HMMA.16816.F32 R40, R12.reuse, R48, R40 ;  /* 0x000000300c28723c */ /* 0x048ff00000001828 */
[----:B----4-:R-:W-:Y:S01]  /*b20b0*/  HMMA.16816.F32 R4, R12, R50, R4 ;  /* 0x000000320c04723c */ /* 0x010fe20000001804 */
[----:B------:R-:W-:-:S02]  /*b20c0*/  IMAD.MOV.U32 R61, RZ, RZ, R14 ;  /* 0x000000ffff3d7224 */ /* 0x000fc400078e000e */
[----:B------:R-:W-:Y:S02]  /*b20d0*/  IMAD.MOV.U32 R0, RZ, RZ, R15 ;  /* 0x000000ffff007224 */ /* 0x000fe400078e000f */
[----:B------:R-:W-:Y:S01]  /*b20e0*/  IMAD.MOV.U32 R60, RZ, RZ, R13 ;  /* 0x000000ffff3c7224 */ /* 0x000fe200078e000d */
        /* <DEDUP_REMOVED lines=12> */
[----:B0-----:R-:W4:Y:S04]  /*b21b0*/  LDL.LU R6, [R1+0x7ed8] ;  /* 0x007ed80001067983 */ /* 0x001f280000300800 */
[----:B------:R-:W2:Y:S01]  /*b21c0*/  LDL.LU.64 R4, [R1+0x7ed0] ;  /* 0x007ed00001047983 */ /* 0x000ea20000300a00 */
[----:B------:R-:W-:-:S03]  /*b21d0*/  IMAD.MOV.U32 R7, RZ, RZ, R12 ;  /* 0x000000ffff077224 */ /* 0x000fc600078e000c */
[----:B------:R-:W3:Y:S04]  /*b21e0*/  LDL.LU.64 R14, [R1+0x7ec8] ;  /* 0x007ec800010e7983 */ /* 0x000ee80000300a00 */
[----:B------:R-:W3:Y:S04]  /*b21f0*/  LDL.LU.64 R12, [R1+0x7ec0] ;  /* 0x007ec000010c7983 */ /* 0x000ee80000300a00 */
[----:B------:R-:W-:Y:S04]  /*b2200*/  STL.64 [R1+0x7e40], R50 ;  /* 0x007e403201007387 */ /* 0x000fe80000100a00 */
[----:B------:R0:W-:Y:S02]  /*b2210*/  STL.64 [R1+0x7e38], R48 ;  /* 0x007e383001007387 */ /* 0x0001e40000100a00 */
[----:B0-----:R-:W-:-:S02]  /*b2220*/  IMAD.MOV.U32 R48, RZ, RZ, R7 ;  /* 0x000000ffff307224 */ /* 0x001fc400078e0007 */
[----:B------:R-:W4:Y:S01]  /*b2230*/  LDL.LU R7, [R1+0x7eb8] ;  /* 0x007eb80001077983 */ /* 0x000f220000300800 */
[----:B------:R-:W-:Y:S02]  /*b2240*/  IMAD.MOV.U32 R49, RZ, RZ, R60 ;  /* 0x000000ffff317224 */ /* 0x000fe400078e003c */
[----:B------:R-:W-:Y:S02]  /*b2250*/  IMAD.MOV.U32 R50, RZ, RZ, R61 ;  /* 0x000000ffff327224 */ /* 0x000fe400078e003d */
[----:B------:R-:W-:Y:S01]  /*b2260*/  IMAD.MOV.U32 R51, RZ, RZ, R0 ;  /* 0x000000ffff337224 */ /* 0x000fe200078e0000 */
[----:B------:R-:W3:Y:S04]  /*b2270*/  LDL.LU R60, [R1+0x7eb4] ;  /* 0x007eb400013c7983 */ /* 0x000ee80000300800 */
[----:B------:R-:W3:Y:S02]  /*b2280*/  LDL.LU R61, [R1+0x7eb0] ;  /* 0x007eb000013d7983 */ /* 0x000ee40000300800 */
        /* <DEDUP_REMOVED lines=10> */
[C---:B--2---:R-:W-:Y:S08]  /*b2330*/  HMMA.16816.F32 R36, R48.reuse, R16, R36 ;  /* 0x000000103024723c */ /* 0x044ff00000001824 */
[----:B------:R-:W-:Y:S11]  /*b2340*/  HMMA.16816.F32 R52, R48, R18, R52 ;  /* 0x000000123034723c */ /* 0x000ff60000001834 */
[----:B------:R-:W-:Y:S04]  /*b2350*/  STL.64 [R1+0xd30], R36 ;  /* 0x000d302401007387 */ /* 0x000fe80000100a00 */
[----:B------:R0:W-:Y:S04]  /*b2360*/  STL.64 [R1+0xd38], R38 ;  /* 0x000d382601007387 */ /* 0x0001e80000100a00 */
[----:B0-----:R-:W2:Y:S04]  /*b2370*/  LDL.LU.64 R38, [R1+0x7e88] ;  /* 0x007e880001267983 */ /* 0x001ea80000300a00 */
        /* <DEDUP_REMOVED lines=12> */
[C---:B--2---:R-:W-:Y:S08]  /*b2440*/  HMMA.16816.F32 R8, R48.reuse, R54, R8 ;  /* 0x000000363008723c */ /* 0x044ff00000001808 */
[----:B---3--:R-:W-:Y:S08]  /*b2450*/  HMMA.16816.F32 R48, R48, R60, R16 ;  /* 0x0000003c3030723c */ /* 0x008ff00000001810 */
[C---:B------:R-:W-:Y:S03]  /*b2460*/  HMMA.16816.F32 R16, R32.reuse, R52, R40 ;  /* 0x000000342010723c */ /* 0x040fe60000001828 */
[----:B------:R-:W-:Y:S04]  /*b2470*/  STL.64 [R1+0xd10], R8 ;  /* 0x000d100801007387 */ /* 0x000fe80000100a00 */
[----:B------:R0:W-:Y:S04]  /*b2480*/  STL.64 [R1+0xd18], R10 ;  /* 0x000d180a01007387 */ /* 0x0001e80000100a00 */
[----:B0-----:R-:W2:Y:S04]  /*b2490*/  LDL.LU.64 R10, [R1+0x7e68] ;  /* 0x007e6800010a7983 */ /* 0x001ea80000300a00 */
[----:B------:R-:W2:Y:S04]  /*b24a0*/  LDL.LU.64 R8, [R1+0x7e60] ;  /* 0x007e600001087983 */ /* 0x000ea80000300a00 */
        /* <DEDUP_REMOVED lines=9> */
[C---:B-1----:R-:W-:Y:S08]  /*b2540*/  HMMA.16816.F32 R16, R32.reuse, R36, R12 ;  /* 0x000000242010723c */ /* 0x042ff0000000180c */
[C---:B------:R-:W-:Y:S03]  /*b2550*/  HMMA.16816.F32 R12, R32.reuse, R38, R20 ;  /* 0x00000026200c723c */ /* 0x040fe60000001814 */
        /* <DEDUP_REMOVED lines=9> */
[----:B----4-:R1:W-:Y:S04]  /*b25f0*/  STL.64 [R1+0x7d98], R56 ;  /* 0x007d983801007387 */ /* 0x0103e80000100a00 */
        /* <DEDUP_REMOVED lines=8> */
[----:B------:R-:W2:Y:S04]  /*b2680*/  LDL.LU R42, [R1+0x1508] ;  /* 0x00150800012a7983 */ /* 0x000ea80000300800 */
[----:B------:R-:W2:Y:S04]  /*b2690*/  LDL.LU R43, [R1+0x150c] ;  /* 0x00150c00012b7983 */ /* 0x000ea80000300800 */
[----:B--2---:R-:W-:Y:S04]  /*b26a0*/  STL.64 [R1+0x7dd0], R42 ;  /* 0x007dd02a01007387 */ /* 0x004fe80000100a00 */
[----:B----4-:R-:W-:Y:S04]  /*b26b0*/  STL.64 [R1+0x7dc8], R40 ;  /* 0x007dc82801007387 */ /* 0x010fe80000100a00 */
[----:B0-----:R-:W2:Y:S04]  /*b26c0*/  LDL.LU R36, [R1+0x14d0] ;  /* 0x0014d00001247983 */ /* 0x001ea80000300800 */
[----:B------:R-:W2:Y:S04]  /*b26d0*/  LDL.LU R37, [R1+0x14d4] ;  /* 0x0014d40001257983 */ /* 0x000ea80000300800 */
[----:B------:R-:W4:Y:S04]  /*b26e0*/  LDL.LU R38, [R1+0x14d8] ;  /* 0x0014d80001267983 */ /* 0x000f280000300800 */
[----:B------:R-:W4:Y:S01]  /*b26f0*/  LDL.LU R39, [R1+0x14dc] ;  /* 0x0014dc0001277983 */ /* 0x000f220000300800 */
[----:B------:R-:W-:Y:S03]  /*b2700*/  HMMA.16816.F32 R8, R32, R56, R8 ;  /* 0x000000382008723c */ /* 0x000fe60000001808 */
[----:B----4-:R-:W-:Y:S04]  /*b2710*/  STL.64 [R1+0x7df0], R38 ;  /* 0x007df02601007387 */ /* 0x010fe80000100a00 */
[----:B--2---:R0:W-:Y:S04]  /*b2720*/  STL.64 [R1+0x7de8], R36 ;  /* 0x007de82401007387 */ /* 0x0041e80000100a00 */
[----:B-1----:R-:W2:Y:S04]  /*b2730*/  LDL.LU R56, [R1+0x14b0] ;  /* 0x0014b00001387983 */ /* 0x002ea80000300800 */
[----:B------:R-:W2:Y:S04]  /*b2740*/  LDL.LU R57, [R1+0x14b4] ;  /* 0x0014b40001397983 */ /* 0x000ea80000300800 */
[----:B------:R-:W4:Y:S04]  /*b2750*/  LDL.LU R58, [R1+0x14b8] ;  /* 0x0014b800013a7983 */ /* 0x000f280000300800 */
[----:B------:R-:W4:Y:S04]  /*b2760*/  LDL.LU R59, [R1+0x14bc] ;  /* 0x0014bc00013b7983 */ /* 0x000f280000300800 */
[----:B----4-:R-:W-:Y:S04]  /*b2770*/  STL.64 [R1+0x7e10], R58 ;  /* 0x007e103a01007387 */ /* 0x010fe80000100a00 */
[----:B--2---:R-:W-:Y:S04]  /*b2780*/  STL.64 [R1+0x7e08], R56 ;  /* 0x007e083801007387 */ /* 0x004fe80000100a00 */
[----:B---3--:R-:W2:Y:S04]  /*b2790*/  LDL.LU R44, [R1+0xf0] ;  /* 0x0000f000012c7983 */ /* 0x008ea80000300800 */
        /* <DEDUP_REMOVED lines=17> */
[----:B------:R-:W3:Y:S04]  /*b28b0*/  LDL.LU R16, [R1+0x1430] ;  /* 0x0014300001107983 */ /* 0x000ee80000300800 */
[----:B------:R-:W3:Y:S04]  /*b28c0*/  LDL.LU R17, [R1+0x1434] ;  /* 0x0014340001117983 */ /* 0x000ee80000300800 */
[----:B------:R-:W3:Y:S04]  /*b28d0*/  LDL.LU R18, [R1+0x1438] ;  /* 0x0014380001127983 */ /* 0x000ee80000300800 */
[----:B------:R-:W3:Y:S04]  /*b28e0*/  LDL.LU R19, [R1+0x143c] ;  /* 0x00143c0001137983 */ /* 0x000ee80000300800 */
[----:B-1----:R-:W4:Y:S04]  /*b28f0*/  LDL.LU R44, [R1+0x13f0] ;  /* 0x0013f000012c7983 */ /* 0x002f280000300800 */
        /* <DEDUP_REMOVED lines=23> */
[----:B------:R-:W-:-:S02]  /*b2a70*/  IMAD.MOV.U32 R0, RZ, RZ, R5 ;  /* 0x000000ffff007224 */ /* 0x000fc400078e0005 */
[----:B------:R-:W-:Y:S01]  /*b2a80*/  IMAD.MOV.U32 R4, RZ, RZ, R7 ;  /* 0x000000ffff047224 */ /* 0x000fe200078e0007 */
[----:B------:R-:W4:Y:S01]  /*b2a90*/  LDL.LU R24, [R1+0x14e0] ;  /* 0x0014e00001187983 */ /* 0x000f220000300800 */
[----:B------:R-:W-:-:S03]  /*b2aa0*/  IMAD.MOV.U32 R5, RZ, RZ, R6 ;  /* 0x000000ffff057224 */ /* 0x000fc600078e0006 */
[----:B------:R-:W4:Y:S04]  /*b2ab0*/  LDL.LU R25, [R1+0x14e4] ;  /* 0x0014e40001197983 */ /* 0x000f280000300800 */
[----:B------:R-:W4:Y:S04]  /*b2ac0*/  LDL.LU R26, [R1+0x14e8] ;  /* 0x0014e800011a7983 */ /* 0x000f280000300800 */
[----:B------:R-:W4:Y:S04]  /*b2ad0*/  LDL.LU R27, [R1+0x14ec] ;  /* 0x0014ec00011b7983 */ /* 0x000f280000300800 */
[----:B------:R0:W-:Y:S02]  /*b2ae0*/  STL.64 [R1+0x6b98], R10 ;  /* 0x006b980a01007387 */ /* 0x0001e40000100a00 */
[----:B0-----:R-:W-:-:S02]  /*b2af0*/  IMAD.MOV.U32 R11, RZ, RZ, R4 ;  /* 0x000000ffff0b7224 */ /* 0x001fc400078e0004 */
[----:B------:R-:W-:Y:S01]  /*b2b00*/  IMAD.MOV.U32 R10, RZ, RZ, R5 ;  /* 0x000000ffff0a7224 */ /* 0x000fe200078e0005 */
        /* <DEDUP_REMOVED lines=13> */
[----:B0-----:R-:W4:Y:S01]  /*b2be0*/  LDL.LU R8, [R1+0x4f0] ;  /* 0x0004f00001087983 */ /* 0x001f220000300800 */
[----:B------:R-:W-:-:S03]  /*b2bf0*/  IMAD.MOV.U32 R9, RZ, RZ, R0 ;  /* 0x000000ffff097224 */ /* 0x000fc600078e0000 */
        /* <DEDUP_REMOVED lines=12> */
[C---:B------:R-:W-:Y:S08]  /*b2cc0*/  HMMA.16816.F32 R16, R32.reuse, R10, R16 ;  /* 0x0000000a2010723c */ /* 0x040ff00000001810 */
        /* <DEDUP_REMOVED lines=40> */
[----:B------:R-:W4:Y:S02]  /*b2f50*/  LDL.LU.64 R32, [R1+0x7da8] ;  /* 0x007da80001207983 */ /* 0x000f240000300a00 */
[C---:B----4-:R-:W-:Y:S08]  /*b2f60*/  HMMA.16816.F32 R56, R32.reuse, R2, R56 ;  /* 0x000000022038723c */ /* 0x050ff00000001838 */
[C---:B------:R-:W-:Y:S11]  /*b2f70*/  HMMA.16816.F32 R36, R32.reuse, R52, R36 ;  /* 0x000000342024723c */ /* 0x040ff60000001824 */
        /* <DEDUP_REMOVED lines=8> */
[----:B----4-:R-:W-:-:S15]  /*b3000*/  HMMA.16816.F32 R24, R32, R58, R24 ;  /* 0x0000003a2018723c */ /* 0x010fde0000001818 */
[----:B------:R-:W-:-:S04]  /*b3010*/  NOP ;  /* 0x0000000000007918 */ /* 0x000fc80000000000 */
[----:B------:R-:W-:Y:S04]  /*b3020*/  STL.64 [R1+0xbd0], R24 ;  /* 0x000bd01801007387 */ /* 0x000fe80000100a00 */
[----:B------:R2:W-:Y:S02]  /*b3030*/  STL.64 [R1+0xbd8], R26 ;  /* 0x000bd81a01007387 */ /* 0x0005e40000100a00 */
[C---:B--2---:R-:W-:Y:S08]  /*b3040*/  HMMA.16816.F32 R24, R32.reuse, R36, R40 ;  /* 0x000000242018723c */ /* 0x044ff00000001828 */
[C---:B---3--:R-:W-:Y:S11]  /*b3050*/  HMMA.16816.F32 R40, R32.reuse, R38, R44 ;  /* 0x000000262028723c */ /* 0x048ff6000000182c */
[----:B------:R0:W-:Y:S04]  /*b3060*/  STL.64 [R1+0xbc0], R24 ;  /* 0x000bc01801007387 */ /* 0x0001e80000100a00 */
[----:B------:R1:W-:Y:S04]  /*b3070*/  STL.64 [R1+0xbc8], R26 ;  /* 0x000bc81a01007387 */ /* 0x0003e80000100a00 */
[----:B0-----:R-:W2:Y:S04]  /*b3080*/  LDL.LU R24, [R1+0x15c0] ;  /* 0x0015c00001187983 */ /* 0x001ea80000300800 */
[----:B------:R-:W-:Y:S04]  /*b3090*/  STL.64 [R1+0xbb0], R40 ;  /* 0x000bb02801007387 */ /* 0x000fe80000100a00 */
[----:B------:R-:W-:Y:S04]  /*b30a0*/  STL.64 [R1+0xbb8], R42 ;  /* 0x000bb82a01007387 */ /* 0x000fe80000100a00 */
[----:B------:R-:W2:Y:S04]  /*b30b0*/  LDL.LU R25, [R1+0x15c4] ;  /* 0x0015c40001197983 */ /* 0x000ea80000300800 */
[----:B-1----:R-:W2:Y:S04]  /*b30c0*/  LDL.LU R26, [R1+0x15c8] ;  /* 0x0015c800011a7983 */ /* 0x002ea80000300800 */
[----:B------:R-:W2:Y:S04]  /*b30d0*/  LDL.LU R27, [R1+0x15cc] ;  /* 0x0015cc00011b7983 */ /* 0x000ea80000300800 */
[----:B------:R-:W-:Y:S04]  /*b30e0*/  STL.64 [R1+0x7d50], R38 ;  /* 0x007d502601007387 */ /* 0x000fe80000100a00 */
[----:B------:R0:W-:Y:S04]  /*b30f0*/  STL.64 [R1+0x7d48], R36 ;  /* 0x007d482401007387 */ /* 0x0001e80000100a00 */
[----:B0-----:R-:W3:Y:S04]  /*b3100*/  LDL.LU R36, [R1+0x15a0] ;  /* 0x0015a00001247983 */ /* 0x001ee80000300800 */
[----:B------:R-:W3:Y:S04]  /*b3110*/  LDL.LU R37, [R1+0x15a4] ;  /* 0x0015a40001257983 */ /* 0x000ee80000300800 */
[----:B------:R-:W3:Y:S04]  /*b3120*/  LDL.LU R38, [R1+0x15a8] ;  /* 0x0015a80001267983 */ /* 0x000ee80000300800 */
[----:B------:R-:W3:Y:S01]  /*b3130*/  LDL.LU R39, [R1+0x15ac] ;  /* 0x0015ac0001277983 */ /* 0x000ee20000300800 */
[C---:B------:R-:W-:Y:S03]  /*b3140*/  HMMA.16816.F32 R12, R32.reuse, R56, R12 ;  /* 0x00000038200c723c */ /* 0x040fe6000000180c */
[----:B------:R-:W-:Y:S04]  /*b3150*/  STL.64 [R1+0x7d60], R58 ;  /* 0x007d603a01007387 */ /* 0x000fe80000100a00 */
[----:B------:R-:W-:Y:S01]  /*b3160*/  STL.64 [R1+0x7d58], R56 ;  /* 0x007d583801007387 */ /* 0x000fe20000100a00 */
[C---:B------:R-:W-:Y:S11]  /*b3170*/  HMMA.16816.F32 R4, R32.reuse, R30, R4 ;  /* 0x0000001e2004723c */ /* 0x040ff60000001804 */
[----:B------:R-:W-:Y:S04]  /*b3180*/  STL.64 [R1+0xba0], R12 ;  /* 0x000ba00c01007387 */ /* 0x000fe80000100a00 */
[----:B------:R0:W-:Y:S02]  /*b3190*/  STL.64 [R1+0xba8], R14 ;  /* 0x000ba80e01007387 */ /* 0x0001e40000100a00 */
[----:B0-----:R-:W-:Y:S02]  /*b31a0*/  HMMA.16816.F32 R12, R32, R28, R20 ;  /* 0x0000001c200c723c */ /* 0x001fe40000001814 */
[----:B------:R-:W4:-:S15]  /*b31b0*/  LDL.LU R20, [R1+0x1640] ;  /* 0x0016400001147983 */ /* 0x000f1e0000300800 */
[----:B------:R-:W-:Y:S02]  /*b31c0*/  NOP ;  /* 0x0000000000007918 */ /* 0x000fe40000000000 */
[----:B------:R0:W-:Y:S04]  /*b31d0*/  STL.64 [R1+0xb90], R12 ;  /* 0x000b900c01007387 */ /* 0x0001e80000100a00 */
[----:B------:R1:W-:Y:S04]  /*b31e0*/  STL.64 [R1+0xb98], R14 ;  /* 0x000b980e01007387 */ /* 0x0003e80000100a00 */
        /* <DEDUP_REMOVED lines=21> */
[----:B------:R-:W-:Y:S04]  /*b3340*/  STL.64 [R1+0x7d20], R30 ;  /* 0x007d201e01007387 */ /* 0x000fe80000100a00 */
[----:B------:R2:W-:Y:S02]  /*b3350*/  STL.64 [R1+0x7d18], R28 ;  /* 0x007d181c01007387 */ /* 0x0005e40000100a00 */
[C---:B--2---:R-:W-:Y:S08]  /*b3360*/  HMMA.16816.F32 R28, R32.reuse, R50, R24 ;  /* 0x00000032201c723c */ /* 0x044ff00000001818 */
[----:B---3--:R-:W-:Y:S01]  /*b3370*/  HMMA.16816.F32 R36, R32, R48, R36 ;  /* 0x000000302024723c */ /* 0x008fe20000001824 */
[----:B------:R-:W-:-:S02]  /*b3380*/  IMAD.MOV.U32 R27, RZ, RZ, R32 ;  /* 0x000000ffff1b7224 */ /* 0x000fc400078e0020 */
[----:B------:R-:W-:Y:S02]  /*b3390*/  IMAD.MOV.U32 R26, RZ, RZ, R33 ;  /* 0x000000ffff1a7224 */ /* 0x000fe400078e0021 */
[----:B------:R-:W-:Y:S02]  /*b33a0*/  IMAD.MOV.U32 R25, RZ, RZ, R34 ;  /* 0x000000ffff197224 */ /* 0x000fe400078e0022 */
[----:B------:R-:W-:-:S12]  /*b33b0*/  IMAD.MOV.U32 R24, RZ, RZ, R35 ;  /* 0x000000ffff187224 */ /* 0x000fd800078e0023 */
[----:B------:R-:W-:Y:S04]  /*b33c0*/  STL.64 [R1+0xb70], R36 ;  /* 0x000b702401007387 */ /* 0x000fe80000100a00 */
        /* <DEDUP_REMOVED lines=15> */
[----:B---3--:R0:W-:Y:S04]  /*b34c0*/  STL.64 [R1+0x7d70], R34 ;  /* 0x007d702201007387 */ /* 0x0081e80000100a00 */
[----:B--2---:R1:W-:Y:S01]  /*b34d0*/  STL.64 [R1+0x7d68], R32 ;  /* 0x007d682001007387 */ /* 0x0043e20000100a00 */
[----:B0-----:R-:W-:-:S02]  /*b34e0*/  IMAD.MOV.U32 R34, RZ, RZ, R25 ;  /* 0x000000ffff227224 */ /* 0x001fc400078e0019 */
[----:B-1----:R-:W-:Y:S02]  /*b34f0*/  IMAD.MOV.U32 R32, RZ, RZ, R27 ;  /* 0x000000ffff207224 */ /* 0x002fe400078e001b */
[----:B------:R-:W-:Y:S02]  /*b3500*/  IMAD.MOV.U32 R33, RZ, RZ, R26 ;  /* 0x000000ffff217224 */ /* 0x000fe400078e001a */
[----:B------:R-:W-:-:S07]  /*b3510*/  IMAD.MOV.U32 R35, RZ, RZ, R24 ;  /* 0x000000ffff237224 */ /* 0x000fce00078e0018 */
[C---:B----4-:R-:W-:Y:S08]  /*b3520*/  HMMA.16816.F32 R28, R32.reuse, R8, R40 ;  /* 0x00000008201c723c */ /* 0x050ff00000001828 */
[C---:B------:R-:W-:Y:S01]  /*b3530*/  HMMA.16816.F32 R24, R32.reuse, R10, R44 ;  /* 0x0000000a2018723c */ /* 0x040fe2000000182c */
[----:B------:R-:W-:Y:S07]  /*b3540*/  STL.64 [R1+0x7d40], R10 ;  /* 0x007d400a01007387 */ /* 0x000fee0000100a00 */
[C---:B------:R-:W-:Y:S08]  /*b3550*/  HMMA.16816.F32 R12, R32.reuse, R16, R12 ;  /* 0x00000010200c723c */ /* 0x040ff0000000180c */
[C---:B------:R-:W-:Y:S01]  /*b3560*/  HMMA.16816.F32 R4, R32.reuse, R54, R4 ;  /* 0x000000362004723c */ /* 0x040fe20000001804 */
        /* <DEDUP_REMOVED lines=12> */
[----:B------:R-:W3:Y:S04]  /*b3630*/  LDL.LU R20, [R1+0x17f0] ;  /* 0x0017f00001147983 */ /* 0x000ee80000300800 */
[----:B------:R4:W-:Y:S04]  /*b3640*/  STL.64 [R1+0xb10], R4 ;  /* 0x000b100401007387 */ /* 0x0009e80000100a00 */
[----:B------:R0:W-:Y:S04]  /*b3650*/  STL.64 [R1+0xb18], R6 ;  /* 0x000b180601007387 */ /* 0x0001e80000100a00 */
        /* <DEDUP_REMOVED lines=43> */
[----:B----4-:R-:W4:Y:S04]  /*b3910*/  LDL.LU R4, [R1+0x1810] ;  /* 0x0018100001047983 */ /* 0x010f280000300800 */
[----:B------:R-:W4:Y:S04]  /*b3920*/  LDL.LU R5, [R1+0x1814] ;  /* 0x0018140001057983 */ /* 0x000f280000300800 */
[----:B------:R-:W4:Y:S04]  /*b3930*/  LDL.LU R6, [R1+0x1818] ;  /* 0x0018180001067983 */ /* 0x000f280000300800 */
[----:B------:R-:W4:Y:S01]  /*b3940*/  LDL.LU R7, [R1+0x181c] ;  /* 0x00181c0001077983 */ /* 0x000f220000300800 */
[----:B---3--:R-:W-:Y:S03]  /*b3950*/  HMMA.16816.F32 R32, R32, R60, R16 ;  /* 0x0000003c2020723c */ /* 0x008fe60000001810 */
[----:B------:R-:W4:Y:S04]  /*b3960*/  LDL.LU.64 R18, [R1+0x7d80] ;  /* 0x007d800001127983 */ /* 0x000f280000300a00 */
[----:B------:R-:W3:-:S12]  /*b3970*/  LDL.LU.64 R16, [R1+0x7d78] ;  /* 0x007d780001107983 */ /* 0x000ed80000300a00 */
        /* <DEDUP_REMOVED lines=9> */
[----:B------:R-:W3:Y:S04]  /*b3a10*/  LDL.LU.64 R56, [R1+0x7d58] ;  /* 0x007d580001387983 */ /* 0x000ee80000300a00 */
[----:B------:R0:W-:Y:S04]  /*b3a20*/  STL.64 [R1+0xae0], R24 ;  /* 0x000ae01801007387 */ /* 0x0001e80000100a00 */
[----:B------:R1:W-:Y:S04]  /*b3a30*/  STL.64 [R1+0xae8], R26 ;  /* 0x000ae81a01007387 */ /* 0x0003e80000100a00 */
[----:B0-----:R-:W3:Y:S04]  /*b3a40*/  LDL.LU R24, [R1+0x20] ;  /* 0x0000200001187983 */ /* 0x001ee80000300800 */
[----:B------:R-:W3:Y:S04]  /*b3a50*/  LDL.LU R25, [R1+0x24] ;  /* 0x0000240001197983 */ /* 0x000ee80000300800 */
[----:B-1----:R-:W3:Y:S04]  /*b3a60*/  LDL.LU R26, [R1+0x28] ;  /* 0x00002800011a7983 */ /* 0x002ee80000300800 */
        /* <DEDUP_REMOVED lines=11> */
[----:B------:R-:W2:Y:S01]  /*b3b20*/  LDL.LU.64 R36, [R1+0x7d48] ;  /* 0x007d480001247983 */ /* 0x000ea20000300a00 */
[C---:B------:R-:W-:Y:S08]  /*b3b30*/  HMMA.16816.F32 R28, R32.reuse, R56, R28 ;  /* 0x00000038201c723c */ /* 0x040ff0000000181c */
        /* <DEDUP_REMOVED lines=27> */
[C---:B--2---:R-:W-:Y:S01]  /*b3cf0*/  HMMA.16816.F32 R12, R32.reuse, R10, R12 ;  /* 0x0000000a200c723c */ /* 0x044fe2000000180c */
[----:B---3--:R-:W-:Y:S07]  /*b3d00*/  STL.64 [R1+0x7c90], R30 ;  /* 0x007c901e01007387 */ /* 0x008fee0000100a00 */
[C---:B------:R-:W-:Y:S08]  /*b3d10*/  HMMA.16816.F32 R56, R32.reuse, R28, R56 ;  /* 0x0000001c2038723c */ /* 0x040ff00000001838 */
[C---:B------:R-:W-:Y:S11]  /*b3d20*/  HMMA.16816.F32 R36, R32.reuse, R30, R36 ;  /* 0x0000001e2024723c */ /* 0x040ff60000001824 */
[----:B------:R-:W-:Y:S04]  /*b3d30*/  STL.64 [R1+0xa90], R56 ;  /* 0x000a903801007387 */ /* 0x000fe80000100a00 */
[----:B------:R-:W-:Y:S04]  /*b3d40*/  STL.64 [R1+0xa98], R58 ;  /* 0x000a983a01007387 */ /* 0x000fe80000100a00 */
[----:B------:R0:W-:Y:S02]  /*b3d50*/  STL.64 [R1+0x7c88], R28 ;  /* 0x007c881c01007387 */ /* 0x0001e40000100a00 */
[C---:B0-----:R-:W-:Y:S08]  /*b3d60*/  HMMA.16816.F32 R28, R32.reuse, R48, R24 ;  /* 0x00000030201c723c */ /* 0x041ff00000001818 */
        /* <DEDUP_REMOVED lines=14> */
[----:B------:R0:W-:Y:S02]  /*b3e50*/  STL.64 [R1+0x7c78], R8 ;  /* 0x007c780801007387 */ /* 0x0001e40000100a00 */
[C---:B0-----:R-:W-:Y:S02]  /*b3e60*/  HMMA.16816.F32 R8, R32.reuse, R16, R20 ;  /* 0x000000102008723c */ /* 0x041fe40000001814 */
[----:B------:R0:W-:Y:S04]  /*b3e70*/  STL.64 [R1+0xa40], R12 ;  /* 0x000a400c01007387 */ /* 0x0001e80000100a00 */
[----:B------:R1:W-:Y:S04]  /*b3e80*/  STL.64 [R1+0xa48], R14 ;  /* 0x000a480e01007387 */ /* 0x0003e80000100a00 */
[----:B------:R-:W-:Y:S09]  /*b3e90*/  STL.64 [R1+0x7ca0], R18 ;  /* 0x007ca01201007387 */ /* 0x000ff20000100a00 */
        /* <DEDUP_REMOVED lines=82> */
[----:B------:R-:W2:Y:S04]  /*b43c0*/  LDL.LU.64 R12, [R1+0x7d08] ;  /* 0x007d0800010c7983 */ /* 0x000ea80000300a00 */
[----:B------:R-:W4:Y:S04]  /*b43d0*/  LDL.LU.64 R46, [R1+0x7d00] ;  /* 0x007d0000012e7983 */ /* 0x000f280000300a00 */
[----:B------:R-:W4:Y:S04]  /*b43e0*/  LDL.LU.64 R44, [R1+0x7cf8] ;  /* 0x007cf800012c7983 */ /* 0x000f280000300a00 */
[----:B------:R-:W-:Y:S04]  /*b43f0*/  STL.64 [R1+0xa00], R32 ;  /* 0x000a002001007387 */ /* 0x000fe80000100a00 */
[----:B------:R0:W-:Y:S04]  /*b4400*/  STL.64 [R1+0xa08], R34 ;  /* 0x000a082201007387 */ /* 0x0001e80000100a00 */
[----:B0-----:R-:W3:Y:S04]  /*b4410*/  LDL.LU.64 R34, [R1+0x7cf0] ;  /* 0x007cf00001227983 */ /* 0x001ee80000300a00 */
[----:B------:R-:W3:Y:S02]  /*b4420*/  LDL.LU.64 R32, [R1+0x7ce8] ;  /* 0x007ce80001207983 */ /* 0x000ee40000300a00 */
[C---:B---3--:R-:W-:Y:S08]  /*b4430*/  HMMA.16816.F32 R40, R32.reuse, R2, R40 ;  /* 0x000000022028723c */ /* 0x048ff00000001828 */
        /* <DEDUP_REMOVED lines=14> */
[----:B------:R-:W2:Y:S01]  /*b4520*/  LDL.LU.64 R36, [R1+0x7cb8] ;  /* 0x007cb80001247983 */ /* 0x000ea20000300a00 */
[C---:B---3--:R-:W-:Y:S08]  /*b4530*/  HMMA.16816.F32 R28, R32.reuse, R56, R28 ;  /* 0x00000038201c723c */ /* 0x048ff0000000181c */
        /* <DEDUP_REMOVED lines=48> */
[----:B------:R-:W-:-:S15]  /*b4840*/  HMMA.16816.F32 R4, R32, R50, R4 ;  /* 0x000000322004723c */ /* 0x000fde0000001804 */
[----:B------:R-:W-:-:S04]  /*b4850*/  NOP ;  /* 0x0000000000007918 */ /* 0x000fc80000000000 */
[----:B------:R-:W-:Y:S04]  /*b4860*/  STL.64 [R1+0x960], R4 ;  /* 0x0009600401007387 */ /* 0x000fe80000100a00 */
[----:B------:R0:W-:Y:S04]  /*b4870*/  STL.64 [R1+0x968], R6 ;  /* 0x0009680601007387 */ /* 0x0001e80000100a00 */
[----:B0-----:R-:W2:Y:S04]  /*b4880*/  LDL.LU.64 R6, [R1+0x7c50] ;  /* 0x007c500001067983 */ /* 0x001ea80000300a00 */
[----:B------:R-:W2:Y:S04]  /*b4890*/  LDL.LU.64 R4, [R1+0x7c48] ;  /* 0x007c480001047983 */ /* 0x000ea80000300a00 */
[----:B------:R-:W-:Y:S04]  /*b48a0*/  STL.64 [R1+0x7be0], R50 ;  /* 0x007be03201007387 */ /* 0x000fe80000100a00 */
[----:B------:R3:W-:Y:S02]  /*b48b0*/  STL.64 [R1+0x7bd8], R48 ;  /* 0x007bd83001007387 */ /* 0x0007e40000100a00 */
        /* <DEDUP_REMOVED lines=10> */
[----:B------:R-:W-:Y:S07]  /*b4960*/  STL.64 [R1+0x7bd0], R18 ;  /* 0x007bd01201007387 */ /* 0x000fee0000100a00 */
[C---:B------:R-:W-:Y:S03]  /*b4970*/  HMMA.16816.F32 R12, R32.reuse, R60, R12 ;  /* 0x0000003c200c723c */ /* 0x040fe6000000180c */
[----:B------:R-:W-:Y:S04]  /*b4980*/  STL.64 [R1+0x930], R28 ;  /* 0x0009301c01007387 */ /* 0x000fe80000100a00 */
[----:B------:R-:W-:Y:S04]  /*b4990*/  STL.64 [R1+0x938], R30 ;  /* 0x0009381e01007387 */ /* 0x000fe80000100a00 */
[----:B------:R4:W-:Y:S04]  /*b49a0*/  STL.64 [R1+0x7bc8], R16 ;  /* 0x007bc81001007387 */ /* 0x0009e80000100a00 */
[----:B------:R-:W-:Y:S04]  /*b49b0*/  STL.64 [R1+0x920], R8 ;  /* 0x0009200801007387 */ /* 0x000fe80000100a00 */
[----:B------:R2:W-:Y:S01]  /*b49c0*/  STL.64 [R1+0x928], R10 ;  /* 0x0009280a01007387 */ /* 0x0005e20000100a00 */
[----:B----4-:R-:W-:-:S15]  /*b49d0*/  HMMA.16816.F32 R16, R32, R54, R44 ;  /* 0x000000362010723c */ /* 0x010fde000000182c */
[----:B------:R-:W-:-:S04]  /*b49e0*/  NOP ;  /* 0x0000000000007918 */ /* 0x000fc80000000000 */
[----:B------:R-:W-:Y:S04]  /*b49f0*/  STL.64 [R1+0x910], R16 ;  /* 0x0009101001007387 */ /* 0x000fe80000100a00 */
[----:B------:R-:W-:Y:S04]  /*b4a00*/  STL.64 [R1+0x918], R18 ;  /* 0x0009181201007387 */ /* 0x000fe80000100a00 */
[----:B------:R-:W3:Y:S04]  /*b4a10*/  LDL.LU R44, [R1+0x1c10] ;  /* 0x001c1000012c7983 */ /* 0x000ee80000300800 */
[----:B------:R-:W-:Y:S04]  /*b4a20*/  STL.64 [R1+0x900], R12 ;  /* 0x0009000c01007387 */ /* 0x000fe80000100a00 */
[----:B------:R-:W-:Y:S01]  /*b4a30*/  STL.64 [R1+0x908], R14 ;  /* 0x0009080e01007387 */ /* 0x000fe20000100a00 */
[----:B--2---:R-:W-:-:S15]  /*b4a40*/  HMMA.16816.F32 R8, R24, R2, R20 ;  /* 0x000000021808723c */ /* 0x004fde0000001814 */
[----:B------:R-:W-:-:S04]  /*b4a50*/  NOP ;  /* 0x0000000000007918 */ /* 0x000fc80000000000 */
[----:B------:R-:W-:Y:S04]  /*b4a60*/  STL.64 [R1+0x8f0], R8 ;  /* 0x0008f00801007387 */ /* 0x000fe80000100a00 */
[----:B------:R-:W-:Y:S04]  /*b4a70*/  STL.64 [R1+0x8f8], R10 ;  /* 0x0008f80a01007387 */ /* 0x000fe80000100a00 */
[----:B------:R-:W3:Y:S04]  /*b4a80*/  LDL.LU R45, [R1+0x1c14] ;  /* 0x001c1400012d7983 */ /* 0x000ee80000300800 */
[----:B------:R-:W2:Y:S04]  /*b4a90*/  LDL.LU R46, [R1+0x1c18] ;  /* 0x001c1800012e7983 */ /* 0x000ea80000300800 */
[----:B------:R-:W2:Y:S01]  /*b4aa0*/  LDL.LU R47, [R1+0x1c1c] ;  /* 0x001c1c00012f7983 */ /* 0x000ea20000300800 */
[----:B------:R-:W-:-:S02]  /*b4ab0*/  IMAD.MOV.U32 R40, RZ, RZ, R7 ;  /* 0x000000ffff287224 */ /* 0x000fc400078e0007 */
[----:B------:R-:W-:Y:S02]  /*b4ac0*/  IMAD.MOV.U32 R42, RZ, RZ, R5 ;  /* 0x000000ffff2a7224 */ /* 0x000fe400078e0005 */
[----:B------:R-:W-:Y:S02]  /*b4ad0*/  IMAD.MOV.U32 R43, RZ, RZ, R4 ;  /* 0x000000ffff2b7224 */ /* 0x000fe400078e0004 */
[----:B------:R-:W-:Y:S01]  /*b4ae0*/  IMAD.MOV.U32 R41, RZ, RZ, R6 ;  /* 0x000000ffff297224 */ /* 0x000fe200078e0006 */
[----:B--2---:R-:W-:Y:S04]  /*b4af0*/  STL.64 [R1+0x7bf0], R46 ;  /* 0x007bf02e01007387 */ /* 0x004fe80000100a00 */
[----:B---3--:R0:W-:Y:S04]  /*b4b00*/  STL.64 [R1+0x7be8], R44 ;  /* 0x007be82c01007387 */ /* 0x0081e80000100a00 */
[----:B------:R-:W-:Y:S04]  /*b4b10*/  STL.64 [R1+0x7c10], R42 ;  /* 0x007c102a01007387 */ /* 0x000fe80000100a00 */
[----:B------:R1:W-:Y:S04]  /*b4b20*/  STL.64 [R1+0x7c08], R40 ;  /* 0x007c082801007387 */ /* 0x0003e80000100a00 */
        /* <DEDUP_REMOVED lines=134> */
[----:B------:R-:W4:Y:S01]  /*b5390*/  LDL.LU.64 R4, [R1+0x7b88] ;  /* 0x007b880001047983 */ /* 0x000f220000300a00 */
[----:B--2---:R-:W-:Y:S03]  /*b53a0*/  HMMA.16816.F32 R8, R24, R18, R8 ;  /* 0x000000121808723c */ /* 0x004fe60000001808 */
[----:B------:R-:W-:Y:S04]  /*b53b0*/  STL.64 [R1+0x7b10], R18 ;  /* 0x007b101201007387 */ /* 0x000fe80000100a00 */
[----:B------:R-:W-:-:S12]  /*b53c0*/  STL.64 [R1+0x7b08], R16 ;  /* 0x007b081001007387 */ /* 0x000fd80000100a00 */
[----:B------:R-:W-:Y:S04]  /*b53d0*/  STL.64 [R1+0x820], R8 ;  /* 0x0008200801007387 */ /* 0x000fe80000100a00 */
[----:B------:R3:W-:Y:S02]  /*b53e0*/  STL.64 [R1+0x828], R10 ;  /* 0x0008280a01007387 */ /* 0x0007e40000100a00 */
[C---:B---3--:R-:W-:Y:S08]  /*b53f0*/  HMMA.16816.F32 R8, R24.reuse, R54, R48 ;  /* 0x000000361808723c */ /* 0x048ff00000001830 */
[----:B------:R-:W-:Y:S11]  /*b5400*/  HMMA.16816.F32 R24, R24, R60, R28 ;  /* 0x0000003c1818723c */ /* 0x000ff6000000181c */
[----:B------:R-:W-:Y:S04]  /*b5410*/  STL.64 [R1+0x810], R8 ;  /* 0x0008100801007387 */ /* 0x000fe80000100a00 */
[----:B------:R0:W-:Y:S04]  /*b5420*/  STL.64 [R1+0x818], R10 ;  /* 0x0008180a01007387 */ /* 0x0001e80000100a00 */
[----:B------:R-:W-:Y:S04]  /*b5430*/  STL.64 [R1+0x800], R24 ;  /* 0x0008001801007387 */ /* 0x000fe80000100a00 */
[----:B------:R-:W-:Y:S04]  /*b5440*/  STL.64 [R1+0x808], R26 ;  /* 0x0008081a01007387 */ /* 0x000fe80000100a00 */
[----:B------:R-:W-:Y:S01]  /*b5450*/  STL.64 [R1+0x7b20], R54 ;  /* 0x007b203601007387 */ /* 0x000fe20000100a00 */
[C---:B----4-:R-:W-:Y:S08]  /*b5460*/  HMMA.16816.F32 R16, R4.reuse, R2, R40 ;  /* 0x000000020410723c */ /* 0x050ff00000001828 */
[C---:B0-----:R-:W-:Y:S11]  /*b5470*/  HMMA.16816.F32 R8, R4.reuse, R52, R44 ;  /* 0x000000340408723c */ /* 0x041ff6000000182c */
        /* <DEDUP_REMOVED lines=16> */
[----:B------:R-:W3:Y:S04]  /*b5580*/  LDL.LU R14, [R1+0x1e28] ;  /* 0x001e2800010e7983 */ /* 0x000ee80000300800 */
[----:B------:R-:W3:Y:S04]  /*b5590*/  LDL.LU R15, [R1+0x1e2c] ;  /* 0x001e2c00010f7983 */ /* 0x000ee80000300800 */
[----:B---3--:R-:W-:Y:S04]  /*b55a0*/  STL.64 [R1+0x7b40], R14 ;  /* 0x007b400e01007387 */ /* 0x008fe80000100a00 */
[----:B--2---:R2:W-:Y:S04]  /*b55b0*/  STL.64 [R1+0x7b38], R12 ;  /* 0x007b380c01007387 */ /* 0x0045e80000100a00 */
[----:B0-----:R-:W3:Y:S04]  /*b55c0*/  LDL.LU R8, [R1+0x1d10] ;  /* 0x001d100001087983 */ /* 0x001ee80000300800 */
[----:B------:R-:W3:Y:S04]  /*b55d0*/  LDL.LU R9, [R1+0x1d14] ;  /* 0x001d140001097983 */ /* 0x000ee80000300800 */
[----:B-1----:R-:W4:Y:S04]  /*b55e0*/  LDL.LU R10, [R1+0x1d18] ;  /* 0x001d1800010a7983 */ /* 0x002f280000300800 */
[----:B------:R-:W4:Y:S04]  /*b55f0*/  LDL.LU R11, [R1+0x1d1c] ;  /* 0x001d1c00010b7983 */ /* 0x000f280000300800 */
[----:B----4-:R-:W-:Y:S04]  /*b5600*/  STL.64 [R1+0x7b60], R10 ;  /* 0x007b600a01007387 */ /* 0x010fe80000100a00 */
[----:B---3--:R0:W-:Y:S04]  /*b5610*/  STL.64 [R1+0x7b58], R8 ;  /* 0x007b580801007387 */ /* 0x0081e80000100a00 */
[----:B--2---:R-:W2:Y:S04]  /*b5620*/  LDL.LU R12, [R1+0x1cf0] ;  /* 0x001cf000010c7983 */ /* 0x004ea80000300800 */
        /* <DEDUP_REMOVED lines=27> */
[----:B------:R-:W-:-:S02]  /*b57e0*/  IMAD.MOV.U32 R47, RZ, RZ, R20 ;  /* 0x000000ffff2f7224 */ /* 0x000fc400078e0014 */
[----:B------:R-:W-:Y:S01]  /*b57f0*/  IMAD.MOV.U32 R46, RZ, RZ, R21 ;  /* 0x000000ffff2e7224 */ /* 0x000fe200078e0015 */
        /* <DEDUP_REMOVED lines=29> */
[----:B------:R-:W3:Y:S02]  /*b59d0*/  LDL.LU.64 R28, [R1+0x7b68] ;  /* 0x007b6800011c7983 */ /* 0x000ee40000300a00 */
[C---:B---3--:R-:W-:Y:S08]  /*b59e0*/  HMMA.16816.F32 R8, R4.reuse, R28, R8 ;  /* 0x0000001c0408723c */ /* 0x048ff00000001808 */
[C---:B----4-:R-:W-:Y:S11]  /*b59f0*/  HMMA.16816.F32 R48, R4.reuse, R30, R48 ;  /* 0x0000001e0430723c */ /* 0x050ff60000001830 */
[----:B------:R-:W-:Y:S04]  /*b5a00*/  STL.64 [R1+0x790], R8 ;  /* 0x0007900801007387 */ /* 0x000fe80000100a00 */
[----:B------:R0:W-:Y:S04]  /*b5a10*/  STL.64 [R1+0x798], R10 ;  /* 0x0007980a01007387 */ /* 0x0001e80000100a00 */
[----:B0-----:R-:W3:Y:S04]  /*b5a20*/  LDL.LU.64 R10, [R1+0x7b60] ;  /* 0x007b6000010a7983 */ /* 0x001ee80000300a00 */
[----:B------:R-:W3:Y:S04]  /*b5a30*/  LDL.LU.64 R8, [R1+0x7b58] ;  /* 0x007b580001087983 */ /* 0x000ee80000300a00 */
        /* <DEDUP_REMOVED lines=36> */
[----:B--2---:R-:W-:Y:S01]  /*b5c80*/  HMMA.16816.F32 R20, R4, R16, R20 ;  /* 0x000000100414723c */ /* 0x004fe20000001814 */
[----:B------:R-:W-:-:S02]  /*b5c90*/  IMAD.MOV.U32 R31, RZ, RZ, R16 ;  /* 0x000000ffff1f7224 */ /* 0x000fc400078e0010 */
[----:B------:R-:W-:-:S15]  /*b5ca0*/  IMAD.MOV.U32 R30, RZ, RZ, R17 ;  /* 0x000000ffff1e7224 */ /* 0x000fde00078e0011 */
[----:B------:R-:W-:Y:S01]  /*b5cb0*/  NOP ;  /* 0x0000000000007918 */ /* 0x000fe20000000000 */
[----:B------:R-:W-:Y:S04]  /*b5cc0*/  STL.64 [R1+0x730], R20 ;  /* 0x0007301401007387 */ /* 0x000fe80000100a00 */
[----:B------:R0:W-:Y:S04]  /*b5cd0*/  STL.64 [R1+0x738], R22 ;  /* 0x0007381601007387 */ /* 0x0001e80000100a00 */
[----:B0-----:R-:W2:Y:S04]  /*b5ce0*/  LDL.LU.64 R22, [R1+0x7b00] ;  /* 0x007b000001167983 */ /* 0x001ea80000300a00 */
[----:B------:R-:W2:Y:S04]  /*b5cf0*/  LDL.LU.64 R20, [R1+0x7af8] ;  /* 0x007af80001147983 */ /* 0x000ea80000300a00 */
[----:B------:R-:W4:Y:S04]  /*b5d00*/  LDL.LU.64 R16, [R1+0x7af0] ;  /* 0x007af00001107983 */ /* 0x000f280000300a00 */
[----:B------:R-:W-:Y:S04]  /*b5d10*/  STL.64 [R1+0x7ae0], R30 ;  /* 0x007ae01e01007387 */ /* 0x000fe80000100a00 */
[----:B------:R3:W-:Y:S02]  /*b5d20*/  STL.64 [R1+0x7ad8], R28 ;  /* 0x007ad81c01007387 */ /* 0x0007e40000100a00 */
[----:B---3--:R-:W-:Y:S01]  /*b5d30*/  HMMA.16816.F32 R28, R4, R18, R8 ;  /* 0x00000012041c723c */ /* 0x008fe20000001808 */
[----:B------:R-:W-:-:S02]  /*b5d40*/  IMAD.MOV.U32 R11, RZ, RZ, R18 ;  /* 0x000000ffff0b7224 */ /* 0x000fc400078e0012 */
[----:B------:R-:W-:-:S15]  /*b5d50*/  IMAD.MOV.U32 R10, RZ, RZ, R19 ;  /* 0x000000ffff0a7224 */ /* 0x000fde00078e0013 */
[----:B------:R-:W-:Y:S01]  /*b5d60*/  NOP ;  /* 0x0000000000007918 */ /* 0x000fe20000000000 */
[----:B------:R-:W-:Y:S04]  /*b5d70*/  STL.64 [R1+0x720], R28 ;  /* 0x0007201c01007387 */ /* 0x000fe80000100a00 */
[----:B------:R0:W-:Y:S04]  /*b5d80*/  STL.64 [R1+0x728], R30 ;  /* 0x0007281e01007387 */ /* 0x0001e80000100a00 */
[----:B------:R-:W4:Y:S01]  /*b5d90*/  LDL.LU.64 R18, [R1+0x7ae8] ;  /* 0x007ae80001127983 */ /* 0x000f220000300a00 */
[----:B------:R-:W-:Y:S02]  /*b5da0*/  IMAD.MOV.U32 R9, RZ, RZ, R54 ;  /* 0x000000ffff097224 */ /* 0x000fe400078e0036 */
[----:B------:R-:W-:Y:S01]  /*b5db0*/  IMAD.MOV.U32 R8, RZ, RZ, R55 ;  /* 0x000000ffff087224 */ /* 0x000fe200078e0037 */
[----:B0-----:R-:W-:-:S15]  /*b5dc0*/  HMMA.16816.F32 R28, R4, R54, R48 ;  /* 0x00000036041c723c */ /* 0x001fde0000001830 */
[----:B------:R-:W-:-:S04]  /*b5dd0*/  NOP ;  /* 0x0000000000007918 */ /* 0x000fc80000000000 */
[----:B------:R-:W-:Y:S04]  /*b5de0*/  STL.64 [R1+0x710], R28 ;  /* 0x0007101c01007387 */ /* 0x000fe80000100a00 */
[----:B------:R-:W-:Y:S01]  /*b5df0*/  STL.64 [R1+0x718], R30 ;  /* 0x0007181e01007387 */ /* 0x000fe20000100a00 */
[----:B--2---:R-:W-:Y:S01]  /*b5e00*/  HMMA.16816.F32 R20, R4, R60, R20 ;  /* 0x0000003c0414723c */ /* 0x004fe20000001814 */
[----:B------:R-:W-:Y:S02]  /*b5e10*/  IMAD.MOV.U32 R4, RZ, RZ, R11 ;  /* 0x000000ffff047224 */ /* 0x000fe400078e000b */
[----:B------:R-:W-:Y:S02]  /*b5e20*/  IMAD.MOV.U32 R5, RZ, RZ, R10 ;  /* 0x000000ffff057224 */ /* 0x000fe400078e000a */
[----:B------:R-:W-:-:S02]  /*b5e30*/  IMAD.MOV.U32 R6, RZ, RZ, R9 ;  /* 0x000000ffff067224 */ /* 0x000fc400078e0009 */
[----:B------:R-:W-:-:S12]  /*b5e40*/  IMAD.MOV.U32 R7, RZ, RZ, R8 ;  /* 0x000000ffff077224 */ /* 0x000fd800078e0008 */
[----:B------:R-:W-:Y:S01]  /*b5e50*/  STL.64 [R1+0x6800], R22 ;  /* 0x0068001601007387 */ /* 0x000fe20000100a00 */
[C---:B----4-:R-:W-:Y:S08]  /*b5e60*/  HMMA.16816.F32 R24, R16.reuse, R2, R24 ;  /* 0x000000021018723c */ /* 0x050ff00000001818 */
[C---:B------:R-:W-:Y:S01]  /*b5e70*/  HMMA.16816.F32 R8, R16.reuse, R52, R40 ;  /* 0x000000341008723c */ /* 0x040fe20000001828 */
[----:B------:R0:W-:Y:S07]  /*b5e80*/  STL.64 [R1+0x67f8], R20 ;  /* 0x0067f81401007387 */ /* 0x0001ee0000100a00 */
[C---:B------:R-:W-:Y:S08]  /*b5e90*/  HMMA.16816.F32 R12, R16.reuse, R36, R12 ;  /* 0x00000024100c723c */ /* 0x040ff0000000180c */
[C---:B0-----:R-:W-:Y:S01]  /*b5ea0*/  HMMA.16816.F32 R20, R16.reuse, R58, R44 ;  /* 0x0000003a1014723c */ /* 0x041fe2000000182c */
[----:B------:R-:W-:Y:S04]  /*b5eb0*/  STL.64 [R1+0x6f0], R24 ;  /* 0x0006f01801007387 */ /* 0x000fe80000100a00 */
[----:B------:R-:W-:Y:S04]  /*b5ec0*/  STL.64 [R1+0x6f8], R26 ;  /* 0x0006f81a01007387 */ /* 0x000fe80000100a00 */
[----:B------:R-:W-:Y:S04]  /*b5ed0*/  STL.64 [R1+0x6e0], R8 ;  /* 0x0006e00801007387 */ /* 0x000fe80000100a00 */
[----:B------:R0:W-:Y:S02]  /*b5ee0*/  STL.64 [R1+0x6e8], R10 ;  /* 0x0006e80a01007387 */ /* 0x0001e40000100a00 */
[C---:B0-----:R-:W-:Y:S04]  /*b5ef0*/  HMMA.16816.F32 R8, R16.reuse, R38, R32 ;  /* 0x000000261008723c */ /* 0x041fe80000001820 */
        /* <DEDUP_REMOVED lines=22> */
[----:B------:R-:W4:Y:S04]  /*b6060*/  LDL.LU.64 R22, [R1+0x538] ;  /* 0x0005380001167983 */ /* 0x000f280000300a00 */
        /* <DEDUP_REMOVED lines=18> */
[----:B0-----:R-:W2:Y:S04]  /*b6190*/  LDL.LU R36, [R1+0x1f20] ;  /* 0x001f200001247983 */ /* 0x001ea80000300800 */
        /* <DEDUP_REMOVED lines=9> */
[----:B----4-:R-:W-:Y:S03]  /*b6230*/  HMMA.16816.F32 R48, R16, R22, R48 ;  /* 0x000000161030723c */ /* 0x010fe60000001830 */
[----:B------:R-:W-:Y:S04]  /*b6240*/  STL.64 [R1+0x7a18], R58 ;  /* 0x007a183a01007387 */ /* 0x000fe80000100a00 */
[----:B------:R0:W-:Y:S04]  /*b6250*/  STL.64 [R1+0x7a10], R56 ;  /* 0x007a103801007387 */ /* 0x0001e80000100a00 */
[----:B0-----:R-:W4:Y:S04]  /*b6260*/  LDL.LU R56, [R1+0x1f00] ;  /* 0x001f000001387983 */ /* 0x001f280000300800 */
[----:B------:R-:W4:Y:S04]  /*b6270*/  LDL.LU R57, [R1+0x1f04] ;  /* 0x001f040001397983 */ /* 0x000f280000300800 */
[----:B------:R-:W4:Y:S04]  /*b6280*/  LDL.LU R58, [R1+0x1f08] ;  /* 0x001f0800013a7983 */ /* 0x000f280000300800 */
[----:B------:R-:W4:Y:S01]  /*b6290*/  LDL.LU R59, [R1+0x1f0c] ;  /* 0x001f0c00013b7983 */ /* 0x000f220000300800 */
[----:B------:R-:W-:-:S02]  /*b62a0*/  IMAD.MOV.U32 R21, RZ, RZ, R50 ;  /* 0x000000ffff157224 */ /* 0x000fc400078e0032 */
[----:B------:R-:W-:Y:S01]  /*b62b0*/  IMAD.MOV.U32 R20, RZ, RZ, R51 ;  /* 0x000000ffff147224 */ /* 0x000fe200078e0033 */
[----:B--2---:R-:W-:Y:S01]  /*b62c0*/  HMMA.16816.F32 R8, R16, R28, R8 ;  /* 0x0000001c1008723c */ /* 0x004fe20000001808 */
[----:B------:R-:W-:Y:S02]  /*b62d0*/  IMAD.MOV.U32 R55, RZ, RZ, R28 ;  /* 0x000000ffff377224 */ /* 0x000fe400078e001c */
[----:B------:R-:W-:Y:S02]  /*b62e0*/  IMAD.MOV.U32 R54, RZ, RZ, R29 ;  /* 0x000000ffff367224 */ /* 0x000fe400078e001d */
[----:B------:R-:W-:Y:S02]  /*b62f0*/  IMAD.MOV.U32 R29, RZ, RZ, R22 ;  /* 0x000000ffff1d7224 */ /* 0x000fe400078e0016 */
[----:B------:R-:W-:Y:S02]  /*b6300*/  IMAD.MOV.U32 R28, RZ, RZ, R23 ;  /* 0x000000ffff1c7224 */ /* 0x000fe400078e0017 */
[----:B------:R-:W-:-:S02]  /*b6310*/  IMAD.MOV.U32 R23, RZ, RZ, R48 ;  /* 0x000000ffff177224 */ /* 0x000fc400078e0030 */
[----:B------:R-:W-:-:S08]  /*b6320*/  IMAD.MOV.U32 R22, RZ, RZ, R49 ;  /* 0x000000ffff167224 */ /* 0x000fd000078e0031 */
[----:B------:R-:W-:Y:S04]  /*b6330*/  STL.64 [R1+0x690], R8 ;  /* 0x0006900801007387 */ /* 0x000fe80000100a00 */
[----:B------:R0:W-:Y:S04]  /*b6340*/  STL.64 [R1+0x698], R10 ;  /* 0x0006980a01007387 */ /* 0x0001e80000100a00 */
[----:B0-----:R-:W2:Y:S04]  /*b6350*/  LDL.LU.64 R10, [R1+0x7ad0] ;  /* 0x007ad000010a7983 */ /* 0x001ea80000300a00 */
[----:B------:R-:W4:Y:S04]  /*b6360*/  LDL.LU.64 R8, [R1+0x7ac8] ;  /* 0x007ac80001087983 */ /* 0x000f280000300a00 */
[----:B------:R-:W2:Y:S04]  /*b6370*/  LDL.LU.64 R50, [R1+0x7ac0] ;  /* 0x007ac00001327983 */ /* 0x000ea80000300a00 */
[----:B------:R-:W2:Y:S04]  /*b6380*/  LDL.LU.64 R48, [R1+0x7ab8] ;  /* 0x007ab80001307983 */ /* 0x000ea80000300a00 */
[----:B------:R3:W-:Y:S04]  /*b6390*/  STL [R1+0x70dc], R20 ;  /* 0x0070dc1401007387 */ /* 0x0007e80000100800 */
[----:B------:R0:W-:Y:S01]  /*b63a0*/  STL [R1+0x70d8], R21 ;  /* 0x0070d81501007387 */ /* 0x0001e20000100800 */
[----:B---3--:R-:W-:-:S02]  /*b63b0*/  IMAD.MOV.U32 R20, RZ, RZ, R31 ;  /* 0x000000ffff147224 */ /* 0x008fc400078e001f */
[----:B0-----:R-:W-:Y:S01]  /*b63c0*/  IMAD.MOV.U32 R21, RZ, RZ, R30 ;  /* 0x000000ffff157224 */ /* 0x001fe200078e001e */
[----:B------:R-:W3:Y:S04]  /*b63d0*/  LDL.LU R31, [R1+0x7ab4] ;  /* 0x007ab400011f7983 */ /* 0x000ee80000300800 */
[----:B------:R-:W3:Y:S04]  /*b63e0*/  LDL.LU R30, [R1+0x7ab0] ;  /* 0x007ab000011e7983 */ /* 0x000ee80000300800 */
[----:B------:R0:W-:Y:S02]  /*b63f0*/  STL.64 [R1+0x6828], R22 ;  /* 0x0068281601007387 */ /* 0x0001e40000100a00 */
[----:B0-----:R-:W-:-:S02]  /*b6400*/  IMAD.MOV.U32 R22, RZ, RZ, R29 ;  /* 0x000000ffff167224 */ /* 0x001fc400078e001d */
[----:B------:R-:W-:Y:S01]  /*b6410*/  IMAD.MOV.U32 R23, RZ, RZ, R28 ;  /* 0x000000ffff177224 */ /* 0x000fe200078e001c */
        /* <DEDUP_REMOVED lines=8> */
[----:B------:R-:W-:-:S15]  /*b64a0*/  HMMA.16816.F32 R32, R16, R50, R32 ;  /* 0x000000321020723c */ /* 0x000fde0000001820 */
[----:B------:R-:W-:-:S04]  /*b64b0*/  NOP ;  /* 0x0000000000007918 */ /* 0x000fc80000000000 */
[----:B------:R-:W-:Y:S04]  /*b64c0*/  STL.64 [R1+0x660], R32 ;  /* 0x0006602001007387 */ /* 0x000fe80000100a00 */
[----:B------:R0:W-:Y:S04]  /*b64d0*/  STL.64 [R1+0x668], R34 ;  /* 0x0006682201007387 */ /* 0x0001e80000100a00 */
[----:B0-----:R-:W3:Y:S04]  /*b64e0*/  LDL.LU.64 R34, [R1+0x7a90] ;  /* 0x007a900001227983 */ /* 0x001ee80000300a00 */
[----:B------:R-:W3:Y:S04]  /*b64f0*/  LDL.LU.64 R32, [R1+0x7a88] ;  /* 0x007a880001207983 */ /* 0x000ee80000300a00 */
[----:B------:R-:W-:Y:S04]  /*b6500*/  STL.64 [R1+0x79b0], R50 ;  /* 0x0079b03201007387 */ /* 0x000fe80000100a00 */
[----:B------:R4:W-:Y:S02]  /*b6510*/  STL.64 [R1+0x79a8], R48 ;  /* 0x0079a83001007387 */ /* 0x0009e40000100a00 */
[C---:B----4-:R-:W-:Y:S08]  /*b6520*/  HMMA.16816.F32 R48, R16.reuse, R8, R56 ;  /* 0x000000081030723c */ /* 0x050ff00000001838 */
[C---:B------:R-:W-:Y:S01]  /*b6530*/  HMMA.16816.F32 R36, R16.reuse, R10, R36 ;  /* 0x0000000a1024723c */ /* 0x040fe20000001824 */
[----:B------:R-:W-:Y:S10]  /*b6540*/  STL.64 [R1+0x79a0], R10 ;  /* 0x0079a00a01007387 */ /* 0x000ff40000100a00 */
[----:B------:R-:W-:Y:S04]  /*b6550*/  STL.64 [R1+0x650], R48 ;  /* 0x0006503001007387 */ /* 0x000fe80000100a00 */
[----:B------:R-:W-:Y:S04]  /*b6560*/  STL.64 [R1+0x658], R50 ;  /* 0x0006583201007387 */ /* 0x000fe80000100a00 */
[----:B------:R0:W-:Y:S02]  /*b6570*/  STL.64 [R1+0x7998], R8 ;  /* 0x0079980801007387 */ /* 0x0001e40000100a00 */
[C---:B0-----:R-:W-:Y:S02]  /*b6580*/  HMMA.16816.F32 R8, R16.reuse, R20, R24 ;  /* 0x000000141008723c */ /* 0x041fe40000001818 */
[----:B------:R-:W-:Y:S04]  /*b6590*/  STL.64 [R1+0x640], R36 ;  /* 0x0006402401007387 */ /* 0x000fe80000100a00 */
[----:B------:R-:W-:Y:S04]  /*b65a0*/  STL.64 [R1+0x648], R38 ;  /* 0x0006482601007387 */ /* 0x000fe80000100a00 */
[----:B------:R-:W-:Y:S04]  /*b65b0*/  STL.64 [R1+0x79c0], R22 ;  /* 0x0079c01601007387 */ /* 0x000fe80000100a00 */
[----:B------:R0:W-:Y:S02]  /*b65c0*/  STL.64 [R1+0x79b8], R20 ;  /* 0x0079b81401007387 */ /* 0x0001e40000100a00 */
[C---:B0-----:R-:W-:Y:S03]  /*b65d0*/  HMMA.16816.F32 R20, R16.reuse, R4, R40 ;  /* 0x000000041014723c */ /* 0x041fe60000001828 */
[----:B------:R-:W-:Y:S04]  /*b65e0*/  STL.64 [R1+0x630], R8 ;  /* 0x0006300801007387 */ /* 0x000fe80000100a00 */
[----:B------:R0:W-:Y:S02]  /*b65f0*/  STL.64 [R1+0x638], R10 ;  /* 0x0006380a01007387 */ /* 0x0001e40000100a00 */
[----:B0-----:R-:W-:Y:S02]  /*b6600*/  HMMA.16816.F32 R8, R16, R6, R44 ;  /* 0x000000061008723c */ /* 0x001fe4000000182c */
[----:B------:R-:W-:Y:S08]  /*b6610*/  STL.64 [R1+0x79d0], R6 ;  /* 0x0079d00601007387 */ /* 0x000ff00000100a00 */
[----:B------:R-:W-:Y:S04]  /*b6620*/  STL.64 [R1+0x620], R20 ;  /* 0x0006201401007387 */ /* 0x000fe80000100a00 */
[----:B------:R-:W-:Y:S04]  /*b6630*/  STL.64 [R1+0x628], R22 ;  /* 0x0006281601007387 */ /* 0x000fe80000100a00 */
[----:B------:R-:W-:Y:S04]  /*b6640*/  STL.64 [R1+0x79c8], R4 ;  /* 0x0079c80401007387 */ /* 0x000fe80000100a00 */
[----:B------:R0:W-:Y:S04]  /*b6650*/  STL.64 [R1+0x610], R8 ;  /* 0x0006100801007387 */ /* 0x0001e80000100a00 */
[----:B------:R1:W-:Y:S01]  /*b6660*/  STL.64 [R1+0x618], R10 ;  /* 0x0006180a01007387 */ /* 0x0003e20000100a00 */
[----:B--2---:R-:W-:-:S02]  /*b6670*/  IMAD.MOV.U32 R40, RZ, RZ, R15 ;  /* 0x000000ffff287224 */ /* 0x004fc400078e000f */
[----:B---3--:R-:W-:Y:S01]  /*b6680*/  IMAD.MOV.U32 R41, RZ, RZ, R12 ;  /* 0x000000ffff297224 */ /* 0x008fe200078e000c */
[----:B------:R-:W2:Y:S04]  /*b6690*/  LDL.LU R15, [R1+0x7a84] ;  /* 0x007a8400010f7983 */ /* 0x000ea80000300800 */
[----:B------:R-:W1:Y:S01]  /*b66a0*/  LDL.LU R12, [R1+0x7a80] ;  /* 0x007a8000010c7983 */ /* 0x000e620000300800 */
[----:B------:R-:W-:Y:S02]  /*b66b0*/  IMAD.MOV.U32 R42, RZ, RZ, R13 ;  /* 0x000000ffff2a7224 */ /* 0x000fe400078e000d */
[----:B------:R-:W-:Y:S01]  /*b66c0*/  IMAD.MOV.U32 R43, RZ, RZ, R14 ;  /* 0x000000ffff2b7224 */ /* 0x000fe200078e000e */
[----:B------:R-:W0:Y:S04]  /*b66d0*/  LDL.LU R13, [R1+0x7a7c] ;  /* 0x007a7c00010d7983 */ /* 0x000e280000300800 */
[----:B------:R-:W3:Y:S04]  /*b66e0*/  LDL.LU R14, [R1+0x7a78] ;  /* 0x007a7800010e7983 */ /* 0x000ee80000300800 */
[----:B------:R-:W-:Y:S04]  /*b66f0*/  STL.64 [R1+0x79e0], R42 ;  /* 0x0079e02a01007387 */ /* 0x000fe80000100a00 */
[----:B------:R4:W-:Y:S01]  /*b6700*/  STL.64 [R1+0x79d8], R40 ;  /* 0x0079d82801007387 */ /* 0x0009e20000100a00 */
[----:B------:R-:W-:-:S02]  /*b6710*/  IMAD.MOV.U32 R26, RZ, RZ, R34 ;  /* 0x000000ffff1a7224 */ /* 0x000fc400078e0022 */
[----:B------:R-:W-:Y:S02]  /*b6720*/  IMAD.MOV.U32 R24, RZ, RZ, R32 ;  /* 0x000000ffff187224 */ /* 0x000fe400078e0020 */
[----:B------:R-:W-:Y:S01]  /*b6730*/  IMAD.MOV.U32 R27, RZ, RZ, R35 ;  /* 0x000000ffff1b7224 */ /* 0x000fe200078e0023 */
[----:B------:R-:W4:Y:S01]  /*b6740*/  LDL.LU R32, [R1+0x7a74] ;  /* 0x007a740001207983 */ /* 0x000f220000300800 */
[----:B------:R-:W-:-:S03]  /*b6750*/  IMAD.MOV.U32 R25, RZ, RZ, R33 ;  /* 0x000000ffff197224 */ /* 0x000fc600078e0021 */
[----:B------:R-:W4:Y:S04]  /*b6760*/  LDL.LU R33, [R1+0x7a70] ;  /* 0x007a700001217983 */ /* 0x000f280000300800 */
[----:B------:R-:W4:Y:S04]  /*b6770*/  LDL.LU R34, [R1+0x7a6c] ;  /* 0x007a6c0001227983 */ /* 0x000f280000300800 */
[----:B------:R-:W4:Y:S04]  /*b6780*/  LDL.LU R35, [R1+0x7a68] ;  /* 0x007a680001237983 */ /* 0x000f280000300800 */
[----:B------:R-:W-:Y:S04]  /*b6790*/  STL.64 [R1+0x79f0], R26 ;  /* 0x0079f01a01007387 */ /* 0x000fe80000100a00 */
[----:B------:R0:W-:Y:S02]  /*b67a0*/  STL.64 [R1+0x79e8], R24 ;  /* 0x0079e81801007387 */ /* 0x0001e40000100a00 */
[----:B0-----:R-:W-:-:S02]  /*b67b0*/  IMAD.MOV.U32 R9, RZ, RZ, R13 ;  /* 0x000000ffff097224 */ /* 0x001fc400078e000d */
[----:B---3--:R-:W-:Y:S02]  /*b67c0*/  IMAD.MOV.U32 R8, RZ, RZ, R14 ;  /* 0x000000ffff087224 */ /* 0x008fe400078e000e */
[----:B------:R-:W3:Y:S04]  /*b67d0*/  LDL.LU R14, [R1+0x7a64] ;  /* 0x007a6400010e7983 */ /* 0x000ee80000300800 */
[----:B------:R-:W4:Y:S01]  /*b67e0*/  LDL.LU R13, [R1+0x7a60] ;  /* 0x007a6000010d7983 */ /* 0x000f220000300800 */
[----:B-1----:R-:W-:Y:S02]  /*b67f0*/  IMAD.MOV.U32 R10, RZ, RZ, R12 ;  /* 0x000000ffff0a7224 */ /* 0x002fe400078e000c */
[----:B--2---:R-:W-:Y:S01]  /*b6800*/  IMAD.MOV.U32 R11, RZ, RZ, R15 ;  /* 0x000000ffff0b7224 */ /* 0x004fe200078e000f */
[----:B------:R-:W2:Y:S04]  /*b6810*/  LDL.LU R12, [R1+0x7a5c] ;  /* 0x007a5c00010c7983 */ /* 0x000ea80000300800 */
[----:B------:R-:W2:Y:S04]  /*b6820*/  LDL.LU R15, [R1+0x7a58] ;  /* 0x007a5800010f7983 */ /* 0x000ea80000300800 */
[----:B------:R-:W2:Y:S04]  /*b6830*/  LDL.LU R20, [R1+0x2050] ;  /* 0x0020500001147983 */ /* 0x000ea80000300800 */
[----:B------:R-:W2:Y:S01]  /*b6840*/  LDL.LU R21, [R1+0x2054] ;  /* 0x0020540001157983 */ /* 0x000ea20000300800 */
[----:B---3--:R-:W-:-:S02]  /*b6850*/  IMAD.MOV.U32 R22, RZ, RZ, R14 ;  /* 0x000000ffff167224 */ /* 0x008fc400078e000e */
[----:B----4-:R-:W-:Y:S01]  /*b6860*/  IMAD.MOV.U32 R23, RZ, RZ, R13 ;  /* 0x000000ffff177224 */ /* 0x010fe200078e000d */
[----:B------:R-:W3:Y:S04]  /*b6870*/  LDL.LU R14, [R1+0x7a54] ;  /* 0x007a5400010e7983 */ /* 0x000ee80000300800 */
[----:B------:R-:W4:Y:S04]  /*b6880*/  LDL.LU R13, [R1+0x7a50] ;  /* 0x007a5000010d7983 */ /* 0x000f280000300800 */
[----:B------:R-:W4:Y:S04]  /*b6890*/  LDL.LU R4, [R1+0x2030] ;  /* 0x0020300001047983 */ /* 0x000f280000300800 */
[----:B------:R-:W4:Y:S01]  /*b68a0*/  LDL.LU R5, [R1+0x2034] ;  /* 0x0020340001057983 */ /* 0x000f220000300800 */
[----:B--2---:R-:W-:-:S02]  /*b68b0*/  IMAD.MOV.U32 R6, RZ, RZ, R15 ;  /* 0x000000ffff067224 */ /* 0x004fc400078e000f */
        /* <DEDUP_REMOVED lines=11> */
[----:B---3--:R-:W-:-:S02]  /*b6970*/  IMAD.MOV.U32 R41, RZ, RZ, R14 ;  /* 0x000000ffff297224 */ /* 0x008fc400078e000e */
[----:B----4-:R-:W-:Y:S02]  /*b6980*/  IMAD.MOV.U32 R40, RZ, RZ, R13 ;  /* 0x000000ffff287224 */ /* 0x010fe400078e000d */
[----:B------:R-:W3:Y:S04]  /*b6990*/  LDL.LU R13, [R1+0x7a44] ;  /* 0x007a4400010d7983 */ /* 0x000ee80000300800 */
[----:B------:R-:W4:Y:S04]  /*b69a0*/  LDL.LU R14, [R1+0x7a40] ;  /* 0x007a4000010e7983 */ /* 0x000f280000300800 */
[----:B------:R-:W4:Y:S04]  /*b69b0*/  LDL.LU R42, [R1+0x2018] ;  /* 0x00201800012a7983 */ /* 0x000f280000300800 */
[----:B------:R-:W4:Y:S04]  /*b69c0*/  LDL.LU R43, [R1+0x201c] ;  /* 0x00201c00012b7983 */ /* 0x000f280000300800 */
[----:B------:R-:W4:Y:S01]  /*b69d0*/  LDL.LU R36, [R1+0x1fd0] ;  /* 0x001fd00001247983 */ /* 0x000f220000300800 */
[----:B--2---:R-:W-:-:S03]  /*b69e0*/  IMAD.MOV.U32 R37, RZ, RZ, R12 ;  /* 0x000000ffff257224 */ /* 0x004fc600078e000c */
[----:B------:R-:W2:Y:S01]  /*b69f0*/  LDL.LU R12, [R1+0x7a3c] ;  /* 0x007a3c00010c7983 */ /* 0x000ea20000300800 */
[----:B------:R-:W-:Y:S02]  /*b6a00*/  IMAD.MOV.U32 R24, RZ, RZ, R15 ;  /* 0x000000ffff187224 */ /* 0x000fe400078e000f */
[----:B---3--:R-:W-:Y:S02]  /*b6a10*/  IMAD.MOV.U32 R38, RZ, RZ, R13 ;  /* 0x000000ffff267224 */ /* 0x008fe400078e000d */
[----:B----4-:R-:W-:Y:S01]  /*b6a20*/  IMAD.MOV.U32 R39, RZ, RZ, R14 ;  /* 0x000000ffff277224 */ /* 0x010fe200078e000e */
[----:B------:R-:W2:Y:S04]  /*b6a30*/  LDL.LU R13, [R1+0x7a38] ;  /* 0x007a3800010d7983 */ /* 0x000ea80000300800 */
[----:B------:R-:W2:Y:S04]  /*b6a40*/  LDL.LU R14, [R1+0x7a34] ;  /* 0x007a3400010e7983 */ /* 0x000ea80000300800 */
[----:B------:R-:W2:Y:S04]  /*b6a50*/  LDL.LU R15, [R1+0x7a30] ;  /* 0x007a3000010f7983 */ /* 0x000ea80000300800 */
[----:B------:R-:W3:Y:S01]  /*b6a60*/  LDL.LU R25, [R1+0x1ff4] ;  /* 0x001ff40001197983 */ /* 0x000ee20000300800 */
[----:B------:R-:W-:-:S02]  /*b6a70*/  IMAD.MOV.U32 R48, RZ, RZ, R35 ;  /* 0x000000ffff307224 */ /* 0x000fc400078e0023 */
[----:B------:R-:W-:Y:S02]  /*b6a80*/  IMAD.MOV.U32 R49, RZ, RZ, R34 ;  /* 0x000000ffff317224 */ /* 0x000fe400078e0022 */
[----:B------:R-:W-:Y:S02]  /*b6a90*/  IMAD.MOV.U32 R50, RZ, RZ, R33 ;  /* 0x000000ffff327224 */ /* 0x000fe400078e0021 */
[----:B------:R-:W-:Y:S01]  /*b6aa0*/  IMAD.MOV.U32 R51, RZ, RZ, R32 ;  /* 0x000000ffff337224 */ /* 0x000fe200078e0020 */
[----:B------:R-:W3:Y:S04]  /*b6ab0*/  LDL.LU R26, [R1+0x1ff8] ;  /* 0x001ff800011a7983 */ /* 0x000ee80000300800 */
[----:B------:R-:W3:Y:S01]  /*b6ac0*/  LDL.LU R27, [R1+0x1ffc] ;  /* 0x001ffc00011b7983 */ /* 0x000ee20000300800 */
[----:B--2---:R-:W-:Y:S01]  /*b6ad0*/  HMMA.16816.F32 R32, R16, R60, R12 ;  /* 0x0000003c1020723c */ /* 0x004fe2000000180c */
[----:B------:R-:W-:-:S02]  /*b6ae0*/  IMAD.MOV.U32 R16, RZ, RZ, R28 ;  /* 0x000000ffff107224 */ /* 0x000fc400078e001c */
[----:B------:R-:W-:Y:S01]  /*b6af0*/  IMAD.MOV.U32 R17, RZ, RZ, R29 ;  /* 0x000000ffff117224 */ /* 0x000fe200078e001d */
[----:B------:R-:W2:Y:S04]  /*b6b00*/  LDL.LU R28, [R1+0x7a2c] ;  /* 0x007a2c00011c7983 */ /* 0x000ea80000300800 */
[----:B------:R-:W2:Y:S01]  /*b6b10*/  LDL.LU R29, [R1+0x7a28] ;  /* 0x007a2800011d7983 */ /* 0x000ea20000300800 */
[----:B------:R-:W-:Y:S02]  /*b6b20*/  IMAD.MOV.U32 R18, RZ, RZ, R30 ;  /* 0x000000ffff127224 */ /* 0x000fe400078e001e */
[----:B------:R-:W-:Y:S01]  /*b6b30*/  IMAD.MOV.U32 R19, RZ, RZ, R31 ;  /* 0x000000ffff137224 */ /* 0x000fe200078e001f */
[----:B------:R-:W2:Y:S04]  /*b6b40*/  LDL.LU R30, [R1+0x7a24] ;  /* 0x007a2400011e7983 */ /* 0x000ea80000300800 */
[----:B------:R-:W2:Y:S04]  /*b6b50*/  LDL.LU R31, [R1+0x7a20] ;  /* 0x007a2000011f7983 */ /* 0x000ea80000300800 */
[----:B------:R-:W4:Y:S04]  /*b6b60*/  LDL.LU R12, [R1+0x2110] ;  /* 0x00211000010c7983 */ /* 0x000f280000300800 */
[----:B------:R-:W4:Y:S04]  /*b6b70*/  LDL.LU R13, [R1+0x2114] ;  /* 0x00211400010d7983 */ /* 0x000f280000300800 */
[----:B------:R-:W4:Y:S04]  /*b6b80*/  LDL.LU R14, [R1+0x2118] ;  /* 0x00211800010e7983 */ /* 0x000f280000300800 */
[----:B------:R-:W4:Y:S04]  /*b6b90*/  LDL.LU R15, [R1+0x211c] ;  /* 0x00211c00010f7983 */ /* 0x000f280000300800 */
[----:B------:R-:W-:Y:S04]  /*b6ba0*/  STL.64 [R1+0x6770], R34 ;  /* 0x0067702201007387 */ /* 0x000fe80000100a00 */
[----:B------:R2:W-:Y:S02]  /*b6bb0*/  STL.64 [R1+0x6768], R32 ;  /* 0x0067682001007387 */ /* 0x0005e40000100a00 */
[C---:B--2---:R-:W-:Y:S08]  /*b6bc0*/  HMMA.16816.F32 R32, R28.reuse, R2, R44 ;  /* 0x000000021c20723c */ /* 0x044ff0000000182c */
[----:B------:R-:W-:Y:S01]  /*b6bd0*/  HMMA.16816.F32 R56, R28, R52, R56 ;  /* 0x000000341c38723c */ /* 0x000fe20000001838 */
[----:B------:R-:W2:Y:S10]  /*b6be0*/  LDL.LU R44, [R1+0x2130] ;  /* 0x00213000012c7983 */ /* 0x000eb40000300800 */
[----:B------:R0:W-:Y:S04]  /*b6bf0*/  STL.64 [R1+0x5f0], R32 ;  /* 0x0005f02001007387 */ /* 0x0001e80000100a00 */
[----:B------:R1:W-:Y:S04]  /*b6c00*/  STL.64 [R1+0x5f8], R34 ;  /* 0x0005f82201007387 */ /* 0x0003e80000100a00 */
[----:B------:R-:W2:Y:S04]  /*b6c10*/  LDL.LU R45, [R1+0x2134] ;  /* 0x00213400012d7983 */ /* 0x000ea80000300800 */
[----:B------:R-:W2:Y:S04]  /*b6c20*/  LDL.LU R46, [R1+0x2138] ;  /* 0x00213800012e7983 */ /* 0x000ea80000300800 */
[----:B------:R-:W2:Y:S01]  /*b6c30*/  LDL.LU R47, [R1+0x213c] ;  /* 0x00213c00012f7983 */ /* 0x000ea20000300800 */
[----:B0-----:R-:W-:-:S02]  /*b6c40*/  IMAD.MOV.U32 R33, RZ, RZ, R58 ;  /* 0x000000ffff217224 */ /* 0x001fc400078e003a */
[----:B------:R-:W-:Y:S02]  /*b6c50*/  IMAD.MOV.U32 R32, RZ, RZ, R59 ;  /* 0x000000ffff207224 */ /* 0x000fe400078e003b */
[----:B------:R-:W2:Y:S01]  /*b6c60*/  LDL.LU.64 R58, [R1+0x7a18] ;  /* 0x007a1800013a7983 */ /* 0x000ea20000300a00 */
[----:B-1----:R-:W-:Y:S02]  /*b6c70*/  IMAD.MOV.U32 R35, RZ, RZ, R56 ;  /* 0x000000ffff237224 */ /* 0x002fe400078e0038 */
[----:B------:R-:W-:Y:S02]  /*b6c80*/  IMAD.MOV.U32 R34, RZ, RZ, R57 ;  /* 0x000000ffff227224 */ /* 0x000fe400078e0039 */
[----:B------:R-:W3:Y:S04]  /*b6c90*/  LDL.LU.64 R56, [R1+0x7a10] ;  /* 0x007a100001387983 */ /* 0x000ee80000300a00 */
[----:B------:R-:W-:Y:S04]  /*b6ca0*/  STL [R1+0x70e0], R33 ;  /* 0x0070e02101007387 */ /* 0x000fe80000100800 */
        /* <DEDUP_REMOVED lines=12> */
[C---:B------:R-:W-:Y:S08]  /*b6d70*/  HMMA.16816.F32 R20, R28.reuse, R34, R20 ;  /* 0x000000221c14723c */ /* 0x040ff00000001814 */
        /* <DEDUP_REMOVED lines=44> */
[----:B------:R-:W-:Y:S04]  /*b7040*/  STL.64 [R1+0x370], R16 ;  /* 0x0003701001007387 */ /* 0x000fe80000100a00 */
[----:B------:R4:W-:Y:S04]  /*b7050*/  STL.64 [R1+0x378], R18 ;  /* 0x0003781201007387 */ /* 0x0009e80000100a00 */
[----:B0-----:R-:W2:Y:S04]  /*b7060*/  LDL.LU R8, [R1+0x2140] ;  /* 0x0021400001087983 */ /* 0x001ea80000300800 */
[----:B------:R-:W2:Y:S04]  /*b7070*/  LDL.LU R9, [R1+0x2144] ;  /* 0x0021440001097983 */ /* 0x000ea80000300800 */
[----:B------:R-:W2:Y:S04]  /*b7080*/  LDL.LU R10, [R1+0x2148] ;  /* 0x00214800010a7983 */ /* 0x000ea80000300800 */
[----:B------:R-:W2:Y:S01]  /*b7090*/  LDL.LU R11, [R1+0x214c] ;  /* 0x00214c00010b7983 */ /* 0x000ea20000300800 */
[C---:B----4-:R-:W-:Y:S08]  /*b70a0*/  HMMA.16816.F32 R16, R28.reuse, R20, R12 ;  /* 0x000000141c10723c */ /* 0x050ff0000000180c */
[----:B------:R-:W-:Y:S01]  /*b70b0*/  HMMA.16816.F32 R44, R28, R4, R44 ;  /* 0x000000041c2c723c */ /* 0x000fe2000000182c */
[----:B------:R-:W4:Y:S10]  /*b70c0*/  LDL.LU R12, [R1+0x2160] ;  /* 0x00216000010c7983 */ /* 0x000f340000300800 */
[----:B------:R0:W-:Y:S04]  /*b70d0*/  STL.64 [R1+0x350], R16 ;  /* 0x0003501001007387 */ /* 0x0001e80000100a00 */
[----:B------:R1:W-:Y:S04]  /*b70e0*/  STL.64 [R1+0x358], R18 ;  /* 0x0003581201007387 */ /* 0x0003e80000100a00 */
[----:B------:R-:W4:Y:S04]  /*b70f0*/  LDL.LU R13, [R1+0x2164] ;  /* 0x00216400010d7983 */ /* 0x000f280000300800 */
[----:B------:R-:W4:Y:S04]  /*b7100*/  LDL.LU R14, [R1+0x2168] ;  /* 0x00216800010e7983 */ /* 0x000f280000300800 */
[----:B------:R-:W4:Y:S04]  /*b7110*/  LDL.LU R15, [R1+0x216c] ;  /* 0x00216c00010f7983 */ /* 0x000f280000300800 */
[----:B0-----:R-:W3:Y:S04]  /*b7120*/  LDL.LU R16, [R1+0x2180] ;  /* 0x0021800001107983 */ /* 0x001ee80000300800 */
[----:B------:R-:W3:Y:S01]  /*b7130*/  LDL.LU R17, [R1+0x2184] ;  /* 0x0021840001117983 */ /* 0x000ee20000300800 */
[----:B-1----:R-:W-:-:S02]  /*b7140*/  IMAD.MOV.U32 R18, RZ, RZ, R24 ;  /* 0x000000ffff127224 */ /* 0x002fc400078e0018 */
[----:B------:R-:W-:Y:S01]  /*b7150*/  IMAD.MOV.U32 R19, RZ, RZ, R25 ;  /* 0x000000ffff137224 */ /* 0x000fe200078e0019 */
[----:B------:R-:W3:Y:S04]  /*b7160*/  LDL.LU R24, [R1+0x7974] ;  /* 0x0079740001187983 */ /* 0x000ee80000300800 */
[----:B------:R-:W3:Y:S04]  /*b7170*/  LDL.LU R25, [R1+0x7970] ;  /* 0x0079700001197983 */ /* 0x000ee80000300800 */
[----:B------:R-:W-:Y:S04]  /*b7180*/  STL.64 [R1+0x330], R44 ;  /* 0x0003302c01007387 */ /* 0x000fe80000100a00 */
[----:B------:R0:W-:Y:S04]  /*b7190*/  STL.64 [R1+0x338], R46 ;  /* 0x0003382e01007387 */ /* 0x0001e80000100a00 */
[----:B0-----:R-:W3:Y:S04]  /*b71a0*/  LDL.LU.64 R46, [R1+0x7968] ;  /* 0x00796800012e7983 */ /* 0x001ee80000300a00 */
[----:B------:R-:W4:Y:S01]  /*b71b0*/  LDL.LU.64 R44, [R1+0x7960] ;  /* 0x00796000012c7983 */ /* 0x000f220000300a00 */
[----:B--2---:R-:W-:-:S15]  /*b71c0*/  HMMA.16816.F32 R8, R28, R6, R8 ;  /* 0x000000061c08723c */ /* 0x004fde0000001808 */
[----:B------:R-:W-:-:S04]  /*b71d0*/  NOP ;  /* 0x0000000000007918 */ /* 0x000fc80000000000 */
[----:B------:R0:W-:Y:S04]  /*b71e0*/  STL.64 [R1+0x320], R8 ;  /* 0x0003200801007387 */ /* 0x0001e80000100a00 */
[----:B------:R1:W-:Y:S01]  /*b71f0*/  STL.64 [R1+0x328], R10 ;  /* 0x0003280a01007387 */ /* 0x0003e20000100a00 */
[----:B0-----:R-:W-:Y:S02]  /*b7200*/  IMAD.MOV.U32 R8, RZ, RZ, R26 ;  /* 0x000000ffff087224 */ /* 0x001fe400078e001a */
[----:B------:R-:W-:Y:S01]  /*b7210*/  IMAD.MOV.U32 R9, RZ, RZ, R27 ;  /* 0x000000ffff097224 */ /* 0x000fe200078e001b */
[----:B------:R-:W2:Y:S04]  /*b7220*/  LDL.LU R26, [R1+0x795c] ;  /* 0x00795c00011a7983 */ /* 0x000ea80000300800 */
[----:B------:R-:W2:Y:S04]  /*b7230*/  LDL.LU R27, [R1+0x7958] ;  /* 0x00795800011b7983 */ /* 0x000ea80000300800 */
[----:B-1----:R-:W2:Y:S04]  /*b7240*/  LDL.LU R10, [R1+0x2248] ;  /* 0x00224800010a7983 */ /* 0x002ea80000300800 */
[----:B------:R-:W2:Y:S04]  /*b7250*/  LDL.LU R11, [R1+0x224c] ;  /* 0x00224c00010b7983 */ /* 0x000ea80000300800 */
[----:B------:R-:W-:Y:S04]  /*b7260*/  STL.64 [R1+0x78c8], R6 ;  /* 0x0078c80601007387 */ /* 0x000fe80000100a00 */
[----:B------:R3:W-:Y:S02]  /*b7270*/  STL.64 [R1+0x78c0], R4 ;  /* 0x0078c00401007387 */ /* 0x0007e40000100a00 */
[----:B---3--:R-:W-:-:S02]  /*b7280*/  IMAD.MOV.U32 R4, RZ, RZ, R47 ;  /* 0x000000ffff047224 */ /* 0x008fc400078e002f */
[----:B------:R-:W-:Y:S02]  /*b7290*/  IMAD.MOV.U32 R5, RZ, RZ, R46 ;  /* 0x000000ffff057224 */ /* 0x000fe400078e002e */
[----:B----4-:R-:W-:Y:S02]  /*b72a0*/  IMAD.MOV.U32 R6, RZ, RZ, R45 ;  /* 0x000000ffff067224 */ /* 0x010fe400078e002d */
[----:B------:R-:W-:Y:S02]  /*b72b0*/  IMAD.MOV.U32 R7, RZ, RZ, R44 ;  /* 0x000000ffff077224 */ /* 0x000fe400078e002c */
[----:B--2---:R-:W-:Y:S01]  /*b72c0*/  HMMA.16816.F32 R44, R28, R60, R24 ;  /* 0x0000003c1c2c723c */ /* 0x004fe20000001818 */
[----:B------:R-:W2:Y:S04]  /*b72d0*/  LDL.LU R28, [R1+0x2200] ;  /* 0x00220000011c7983 */ /* 0x000ea80000300800 */
[----:B------:R-:W2:Y:S04]  /*b72e0*/  LDL.LU R29, [R1+0x2204] ;  /* 0x00220400011d7983 */ /* 0x000ea80000300800 */
[----:B------:R-:W2:Y:S04]  /*b72f0*/  LDL.LU R30, [R1+0x2208] ;  /* 0x00220800011e7983 */ /* 0x000ea80000300800 */
[----:B------:R-:W2:Y:S01]  /*b7300*/  LDL.LU R31, [R1+0x220c] ;  /* 0x00220c00011f7983 */ /* 0x000ea20000300800 */
[----:B------:R-:W-:-:S02]  /*b7310*/  IMAD.MOV.U32 R24, RZ, RZ, R40 ;  /* 0x000000ffff187224 */ /* 0x000fc400078e0028 */
[----:B------:R-:W-:Y:S01]  /*b7320*/  IMAD.MOV.U32 R25, RZ, RZ, R41 ;  /* 0x000000ffff197224 */ /* 0x000fe200078e0029 */
[----:B------:R-:W3:Y:S04]  /*b7330*/  LDL.LU R40, [R1+0x7954] ;  /* 0x0079540001287983 */ /* 0x000ee80000300800 */
[----:B------:R-:W3:Y:S01]  /*b7340*/  LDL.LU R41, [R1+0x7950] ;  /* 0x0079500001297983 */ /* 0x000ee20000300800 */
[----:B------:R-:W-:Y:S02]  /*b7350*/  IMAD.MOV.U32 R26, RZ, RZ, R42 ;  /* 0x000000ffff1a7224 */ /* 0x000fe400078e002a */
[----:B------:R-:W-:Y:S01]  /*b7360*/  IMAD.MOV.U32 R27, RZ, RZ, R43 ;  /* 0x000000ffff1b7224 */ /* 0x000fe200078e002b */
[----:B------:R-:W3:Y:S04]  /*b7370*/  LDL.LU R42, [R1+0x794c] ;  /* 0x00794c00012a7983 */ /* 0x000ee80000300800 */
[----:B------:R-:W3:Y:S04]  /*b7380*/  LDL.LU R43, [R1+0x7948] ;  /* 0x00794800012b7983 */ /* 0x000ee80000300800 */
[----:B------:R-:W-:Y:S04]  /*b7390*/  STL.64 [R1+0x66e8], R46 ;  /* 0x0066e82e01007387 */ /* 0x000fe80000100a00 */
[----:B------:R0:W-:Y:S04]  /*b73a0*/  STL.64 [R1+0x66e0], R44 ;  /* 0x0066e02c01007387 */ /* 0x0001e80000100a00 */
[----:B0-----:R-:W4:Y:S04]  /*b73b0*/  LDL.LU R44, [R1+0x21e0] ;  /* 0x0021e000012c7983 */ /* 0x001f280000300800 */
[----:B------:R-:W4:Y:S04]  /*b73c0*/  LDL.LU R45, [R1+0x21e4] ;  /* 0x0021e400012d7983 */ /* 0x000f280000300800 */
[----:B------:R-:W4:Y:S04]  /*b73d0*/  LDL.LU R46, [R1+0x21e8] ;  /* 0x0021e800012e7983 */ /* 0x000f280000300800 */
[----:B------:R-:W4:Y:S01]  /*b73e0*/  LDL.LU R47, [R1+0x21ec] ;  /* 0x0021ec00012f7983 */ /* 0x000f220000300800 */
[C---:B---3--:R-:W-:Y:S08]  /*b73f0*/  HMMA.16816.F32 R12, R40.reuse, R2, R12 ;  /* 0x00000002280c723c */ /* 0x048ff0000000180c */
[----:B------:R-:W-:Y:S11]  /*b7400*/  HMMA.16816.F32 R16, R40, R52, R16 ;  /* 0x000000342810723c */ /* 0x000ff60000001810 */
[----:B------:R0:W-:Y:S04]  /*b7410*/  STL.64 [R1+0x2d0], R12 ;  /* 0x0002d00c01007387 */ /* 0x0001e80000100a00 */
[----:B------:R1:W-:Y:S01]  /*b7420*/  STL.64 [R1+0x2d8], R14 ;  /* 0x0002d80e01007387 */ /* 0x0003e20000100a00 */
[----:B0-----:R-:W-:-:S02]  /*b7430*/  IMAD.MOV.U32 R13, RZ, RZ, R2 ;  /* 0x000000ffff0d7224 */ /* 0x001fc400078e0002 */
[----:B------:R-:W-:Y:S02]  /*b7440*/  IMAD.MOV.U32 R12, RZ, RZ, R3 ;  /* 0x000000ffff0c7224 */ /* 0x000fe400078e0003 */
[----:B------:R-:W3:Y:S04]  /*b7450*/  LDL.LU.64 R2, [R1+0x7940] ;  /* 0x0079400001027983 */ /* 0x000ee80000300a00 */
[----:B------:R0:W-:Y:S01]  /*b7460*/  STL.64 [R1+0x2c0], R16 ;  /* 0x0002c01001007387 */ /* 0x0001e20000100a00 */
[----:B-1----:R-:W-:Y:S02]  /*b7470*/  IMAD.MOV.U32 R15, RZ, RZ, R52 ;  /* 0x000000ffff0f7224 */ /* 0x002fe400078e0034 */
[----:B------:R-:W-:Y:S01]  /*b7480*/  IMAD.MOV.U32 R14, RZ, RZ, R53 ;  /* 0x000000ffff0e7224 */ /* 0x000fe200078e0035 */
[----:B------:R1:W-:Y:S04]  /*b7490*/  STL.64 [R1+0x2c8], R18 ;  /* 0x0002c81201007387 */ /* 0x0003e80000100a00 */
[----:B------:R-:W2:Y:S01]  /*b74a0*/  LDL.LU.64 R52, [R1+0x7938] ;  /* 0x0079380001347983 */ /* 0x000ea20000300a00 */
[----:B0-----:R-:W-:-:S02]  /*b74b0*/  IMAD.MOV.U32 R16, RZ, RZ, R54 ;  /* 0x000000ffff107224 */ /* 0x001fc400078e0036 */
[----:B------:R-:W-:Y:S01]  /*b74c0*/  IMAD.MOV.U32 R17, RZ, RZ, R55 ;  /* 0x000000ffff117224 */ /* 0x000fe200078e0037 */
[----:B------:R-:W2:Y:S04]  /*b74d0*/  LDL.LU R54, [R1+0x7934] ;  /* 0x0079340001367983 */ /* 0x000ea80000300800 */
[----:B------:R-:W2:Y:S01]  /*b74e0*/  LDL.LU R55, [R1+0x7930] ;  /* 0x0079300001377983 */ /* 0x000ea20000300800 */
[----:B------:R-:W-:Y:S03]  /*b74f0*/  HMMA.16816.F32 R4, R40, R58, R4 ;  /* 0x0000003a2804723c */ /* 0x000fe60000001804 */
[----:B-1----:R-:W3:Y:S04]  /*b7500*/  LDL.LU R18, [R1+0x2268] ;  /* 0x0022680001127983 */ /* 0x002ee80000300800 */
[----:B------:R-:W3:-:S12]  /*b7510*/  LDL.LU R19, [R1+0x226c] ;  /* 0x00226c0001137983 */ /* 0x000ed80000300800 */
[----:B------:R0:W-:Y:S04]  /*b7520*/  STL.64 [R1+0x2a0], R4 ;  /* 0x0002a00401007387 */ /* 0x0001e80000100a00 */
[----:B------:R-:W-:Y:S01]  /*b7530*/  STL.64 [R1+0x2a8], R6 ;  /* 0x0002a80601007387 */ /* 0x000fe20000100a00 */
[----:B0-----:R-:W-:Y:S02]  /*b7540*/  IMAD.MOV.U32 R5, RZ, RZ, R58 ;  /* 0x000000ffff057224 */ /* 0x001fe400078e003a */
[----:B------:R-:W-:Y:S02]  /*b7550*/  IMAD.MOV.U32 R4, RZ, RZ, R59 ;  /* 0x000000ffff047224 */ /* 0x000fe400078e003b */
[----:B------:R-:W3:Y:S01]  /*b7560*/  LDL.LU.64 R58, [R1+0x7928] ;  /* 0x00792800013a7983 */ /* 0x000ee20000300a00 */
[----:B--2---:R-:W-:-:S15]  /*b7570*/  HMMA.16816.F32 R52, R40, R36, R52 ;  /* 0x000000242834723c */ /* 0x004fde0000001834 */
[----:B------:R-:W-:-:S04]  /*b7580*/  NOP ;  /* 0x0000000000007918 */ /* 0x000fc80000000000 */
[----:B------:R0:W-:Y:S04]  /*b7590*/  STL.64 [R1+0x290], R52 ;  /* 0x0002903401007387 */ /* 0x0001e80000100a00 */
[----:B------:R1:W-:Y:S04]  /*b75a0*/  STL.64 [R1+0x298], R54 ;  /* 0x0002983601007387 */ /* 0x0003e80000100a00 */
[----:B0-----:R-:W2:Y:S01]  /*b75b0*/  LDL.LU.64 R52, [R1+0x7920] ;  /* 0x0079200001347983 */ /* 0x001ea20000300a00 */
[C---:B----4-:R-:W-:Y:S08]  /*b75c0*/  HMMA.16816.F32 R44, R40.reuse, R38, R44 ;  /* 0x00000026282c723c */ /* 0x050ff0000000182c */
[C---:B------:R-:W-:Y:S08]  /*b75d0*/  HMMA.16816.F32 R28, R40.reuse, R56, R28 ;  /* 0x00000038281c723c */ /* 0x040ff0000000181c */
[C---:B------:R-:W-:Y:S08]  /*b75e0*/  HMMA.16816.F32 R24, R40.reuse, R34, R24 ;  /* 0x000000222818723c */ /* 0x040ff00000001818 */
[----:B------:R-:W-:Y:S01]  /*b75f0*/  HMMA.16816.F32 R8, R40, R22, R8 ;  /* 0x000000162808723c */ /* 0x000fe20000001808 */
[----:B------:R-:W-:Y:S04]  /*b7600*/  STL.64 [R1+0x7838], R38 ;  /* 0x0078382601007387 */ /* 0x000fe80000100a00 */
[----:B------:R-:W-:Y:S01]  /*b7610*/  STL.64 [R1+0x7850], R36 ;  /* 0x0078502401007387 */ /* 0x000fe20000100a00 */
[----:B-1----:R-:W-:-:S02]  /*b7620*/  IMAD.MOV.U32 R54, RZ, RZ, R56 ;  /* 0x000000ffff367224 */ /* 0x002fc400078e0038 */
[----:B------:R-:W-:Y:S01]  /*b7630*/  IMAD.MOV.U32 R55, RZ, RZ, R57 ;  /* 0x000000ffff377224 */ /* 0x000fe200078e0039 */
[----:B------:R-:W-:Y:S04]  /*b7640*/  STL.64 [R1+0x260], R44 ;  /* 0x0002602c01007387 */ /* 0x000fe80000100a00 */
[----:B------:R-:W-:Y:S04]  /*b7650*/  STL.64 [R1+0x268], R46 ;  /* 0x0002682e01007387 */ /* 0x000fe80000100a00 */
[----:B------:R-:W-:Y:S04]  /*b7660*/  STL.64 [R1+0x240], R28 ;  /* 0x0002401c01007387 */ /* 0x000fe80000100a00 */
[----:B------:R-:W-:Y:S04]  /*b7670*/  STL.64 [R1+0x248], R30 ;  /* 0x0002481e01007387 */ /* 0x000fe80000100a00 */
[----:B------:R-:W4:Y:S04]  /*b7680*/  LDL.LU.64 R56, [R1+0x7918] ;  /* 0x0079180001387983 */ /* 0x000f280000300a00 */
[----:B------:R-:W-:Y:S04]  /*b7690*/  STL.64 [R1+0x78b8], R54 ;  /* 0x0078b83601007387 */ /* 0x000fe80000100a00 */
[----:B--2---:R-:W-:Y:S04]  /*b76a0*/  STL.64 [R1+0x78b0], R52 ;  /* 0x0078b03401007387 */ /* 0x004fe80000100a00 */
[----:B------:R-:W-:Y:S04]  /*b76b0*/  STL.64 [R1+0x7830], R34 ;  /* 0x0078302201007387 */ /* 0x000fe80000100a00 */
[----:B------:R-:W-:Y:S04]  /*b76c0*/  STL [R1+0x7828], R32 ;  /* 0x0078282001007387 */ /* 0x000fe80000100800 */
[----:B------:R0:W-:Y:S04]  /*b76d0*/  STL.64 [R1+0x230], R24 ;  /* 0x0002301801007387 */ /* 0x0001e80000100a00 */
[----:B------:R1:W-:Y:S04]  /*b76e0*/  STL.64 [R1+0x238], R26 ;  /* 0x0002381a01007387 */ /* 0x0003e80000100a00 */
[----:B------:R-:W-:Y:S04]  /*b76f0*/  STL.64 [R1+0x78d8], R22 ;  /* 0x0078d81601007387 */ /* 0x000fe80000100a00 */
[----:B------:R-:W-:Y:S04]  /*b7700*/  STL.64 [R1+0x78d0], R20 ;  /* 0x0078d01401007387 */ /* 0x000fe80000100a00 */
[----:B------:R-:W-:Y:S04]  /*b7710*/  STL.64 [R1+0x210], R8 ;  /* 0x0002100801007387 */ /* 0x000fe80000100a00 */
[----:B------:R3:W-:Y:S04]  /*b7720*/  STL.64 [R1+0x218], R10 ;  /* 0x0002180a01007387 */ /* 0x0007e80000100a00 */
[----:B0-----:R-:W2:Y:S04]  /*b7730*/  LDL.LU R24, [R1+0x2390] ;  /* 0x0023900001187983 */ /* 0x001ea80000300800 */
[----:B------:R-:W2:Y:S04]  /*b7740*/  LDL.LU R25, [R1+0x2394] ;  /* 0x0023940001197983 */ /* 0x000ea80000300800 */
[----:B-1----:R-:W2:Y:S04]  /*b7750*/  LDL.LU R26, [R1+0x2398] ;  /* 0x00239800011a7983 */ /* 0x002ea80000300800 */
[----:B------:R-:W2:Y:S04]  /*b7760*/  LDL.LU R27, [R1+0x239c] ;  /* 0x00239c00011b7983 */ /* 0x000ea80000300800 */
[----:B--2---:R-:W-:Y:S04]  /*b7770*/  STL.64 [R1+0x7848], R26 ;  /* 0x0078481a01007387 */ /* 0x004fe80000100a00 */
[----:B------:R0:W-:Y:S04]  /*b7780*/  STL.64 [R1+0x7840], R24 ;  /* 0x0078401801007387 */ /* 0x0001e80000100a00 */
[----:B------:R-:W2:Y:S04]  /*b7790*/  LDL.LU R28, [R1+0x23a0] ;  /* 0x0023a000011c7983 */ /* 0x000ea80000300800 */
[----:B------:R-:W2:Y:S04]  /*b77a0*/  LDL.LU R29, [R1+0x23a4] ;  /* 0x0023a400011d7983 */ /* 0x000ea80000300800 */
[----:B------:R-:W2:Y:S04]  /*b77b0*/  LDL.LU R30, [R1+0x23a8] ;  /* 0x0023a800011e7983 */ /* 0x000ea80000300800 */
[----:B------:R-:W2:Y:S01]  /*b77c0*/  LDL.LU R31, [R1+0x23ac] ;  /* 0x0023ac00011f7983 */ /* 0x000ea20000300800 */
[----:B---3--:R-:W-:Y:S01]  /*b77d0*/  HMMA.16816.F32 R8, R40, R48, R16 ;  /* 0x000000302808723c */ /* 0x008fe20000001810 */
[----:B----4-:R-:W-:-:S02]  /*b77e0*/  IMAD.MOV.U32 R16, RZ, RZ, R56 ;  /* 0x000000ffff107224 */ /* 0x010fc400078e0038 */
[----:B------:R-:W-:Y:S02]  /*b77f0*/  IMAD.MOV.U32 R18, RZ, RZ, R58 ;  /* 0x000000ffff127224 */ /* 0x000fe400078e003a */
[----:B------:R-:W-:Y:S02]  /*b7800*/  IMAD.MOV.U32 R19, RZ, RZ, R59 ;  /* 0x000000ffff137224 */ /* 0x000fe400078e003b */
[----:B------:R-:W-:Y:S01]  /*b7810*/  IMAD.MOV.U32 R17, RZ, RZ, R57 ;  /* 0x000000ffff117224 */ /* 0x000fe200078e0039 */
[----:B--2---:R1:W-:Y:S04]  /*b7820*/  STL.64 [R1+0x7860], R30 ;  /* 0x0078601e01007387 */ /* 0x0043e80000100a00 */
[----:B------:R2:W-:Y:S04]  /*b7830*/  STL.64 [R1+0x7858], R28 ;  /* 0x0078581c01007387 */ /* 0x0005e80000100a00 */
[----:B------:R-:W1:Y:S04]  /*b7840*/  LDL.LU R56, [R1+0x7910] ;  /* 0x0079100001387983 */ /* 0x000e680000300800 */
[----:B------:R-:W3:Y:S04]  /*b7850*/  LDL.LU R57, [R1+0x790c] ;  /* 0x00790c0001397983 */ /* 0x000ee80000300800 */
[----:B------:R-:W2:Y:S04]  /*b7860*/  LDL.LU R58, [R1+0x7908] ;  /* 0x00790800013a7983 */ /* 0x000ea80000300800 */
[----:B------:R-:W4:Y:S04]  /*b7870*/  LDL.LU R59, [R1+0x7904] ;  /* 0x00790400013b7983 */ /* 0x000f280000300800 */
[----:B------:R-:W-:Y:S04]  /*b7880*/  STL.64 [R1+0x7870], R18 ;  /* 0x0078701201007387 */ /* 0x000fe80000100a00 */
[----:B------:R-:W-:Y:S04]  /*b7890*/  STL.64 [R1+0x7868], R16 ;  /* 0x0078681001007387 */ /* 0x000fe80000100a00 */
[----:B0-----:R-:W4:Y:S04]  /*b78a0*/  LDL.LU R24, [R1+0x23e0] ;  /* 0x0023e00001187983 */ /* 0x001f280000300800 */
[----:B------:R-:W4:Y:S04]  /*b78b0*/  LDL.LU R25, [R1+0x23e4] ;  /* 0x0023e40001197983 */ /* 0x000f280000300800 */
[----:B------:R-:W4:Y:S04]  /*b78c0*/  LDL.LU R26, [R1+0x23e8] ;  /* 0x0023e800011a7983 */ /* 0x000f280000300800 */
[----:B------:R-:W4:Y:S01]  /*b78d0*/  LDL.LU R27, [R1+0x23ec] ;  /* 0x0023ec00011b7983 */ /* 0x000f220000300800 */
[----:B-1----:R-:W-:-:S02]  /*b78e0*/  IMAD.MOV.U32 R31, RZ, RZ, R56 ;  /* 0x000000ffff1f7224 */ /* 0x002fc400078e0038 */
[----:B---3--:R-:W-:Y:S02]  /*b78f0*/  IMAD.MOV.U32 R30, RZ, RZ, R57 ;  /* 0x000000ffff1e7224 */ /* 0x008fe400078e0039 */
[----:B--2---:R-:W-:Y:S02]  /*b7900*/  IMAD.MOV.U32 R29, RZ, RZ, R58 ;  /* 0x000000ffff1d7224 */ /* 0x004fe400078e003a */
[----:B----4-:R-:W-:Y:S01]  /*b7910*/  IMAD.MOV.U32 R28, RZ, RZ, R59 ;  /* 0x000000ffff1c7224 */ /* 0x010fe200078e003b */
[----:B------:R-:W-:Y:S04]  /*b7920*/  STL.64 [R1+0x7880], R26 ;  /* 0x0078801a01007387 */ /* 0x000fe80000100a00 */
[----:B------:R-:W-:Y:S04]  /*b7930*/  STL.64 [R1+0x7878], R24 ;  /* 0x0078781801007387 */ /* 0x000fe80000100a00 */
[----:B------:R-:W2:Y:S04]  /*b7940*/  LDL.LU R56, [R1+0x2430] ;  /* 0x0024300001387983 */ /* 0x000ea80000300800 */
[----:B------:R-:W2:Y:S04]  /*b7950*/  LDL.LU R57, [R1+0x2434] ;  /* 0x0024340001397983 */ /* 0x000ea80000300800 */
[----:B------:R-:W3:Y:S04]  /*b7960*/  LDL.LU R58, [R1+0x2438] ;  /* 0x00243800013a7983 */ /* 0x000ee80000300800 */
[----:B------:R-:W3:Y:S01]  /*b7970*/  LDL.LU R59, [R1+0x243c] ;  /* 0x00243c00013b7983 */ /* 0x000ee20000300800 */
[----:B------:R-:W-:-:S02]  /*b7980*/  IMAD.MOV.U32 R39, RZ, RZ, R4 ;  /* 0x000000ffff277224 */ /* 0x000fc400078e0004 */
[----:B------:R-:W-:Y:S02]  /*b7990*/  IMAD.MOV.U32 R38, RZ, RZ, R5 ;  /* 0x000000ffff267224 */ /* 0x000fe400078e0005 */
[----:B------:R-:W-:Y:S02]  /*b79a0*/  IMAD.MOV.U32 R47, RZ, RZ, R8 ;  /* 0x000000ffff2f7224 */ /* 0x000fe400078e0008 */
        /* <DEDUP_REMOVED lines=25> */
[----:B------:R-:W-:Y:S04]  /*b7b40*/  STL.64 [R1+0x7890], R30 ;  /* 0x0078901e01007387 */ /* 0x000fe80000100a00 */
[----:B------:R0:W-:Y:S04]  /*b7b50*/  STL.64 [R1+0x7888], R28 ;  /* 0x0078881c01007387 */ /* 0x0001e80000100a00 */
[----:B------:R-:W3:Y:S04]  /*b7b60*/  LDL.LU R16, [R1+0x2400] ;  /* 0x0024000001107983 */ /* 0x000ee80000300800 */
[----:B------:R-:W3:Y:S04]  /*b7b70*/  LDL.LU R17, [R1+0x2404] ;  /* 0x0024040001117983 */ /* 0x000ee80000300800 */
[----:B------:R-:W3:Y:S04]  /*b7b80*/  LDL.LU R18, [R1+0x2408] ;  /* 0x0024080001127983 */ /* 0x000ee80000300800 */
[----:B------:R-:W3:Y:S01]  /*b7b90*/  LDL.LU R19, [R1+0x240c] ;  /* 0x00240c0001137983 */ /* 0x000ee20000300800 */
[----:B------:R-:W-:-:S03]  /*b7ba0*/  IMAD.MOV.U32 R27, RZ, RZ, R12 ;  /* 0x000000ffff1b7224 */ /* 0x000fc600078e000c */
        /* <DEDUP_REMOVED lines=10> */
[----:B------:R-:W-:Y:S02]  /*b7c50*/  IMAD.MOV.U32 R36, RZ, RZ, R15 ;  /* 0x000000ffff247224 */ /* 0x000fe400078e000f */
[----:B------:R-:W-:Y:S01]  /*b7c60*/  IMAD.MOV.U32 R37, RZ, RZ, R14 ;  /* 0x000000ffff257224 */ /* 0x000fe200078e000e */
[----:B------:R-:W3:Y:S04]  /*b7c70*/  LDL.LU R13, [R1+0x2374] ;  /* 0x00237400010d7983 */ /* 0x000ee80000300800 */
[----:B------:R-:W3:Y:S01]  /*b7c80*/  LDL.LU R14, [R1+0x2378] ;  /* 0x00237800010e7983 */ /* 0x000ee20000300800 */
[----:B------:R-:W-:-:S03]  /*b7c90*/  IMAD.MOV.U32 R15, RZ, RZ, R0 ;  /* 0x000000ffff0f7224 */ /* 0x000fc600078e0000 */
[----:B------:R-:W3:Y:S04]  /*b7ca0*/  LDL.LU R0, [R1+0x7900] ;  /* 0x0079000001007983 */ /* 0x000ee80000300800 */
        /* <DEDUP_REMOVED lines=27> */
[----:B------:R-:W4:Y:S02]  /*b7e60*/  LDL.LU.64 R4, [R1+0x78c0] ;  /* 0x0078c00001047983 */ /* 0x000f240000300a00 */
        /* <DEDUP_REMOVED lines=10> */
[----:B--2---:R-:W-:Y:S01]  /*b7f10*/  HMMA.16816.F32 R56, R40, R60, R56 ;  /* 0x0000003c2838723c */ /* 0x004fe20000001838 */
[----:B------:R-:W-:-:S02]  /*b7f20*/  IMAD.MOV.U32 R42, RZ, RZ, R54 ;  /* 0x000000ffff2a7224 */ /* 0x000fc400078e0036 */
[----:B------:R-:W-:Y:S01]  /*b7f30*/  IMAD.MOV.U32 R43, RZ, RZ, R55 ;  /* 0x000000ffff2b7224 */ /* 0x000fe200078e0037 */
[----:B------:R-:W4:Y:S04]  /*b7f40*/  LDL.LU R54, [R1+0x789c] ;  /* 0x00789c0001367983 */ /* 0x000f280000300800 */
[----:B------:R-:W4:Y:S11]  /*b7f50*/  LDL.LU R55, [R1+0x7898] ;  /* 0x0078980001377983 */ /* 0x000f360000300800 */
[----:B------:R0:W-:Y:S04]  /*b7f60*/  STL [R1+0x6670], R56 ;  /* 0x0066703801007387 */ /* 0x0001e80000100800 */
[----:B------:R1:W-:Y:S04]  /*b7f70*/  STL [R1+0x666c], R57 ;  /* 0x00666c3901007387 */ /* 0x0003e80000100800 */
[----:B------:R2:W-:Y:S04]  /*b7f80*/  STL.64 [R1+0x6648], R58 ;  /* 0x0066483a01007387 */ /* 0x0005e80000100a00 */
[----:B0-----:R-:W3:Y:S04]  /*b7f90*/  LDL.LU R56, [R1+0x23c0] ;  /* 0x0023c00001387983 */ /* 0x001ee80000300800 */
[----:B-1----:R-:W3:Y:S04]  /*b7fa0*/  LDL.LU R57, [R1+0x23c4] ;  /* 0x0023c40001397983 */ /* 0x002ee80000300800 */
[----:B--2---:R-:W3:Y:S01]  /*b7fb0*/  LDL.LU R58, [R1+0x23c8] ;  /* 0x0023c800013a7983 */ /* 0x004ee20000300800 */
[C---:B----4-:R-:W-:Y:S03]  /*b7fc0*/  HMMA.16816.F32 R24, R52.reuse, R26, R28 ;  /* 0x0000001a3418723c */ /* 0x050fe6000000181c */
[----:B------:R-:W2:Y:S04]  /*b7fd0*/  LDL.LU.64 R30, [R1+0x7890] ;  /* 0x00789000011e7983 */ /* 0x000ea80000300a00 */
[----:B------:R-:W2:Y:S01]  /*b7fe0*/  LDL.LU.64 R28, [R1+0x7888] ;  /* 0x00788800011c7983 */ /* 0x000ea20000300a00 */
[C---:B------:R-:W-:Y:S11]  /*b7ff0*/  HMMA.16816.F32 R16, R52.reuse, R36, R16 ;  /* 0x000000243410723c */ /* 0x040ff60000001810 */
[----:B------:R-:W-:Y:S04]  /*b8000*/  STL.64 [R1+0x140], R24 ;  /* 0x0001401801007387 */ /* 0x000fe80000100a00 */
[----:B------:R0:W-:Y:S04]  /*b8010*/  STL.64 [R1+0x148], R26 ;  /* 0x0001481a01007387 */ /* 0x0001e80000100a00 */
[----:B0-----:R-:W4:Y:S04]  /*b8020*/  LDL.LU.64 R26, [R1+0x7880] ;  /* 0x00788000011a7983 */ /* 0x001f280000300a00 */
[----:B------:R-:W4:Y:S04]  /*b8030*/  LDL.LU.64 R24, [R1+0x7878] ;  /* 0x0078780001187983 */ /* 0x000f280000300a00 */
[----:B------:R-:W-:Y:S04]  /*b8040*/  STL.64 [R1+0x110], R16 ;  /* 0x0001101001007387 */ /* 0x000fe80000100a00 */
[----:B------:R0:W-:Y:S04]  /*b8050*/  STL.64 [R1+0x118], R18 ;  /* 0x0001181201007387 */ /* 0x0001e80000100a00 */
[----:B0-----:R-:W3:Y:S04]  /*b8060*/  LDL.LU.64 R18, [R1+0x7870] ;  /* 0x0078700001127983 */ /* 0x001ee80000300a00 */
[----:B------:R-:W3:Y:S01]  /*b8070*/  LDL.LU.64 R16, [R1+0x7868] ;  /* 0x0078680001107983 */ /* 0x000ee20000300a00 */
[----:B--2---:R-:W-:Y:S03]  /*b8080*/  HMMA.16816.F32 R36, R52, R38, R28 ;  /* 0x000000263424723c */ /* 0x004fe6000000181c */
[----:B------:R-:W2:Y:S04]  /*b8090*/  LDL.LU.64 R30, [R1+0x7860] ;  /* 0x00786000011e7983 */ /* 0x000ea80000300a00 */
[----:B------:R-:W2:-:S12]  /*b80a0*/  LDL.LU.64 R28, [R1+0x7858] ;  /* 0x00785800011c7983 */ /* 0x000e980000300a00 */
[----:B------:R0:W-:Y:S04]  /*b80b0*/  STL.64 [R1+0xf0], R36 ;  /* 0x0000f02401007387 */ /* 0x0001e80000100a00 */
[----:B------:R4:W-:Y:S04]  /*b80c0*/  STL.64 [R1+0xf8], R38 ;  /* 0x0000f82601007387 */ /* 0x0009e80000100a00 */
[----:B0-----:R-:W4:Y:S02]  /*b80d0*/  LDL.LU.64 R36, [R1+0x7850] ;  /* 0x0078500001247983 */ /* 0x001f240000300a00 */
[----:B----4-:R-:W-:Y:S02]  /*b80e0*/  HMMA.16816.F32 R36, R52, R36, R24 ;  /* 0x000000243424723c */ /* 0x010fe40000001818 */
[----:B------:R-:W4:Y:S04]  /*b80f0*/  LDL.LU.64 R26, [R1+0x7848] ;  /* 0x00784800011a7983 */ /* 0x000f280000300a00 */
[----:B------:R-:W4:-:S13]  /*b8100*/  LDL.LU.64 R24, [R1+0x7840] ;  /* 0x0078400001187983 */ /* 0x000f1a0000300a00 */
[----:B------:R-:W-:Y:S04]  /*b8110*/  STL.64 [R1+0xc0], R36 ;  /* 0x0000c02401007387 */ /* 0x000fe80000100a00 */
[----:B------:R0:W-:Y:S04]  /*b8120*/  STL.64 [R1+0xc8], R38 ;  /* 0x0000c82601007387 */ /* 0x0001e80000100a00 */
[----:B0-----:R-:W2:Y:S01]  /*b8130*/  LDL.LU.64 R38, [R1+0x7838] ;  /* 0x0078380001267983 */ /* 0x001ea20000300a00 */
[----:B------:R-:W-:Y:S01]  /*b8140*/  IMAD.MOV.U32 R59, RZ, RZ, R0 ;  /* 0x000000ffff3b7224 */ /* 0x000fe200078e0000 */
[----:B--2---:R-:W-:Y:S02]  /*b8150*/  HMMA.16816.F32 R36, R52, R38, R32 ;  /* 0x000000263424723c */ /* 0x004fe40000001820 */
[----:B------:R-:W2:Y:S04]  /*b8160*/  LDL.LU.64 R34, [R1+0x7830] ;  /* 0x0078300001227983 */ /* 0x000ea80000300a00 */
[----:B------:R-:W2:-:S13]  /*b8170*/  LDL.LU R32, [R1+0x7828] ;  /* 0x0078280001207983 */ /* 0x000e9a0000300800 */
[----:B------:R-:W-:Y:S04]  /*b8180*/  STL.64 [R1+0xb0], R36 ;  /* 0x0000b02401007387 */ /* 0x000fe80000100a00 */
[----:B------:R0:W-:Y:S04]  /*b8190*/  STL.64 [R1+0xb8], R38 ;  /* 0x0000b82601007387 */ /* 0x0001e80000100a00 */
[----:B0-----:R-:W2:Y:S04]  /*b81a0*/  LDL.LU.64 R38, [R1+0x7820] ;  /* 0x0078200001267983 */ /* 0x001ea80000300a00 */
[----:B------:R-:W2:Y:S01]  /*b81b0*/  LDL.LU.64 R36, [R1+0x7818] ;  /* 0x0078180001247983 */ /* 0x000ea20000300a00 */
[C---:B---3--:R-:W-:Y:S08]  /*b81c0*/  HMMA.16816.F32 R56, R52.reuse, R42, R56 ;  /* 0x0000002a3438723c */ /* 0x048ff00000001838 */
[C---:B----4-:R-:W-:Y:S08]  /*b81d0*/  HMMA.16816.F32 R24, R52.reuse, R48, R24 ;  /* 0x000000303418723c */ /* 0x050ff00000001818 */
[C---:B------:R-:W-:Y:S08]  /*b81e0*/  HMMA.16816.F32 R28, R52.reuse, R22, R28 ;  /* 0x00000016341c723c */ /* 0x040ff0000000181c */
[----:B------:R-:W-:Y:S01]  /*b81f0*/  HMMA.16816.F32 R48, R52, R50, R16 ;  /* 0x000000323430723c */ /* 0x000fe20000001810 */
[----:B------:R0:W-:Y:S04]  /*b8200*/  STL.64 [R1+0x90], R56 ;  /* 0x0000903801007387 */ /* 0x0001e80000100a00 */
[----:B------:R-:W-:Y:S01]  /*b8210*/  STL.64 [R1+0x98], R58 ;  /* 0x0000983a01007387 */ /* 0x000fe20000100a00 */
[----:B------:R-:W-:-:S02]  /*b8220*/  IMAD.MOV.U32 R0, RZ, RZ, R27 ;  /* 0x000000ffff007224 */ /* 0x000fc400078e001b */
[----:B0-----:R-:W-:Y:S02]  /*b8230*/  IMAD.MOV.U32 R56, RZ, RZ, R25 ;  /* 0x000000ffff387224 */ /* 0x001fe400078e0019 */
[----:B------:R-:W-:Y:S01]  /*b8240*/  IMAD.MOV.U32 R57, RZ, RZ, R26 ;  /* 0x000000ffff397224 */ /* 0x000fe200078e001a */
[----:B--2---:R-:W-:-:S15]  /*b8250*/  HMMA.16816.F32 R40, R52, R34, R44 ;  /* 0x000000223428723c */ /* 0x004fde000000182c */
[----:B------:R-:W-:-:S04]  /*b8260*/  NOP ;  /* 0x0000000000007918 */ /* 0x000fc80000000000 */
[----:B------:R-:W-:Y:S04]  /*b8270*/  STL.64 [R1+0x60], R40 ;  /* 0x0000602801007387 */ /* 0x000fe80000100a00 */
[----:B------:R0:W-:Y:S04]  /*b8280*/  STL.64 [R1+0x68], R42 ;  /* 0x0000682a01007387 */ /* 0x0001e80000100a00 */
[----:B------:R-:W-:Y:S04]  /*b8290*/  STL.64 [R1+0x30], R28 ;  /* 0x0000301c01007387 */ /* 0x000fe80000100a00 */
[----:B------:R-:W-:Y:S04]  /*b82a0*/  STL.64 [R1+0x38], R30 ;  /* 0x0000381e01007387 */ /* 0x000fe80000100a00 */
[----:B------:R-:W-:Y:S01]  /*b82b0*/  STL [R1], R24 ;  /* 0x0000001801007387 */ /* 0x000fe20000100800 */
[----:B0-----:R-:W-:Y:S03]  /*b82c0*/  HMMA.16816.F32 R40, R52, R8, R12 ;  /* 0x000000083428723c */ /* 0x001fe6000000180c */
[----:B------:R-:W-:Y:S04]  /*b82d0*/  STL [R1+0x6750], R0 ;  /* 0x0067500001007387 */ /* 0x000fe80000100800 */
[----:B------:R-:W-:Y:S04]  /*b82e0*/  STL.64 [R1+0x66b0], R56 ;  /* 0x0066b03801007387 */ /* 0x000fe80000100a00 */
[----:B------:R0:W-:Y:S04]  /*b82f0*/  STL.64 [R1+0x65a8], R50 ;  /* 0x0065a83201007387 */ /* 0x0001e80000100a00 */
[----:B0-----:R-:W2:Y:S04]  /*b8300*/  LDL.LU R50, [R1+0x518] ;  /* 0x0005180001327983 */ /* 0x001ea80000300800 */
[----:B------:R-:W2:Y:S04]  /*b8310*/  LDL.LU R51, [R1+0x51c] ;  /* 0x00051c0001337983 */ /* 0x000ea80000300800 */
[----:B------:R0:W-:Y:S04]  /*b8320*/  STL.64 [R1+0x65a0], R48 ;  /* 0x0065a03001007387 */ /* 0x0001e80000100a00 */
[----:B------:R-:W3:Y:S04]  /*b8330*/  LDL.LU R24, [R1+0x2360] ;  /* 0x0023600001187983 */ /* 0x000ee80000300800 */
[----:B------:R-:W3:Y:S04]  /*b8340*/  LDL.LU R25, [R1+0x2364] ;  /* 0x0023640001197983 */ /* 0x000ee80000300800 */
[----:B------:R-:W3:Y:S04]  /*b8350*/  LDL.LU R26, [R1+0x2368] ;  /* 0x00236800011a7983 */ /* 0x000ee80000300800 */
[----:B------:R-:W3:Y:S04]  /*b8360*/  LDL.LU R27, [R1+0x236c] ;  /* 0x00236c00011b7983 */ /* 0x000ee80000300800 */
[----:B------:R1:W-:Y:S04]  /*b8370*/  STL.64 [R1+0x66c0], R40 ;  /* 0x0066c02801007387 */ /* 0x0003e80000100a00 */
[----:B0-----:R-:W4:Y:S04]  /*b8380*/  LDL.LU R48, [R1+0x530] ;  /* 0x0005300001307983 */ /* 0x001f280000300800 */
[----:B------:R-:W4:Y:S01]  /*b8390*/  LDL.LU R49, [R1+0x534] ;  /* 0x0005340001317983 */ /* 0x000f220000300800 */
[----:B------:R-:W-:-:S02]  /*b83a0*/  IMAD.MOV.U32 R16, RZ, RZ, R37 ;  /* 0x000000ffff107224 */ /* 0x000fc400078e0025 */
[----:B------:R-:W-:Y:S01]  /*b83b0*/  IMAD.MOV.U32 R17, RZ, RZ, R38 ;  /* 0x000000ffff117224 */ /* 0x000fe200078e0026 */
[----:B------:R-:W3:Y:S04]  /*b83c0*/  LDL.LU R37, [R1+0x7810] ;  /* 0x0078100001257983 */ /* 0x000ee80000300800 */
[----:B------:R-:W3:Y:S01]  /*b83d0*/  LDL.LU R38, [R1+0x780c] ;  /* 0x00780c0001267983 */ /* 0x000ee20000300800 */
[----:B------:R-:W-:-:S03]  /*b83e0*/  IMAD.MOV.U32 R18, RZ, RZ, R39 ;  /* 0x000000ffff127224 */ /* 0x000fc600078e0027 */
[----:B------:R-:W3:Y:S04]  /*b83f0*/  LDL.LU R39, [R1+0x7808] ;  /* 0x0078080001277983 */ /* 0x000ee80000300800 */
[----:B------:R-:W3:Y:S04]  /*b8400*/  LDL.LU R19, [R1+0x235c] ;  /* 0x00235c0001137983 */ /* 0x000ee80000300800 */
[----:B--2---:R-:W-:Y:S04]  /*b8410*/  STL.64 [R1+0x77d8], R50 ;  /* 0x0077d83201007387 */ /* 0x004fe80000100a00 */
[----:B----4-:R-:W-:Y:S04]  /*b8420*/  STL.64 [R1+0x77d0], R48 ;  /* 0x0077d03001007387 */ /* 0x010fe80000100a00 */
[----:B-1----:R-:W2:Y:S04]  /*b8430*/  LDL.LU.64 R40, [R1+0x5c0] ;  /* 0x0005c00001287983 */ /* 0x002ea80000300a00 */
[----:B------:R0:W-:Y:S04]  /*b8440*/  STL.64 [R1+0x6598], R42 ;  /* 0x0065982a01007387 */ /* 0x0001e80000100a00 */
[----:B0-----:R-:W4:Y:S04]  /*b8450*/  LDL.LU R42, [R1+0x500] ;  /* 0x00050000012a7983 */ /* 0x001f280000300800 */
[----:B------:R-:W4:Y:S04]  /*b8460*/  LDL.LU R43, [R1+0x504] ;  /* 0x00050400012b7983 */ /* 0x000f280000300800 */
[----:B------:R-:W2:Y:S04]  /*b8470*/  LDL.LU.64 R56, [R1+0x5b0] ;  /* 0x0005b00001387983 */ /* 0x000ea80000300a00 */
[----:B------:R-:W2:Y:S04]  /*b8480*/  LDL.LU R12, [R1+0x2340] ;  /* 0x00234000010c7983 */ /* 0x000ea80000300800 */
[----:B------:R-:W2:Y:S04]  /*b8490*/  LDL.LU R13, [R1+0x2344] ;  /* 0x00234400010d7983 */ /* 0x000ea80000300800 */
[----:B------:R-:W2:Y:S04]  /*b84a0*/  LDL.LU R14, [R1+0x2348] ;  /* 0x00234800010e7983 */ /* 0x000ea80000300800 */
[----:B------:R-:W2:Y:S04]  /*b84b0*/  LDL.LU R15, [R1+0x234c] ;  /* 0x00234c00010f7983 */ /* 0x000ea80000300800 */
[----:B------:R-:W2:Y:S01]  /*b84c0*/  LDL.LU R8, [R1+0x2300] ;  /* 0x0023000001087983 */ /* 0x000ea20000300800 */
[C---:B---3--:R-:W-:Y:S03]  /*b84d0*/  HMMA.16816.F32 R36, R52.reuse, R10, R36 ;  /* 0x0000000a3424723c */ /* 0x048fe60000001824 */
[----:B------:R-:W3:Y:S04]  /*b84e0*/  LDL.LU R9, [R1+0x2304] ;  /* 0x0023040001097983 */ /* 0x000ee80000300800 */
[----:B------:R-:W3:Y:S04]  /*b84f0*/  LDL.LU R10, [R1+0x2308] ;  /* 0x00230800010a7983 */ /* 0x000ee80000300800 */
[----:B------:R-:W3:Y:S04]  /*b8500*/  LDL.LU R11, [R1+0x230c] ;  /* 0x00230c00010b7983 */ /* 0x000ee80000300800 */
[----:B------:R-:W2:Y:S04]  /*b8510*/  LDL.LU.64 R34, [R1+0x590] ;  /* 0x0005900001227983 */ /* 0x000ea80000300a00 */
[----:B--2---:R-:W-:Y:S04]  /*b8520*/  STL.64 [R1+0x7800], R34 ;  /* 0x0078002201007387 */ /* 0x004fe80000100a00 */
[----:B------:R-:W-:Y:S04]  /*b8530*/  STL [R1+0x77f8], R32 ;  /* 0x0077f82001007387 */ /* 0x000fe80000100800 */
[----:B------:R-:W-:Y:S04]  /*b8540*/  STL [R1+0x6594], R36 ;  /* 0x0065942401007387 */ /* 0x000fe80000100800 */
[----:B------:R-:W-:Y:S04]  /*b8550*/  STL [R1+0x6590], R37 ;  /* 0x0065902501007387 */ /* 0x000fe80000100800 */
[----:B------:R0:W-:Y:S04]  /*b8560*/  STL.64 [R1+0x6588], R38 ;  /* 0x0065882601007387 */ /* 0x0001e80000100a00 */
[----:B0-----:R-:W2:Y:S04]  /*b8570*/  LDL.LU R38, [R1+0x4e8] ;  /* 0x0004e80001267983 */ /* 0x001ea80000300800 */
[----:B------:R-:W2:Y:S04]  /*b8580*/  LDL.LU R39, [R1+0x4ec] ;  /* 0x0004ec0001277983 */ /* 0x000ea80000300800 */
[----:B------:R-:W2:Y:S01]  /*b8590*/  LDL.64 R22, [R1+0x578] ;  /* 0x0005780001167983 */ /* 0x000ea20000100a00 */
[C---:B------:R-:W-:Y:S08]  /*b85a0*/  HMMA.16816.F32 R28, R52.reuse, R20, R24 ;  /* 0x00000014341c723c */ /* 0x040ff00000001818 */
[C---:B------:R-:W-:Y:S08]  /*b85b0*/  HMMA.16816.F32 R24, R52.reuse, R4, R16 ;  /* 0x000000043418723c */ /* 0x040ff00000001810 */
[C---:B------:R-:W-:Y:S01]  /*b85c0*/  HMMA.16816.F32 R16, R52.reuse, R6, R12 ;  /* 0x000000063410723c */ /* 0x040fe2000000180c */
[----:B--2---:R-:W-:Y:S04]  /*b85d0*/  STL.64 [R1+0x77f0], R22 ;  /* 0x0077f01601007387 */ /* 0x004fe80000100a00 */
[----:B------:R-:W2:Y:S04]  /*b85e0*/  LDL.LU.64 R36, [R1+0x4a0] ;  /* 0x0004a00001247983 */ /* 0x000ea80000300a00 */
[----:B------:R-:W-:Y:S01]  /*b85f0*/  STL.64 [R1+0x77e8], R38 ;  /* 0x0077e82601007387 */ /* 0x000fe20000100a00 */
[----:B---3--:R-:W-:Y:S03]  /*b8600*/  HMMA.16816.F32 R52, R52, R60, R8 ;  /* 0x0000003c3434723c */ /* 0x008fe60000001808 */
[----:B--2---:R-:W-:Y:S04]  /*b8610*/  STL.64 [R1+0x77e0], R36 ;  /* 0x0077e02401007387 */ /* 0x004fe80000100a00 */
[----:B------:R-:W2:Y:S04]  /*b8620*/  LDL.LU.64 R58, [R1+0x488] ;  /* 0x00048800013a7983 */ /* 0x000ea80000300a00 */
[----:B------:R-:W-:Y:S04]  /*b8630*/  STL [R1+0x6584], R29 ;  /* 0x0065841d01007387 */ /* 0x000fe80000100800 */
[----:B------:R0:W-:Y:S04]  /*b8640*/  STL.64 [R1+0x6570], R30 ;  /* 0x0065701e01007387 */ /* 0x0001e80000100a00 */
[----:B0-----:R-:W3:Y:S04]  /*b8650*/  LDL.LU R30, [R1+0x4d0] ;  /* 0x0004d000011e7983 */ /* 0x001ee80000300800 */
[----:B------:R-:W3:Y:S04]  /*b8660*/  LDL.LU R31, [R1+0x4d4] ;  /* 0x0004d400011f7983 */ /* 0x000ee80000300800 */
[----:B------:R-:W2:Y:S04]  /*b8670*/  LDL.LU.64 R36, [R1+0x460] ;  /* 0x0004600001247983 */ /* 0x000ea80000300a00 */
[----:B------:R-:W2:Y:S04]  /*b8680*/  LDL.LU.64 R38, [R1+0x468] ;  /* 0x0004680001267983 */ /* 0x000ea80000300a00 */
[----:B------:R0:W-:Y:S04]  /*b8690*/  STL.64 [R1+0x65b8], R26 ;  /* 0x0065b81a01007387 */ /* 0x0001e80000100a00 */
[----:B0-----:R-:W2:Y:S04]  /*b86a0*/  LDL.LU.64 R26, [R1+0x4b8] ;  /* 0x0004b800011a7983 */ /* 0x001ea80000300a00 */
[----:B------:R0:W-:Y:S04]  /*b86b0*/  STL.64 [R1+0x65b0], R24 ;  /* 0x0065b01801007387 */ /* 0x0001e80000100a00 */
[----:B0-----:R-:W2:Y:S04]  /*b86c0*/  LDL.64 R24, [R1+0x560] ;  /* 0x0005600001187983 */ /* 0x001ea80000100a00 */
[----:B------:R-:W-:Y:S04]  /*b86d0*/  STL [R1+0x6580], R19 ;  /* 0x0065801301007387 */ /* 0x000fe80000100800 */
[----:B------:R-:W-:Y:S04]  /*b86e0*/  STL [R1+0x6680], R18 ;  /* 0x0066801201007387 */ /* 0x000fe80000100800 */
[----:B------:R0:W-:Y:S04]  /*b86f0*/  STL.64 [R1+0x6678], R16 ;  /* 0x0066781001007387 */ /* 0x0001e80000100a00 */
[----:B------:R-:W2:Y:S04]  /*b8700*/  LDL.LU R60, [R1+0x548] ;  /* 0x00054800013c7983 */ /* 0x000ea80000300800 */
        /* <DEDUP_REMOVED lines=30> */
[----:B------:R-:W-:Y:S04]  /*b88f0*/  STL [R1+0x6668], R54 ;  /* 0x0066683601007387 */ /* 0x000fe80000100800 */
[----:B------:R0:W-:Y:S04]  /*b8900*/  STL.64 [R1+0x6660], R52 ;  /* 0x0066603401007387 */ /* 0x0001e80000100a00 */
[----:B0-----:R-:W4:Y:S04]  /*b8910*/  LDL.LU R52, [R1+0x2bd0] ;  /* 0x002bd00001347983 */ /* 0x001f280000300800 */
        /* <DEDUP_REMOVED lines=11> */
[----:B0-----:R-:W4:Y:S01]  /*b89d0*/  LDL.LU.64 R4, [R1+0x5a0] ;  /* 0x0005a00001047983 */ /* 0x001f220000300a00 */
[C---:B---3--:R-:W-:Y:S03]  /*b89e0*/  HMMA.16816.F32 R12, R36.reuse, R56, R12 ;  /* 0x00000038240c723c */ /* 0x048fe6000000180c */
        /* <DEDUP_REMOVED lines=17> */
[----:B------:R-:W2:Y:S04]  /*b8b00*/  LDL.LU R32, [R1+0x77f8] ;  /* 0x0077f80001207983 */ /* 0x000ea80000300800 */
        /* <DEDUP_REMOVED lines=9> */
[----:B0-----:R-:W4:Y:S01]  /*b8ba0*/  LDL.LU.64 R22, [R1+0x77f0] ;  /* 0x0077f00001167983 */ /* 0x001f220000300a00 */
[----:B------:R-:W-:Y:S02]  /*b8bb0*/  IMAD.MOV.U32 R20, RZ, RZ, R38 ;  /* 0x000000ffff147224 */ /* 0x000fe400078e0026 */
[----:B------:R-:W-:-:S02]  /*b8bc0*/  IMAD.MOV.U32 R0, RZ, RZ, R39 ;  /* 0x000000ffff007224 */ /* 0x000fc400078e0027 */
[----:B------:R-:W-:Y:S02]  /*b8bd0*/  IMAD.MOV.U32 R29, RZ, RZ, R36 ;  /* 0x000000ffff1d7224 */ /* 0x000fe400078e0024 */
[----:B------:R-:W-:Y:S01]  /*b8be0*/  IMAD.MOV.U32 R21, RZ, RZ, R37 ;  /* 0x000000ffff157224 */ /* 0x000fe200078e0025 */
[----:B------:R-:W3:Y:S04]  /*b8bf0*/  LDL.LU.64 R38, [R1+0x77e8] ;  /* 0x0077e80001267983 */ /* 0x000ee80000300a00 */
[----:B------:R-:W3:Y:S04]  /*b8c00*/  LDL.LU.64 R36, [R1+0x77e0] ;  /* 0x0077e00001247983 */ /* 0x000ee80000300a00 */
[----:B------:R-:W-:Y:S04]  /*b8c10*/  STL.64 [R1+0x7778], R34 ;  /* 0x0077782201007387 */ /* 0x000fe80000100a00 */
[----:B--2---:R0:W-:Y:S01]  /*b8c20*/  STL [R1+0x7770], R32 ;  /* 0x0077702001007387 */ /* 0x0041e20000100800 */
[----:B------:R-:W-:-:S02]  /*b8c30*/  IMAD.MOV.U32 R33, RZ, RZ, R21 ;  /* 0x000000ffff217224 */ /* 0x000fc400078e0015 */
[----:B0-----:R-:W-:Y:S02]  /*b8c40*/  IMAD.MOV.U32 R32, RZ, RZ, R29 ;  /* 0x000000ffff207224 */ /* 0x001fe400078e001d */
[----:B------:R-:W-:Y:S02]  /*b8c50*/  IMAD.MOV.U32 R34, RZ, RZ, R20 ;  /* 0x000000ffff227224 */ /* 0x000fe400078e0014 */
[----:B------:R-:W-:-:S07]  /*b8c60*/  IMAD.MOV.U32 R35, RZ, RZ, R0 ;  /* 0x000000ffff237224 */ /* 0x000fce00078e0000 */
[----:B----4-:R-:W-:-:S15]  /*b8c70*/  HMMA.16816.F32 R48, R32, R22, R48 ;  /* 0x000000162030723c */ /* 0x010fde0000001830 */
[----:B------:R-:W-:-:S04]  /*b8c80*/  NOP ;  /* 0x0000000000007918 */ /* 0x000fc80000000000 */
[----:B------:R-:W-:Y:S04]  /*b8c90*/  STL.64 [R1+0x80], R48 ;  /* 0x0000803001007387 */ /* 0x000fe80000100a00 */
[----:B------:R0:W-:Y:S04]  /*b8ca0*/  STL.64 [R1+0x88], R50 ;  /* 0x0000883201007387 */ /* 0x0001e80000100a00 */
[----:B0-----:R-:W2:Y:S04]  /*b8cb0*/  LDL.LU.64 R50, [R1+0x77d8] ;  /* 0x0077d80001327983 */ /* 0x001ea80000300a00 */
[----:B------:R-:W4:Y:S01]  /*b8cc0*/  LDL.LU.64 R48, [R1+0x77d0] ;  /* 0x0077d00001307983 */ /* 0x000f220000300a00 */
[C---:B------:R-:W-:Y:S03]  /*b8cd0*/  HMMA.16816.F32 R4, R32.reuse, R24, R4 ;  /* 0x000000182004723c */ /* 0x040fe60000001804 */
[----:B------:R3:W-:Y:S05]  /*b8ce0*/  STL.64 [R1+0x7780], R22 ;  /* 0x0077801601007387 */ /* 0x0007ea0000100a00 */
[C---:B---3--:R-:W-:Y:S11]  /*b8cf0*/  HMMA.16816.F32 R20, R32.reuse, R60, R12 ;  /* 0x0000003c2014723c */ /* 0x048ff6000000180c */
[----:B------:R-:W-:Y:S04]  /*b8d00*/  STL.64 [R1+0xe0], R4 ;  /* 0x0000e00401007387 */ /* 0x000fe80000100a00 */
[----:B------:R2:W-:Y:S04]  /*b8d10*/  STL.64 [R1+0xe8], R6 ;  /* 0x0000e80601007387 */ /* 0x0005e80000100a00 */
[----:B------:R-:W-:Y:S04]  /*b8d20*/  STL.64 [R1+0x120], R20 ;  /* 0x0001201401007387 */ /* 0x000fe80000100a00 */
[----:B------:R-:W-:Y:S01]  /*b8d30*/  STL.64 [R1+0x128], R22 ;  /* 0x0001281601007387 */ /* 0x000fe20000100a00 */
        /* <DEDUP_REMOVED lines=10> */
[----:B------:R-:W-:Y:S02]  /*b8de0*/  STL.64 [R1+0x77b0], R40 ;  /* 0x0077b02801007387 */ /* 0x000fe40000100a00 */
[C---:B------:R-:W-:Y:S11]  /*b8df0*/  HMMA.16816.F32 R12, R32.reuse, R38, R44 ;  /* 0x00000026200c723c */ /* 0x040ff6000000182c */
[----:B------:R-:W-:Y:S04]  /*b8e00*/  STL.64 [R1+0x490], R4 ;  /* 0x0004900401007387 */ /* 0x000fe80000100a00 */
[----:B------:R0:W-:Y:S04]  /*b8e10*/  STL.64 [R1+0x498], R6 ;  /* 0x0004980601007387 */ /* 0x0001e80000100a00 */
[----:B------:R-:W2:Y:S01]  /*b8e20*/  LDL.LU R52, [R1+0x2d90] ;  /* 0x002d900001347983 */ /* 0x000ea20000300800 */
[----:B0-----:R-:W-:Y:S03]  /*b8e30*/  HMMA.16816.F32 R4, R32, R30, R8 ;  /* 0x0000001e2004723c */ /* 0x001fe60000001808 */
[----:B------:R0:W-:Y:S04]  /*b8e40*/  STL.64 [R1+0x4c0], R12 ;  /* 0x0004c00c01007387 */ /* 0x0001e80000100a00 */
[----:B------:R1:W-:-:S12]  /*b8e50*/  STL.64 [R1+0x4c8], R14 ;  /* 0x0004c80e01007387 */ /* 0x0003d80000100a00 */
[----:B------:R3:W-:Y:S04]  /*b8e60*/  STL.64 [R1+0x4f0], R4 ;  /* 0x0004f00401007387 */ /* 0x0007e80000100a00 */
[----:B------:R4:W-:Y:S04]  /*b8e70*/  STL.64 [R1+0x4f8], R6 ;  /* 0x0004f80601007387 */ /* 0x0009e80000100a00 */
[----:B------:R-:W2:Y:S04]  /*b8e80*/  LDL.LU R53, [R1+0x2d94] ;  /* 0x002d940001357983 */ /* 0x000ea80000300800 */
[----:B------:R-:W2:Y:S04]  /*b8e90*/  LDL.LU R54, [R1+0x2d98] ;  /* 0x002d980001367983 */ /* 0x000ea80000300800 */
[----:B------:R-:W2:Y:S04]  /*b8ea0*/  LDL.LU R55, [R1+0x2d9c] ;  /* 0x002d9c0001377983 */ /* 0x000ea80000300800 */
[----:B0-----:R-:W2:Y:S04]  /*b8eb0*/  LDL.LU R12, [R1+0x2da0] ;  /* 0x002da000010c7983 */ /* 0x001ea80000300800 */
[----:B------:R-:W2:Y:S04]  /*b8ec0*/  LDL.LU R13, [R1+0x2da4] ;  /* 0x002da400010d7983 */ /* 0x000ea80000300800 */
[----:B-1----:R-:W2:Y:S04]  /*b8ed0*/  LDL.LU R14, [R1+0x2da8] ;  /* 0x002da800010e7983 */ /* 0x002ea80000300800 */
        /* <DEDUP_REMOVED lines=28> */
[----:B------:R-:W2:Y:S01]  /*b90a0*/  LDL.LU R2, [R1+0x77c8] ;  /* 0x0077c80001027983 */ /* 0x000ea20000300800 */
[----:B------:R-:W-:-:S03]  /*b90b0*/  IMAD.MOV.U32 R11, RZ, RZ, R3 ;  /* 0x000000ffff0b7224 */ /* 0x000fc600078e0003 */
[----:B------:R-:W3:Y:S04]  /*b90c0*/  LDL.LU R3, [R1+0x77c4] ;  /* 0x0077c40001037983 */ /* 0x000ee80000300800 */
[----:B------:R-:W-:Y:S04]  /*b90d0*/  STL.64 [R1+0x7740], R30 ;  /* 0x0077401e01007387 */ /* 0x000fe80000100a00 */
[----:B------:R0:W-:Y:S04]  /*b90e0*/  STL [R1+0x7738], R28 ;  /* 0x0077381c01007387 */ /* 0x0001e80000100800 */
[----:B0-----:R-:W3:Y:S04]  /*b90f0*/  LDL.LU R28, [R1+0x2db0] ;  /* 0x002db000011c7983 */ /* 0x001ee80000300800 */
[----:B------:R-:W3:Y:S04]  /*b9100*/  LDL.LU R29, [R1+0x2db4] ;  /* 0x002db400011d7983 */ /* 0x000ee80000300800 */
[----:B------:R-:W3:Y:S01]  /*b9110*/  LDL.LU R30, [R1+0x2db8] ;  /* 0x002db800011e7983 */ /* 0x000ee20000300800 */
[----:B--2---:R-:W-:-:S03]  /*b9120*/  IMAD.MOV.U32 R31, RZ, RZ, R2 ;  /* 0x000000ffff1f7224 */ /* 0x004fc600078e0002 */
[----:B------:R-:W2:Y:S04]  /*b9130*/  LDL.LU R2, [R1+0x77c0] ;  /* 0x0077c00001027983 */ /* 0x000ea80000300800 */
[----:B------:R-:W2:Y:S04]  /*b9140*/  LDL.LU.64 R44, [R1+0x420] ;  /* 0x00042000012c7983 */ /* 0x000ea80000300a00 */
[----:B------:R-:W2:Y:S01]  /*b9150*/  LDL.LU.64 R46, [R1+0x428] ;  /* 0x00042800012e7983 */ /* 0x000ea20000300a00 */
[C---:B------:R-:W-:Y:S08]  /*b9160*/  HMMA.16816.F32 R40, R32.reuse, R26, R40 ;  /* 0x0000001a2028723c */ /* 0x040ff00000001828 */
[----:B----4-:R-:W-:Y:S01]  /*b9170*/  HMMA.16816.F32 R56, R32, R36, R56 ;  /* 0x000000242038723c */ /* 0x010fe20000001838 */
[----:B--2---:R0:W-:Y:S04]  /*b9180*/  STL.64 [R1+0x76f0], R46 ;  /* 0x0076f02e01007387 */ /* 0x0041e80000100a00 */
[----:B------:R1:W-:Y:S04]  /*b9190*/  STL.64 [R1+0x76e8], R44 ;  /* 0x0076e82c01007387 */ /* 0x0003e80000100a00 */
[----:B0-----:R-:W2:Y:S04]  /*b91a0*/  LDL R46, [R1+0x448] ;  /* 0x00044800012e7983 */ /* 0x001ea80000100800 */
[----:B-1----:R-:W2:Y:S04]  /*b91b0*/  LDL R44, [R1+0x440] ;  /* 0x00044000012c7983 */ /* 0x002ea80000100800 */
[----:B------:R-:W2:Y:S04]  /*b91c0*/  LDL R45, [R1+0x444] ;  /* 0x00044400012d7983 */ /* 0x000ea80000100800 */
[----:B------:R-:W2:Y:S04]  /*b91d0*/  LDL R47, [R1+0x44c] ;  /* 0x00044c00012f7983 */ /* 0x000ea80000100800 */
[----:B------:R-:W-:Y:S04]  /*b91e0*/  STL.64 [R1+0x520], R40 ;  /* 0x0005202801007387 */ /* 0x000fe80000100a00 */
[----:B------:R0:W-:Y:S04]  /*b91f0*/  STL.64 [R1+0x528], R42 ;  /* 0x0005282a01007387 */ /* 0x0001e80000100a00 */
[----:B0-----:R-:W4:Y:S04]  /*b9200*/  LDL.LU.64 R42, [R1+0x77b8] ;  /* 0x0077b800012a7983 */ /* 0x001f280000300a00 */
[----:B------:R-:W2:Y:S04]  /*b9210*/  LDL.LU.64 R40, [R1+0x77b0] ;  /* 0x0077b00001287983 */ /* 0x000ea80000300a00 */
[----:B------:R-:W-:Y:S04]  /*b9220*/  STL.64 [R1+0x550], R56 ;  /* 0x0005503801007387 */ /* 0x000fe80000100a00 */
[----:B------:R0:W-:Y:S04]  /*b9230*/  STL.64 [R1+0x558], R58 ;  /* 0x0005583a01007387 */ /* 0x0001e80000100a00 */
[----:B0-----:R-:W4:Y:S04]  /*b9240*/  LDL.LU.64 R58, [R1+0x77a8] ;  /* 0x0077a800013a7983 */ /* 0x001f280000300a00 */
[----:B------:R-:W4:Y:S04]  /*b9250*/  LDL.LU.64 R56, [R1+0x77a0] ;  /* 0x0077a00001387983 */ /* 0x000f280000300a00 */
[----:B------:R-:W-:Y:S04]  /*b9260*/  STL.64 [R1+0x7750], R38 ;  /* 0x0077502601007387 */ /* 0x000fe80000100a00 */
[----:B------:R3:W-:Y:S02]  /*b9270*/  STL.64 [R1+0x7748], R36 ;  /* 0x0077482401007387 */ /* 0x0007e40000100a00 */
[----:B---3--:R-:W-:-:S02]  /*b9280*/  IMAD.MOV.U32 R36, RZ, RZ, R3 ;  /* 0x000000ffff247224 */ /* 0x008fc400078e0003 */
[----:B------:R-:W3:Y:S04]  /*b9290*/  LDL.LU R3, [R1+0x7798] ;  /* 0x0077980001037983 */ /* 0x000ee80000300800 */
[----:B------:R-:W3:Y:S04]  /*b92a0*/  LDL.LU R37, [R1+0x2dc4] ;  /* 0x002dc40001257983 */ /* 0x000ee80000300800 */
[----:B------:R-:W3:Y:S04]  /*b92b0*/  LDL.LU R38, [R1+0x2dc8] ;  /* 0x002dc80001267983 */ /* 0x000ee80000300800 */
[----:B------:R-:W3:Y:S01]  /*b92c0*/  LDL.LU R39, [R1+0x2dcc] ;  /* 0x002dcc0001277983 */ /* 0x000ee20000300800 */
[----:B--2---:R-:W-:Y:S08]  /*b92d0*/  HMMA.16816.F32 R4, R44, R40, R4 ;  /* 0x000000282c04723c */ /* 0x004ff00000001804 */
[C---:B----4-:R-:W-:Y:S08]  /*b92e0*/  HMMA.16816.F32 R48, R32.reuse, R58, R48 ;  /* 0x0000003a2030723c */ /* 0x050ff00000001830 */
[----:B---3--:R-:W-:Y:S08]  /*b92f0*/  HMMA.16816.F32 R32, R32, R2, R20 ;  /* 0x000000022020723c */ /* 0x008ff00000001814 */
[----:B------:R-:W-:Y:S03]  /*b9300*/  HMMA.16816.F32 R36, R44, R56, R36 ;  /* 0x000000382c24723c */ /* 0x000fe60000001824 */
[----:B------:R-:W-:Y:S04]  /*b9310*/  STL.64 [R1+0x580], R48 ;  /* 0x0005803001007387 */ /* 0x000fe80000100a00 */
[----:B------:R0:W-:Y:S04]  /*b9320*/  STL.64 [R1+0x588], R50 ;  /* 0x0005883201007387 */ /* 0x0001e80000100a00 */
[----:B0-----:R-:W2:Y:S04]  /*b9330*/  LDL.LU.64 R50, [R1+0x7790] ;  /* 0x0077900001327983 */ /* 0x001ea80000300a00 */
[----:B------:R-:W3:Y:S04]  /*b9340*/  LDL.LU.64 R48, [R1+0x7788] ;  /* 0x0077880001307983 */ /* 0x000ee80000300a00 */
[----:B------:R-:W4:Y:S04]  /*b9350*/  LDL.LU.64 R22, [R1+0x7780] ;  /* 0x0077800001167983 */ /* 0x000f280000300a00 */
[----:B------:R-:W-:Y:S04]  /*b9360*/  STL.64 [R1+0x460], R32 ;  /* 0x0004602001007387 */ /* 0x000fe80000100a00 */
[----:B------:R0:W-:Y:S04]  /*b9370*/  STL.64 [R1+0x468], R34 ;  /* 0x0004682201007387 */ /* 0x0001e80000100a00 */
[----:B0-----:R-:W2:Y:S04]  /*b9380*/  LDL.LU.64 R34, [R1+0x7778] ;  /* 0x0077780001227983 */ /* 0x001ea80000300a00 */
[----:B------:R-:W2:Y:S04]  /*b9390*/  LDL.LU R32, [R1+0x7770] ;  /* 0x0077700001207983 */ /* 0x000ea80000300800 */
[----:B------:R0:W-:Y:S04]  /*b93a0*/  STL.64 [R1+0x1390], R4 ;  /* 0x0013900401007387 */ /* 0x0001e80000100a00 */
[----:B------:R-:W-:Y:S04]  /*b93b0*/  STL.64 [R1+0x1398], R6 ;  /* 0x0013980601007387 */ /* 0x000fe80000100a00 */
[----:B0-----:R-:W2:Y:S04]  /*b93c0*/  LDL.LU.64 R4, [R1+0x7768] ;  /* 0x0077680001047983 */ /* 0x001ea80000300a00 */
[----:B------:R-:W-:Y:S04]  /*b93d0*/  STL.64 [R1+0x7760], R42 ;  /* 0x0077602a01007387 */ /* 0x000fe80000100a00 */
[----:B------:R-:W-:Y:S04]  /*b93e0*/  STL.64 [R1+0x7758], R40 ;  /* 0x0077582801007387 */ /* 0x000fe80000100a00 */
[----:B------:R-:W-:Y:S04]  /*b93f0*/  STL.64 [R1+0x7708], R58 ;  /* 0x0077083a01007387 */ /* 0x000fe80000100a00 */
[----:B------:R0:W-:Y:S04]  /*b9400*/  STL.64 [R1+0x7700], R56 ;  /* 0x0077003801007387 */ /* 0x0001e80000100a00 */
[----:B------:R-:W-:Y:S04]  /*b9410*/  STL.64 [R1+0x1370], R36 ;  /* 0x0013702401007387 */ /* 0x000fe80000100a00 */
[----:B------:R-:W-:Y:S04]  /*b9420*/  STL.64 [R1+0x1378], R38 ;  /* 0x0013782601007387 */ /* 0x000fe80000100a00 */
[----:B0-----:R-:W3:Y:S04]  /*b9430*/  LDL.LU.64 R56, [R1+0x440] ;  /* 0x0004400001387983 */ /* 0x001ee80000300a00 */
[----:B------:R-:W3:Y:S04]  /*b9440*/  LDL.LU.64 R58, [R1+0x448] ;  /* 0x00044800013a7983 */ /* 0x000ee80000300a00 */
[----:B--2---:R0:W-:Y:S01]  /*b9450*/  STL.64 [R1+0x76f8], R4 ;  /* 0x0076f80401007387 */ /* 0x0041e20000100a00 */
[C---:B---3--:R-:W-:Y:S08]  /*b9460*/  HMMA.16816.F32 R28, R56.reuse, R4, R28 ;  /* 0x00000004381c723c */ /* 0x048ff0000000181c */
[C---:B0-----:R-:W-:Y:S08]  /*b9470*/  HMMA.16816.F32 R4, R56.reuse, R34, R12 ;  /* 0x000000223804723c */ /* 0x041ff0000000180c */
[C---:B----4-:R-:W-:Y:S03]  /*b9480*/  HMMA.16816.F32 R12, R56.reuse, R22, R52 ;  /* 0x00000016380c723c */ /* 0x050fe60000001834 */
[----:B------:R-:W-:Y:S04]  /*b9490*/  STL.64 [R1+0x1350], R28 ;  /* 0x0013501c01007387 */ /* 0x000fe80000100a00 */
[----:B------:R-:W-:Y:S04]  /*b94a0*/  STL.64 [R1+0x1358], R30 ;  /* 0x0013581e01007387 */ /* 0x000fe80000100a00 */
[----:B------:R-:W-:Y:S04]  /*b94b0*/  STL.64 [R1+0x7718], R34 ;  /* 0x0077182201007387 */ /* 0x000fe80000100a00 */
[----:B------:R-:W-:Y:S04]  /*b94c0*/  STL [R1+0x7710], R32 ;  /* 0x0077102001007387 */ /* 0x000fe80000100800 */
[----:B------:R-:W-:Y:S04]  /*b94d0*/  STL.64 [R1+0x1330], R4 ;  /* 0x0013300401007387 */ /* 0x000fe80000100a00 */
[----:B------:R0:W-:Y:S02]  /*b94e0*/  STL.64 [R1+0x1338], R6 ;  /* 0x0013380601007387 */ /* 0x0001e40000100a00 */
[C---:B0-----:R-:W-:Y:S02]  /*b94f0*/  HMMA.16816.F32 R4, R56.reuse, R24, R16 ;  /* 0x000000183804723c */ /* 0x041fe40000001810 */
[----:B------:R-:W-:Y:S04]  /*b9500*/  STL.64 [R1+0x7720], R22 ;  /* 0x0077201601007387 */ /* 0x000fe80000100a00 */
[----:B------:R0:W-:Y:S04]  /*b9510*/  STL.64 [R1+0x1310], R12 ;  /* 0x0013100c01007387 */ /* 0x0001e80000100a00 */
[----:B------:R-:W-:Y:S04]  /*b9520*/  STL.64 [R1+0x1318], R14 ;  /* 0x0013180e01007387 */ /* 0x000fe80000100a00 */
        /* <DEDUP_REMOVED lines=60> */
[----:B0-----:R-:W3:Y:S01]  /*b98f0*/  LDL.LU.64 R42, [R1+0x7760] ;  /* 0x00776000012a7983 */ /* 0x001ee20000300a00 */
[----:B----4-:R-:W-:Y:S03]  /*b9900*/  HMMA.16816.F32 R8, R56, R50, R8 ;  /* 0x000000323808723c */ /* 0x010fe60000001808 */
[----:B------:R-:W2:-:S15]  /*b9910*/  LDL.LU.64 R40, [R1+0x7758] ;  /* 0x0077580001287983 */ /* 0x000e9e0000300a00 */
[----:B------:R-:W-:Y:S01]  /*b9920*/  NOP ;  /* 0x0000000000007918 */ /* 0x000fe20000000000 */
[----:B------:R0:W-:Y:S04]  /*b9930*/  STL.64 [R1+0x12a0], R8 ;  /* 0x0012a00801007387 */ /* 0x0001e80000100a00 */
[----:B------:R1:W-:Y:S04]  /*b9940*/  STL.64 [R1+0x12a8], R10 ;  /* 0x0012a80a01007387 */ /* 0x0003e80000100a00 */
[----:B0-----:R-:W4:Y:S04]  /*b9950*/  LDL.LU R8, [R1+0x2c70] ;  /* 0x002c700001087983 */ /* 0x001f280000300800 */
[----:B------:R-:W4:Y:S04]  /*b9960*/  LDL.LU R9, [R1+0x2c74] ;  /* 0x002c740001097983 */ /* 0x000f280000300800 */
[----:B-1----:R-:W4:Y:S04]  /*b9970*/  LDL.LU R10, [R1+0x2c78] ;  /* 0x002c7800010a7983 */ /* 0x002f280000300800 */
[----:B------:R-:W4:Y:S04]  /*b9980*/  LDL.LU R11, [R1+0x2c7c] ;  /* 0x002c7c00010b7983 */ /* 0x000f280000300800 */
        /* <DEDUP_REMOVED lines=17> */
[----:B------:R-:W2:Y:S01]  /*b9aa0*/  LDL.LU R28, [R1+0x7738] ;  /* 0x00773800011c7983 */ /* 0x000ea20000300800 */
[----:B---3--:R-:W-:-:S15]  /*b9ab0*/  HMMA.16816.F32 R24, R56, R30, R24 ;  /* 0x0000001e3818723c */ /* 0x008fde0000001818 */
[----:B------:R-:W-:-:S04]  /*b9ac0*/  NOP ;  /* 0x0000000000007918 */ /* 0x000fc80000000000 */
[----:B------:R-:W-:Y:S04]  /*b9ad0*/  STL.64 [R1+0x1240], R24 ;  /* 0x0012401801007387 */ /* 0x000fe80000100a00 */
[----:B------:R0:W-:Y:S04]  /*b9ae0*/  STL.64 [R1+0x1248], R26 ;  /* 0x0012481a01007387 */ /* 0x0001e80000100a00 */
[----:B0-----:R-:W3:Y:S01]  /*b9af0*/  LDL.LU.64 R26, [R1+0x7730] ;  /* 0x00773000011a7983 */ /* 0x001ee20000300a00 */
[C---:B--2---:R-:W-:Y:S03]  /*b9b00*/  HMMA.16816.F32 R32, R56.reuse, R36, R32 ;  /* 0x000000243820723c */ /* 0x044fe60000001820 */
[----:B------:R-:W4:Y:S04]  /*b9b10*/  LDL.LU.64 R24, [R1+0x7728] ;  /* 0x0077280001187983 */ /* 0x000f280000300a00 */
[----:B------:R-:W-:Y:S04]  /*b9b20*/  STL.64 [R1+0x76a0], R30 ;  /* 0x0076a01e01007387 */ /* 0x000fe80000100a00 */
[----:B------:R0:W-:Y:S04]  /*b9b30*/  STL [R1+0x7698], R28 ;  /* 0x0076981c01007387 */ /* 0x0001e80000100800 */
[----:B0-----:R-:W2:Y:S04]  /*b9b40*/  LDL.LU R28, [R1+0x2cc0] ;  /* 0x002cc000011c7983 */ /* 0x001ea80000300800 */
[----:B------:R-:W2:Y:S04]  /*b9b50*/  LDL.LU R29, [R1+0x2cc4] ;  /* 0x002cc400011d7983 */ /* 0x000ea80000300800 */
[----:B------:R-:W2:Y:S04]  /*b9b60*/  LDL.LU R30, [R1+0x2cc8] ;  /* 0x002cc800011e7983 */ /* 0x000ea80000300800 */
[----:B------:R-:W2:Y:S01]  /*b9b70*/  LDL.LU R31, [R1+0x2ccc] ;  /* 0x002ccc00011f7983 */ /* 0x000ea20000300800 */
[----:B------:R-:W-:Y:S01]  /*b9b80*/  IMAD.MOV.U32 R0, RZ, RZ, R59 ;  /* 0x000000ffff007224 */ /* 0x000fe200078e003b */
[----:B---3--:R-:W-:-:S15]  /*b9b90*/  HMMA.16816.F32 R20, R56, R26, R20 ;  /* 0x0000001a3814723c */ /* 0x008fde0000001814 */
[----:B------:R-:W-:-:S04]  /*b9ba0*/  NOP ;  /* 0x0000000000007918 */ /* 0x000fc80000000000 */
[----:B------:R-:W-:Y:S04]  /*b9bb0*/  STL.64 [R1+0x1220], R20 ;  /* 0x0012201401007387 */ /* 0x000fe80000100a00 */
[----:B------:R0:W-:Y:S04]  /*b9bc0*/  STL.64 [R1+0x1228], R22 ;  /* 0x0012281601007387 */ /* 0x0001e80000100a00 */
[----:B0-----:R-:W3:Y:S04]  /*b9bd0*/  LDL.LU.64 R22, [R1+0x7720] ;  /* 0x0077200001167983 */ /* 0x001ee80000300a00 */
[----:B------:R-:W-:Y:S04]  /*b9be0*/  STL.64 [R1+0x1200], R32 ;  /* 0x0012002001007387 */ /* 0x000fe80000100a00 */
[----:B------:R0:W-:Y:S01]  /*b9bf0*/  STL.64 [R1+0x1208], R34 ;  /* 0x0012082201007387 */ /* 0x0001e20000100a00 */
[----:B------:R-:W-:-:S03]  /*b9c00*/  IMAD.MOV.U32 R20, RZ, RZ, R58 ;  /* 0x000000ffff147224 */ /* 0x000fc600078e003a */
[----:B0-----:R-:W2:Y:S04]  /*b9c10*/  LDL.LU.64 R34, [R1+0x7718] ;  /* 0x0077180001227983 */ /* 0x001ea80000300a00 */
[----:B------:R-:W2:Y:S04]  /*b9c20*/  LDL.LU R32, [R1+0x7710] ;  /* 0x0077100001207983 */ /* 0x000ea80000300800 */
[----:B------:R-:W2:Y:S01]  /*b9c30*/  LDL.LU.64 R58, [R1+0x7708] ;  /* 0x00770800013a7983 */ /* 0x000ea20000300a00 */
[----:B------:R-:W-:Y:S02]  /*b9c40*/  IMAD.MOV.U32 R33, RZ, RZ, R56 ;  /* 0x000000ffff217224 */ /* 0x000fe400078e0038 */
[----:B------:R-:W-:-:S02]  /*b9c50*/  IMAD.MOV.U32 R21, RZ, RZ, R57 ;  /* 0x000000ffff157224 */ /* 0x000fc400078e0039 */
[----:B------:R-:W3:Y:S04]  /*b9c60*/  LDL.LU.64 R56, [R1+0x7700] ;  /* 0x0077000001387983 */ /* 0x000ee80000300a00 */
[----:B------:R0:W-:Y:S04]  /*b9c70*/  STL.64 [R1+0x76b0], R38 ;  /* 0x0076b02601007387 */ /* 0x0001e80000100a00 */
[----:B------:R1:W-:Y:S01]  /*b9c80*/  STL.64 [R1+0x76a8], R36 ;  /* 0x0076a82401007387 */ /* 0x0003e20000100a00 */
[----:B0-----:R-:W-:Y:S02]  /*b9c90*/  IMAD.MOV.U32 R38, RZ, RZ, R20 ;  /* 0x000000ffff267224 */ /* 0x001fe400078e0014 */
[----:B-1----:R-:W-:-:S02]  /*b9ca0*/  IMAD.MOV.U32 R36, RZ, RZ, R33 ;  /* 0x000000ffff247224 */ /* 0x002fc400078e0021 */
[----:B------:R-:W-:Y:S02]  /*b9cb0*/  IMAD.MOV.U32 R37, RZ, RZ, R21 ;  /* 0x000000ffff257224 */ /* 0x000fe400078e0015 */
[----:B------:R-:W-:-:S07]  /*b9cc0*/  IMAD.MOV.U32 R39, RZ, RZ, R0 ;  /* 0x000000ffff277224 */ /* 0x000fce00078e0000 */
[C---:B--2---:R-:W-:Y:S08]  /*b9cd0*/  HMMA.16816.F32 R4, R36.reuse, R58, R4 ;  /* 0x0000003a2404723c */ /* 0x044ff00000001804 */
[----:B------:R-:W-:Y:S11]  /*b9ce0*/  HMMA.16816.F32 R36, R36, R2, R44 ;  /* 0x000000022424723c */ /* 0x000ff6000000182c */
[----:B------:R0:W-:Y:S04]  /*b9cf0*/  STL.64 [R1+0x11e0], R4 ;  /* 0x0011e00401007387 */ /* 0x0001e80000100a00 */
[----:B------:R-:W-:Y:S04]  /*b9d00*/  STL.64 [R1+0x11e8], R6 ;  /* 0x0011e80601007387 */ /* 0x000fe80000100a00 */
[----:B0-----:R-:W2:Y:S04]  /*b9d10*/  LDL.LU.64 R4, [R1+0x76f8] ;  /* 0x0076f80001047983 */ /* 0x001ea80000300a00 */
[----:B------:R-:W2:Y:S04]  /*b9d20*/  LDL.LU.64 R46, [R1+0x76f0] ;  /* 0x0076f000012e7983 */ /* 0x000ea80000300a00 */
[----:B------:R-:W2:Y:S04]  /*b9d30*/  LDL.LU.64 R44, [R1+0x76e8] ;  /* 0x0076e800012c7983 */ /* 0x000ea80000300a00 */
[----:B------:R-:W-:Y:S04]  /*b9d40*/  STL.64 [R1+0x76c0], R42 ;  /* 0x0076c02a01007387 */ /* 0x000fe80000100a00 */
[----:B------:R-:W-:Y:S04]  /*b9d50*/  STL.64 [R1+0x440], R36 ;  /* 0x0004402401007387 */ /* 0x000fe80000100a00 */
[----:B------:R-:W-:Y:S04]  /*b9d60*/  STL.64 [R1+0x448], R38 ;  /* 0x0004482601007387 */ /* 0x000fe80000100a00 */
[----:B------:R-:W-:Y:S01]  /*b9d70*/  STL.64 [R1+0x76b8], R40 ;  /* 0x0076b82801007387 */ /* 0x000fe20000100a00 */
[C---:B--2---:R-:W-:Y:S08]  /*b9d80*/  HMMA.16816.F32 R28, R44.reuse, R40, R28 ;  /* 0x000000282c1c723c */ /* 0x044ff0000000181c */
[C---:B------:R-:W-:Y:S11]  /*b9d90*/  HMMA.16816.F32 R12, R44.reuse, R4, R12 ;  /* 0x000000042c0c723c */ /* 0x040ff6000000180c */
[----:B------:R-:W-:Y:S04]  /*b9da0*/  STL.64 [R1+0x11c0], R28 ;  /* 0x0011c01c01007387 */ /* 0x000fe80000100a00 */
[----:B------:R3:W-:Y:S02]  /*b9db0*/  STL.64 [R1+0x11c8], R30 ;  /* 0x0011c81e01007387 */ /* 0x0007e40000100a00 */
[----:B---3--:R-:W-:Y:S02]  /*b9dc0*/  HMMA.16816.F32 R28, R44, R56, R48 ;  /* 0x000000382c1c723c */ /* 0x008fe40000001830 */
[----:B------:R-:W-:Y:S04]  /*b9dd0*/  STL.64 [R1+0x7670], R58 ;  /* 0x0076703a01007387 */ /* 0x000fe80000100a00 */
[----:B------:R-:W-:-:S13]  /*b9de0*/  STL.64 [R1+0x7668], R56 ;  /* 0x0076683801007387 */ /* 0x000fda0000100a00 */
[----:B------:R-:W-:Y:S04]  /*b9df0*/  STL.64 [R1+0x11a0], R28 ;  /* 0x0011a01c01007387 */ /* 0x000fe80000100a00 */
[----:B------:R-:W-:Y:S04]  /*b9e00*/  STL.64 [R1+0x11a8], R30 ;  /* 0x0011a81e01007387 */ /* 0x000fe80000100a00 */
[----:B------:R0:W-:Y:S04]  /*b9e10*/  STL.64 [R1+0x7628], R4 ;  /* 0x0076280401007387 */ /* 0x0001e80000100a00 */
[----:B------:R-:W-:Y:S04]  /*b9e20*/  STL.64 [R1+0x1180], R12 ;  /* 0x0011800c01007387 */ /* 0x000fe80000100a00 */
[----:B------:R1:W-:Y:S01]  /*b9e30*/  STL.64 [R1+0x1188], R14 ;  /* 0x0011880e01007387 */ /* 0x0003e20000100a00 */
[C---:B0-----:R-:W-:Y:S08]  /*b9e40*/  HMMA.16816.F32 R4, R44.reuse, R34, R52 ;  /* 0x000000222c04723c */ /* 0x041ff00000001834 */
[----:B-1----:R-:W-:Y:S01]  /*b9e50*/  HMMA.16816.F32 R12, R44, R22, R16 ;  /* 0x000000162c0c723c */ /* 0x002fe20000001810 */
[----:B------:R-:W-:Y:S04]  /*b9e60*/  STL.64 [R1+0x7638], R34 ;  /* 0x0076382201007387 */ /* 0x000fe80000100a00 */
[----:B------:R-:W-:Y:S01]  /*b9e70*/  STL [R1+0x7630], R32 ;  /* 0x0076302001007387 */ /* 0x000fe20000100800 */
[----:B------:R-:W-:-:S05]  /*b9e80*/  IMAD.MOV.U32 R0, RZ, RZ, R47 ;  /* 0x000000ffff007224 */ /* 0x000fca00078e002f */
[----:B------:R0:W-:Y:S04]  /*b9e90*/  STL.64 [R1+0x1160], R4 ;  /* 0x0011600401007387 */ /* 0x0001e80000100a00 */
[----:B------:R1:W-:Y:S04]  /*b9ea0*/  STL.64 [R1+0x1168], R6 ;  /* 0x0011680601007387 */ /* 0x0003e80000100a00 */
[----:B------:R-:W-:Y:S04]  /*b9eb0*/  STL.64 [R1+0x1140], R12 ;  /* 0x0011400c01007387 */ /* 0x000fe80000100a00 */
[----:B------:R-:W-:Y:S04]  /*b9ec0*/  STL.64 [R1+0x1148], R14 ;  /* 0x0011480e01007387 */ /* 0x000fe80000100a00 */
[----:B------:R2:W-:Y:S01]  /*b9ed0*/  STL.64 [R1+0x7640], R22 ;  /* 0x0076401601007387 */ /* 0x0005e20000100a00 */
[----:B0-----:R-:W-:-:S02]  /*b9ee0*/  IMAD.MOV.U32 R5, RZ, RZ, R45 ;  /* 0x000000ffff057224 */ /* 0x001fc400078e002d */
[----:B-1----:R-:W-:Y:S02]  /*b9ef0*/  IMAD.MOV.U32 R6, RZ, RZ, R44 ;  /* 0x000000ffff067224 */ /* 0x002fe400078e002c */
[----:B------:R-:W-:Y:S02]  /*b9f00*/  IMAD.MOV.U32 R4, RZ, RZ, R46 ;  /* 0x000000ffff047224 */ /* 0x000fe400078e002e */
[----:B------:R-:W-:Y:S02]  /*b9f10*/  IMAD.MOV.U32 R21, RZ, RZ, R5 ;  /* 0x000000ffff157224 */ /* 0x000fe400078e0005 */
[----:B------:R-:W-:Y:S02]  /*b9f20*/  IMAD.MOV.U32 R20, RZ, RZ, R6 ;  /* 0x000000ffff147224 */ /* 0x000fe400078e0006 */
[----:B--2---:R-:W-:Y:S02]  /*b9f30*/  IMAD.MOV.U32 R22, RZ, RZ, R4 ;  /* 0x000000ffff167224 */ /* 0x004fe400078e0004 */
[----:B------:R-:W-:-:S07]  /*b9f40*/  IMAD.MOV.U32 R23, RZ, RZ, R0 ;  /* 0x000000ffff177224 */ /* 0x000fce00078e0000 */
[----:B----4-:R-:W-:Y:S01]  /*b9f50*/  HMMA.16816.F32 R4, R20, R24, R8 ;  /* 0x000000181404723c */ /* 0x010fe20000001808 */
[----:B------:R-:W-:Y:S04]  /*b9f60*/  STL.64 [R1+0x7690], R26 ;  /* 0x0076901a01007387 */ /* 0x000fe80000100a00 */
[----:B------:R-:W-:-:S14]  /*b9f70*/  STL.64 [R1+0x7688], R24 ;  /* 0x0076881801007387 */ /* 0x000fdc0000100a00 */
        /* <DEDUP_REMOVED lines=74> */
[----:B------:R-:W3:Y:S04]  /*ba420*/  LDL.LU.64 R44, [R1+0x3e0] ;  /* 0x0003e000012c7983 */ /* 0x000ee80000300a00 */
[----:B------:R-:W3:Y:S01]  /*ba430*/  LDL.LU.64 R46, [R1+0x3e8] ;  /* 0x0003e800012e7983 */ /* 0x000ee20000300a00 */
        /* <DEDUP_REMOVED lines=32> */
[----:B------:R-:W3:Y:S01]  /*ba640*/  LDL.LU R28, [R1+0x7698] ;  /* 0x00769800011c7983 */ /* 0x000ee20000300800 */
[----:B----4-:R-:W-:-:S15]  /*ba650*/  HMMA.16816.F32 R24, R20, R30, R24 ;  /* 0x0000001e1418723c */ /* 0x010fde0000001818 */
[----:B------:R-:W-:-:S04]  /*ba660*/  NOP ;  /* 0x0000000000007918 */ /* 0x000fc80000000000 */
[----:B------:R-:W-:Y:S04]  /*ba670*/  STL.64 [R1+0x1070], R24 ;  /* 0x0010701801007387 */ /* 0x000fe80000100a00 */
[----:B------:R0:W-:Y:S04]  /*ba680*/  STL.64 [R1+0x1078], R26 ;  /* 0x0010781a01007387 */ /* 0x0001e80000100a00 */
[----:B0-----:R-:W4:Y:S01]  /*ba690*/  LDL.LU.64 R26, [R1+0x7690] ;  /* 0x00769000011a7983 */ /* 0x001f220000300a00 */
[C---:B--2---:R-:W-:Y:S03]  /*ba6a0*/  HMMA.16816.F32 R56, R20.reuse, R36, R56 ;  /* 0x000000241438723c */ /* 0x044fe60000001838 */
[----:B------:R-:W2:Y:S04]  /*ba6b0*/  LDL.LU.64 R24, [R1+0x7688] ;  /* 0x0076880001187983 */ /* 0x000ea80000300a00 */
[----:B------:R-:W-:Y:S04]  /*ba6c0*/  STL.64 [R1+0x7610], R30 ;  /* 0x0076101e01007387 */ /* 0x000fe80000100a00 */
[----:B---3--:R0:W-:Y:S04]  /*ba6d0*/  STL [R1+0x7608], R28 ;  /* 0x0076081c01007387 */ /* 0x0081e80000100800 */
        /* <DEDUP_REMOVED lines=13> */
[----:B------:R-:W3:Y:S01]  /*ba7b0*/  LDL.LU.64 R56, [R1+0x7668] ;  /* 0x0076680001387983 */ /* 0x000ee20000300a00 */
[----:B------:R-:W-:Y:S03]  /*ba7c0*/  HMMA.16816.F32 R32, R44, R40, R32 ;  /* 0x000000282c20723c */ /* 0x000fe60000001820 */
[----:B------:R-:W-:Y:S04]  /*ba7d0*/  STL.64 [R1+0x7620], R38 ;  /* 0x0076202601007387 */ /* 0x000fe80000100a00 */
[----:B------:R0:W-:Y:S04]  /*ba7e0*/  STL.64 [R1+0x7618], R36 ;  /* 0x0076182401007387 */ /* 0x0001e80000100a00 */
[----:B0-----:R-:W4:Y:S04]  /*ba7f0*/  LDL.LU R36, [R1+0x2b80] ;  /* 0x002b800001247983 */ /* 0x001f280000300800 */
[----:B------:R-:W4:Y:S04]  /*ba800*/  LDL.LU R37, [R1+0x2b84] ;  /* 0x002b840001257983 */ /* 0x000f280000300800 */
[----:B------:R-:W4:Y:S04]  /*ba810*/  LDL.LU R38, [R1+0x2b88] ;  /* 0x002b880001267983 */ /* 0x000f280000300800 */
[----:B------:R-:W4:Y:S01]  /*ba820*/  LDL.LU R39, [R1+0x2b8c] ;  /* 0x002b8c0001277983 */ /* 0x000f220000300800 */
[C---:B--2---:R-:W-:Y:S08]  /*ba830*/  HMMA.16816.F32 R16, R20.reuse, R58, R16 ;  /* 0x0000003a1410723c */ /* 0x044ff00000001810 */
[----:B------:R-:W-:Y:S08]  /*ba840*/  HMMA.16816.F32 R20, R20, R2, R8 ;  /* 0x000000021414723c */ /* 0x000ff00000001808 */
[C---:B---3--:R-:W-:Y:S03]  /*ba850*/  HMMA.16816.F32 R4, R44.reuse, R56, R4 ;  /* 0x000000382c04723c */ /* 0x048fe60000001804 */
        /* <DEDUP_REMOVED lines=9> */
[----:B------:R-:W-:Y:S04]  /*ba8f0*/  STL.64 [R1+0xff0], R32 ;  /* 0x000ff02001007387 */ /* 0x000fe80000100a00 */
[----:B------:R0:W-:Y:S04]  /*ba900*/  STL.64 [R1+0xff8], R34 ;  /* 0x000ff82201007387 */ /* 0x0001e80000100a00 */
[----:B0-----:R-:W4:Y:S04]  /*ba910*/  LDL.LU.64 R34, [R1+0x7638] ;  /* 0x0076380001227983 */ /* 0x001f280000300a00 */
[----:B------:R-:W3:Y:S04]  /*ba920*/  LDL.LU R32, [R1+0x7630] ;  /* 0x0076300001207983 */ /* 0x000ee80000300800 */
[----:B------:R0:W-:Y:S04]  /*ba930*/  STL.64 [R1+0xfd0], R4 ;  /* 0x000fd00401007387 */ /* 0x0001e80000100a00 */
[----:B------:R-:W-:Y:S04]  /*ba940*/  STL.64 [R1+0xfd8], R6 ;  /* 0x000fd80601007387 */ /* 0x000fe80000100a00 */
[----:B0-----:R-:W3:Y:S04]  /*ba950*/  LDL.LU.64 R4, [R1+0x7628] ;  /* 0x0076280001047983 */ /* 0x001ee80000300a00 */
[----:B------:R-:W-:Y:S04]  /*ba960*/  STL.64 [R1+0x75f0], R58 ;  /* 0x0075f03a01007387 */ /* 0x000fe80000100a00 */
[----:B------:R0:W-:Y:S04]  /*ba970*/  STL.64 [R1+0x75e8], R56 ;  /* 0x0075e83801007387 */ /* 0x0001e80000100a00 */
[----:B0-----:R-:W4:Y:S04]  /*ba980*/  LDL.LU R56, [R1+0x2b90] ;  /* 0x002b900001387983 */ /* 0x001f280000300800 */
[----:B------:R-:W4:Y:S04]  /*ba990*/  LDL.LU R57, [R1+0x2b94] ;  /* 0x002b940001397983 */ /* 0x000f280000300800 */
[----:B------:R-:W4:Y:S04]  /*ba9a0*/  LDL.LU R58, [R1+0x2b98] ;  /* 0x002b9800013a7983 */ /* 0x000f280000300800 */
[----:B------:R-:W4:Y:S01]  /*ba9b0*/  LDL.LU R59, [R1+0x2b9c] ;  /* 0x002b9c00013b7983 */ /* 0x000f220000300800 */
[C---:B--2---:R-:W-:Y:S03]  /*ba9c0*/  HMMA.16816.F32 R28, R44.reuse, R22, R28 ;  /* 0x000000162c1c723c */ /* 0x044fe6000000181c */
[----:B---3--:R0:W-:Y:S05]  /*ba9d0*/  STL.64 [R1+0x75a0], R4 ;  /* 0x0075a00401007387 */ /* 0x0081ea0000100a00 */
[C---:B----4-:R-:W-:Y:S08]  /*ba9e0*/  HMMA.16816.F32 R56, R44.reuse, R4, R56 ;  /* 0x000000042c38723c */ /* 0x050ff00000001838 */
[C---:B0-----:R-:W-:Y:S11]  /*ba9f0*/  HMMA.16816.F32 R4, R44.reuse, R34, R36 ;  /* 0x000000222c04723c */ /* 0x041ff60000001824 */
[----:B------:R-:W-:Y:S04]  /*baa00*/  STL.64 [R1+0xfb0], R56 ;  /* 0x000fb03801007387 */ /* 0x000fe80000100a00 */
[----:B------:R-:W-:Y:S04]  /*baa10*/  STL.64 [R1+0xfb8], R58 ;  /* 0x000fb83a01007387 */ /* 0x000fe80000100a00 */
[----:B------:R-:W-:Y:S04]  /*baa20*/  STL.64 [R1+0x7598], R34 ;  /* 0x0075982201007387 */ /* 0x000fe80000100a00 */
[----:B------:R-:W-:Y:S04]  /*baa30*/  STL [R1+0x7590], R32 ;  /* 0x0075902001007387 */ /* 0x000fe80000100800 */
[----:B------:R-:W-:Y:S04]  /*baa40*/  STL.64 [R1+0xf90], R4 ;  /* 0x000f900401007387 */ /* 0x000fe80000100a00 */
[----:B------:R0:W-:Y:S02]  /*baa50*/  STL.64 [R1+0xf98], R6 ;  /* 0x000f980601007387 */ /* 0x0001e40000100a00 */
[C---:B0-----:R-:W-:Y:S02]  /*baa60*/  HMMA.16816.F32 R4, R44.reuse, R24, R12 ;  /* 0x000000182c04723c */ /* 0x041fe4000000180c */
[----:B------:R0:W-:Y:S04]  /*baa70*/  STL.64 [R1+0x7588], R22 ;  /* 0x0075881601007387 */ /* 0x0001e80000100a00 */
[----:B------:R-:W-:Y:S04]  /*baa80*/  STL.64 [R1+0x2b70], R28 ;  /* 0x002b701c01007387 */ /* 0x000fe80000100a00 */
[----:B------:R-:W-:Y:S01]  /*baa90*/  STL.64 [R1+0x2b78], R30 ;  /* 0x002b781e01007387 */ /* 0x000fe20000100a00 */
[C---:B------:R-:W-:Y:S08]  /*baaa0*/  HMMA.16816.F32 R12, R44.reuse, R48, R16 ;  /* 0x000000302c0c723c */ /* 0x040ff00000001810 */
[C---:B0-----:R-:W-:Y:S01]  /*baab0*/  HMMA.16816.F32 R20, R44.reuse, R60, R52 ;  /* 0x0000003c2c14723c */ /* 0x041fe20000001834 */
[----:B------:R-:W-:Y:S04]  /*baac0*/  STL.64 [R1+0x2b60], R4 ;  /* 0x002b600401007387 */ /* 0x000fe80000100a00 */
[----:B------:R0:W-:Y:S03]  /*baad0*/  STL.64 [R1+0x2b68], R6 ;  /* 0x002b680601007387 */ /* 0x0001e60000100a00 */
[C---:B0-----:R-:W-:Y:S11]  /*baae0*/  HMMA.16816.F32 R4, R44.reuse, R50, R8 ;  /* 0x000000322c04723c */ /* 0x041ff60000001808 */
        /* <DEDUP_REMOVED lines=80> */
[----:B0-----:R-:W3:Y:S01]  /*baff0*/  LDL.LU.64 R30, [R1+0x7610] ;  /* 0x00761000011e7983 */ /* 0x001ee20000300a00 */
[C---:B--2---:R-:W-:Y:S08]  /*bb000*/  HMMA.16816.F32 R48, R44.reuse, R26, R48 ;  /* 0x0000001a2c30723c */ /* 0x044ff00000001830 */
[C---:B----4-:R-:W-:Y:S01]  /*bb010*/  HMMA.16816.F32 R56, R44.reuse, R36, R56 ;  /* 0x000000242c38723c */ /* 0x050fe20000001838 */
[----:B------:R-:W2:Y:S07]  /*bb020*/  LDL.LU R28, [R1+0x7608] ;  /* 0x00760800011c7983 */ /* 0x000eae0000300800 */
[----:B---3--:R-:W-:-:S15]  /*bb030*/  HMMA.16816.F32 R8, R44, R30, R8 ;  /* 0x0000001e2c08723c */ /* 0x008fde0000001808 */
[----:B------:R-:W-:-:S04]  /*bb040*/  NOP ;  /* 0x0000000000007918 */ /* 0x000fc80000000000 */
[----:B------:R0:W-:Y:S04]  /*bb050*/  STL.64 [R1+0x2b00], R8 ;  /* 0x002b000801007387 */ /* 0x0001e80000100a00 */
[----:B------:R1:W-:Y:S04]  /*bb060*/  STL.64 [R1+0x2b08], R10 ;  /* 0x002b080a01007387 */ /* 0x0003e80000100a00 */
[----:B0-----:R-:W3:Y:S04]  /*bb070*/  LDL.LU R8, [R1+0x2a00] ;  /* 0x002a000001087983 */ /* 0x001ee80000300800 */
[----:B------:R-:W3:Y:S04]  /*bb080*/  LDL.LU R9, [R1+0x2a04] ;  /* 0x002a040001097983 */ /* 0x000ee80000300800 */
[----:B-1----:R-:W3:Y:S04]  /*bb090*/  LDL.LU R10, [R1+0x2a08] ;  /* 0x002a0800010a7983 */ /* 0x002ee80000300800 */
[----:B------:R-:W3:Y:S04]  /*bb0a0*/  LDL.LU R11, [R1+0x2a0c] ;  /* 0x002a0c00010b7983 */ /* 0x000ee80000300800 */
[----:B------:R-:W-:Y:S04]  /*bb0b0*/  STL.64 [R1+0x2af0], R48 ;  /* 0x002af03001007387 */ /* 0x000fe80000100a00 */
[----:B------:R0:W-:Y:S04]  /*bb0c0*/  STL.64 [R1+0x2af8], R50 ;  /* 0x002af83201007387 */ /* 0x0001e80000100a00 */
[----:B0-----:R-:W4:Y:S04]  /*bb0d0*/  LDL.LU.64 R50, [R1+0x7600] ;  /* 0x0076000001327983 */ /* 0x001f280000300a00 */
[----:B------:R-:W4:Y:S04]  /*bb0e0*/  LDL.LU.64 R48, [R1+0x75f8] ;  /* 0x0075f80001307983 */ /* 0x000f280000300a00 */
[----:B------:R-:W-:Y:S04]  /*bb0f0*/  STL.64 [R1+0x2ae0], R56 ;  /* 0x002ae03801007387 */ /* 0x000fe80000100a00 */
[----:B------:R0:W-:Y:S04]  /*bb100*/  STL.64 [R1+0x2ae8], R58 ;  /* 0x002ae83a01007387 */ /* 0x0001e80000100a00 */
[----:B0-----:R-:W4:Y:S04]  /*bb110*/  LDL.LU.64 R58, [R1+0x75f0] ;  /* 0x0075f000013a7983 */ /* 0x001f280000300a00 */
[----:B------:R-:W2:Y:S01]  /*bb120*/  LDL.LU.64 R56, [R1+0x75e8] ;  /* 0x0075e80001387983 */ /* 0x000ea20000300a00 */
        /* <DEDUP_REMOVED lines=10> */
[----:B0-----:R-:W4:Y:S04]  /*bb1d0*/  LDL.LU.64 R46, [R1+0x75c0] ;  /* 0x0075c000012e7983 */ /* 0x001f280000300a00 */
[----:B------:R-:W4:Y:S02]  /*bb1e0*/  LDL.LU.64 R44, [R1+0x75b8] ;  /* 0x0075b800012c7983 */ /* 0x000f240000300a00 */
[C---:B----4-:R-:W-:Y:S08]  /*bb1f0*/  HMMA.16816.F32 R48, R44.reuse, R40, R48 ;  /* 0x000000282c30723c */ /* 0x050ff00000001830 */
[C---:B--2---:R-:W-:Y:S11]  /*bb200*/  HMMA.16816.F32 R4, R44.reuse, R56, R4 ;  /* 0x000000382c04723c */ /* 0x044ff60000001804 */
[----:B------:R-:W-:Y:S04]  /*bb210*/  STL.64 [R1+0x2aa0], R48 ;  /* 0x002aa03001007387 */ /* 0x000fe80000100a00 */
[----:B------:R0:W-:Y:S04]  /*bb220*/  STL.64 [R1+0x2aa8], R50 ;  /* 0x002aa83201007387 */ /* 0x0001e80000100a00 */
[----:B0-----:R-:W2:Y:S04]  /*bb230*/  LDL.LU.64 R50, [R1+0x75b0] ;  /* 0x0075b00001327983 */ /* 0x001ea80000300a00 */
[----:B------:R-:W4:Y:S04]  /*bb240*/  LDL.LU.64 R48, [R1+0x75a8] ;  /* 0x0075a80001307983 */ /* 0x000f280000300a00 */
[----:B------:R0:W-:Y:S04]  /*bb250*/  STL.64 [R1+0x2a90], R4 ;  /* 0x002a900401007387 */ /* 0x0001e80000100a00 */
[----:B------:R-:W-:Y:S04]  /*bb260*/  STL.64 [R1+0x2a98], R6 ;  /* 0x002a980601007387 */ /* 0x000fe80000100a00 */
        /* <DEDUP_REMOVED lines=12> */
[----:B------:R-:W3:Y:S04]  /*bb330*/  LDL.LU R32, [R1+0x7590] ;  /* 0x0075900001207983 */ /* 0x000ee80000300800 */
        /* <DEDUP_REMOVED lines=10> */
[----:B------:R-:W-:Y:S04]  /*bb3e0*/  STL.64 [R1+0x7508], R34 ;  /* 0x0075082201007387 */ /* 0x000fe80000100a00 */
[----:B---3--:R0:W-:Y:S04]  /*bb3f0*/  STL [R1+0x7500], R32 ;  /* 0x0075002001007387 */ /* 0x0081e80000100800 */
[----:B0-----:R-:W3:Y:S04]  /*bb400*/  LDL.LU R32, [R1+0x2a60] ;  /* 0x002a600001207983 */ /* 0x001ee80000300800 */
[----:B------:R-:W3:Y:S04]  /*bb410*/  LDL.LU R33, [R1+0x2a64] ;  /* 0x002a640001217983 */ /* 0x000ee80000300800 */
[----:B------:R-:W3:Y:S04]  /*bb420*/  LDL.LU R34, [R1+0x2a68] ;  /* 0x002a680001227983 */ /* 0x000ee80000300800 */
[----:B------:R-:W3:Y:S01]  /*bb430*/  LDL.LU R35, [R1+0x2a6c] ;  /* 0x002a6c0001237983 */ /* 0x000ee20000300800 */
[C---:B------:R-:W-:Y:S08]  /*bb440*/  HMMA.16816.F32 R4, R44.reuse, R24, R4 ;  /* 0x000000182c04723c */ /* 0x040ff00000001804 */
[C---:B----4-:R-:W-:Y:S01]  /*bb450*/  HMMA.16816.F32 R12, R44.reuse, R48, R12 ;  /* 0x000000302c0c723c */ /* 0x050fe2000000180c */
[----:B------:R-:W-:Y:S01]  /*bb460*/  IMAD.MOV.U32 R0, RZ, RZ, R47 ;  /* 0x000000ffff007224 */ /* 0x000fe200078e002f */
[----:B--2---:R0:W-:Y:S06]  /*bb470*/  STL.64 [R1+0x74f8], R22 ;  /* 0x0074f81601007387 */ /* 0x0041ec0000100a00 */
[C---:B---3--:R-:W-:Y:S08]  /*bb480*/  HMMA.16816.F32 R32, R44.reuse, R22, R32 ;  /* 0x000000162c20723c */ /* 0x048ff00000001820 */
[C---:B0-----:R-:W-:Y:S11]  /*bb490*/  HMMA.16816.F32 R20, R44.reuse, R60, R56 ;  /* 0x0000003c2c14723c */ /* 0x041ff60000001838 */
        /* <DEDUP_REMOVED lines=10> */
[----:B------:R1:W-:Y:S01]  /*bb540*/  STL.64 [R1+0x2a38], R14 ;  /* 0x002a380e01007387 */ /* 0x0003e20000100a00 */
[C---:B0-----:R-:W-:Y:S08]  /*bb550*/  HMMA.16816.F32 R4, R44.reuse, R50, R52 ;  /* 0x000000322c04723c */ /* 0x041ff00000001834 */
[----:B-1----:R-:W-:Y:S01]  /*bb560*/  HMMA.16816.F32 R12, R44, R42, R16 ;  /* 0x0000002a2c0c723c */ /* 0x002fe20000001810 */
[----:B------:R-:W-:Y:S10]  /*bb570*/  STL.64 [R1+0x74d8], R48 ;  /* 0x0074d83001007387 */ /* 0x000ff40000100a00 */
[----:B------:R0:W-:Y:S04]  /*bb580*/  STL.64 [R1+0x2a20], R4 ;  /* 0x002a200401007387 */ /* 0x0001e80000100a00 */
[----:B------:R1:W-:Y:S04]  /*bb590*/  STL.64 [R1+0x2a28], R6 ;  /* 0x002a280601007387 */ /* 0x0003e80000100a00 */
[----:B------:R-:W-:Y:S04]  /*bb5a0*/  STL.64 [R1+0x2a10], R12 ;  /* 0x002a100c01007387 */ /* 0x000fe80000100a00 */
[----:B------:R-:W-:Y:S04]  /*bb5b0*/  STL.64 [R1+0x2a18], R14 ;  /* 0x002a180e01007387 */ /* 0x000fe80000100a00 */
[----:B------:R2:W-:Y:S04]  /*bb5c0*/  STL.64 [R1+0x7530], R42 ;  /* 0x0075302a01007387 */ /* 0x0005e80000100a00 */
[----:B------:R3:W-:Y:S01]  /*bb5d0*/  STL.64 [R1+0x7528], R40 ;  /* 0x0075282801007387 */ /* 0x0007e20000100a00 */
[----:B0-----:R-:W-:-:S02]  /*bb5e0*/  IMAD.MOV.U32 R5, RZ, RZ, R45 ;  /* 0x000000ffff057224 */ /* 0x001fc400078e002d */
[----:B-1----:R-:W-:Y:S02]  /*bb5f0*/  IMAD.MOV.U32 R6, RZ, RZ, R44 ;  /* 0x000000ffff067224 */ /* 0x002fe400078e002c */
[----:B------:R-:W-:Y:S02]  /*bb600*/  IMAD.MOV.U32 R4, RZ, RZ, R46 ;  /* 0x000000ffff047224 */ /* 0x000fe400078e002e */
[----:B--2---:R-:W-:Y:S02]  /*bb610*/  IMAD.MOV.U32 R43, RZ, RZ, R0 ;  /* 0x000000ffff2b7224 */ /* 0x004fe400078e0000 */
[----:B---3--:R-:W-:Y:S02]  /*bb620*/  IMAD.MOV.U32 R40, RZ, RZ, R6 ;  /* 0x000000ffff287224 */ /* 0x008fe400078e0006 */
[----:B------:R-:W-:Y:S02]  /*bb630*/  IMAD.MOV.U32 R41, RZ, RZ, R5 ;  /* 0x000000ffff297224 */ /* 0x000fe400078e0005 */
[----:B------:R-:W-:-:S07]  /*bb640*/  IMAD.MOV.U32 R42, RZ, RZ, R4 ;  /* 0x000000ffff2a7224 */ /* 0x000fce00078e0004 */
[----:B------:R-:W-:Y:S01]  /*bb650*/  HMMA.16816.F32 R4, R40, R38, R8 ;  /* 0x000000262804723c */ /* 0x000fe20000001808 */
[----:B------:R-:W-:Y:S04]  /*bb660*/  STL.64 [R1+0x7570], R38 ;  /* 0x0075702601007387 */ /* 0x000fe80000100a00 */
[----:B------:R-:W-:-:S14]  /*bb670*/  STL.64 [R1+0x7568], R36 ;  /* 0x0075682401007387 */ /* 0x000fdc0000100a00 */
        /* <DEDUP_REMOVED lines=83> */
[----:B------:R-:W3:Y:S02]  /*bbbb0*/  LDL.LU.64 R36, [R1+0x7568] ;  /* 0x0075680001247983 */ /* 0x000ee40000300a00 */
[----:B---3--:R-:W-:-:S15]  /*bbbc0*/  HMMA.16816.F32 R56, R40, R36, R56 ;  /* 0x000000242838723c */ /* 0x008fde0000001838 */
[----:B------:R-:W-:-:S04]  /*bbbd0*/  NOP ;  /* 0x0000000000007918 */ /* 0x000fc80000000000 */
        /* <DEDUP_REMOVED lines=10> */
[----:B------:R-:W2:Y:S04]  /*bbc80*/  LDL.LU.64 R46, [R1+0x7540] ;  /* 0x00754000012e7983 */ /* 0x000ea80000300a00 */
[----:B------:R-:W2:Y:S04]  /*bbc90*/  LDL.LU.64 R44, [R1+0x7538] ;  /* 0x00753800012c7983 */ /* 0x000ea80000300a00 */
[----:B------:R-:W-:Y:S04]  /*bbca0*/  STL.64 [R1+0x3e0], R40 ;  /* 0x0003e02801007387 */ /* 0x000fe80000100a00 */
[----:B------:R0:W-:Y:S04]  /*bbcb0*/  STL.64 [R1+0x3e8], R42 ;  /* 0x0003e82a01007387 */ /* 0x0001e80000100a00 */
[----:B0-----:R-:W3:Y:S04]  /*bbcc0*/  LDL.LU.64 R42, [R1+0x7530] ;  /* 0x00753000012a7983 */ /* 0x001ee80000300a00 */
        /* <DEDUP_REMOVED lines=22> */
[----:B------:R-:W2:Y:S04]  /*bbe30*/  LDL.LU R32, [R1+0x7500] ;  /* 0x0075000001207983 */ /* 0x000ea80000300800 */
        /* <DEDUP_REMOVED lines=9> */
[----:B0-----:R-:W3:Y:S01]  /*bbed0*/  LDL.LU.64 R22, [R1+0x74f8] ;  /* 0x0074f80001167983 */ /* 0x001ee20000300a00 */
[----:B------:R-:W-:Y:S02]  /*bbee0*/  IMAD.MOV.U32 R20, RZ, RZ, R46 ;  /* 0x000000ffff147224 */ /* 0x000fe400078e002e */
[----:B------:R-:W-:-:S02]  /*bbef0*/  IMAD.MOV.U32 R0, RZ, RZ, R47 ;  /* 0x000000ffff007224 */ /* 0x000fc400078e002f */
[----:B------:R-:W-:Y:S02]  /*bbf00*/  IMAD.MOV.U32 R29, RZ, RZ, R44 ;  /* 0x000000ffff1d7224 */ /* 0x000fe400078e002c */
[----:B------:R-:W-:Y:S01]  /*bbf10*/  IMAD.MOV.U32 R21, RZ, RZ, R45 ;  /* 0x000000ffff157224 */ /* 0x000fe200078e002d */
[----:B------:R-:W4:Y:S04]  /*bbf20*/  LDL.LU.64 R46, [R1+0x74f0] ;  /* 0x0074f000012e7983 */ /* 0x000f280000300a00 */
[----:B------:R-:W4:Y:S04]  /*bbf30*/  LDL.LU.64 R44, [R1+0x74e8] ;  /* 0x0074e800012c7983 */ /* 0x000f280000300a00 */
[----:B------:R-:W-:Y:S04]  /*bbf40*/  STL.64 [R1+0x7498], R34 ;  /* 0x0074982201007387 */ /* 0x000fe80000100a00 */
[----:B--2---:R0:W-:Y:S01]  /*bbf50*/  STL [R1+0x7490], R32 ;  /* 0x0074902001007387 */ /* 0x0041e20000100800 */
[----:B------:R-:W-:-:S02]  /*bbf60*/  IMAD.MOV.U32 R33, RZ, RZ, R21 ;  /* 0x000000ffff217224 */ /* 0x000fc400078e0015 */
[----:B0-----:R-:W-:Y:S02]  /*bbf70*/  IMAD.MOV.U32 R32, RZ, RZ, R29 ;  /* 0x000000ffff207224 */ /* 0x001fe400078e001d */
[----:B------:R-:W-:Y:S02]  /*bbf80*/  IMAD.MOV.U32 R34, RZ, RZ, R20 ;  /* 0x000000ffff227224 */ /* 0x000fe400078e0014 */
[----:B------:R-:W-:-:S07]  /*bbf90*/  IMAD.MOV.U32 R35, RZ, RZ, R0 ;  /* 0x000000ffff237224 */ /* 0x000fce00078e0000 */
[----:B---3--:R-:W-:-:S15]  /*bbfa0*/  HMMA.16816.F32 R48, R32, R22, R48 ;  /* 0x000000162030723c */ /* 0x008fde0000001830 */
[----:B------:R-:W-:-:S04]  /*bbfb0*/  NOP ;  /* 0x0000000000007918 */ /* 0x000fc80000000000 */
[----:B------:R-:W-:Y:S04]  /*bbfc0*/  STL.64 [R1+0x2950], R48 ;  /* 0x0029503001007387 */ /* 0x000fe80000100a00 */
[----:B------:R0:W-:Y:S04]  /*bbfd0*/  STL.64 [R1+0x2958], R50 ;  /* 0x0029583201007387 */ /* 0x0001e80000100a00 */
[----:B0-----:R-:W2:Y:S04]  /*bbfe0*/  LDL.LU.64 R50, [R1+0x74e0] ;  /* 0x0074e00001327983 */ /* 0x001ea80000300a00 */
[----:B------:R-:W3:Y:S01]  /*bbff0*/  LDL.LU.64 R48, [R1+0x74d8] ;  /* 0x0074d80001307983 */ /* 0x000ee20000300a00 */
[C---:B------:R-:W-:Y:S03]  /*bc000*/  HMMA.16816.F32 R4, R32.reuse, R24, R4 ;  /* 0x000000182004723c */ /* 0x040fe60000001804 */
[----:B------:R0:W-:Y:S05]  /*bc010*/  STL.64 [R1+0x74a0], R22 ;  /* 0x0074a01601007387 */ /* 0x0001ea0000100a00 */
[C---:B0-----:R-:W-:Y:S11]  /*bc020*/  HMMA.16816.F32 R20, R32.reuse, R60, R56 ;  /* 0x0000003c2014723c */ /* 0x041ff60000001838 */
[----:B------:R-:W-:Y:S04]  /*bc030*/  STL.64 [R1+0x2940], R4 ;  /* 0x0029400401007387 */ /* 0x000fe80000100a00 */
[----:B------:R2:W-:Y:S04]  /*bc040*/  STL.64 [R1+0x2948], R6 ;  /* 0x0029480601007387 */ /* 0x0005e80000100a00 */
[----:B------:R-:W-:Y:S04]  /*bc050*/  STL.64 [R1+0x2930], R20 ;  /* 0x0029301401007387 */ /* 0x000fe80000100a00 */
[----:B------:R-:W-:Y:S01]  /*bc060*/  STL.64 [R1+0x2938], R22 ;  /* 0x0029381601007387 */ /* 0x000fe20000100a00 */
[C---:B---3--:R-:W-:Y:S08]  /*bc070*/  HMMA.16816.F32 R12, R32.reuse, R48, R12 ;  /* 0x00000030200c723c */ /* 0x048ff0000000180c */
        /* <DEDUP_REMOVED lines=10> */
[C---:B----4-:R-:W-:Y:S11]  /*bc120*/  HMMA.16816.F32 R12, R32.reuse, R38, R44 ;  /* 0x00000026200c723c */ /* 0x050ff6000000182c */
        /* <DEDUP_REMOVED lines=44> */
[----:B------:R0:W-:Y:S04]  /*bc3f0*/  STL [R1+0x7458], R28 ;  /* 0x0074581c01007387 */ /* 0x0001e80000100800 */
[----:B0-----:R-:W3:Y:S04]  /*bc400*/  LDL.LU R28, [R1+0x2860] ;  /* 0x00286000011c7983 */ /* 0x001ee80000300800 */
[----:B------:R-:W3:Y:S04]  /*bc410*/  LDL.LU R29, [R1+0x2864] ;  /* 0x00286400011d7983 */ /* 0x000ee80000300800 */
[----:B------:R-:W3:Y:S04]  /*bc420*/  LDL.LU R30, [R1+0x2868] ;  /* 0x00286800011e7983 */ /* 0x000ee80000300800 */
[----:B------:R-:W3:Y:S04]  /*bc430*/  LDL.LU R31, [R1+0x286c] ;  /* 0x00286c00011f7983 */ /* 0x000ee80000300800 */
[----:B------:R-:W3:Y:S04]  /*bc440*/  LDL.LU.64 R44, [R1+0x380] ;  /* 0x00038000012c7983 */ /* 0x000ee80000300a00 */
[----:B------:R-:W3:Y:S01]  /*bc450*/  LDL.LU.64 R46, [R1+0x388] ;  /* 0x00038800012e7983 */ /* 0x000ee20000300a00 */
[C---:B----4-:R-:W-:Y:S08]  /*bc460*/  HMMA.16816.F32 R56, R32.reuse, R36, R56 ;  /* 0x000000242038723c */ /* 0x050ff00000001838 */
[----:B--2---:R-:W-:Y:S01]  /*bc470*/  HMMA.16816.F32 R40, R32, R26, R40 ;  /* 0x0000001a2028723c */ /* 0x004fe20000001828 */
[----:B---3--:R0:W-:Y:S04]  /*bc480*/  STL.64 [R1+0x7410], R46 ;  /* 0x0074102e01007387 */ /* 0x0081e80000100a00 */
[----:B------:R1:W-:Y:S04]  /*bc490*/  STL.64 [R1+0x7408], R44 ;  /* 0x0074082c01007387 */ /* 0x0003e80000100a00 */
[----:B0-----:R-:W2:Y:S04]  /*bc4a0*/  LDL R46, [R1+0x3a8] ;  /* 0x0003a800012e7983 */ /* 0x001ea80000100800 */
[----:B-1----:R-:W2:Y:S04]  /*bc4b0*/  LDL R44, [R1+0x3a0] ;  /* 0x0003a000012c7983 */ /* 0x002ea80000100800 */
[----:B------:R-:W2:Y:S04]  /*bc4c0*/  LDL R45, [R1+0x3a4] ;  /* 0x0003a400012d7983 */ /* 0x000ea80000100800 */
[----:B------:R-:W2:Y:S04]  /*bc4d0*/  LDL R47, [R1+0x3ac] ;  /* 0x0003ac00012f7983 */ /* 0x000ea80000100800 */
[----:B------:R-:W-:Y:S04]  /*bc4e0*/  STL.64 [R1+0x28d0], R40 ;  /* 0x0028d02801007387 */ /* 0x000fe80000100a00 */
[----:B------:R0:W-:Y:S04]  /*bc4f0*/  STL.64 [R1+0x28d8], R42 ;  /* 0x0028d82a01007387 */ /* 0x0001e80000100a00 */
[----:B0-----:R-:W3:Y:S04]  /*bc500*/  LDL.LU.64 R42, [R1+0x74d0] ;  /* 0x0074d000012a7983 */ /* 0x001ee80000300a00 */
[----:B------:R-:W2:Y:S04]  /*bc510*/  LDL.LU.64 R40, [R1+0x74c8] ;  /* 0x0074c80001287983 */ /* 0x000ea80000300a00 */
        /* <DEDUP_REMOVED lines=10> */
[----:B--2---:R-:W-:Y:S08]  /*bc5c0*/  HMMA.16816.F32 R4, R44, R40, R4 ;  /* 0x000000282c04723c */ /* 0x004ff00000001804 */
[C---:B----4-:R-:W-:Y:S08]  /*bc5d0*/  HMMA.16816.F32 R48, R32.reuse, R58, R48 ;  /* 0x0000003a2030723c */ /* 0x050ff00000001830 */
[----:B------:R-:W-:Y:S08]  /*bc5e0*/  HMMA.16816.F32 R32, R32, R2, R20 ;  /* 0x000000022020723c */ /* 0x000ff00000001814 */
[----:B---3--:R-:W-:Y:S03]  /*bc5f0*/  HMMA.16816.F32 R36, R44, R56, R36 ;  /* 0x000000382c24723c */ /* 0x008fe60000001824 */
        /* <DEDUP_REMOVED lines=567> */
[----:B------:R0:W-:Y:S04]  /*be970*/  STL.64 [R1+0x22e0], R4 ;  /* 0x0022e00401007387 */ /* 0x0001e80000100a00 */
[----:B------:R1:W-:Y:S04]  /*be980*/  STL.64 [R1+0x22e8], R6 ;  /* 0x0022e80601007387 */ /* 0x0003e80000100a00 */
[----:B------:R-:W2:Y:S04]  /*be990*/  LDL.LU.64 R48, [R1+0x310] ;  /* 0x0003100001307983 */ /* 0x000ea80000300a00 */
        /* <DEDUP_REMOVED lines=64> */
[----:B------:R0:W-:Y:S04]  /*beda0*/  STL [R1+0x7208], R28 ;  /* 0x0072081c01007387 */ /* 0x0001e80000100800 */
        /* <DEDUP_REMOVED lines=15> */
[----:B------:R-:W3:Y:S01]  /*beea0*/  LDL.LU.64 R56, [R1+0x7278] ;  /* 0x0072780001387983 */ /* 0x000ee20000300a00 */
[C---:B--2---:R-:W-:Y:S08]  /*beeb0*/  HMMA.16816.F32 R44, R40.reuse, R58, R44 ;  /* 0x0000003a282c723c */ /* 0x044ff0000000182c */
[----:B------:R-:W-:Y:S11]  /*beec0*/  HMMA.16816.F32 R40, R40, R2, R48 ;  /* 0x000000022828723c */ /* 0x000ff60000001830 */
        /* <DEDUP_REMOVED lines=9> */
[----:B------:R-:W4:Y:S01]  /*bef60*/  LDL.LU.64 R40, [R1+0x7248] ;  /* 0x0072480001287983 */ /* 0x000f220000300a00 */
[C---:B---3--:R-:W-:Y:S08]  /*bef70*/  HMMA.16816.F32 R4, R48.reuse, R56, R4 ;  /* 0x000000383004723c */ /* 0x048ff00000001804 */
[----:B----4-:R-:W-:-:S15]  /*bef80*/  HMMA.16816.F32 R20, R48, R40, R20 ;  /* 0x000000283014723c */ /* 0x010fde0000001814 */
[----:B------:R-:W-:-:S04]  /*bef90*/  NOP ;  /* 0x0000000000007918 */ /* 0x000fc80000000000 */
[----:B------:R-:W-:Y:S04]  /*befa0*/  STL.64 [R1+0x2240], R20 ;  /* 0x0022401401007387 */ /* 0x000fe80000100a00 */
[----:B------:R0:W-:Y:S04]  /*befb0*/  STL.64 [R1+0x2248], R22 ;  /* 0x0022481601007387 */ /* 0x0001e80000100a00 */
[----:B0-----:R-:W3:Y:S04]  /*befc0*/  LDL.LU.64 R22, [R1+0x7240] ;  /* 0x0072400001167983 */ /* 0x001ee80000300a00 */
        /* <DEDUP_REMOVED lines=14> */
[----:B------:R-:W4:Y:S04]  /*bf0b0*/  LDL.LU R32, [R1+0x7228] ;  /* 0x0072280001207983 */ /* 0x000f280000300800 */
[----:B------:R0:W-:Y:S01]  /*bf0c0*/  STL.64 [R1+0x71b8], R4 ;  /* 0x0071b80401007387 */ /* 0x0001e20000100a00 */
[----:B------:R-:W-:-:S02]  /*bf0d0*/  IMAD.MOV.U32 R0, RZ, RZ, R51 ;  /* 0x000000ffff007224 */ /* 0x000fc400078e0033 */
[----:B------:R-:W-:Y:S02]  /*bf0e0*/  IMAD.MOV.U32 R6, RZ, RZ, R48 ;  /* 0x000000ffff067224 */ /* 0x000fe400078e0030 */
[----:B0-----:R-:W-:Y:S02]  /*bf0f0*/  IMAD.MOV.U32 R4, RZ, RZ, R50 ;  /* 0x000000ffff047224 */ /* 0x001fe400078e0032 */
[----:B------:R-:W-:Y:S01]  /*bf100*/  IMAD.MOV.U32 R5, RZ, RZ, R49 ;  /* 0x000000ffff057224 */ /* 0x000fe200078e0031 */
[----:B--2---:R-:W-:-:S15]  /*bf110*/  HMMA.16816.F32 R56, R48, R34, R56 ;  /* 0x000000223038723c */ /* 0x004fde0000001838 */
[----:B------:R-:W-:-:S04]  /*bf120*/  NOP ;  /* 0x0000000000007918 */ /* 0x000fc80000000000 */
[----:B------:R-:W-:Y:S04]  /*bf130*/  STL.64 [R1+0x21e0], R56 ;  /* 0x0021e03801007387 */ /* 0x000fe80000100a00 */
[----:B------:R-:W-:Y:S04]  /*bf140*/  STL.64 [R1+0x21e8], R58 ;  /* 0x0021e83a01007387 */ /* 0x000fe80000100a00 */
[----:B------:R-:W2:Y:S04]  /*bf150*/  LDL.LU.64 R50, [R1+0x7220] ;  /* 0x0072200001327983 */ /* 0x000ea80000300a00 */
[----:B------:R-:W2:Y:S04]  /*bf160*/  LDL.LU.64 R48, [R1+0x7218] ;  /* 0x0072180001307983 */ /* 0x000ea80000300a00 */
[----:B------:R-:W-:Y:S04]  /*bf170*/  STL.64 [R1+0x71c8], R34 ;  /* 0x0071c82201007387 */ /* 0x000fe80000100a00 */
[----:B----4-:R0:W-:Y:S01]  /*bf180*/  STL [R1+0x71c0], R32 ;  /* 0x0071c02001007387 */ /* 0x0101e20000100800 */
[----:B------:R-:W-:-:S02]  /*bf190*/  IMAD.MOV.U32 R33, RZ, RZ, R5 ;  /* 0x000000ffff217224 */ /* 0x000fc400078e0005 */
[----:B0-----:R-:W-:Y:S02]  /*bf1a0*/  IMAD.MOV.U32 R32, RZ, RZ, R6 ;  /* 0x000000ffff207224 */ /* 0x001fe400078e0006 */
[----:B------:R-:W-:Y:S02]  /*bf1b0*/  IMAD.MOV.U32 R34, RZ, RZ, R4 ;  /* 0x000000ffff227224 */ /* 0x000fe400078e0004 */
[----:B------:R-:W-:-:S07]  /*bf1c0*/  IMAD.MOV.U32 R35, RZ, RZ, R0 ;  /* 0x000000ffff237224 */ /* 0x000fce00078e0000 */
[C---:B---3--:R-:W-:Y:S08]  /*bf1d0*/  HMMA.16816.F32 R28, R32.reuse, R22, R28 ;  /* 0x00000016201c723c */ /* 0x048ff0000000181c */
[C---:B------:R-:W-:Y:S01]  /*bf1e0*/  HMMA.16816.F32 R4, R32.reuse, R24, R12 ;  /* 0x000000182004723c */ /* 0x040fe2000000180c */
[----:B------:R0:W-:Y:S07]  /*bf1f0*/  STL.64 [R1+0x71d0], R22 ;  /* 0x0071d01601007387 */ /* 0x0001ee0000100a00 */
[C---:B0-----:R-:W-:Y:S03]  /*bf200*/  HMMA.16816.F32 R20, R32.reuse, R60, R52 ;  /* 0x0000003c2014723c */ /* 0x041fe60000001834 */
[----:B------:R-:W-:Y:S04]  /*bf210*/  STL.64 [R1+0x21c0], R28 ;  /* 0x0021c01c01007387 */ /* 0x000fe80000100a00 */
[----:B------:R-:W-:Y:S04]  /*bf220*/  STL.64 [R1+0x21c8], R30 ;  /* 0x0021c81e01007387 */ /* 0x000fe80000100a00 */
[----:B------:R-:W-:Y:S04]  /*bf230*/  STL.64 [R1+0x7200], R26 ;  /* 0x0072001a01007387 */ /* 0x000fe80000100a00 */
[----:B------:R-:W-:Y:S04]  /*bf240*/  STL.64 [R1+0x71f8], R24 ;  /* 0x0071f81801007387 */ /* 0x000fe80000100a00 */
[----:B------:R-:W-:Y:S04]  /*bf250*/  STL.64 [R1+0x21a0], R4 ;  /* 0x0021a00401007387 */ /* 0x000fe80000100a00 */
[----:B------:R0:W-:Y:S04]  /*bf260*/  STL.64 [R1+0x21a8], R6 ;  /* 0x0021a80601007387 */ /* 0x0001e80000100a00 */
[----:B------:R-:W-:Y:S04]  /*bf270*/  STL.64 [R1+0x2180], R20 ;  /* 0x0021801401007387 */ /* 0x000fe80000100a00 */
[----:B------:R-:W-:Y:S01]  /*bf280*/  STL.64 [R1+0x2188], R22 ;  /* 0x0021881601007387 */ /* 0x000fe20000100a00 */
[C---:B--2---:R-:W-:Y:S08]  /*bf290*/  HMMA.16816.F32 R12, R32.reuse, R48, R16 ;  /* 0x00000030200c723c */ /* 0x044ff00000001810 */
        /* <DEDUP_REMOVED lines=60> */
[----:B------:R-:W4:Y:S01]  /*bf660*/  LDL.LU R28, [R1+0x7208] ;  /* 0x00720800011c7983 */ /* 0x000f220000300800 */
[----:B---3--:R-:W-:-:S15]  /*bf670*/  HMMA.16816.F32 R24, R32, R30, R24 ;  /* 0x0000001e2018723c */ /* 0x008fde0000001818 */
[----:B------:R-:W-:-:S04]  /*bf680*/  NOP ;  /* 0x0000000000007918 */ /* 0x000fc80000000000 */
[----:B------:R-:W-:Y:S04]  /*bf690*/  STL.64 [R1+0x20f0], R24 ;  /* 0x0020f01801007387 */ /* 0x000fe80000100a00 */
[----:B------:R0:W-:Y:S04]  /*bf6a0*/  STL.64 [R1+0x20f8], R26 ;  /* 0x0020f81a01007387 */ /* 0x0001e80000100a00 */
[----:B0-----:R-:W3:Y:S01]  /*bf6b0*/  LDL.LU.64 R26, [R1+0x7200] ;  /* 0x00720000011a7983 */ /* 0x001ee20000300a00 */
[C---:B--2---:R-:W-:Y:S03]  /*bf6c0*/  HMMA.16816.F32 R56, R32.reuse, R36, R56 ;  /* 0x000000242038723c */ /* 0x044fe60000001838 */
[----:B------:R-:W2:Y:S04]  /*bf6d0*/  LDL.LU.64 R24, [R1+0x71f8] ;  /* 0x0071f80001187983 */ /* 0x000ea80000300a00 */
[----:B------:R-:W-:Y:S04]  /*bf6e0*/  STL.64 [R1+0x7180], R30 ;  /* 0x0071801e01007387 */ /* 0x000fe80000100a00 */
[----:B----4-:R0:W-:Y:S04]  /*bf6f0*/  STL [R1+0x7178], R28 ;  /* 0x0071781c01007387 */ /* 0x0101e80000100800 */
[----:B------:R-:W4:Y:S04]  /*bf700*/  LDL R29, [R1+0x2e4] ;  /* 0x0002e400011d7983 */ /* 0x000f280000100800 */
[----:B0-----:R-:W4:Y:S04]  /*bf710*/  LDL R28, [R1+0x2e0] ;  /* 0x0002e000011c7983 */ /* 0x001f280000100800 */
[----:B------:R-:W4:Y:S04]  /*bf720*/  LDL R30, [R1+0x2e8] ;  /* 0x0002e800011e7983 */ /* 0x000f280000100800 */
[----:B------:R-:W4:Y:S01]  /*bf730*/  LDL R31, [R1+0x2ec] ;  /* 0x0002ec00011f7983 */ /* 0x000f220000100800 */
        /* <DEDUP_REMOVED lines=18> */
[----:B----4-:R-:W-:Y:S08]  /*bf860*/  HMMA.16816.F32 R4, R28, R40, R4 ;  /* 0x000000281c04723c */ /* 0x010ff00000001804 */
[C---:B--2---:R-:W-:Y:S08]  /*bf870*/  HMMA.16816.F32 R48, R32.reuse, R58, R48 ;  /* 0x0000003a2030723c */ /* 0x044ff00000001830 */
        /* <DEDUP_REMOVED lines=14> */
[----:B------:R-:W-:Y:S04]  /*bf960*/  STL [R1+0x7138], R41 ;  /* 0x0071382901007387 */ /* 0x000fe80000100800 */
[----:B------:R-:W-:Y:S04]  /*bf970*/  STL.64 [R1+0x71a0], R42 ;  /* 0x0071a02a01007387 */ /* 0x000fe80000100a00 */
[----:B------:R-:W-:Y:S04]  /*bf980*/  STL [R1+0x7198], R40 ;  /* 0x0071982801007387 */ /* 0x000fe80000100800 */
        /* <DEDUP_REMOVED lines=8> */
[C---:B0-----:R-:W-:Y:S11]  /*bfa10*/  HMMA.16816.F32 R4, R56.reuse, R34, R52 ;  /* 0x000000223804723c */ /* 0x041ff60000001834 */
[----:B------:R-:W-:Y:S04]  /*bfa20*/  STL.64 [R1+0x2030], R12 ;  /* 0x0020300c01007387 */ /* 0x000fe80000100a00 */
[----:B------:R4:W-:Y:S04]  /*bfa30*/  STL.64 [R1+0x2038], R14 ;  /* 0x0020380e01007387 */ /* 0x0009e80000100a00 */
[----:B------:R-:W-:Y:S04]  /*bfa40*/  STL.64 [R1+0x7130], R34 ;  /* 0x0071302201007387 */ /* 0x000fe80000100a00 */
[----:B------:R-:W-:Y:S04]  /*bfa50*/  STL [R1+0x7128], R32 ;  /* 0x0071282001007387 */ /* 0x000fe80000100800 */
        /* <DEDUP_REMOVED lines=15> */
[C---:B0-----:R-:W-:Y:S03]  /*bfb50*/  HMMA.16816.F32 R4, R56.reuse, R60, R8 ;  /* 0x0000003c3804723c */ /* 0x041fe60000001808 */
[----:B---3--:R-:W-:Y:S04]  /*bfb60*/  STL.64 [R1+0x7098], R46 ;  /* 0x0070982e01007387 */ /* 0x008fe80000100a00 */
[----:B--2---:R0:W-:Y:S04]  /*bfb70*/  STL.64 [R1+0x7090], R44 ;  /* 0x0070902c01007387 */ /* 0x0041e80000100a00 */
[----:B------:R-:W2:Y:S08]  /*bfb80*/  LDL.LU R52, [R1+0x1e90] ;  /* 0x001e900001347983 */ /* 0x000eb00000300800 */
        /* <DEDUP_REMOVED lines=71> */
[----:B------:R-:W4:Y:S04]  /*c0000*/  LDL.LU R40, [R1+0x7198] ;  /* 0x0071980001287983 */ /* 0x000f280000300800 */
[----:B------:R0:W-:Y:S04]  /*c0010*/  STL.64 [R1+0x7118], R50 ;  /* 0x0071183201007387 */ /* 0x0001e80000100a00 */
[----:B------:R1:W-:Y:S04]  /*c0020*/  STL.64 [R1+0x7110], R48 ;  /* 0x0071103001007387 */ /* 0x0003e80000100a00 */
[----:B0-----:R-:W4:Y:S04]  /*c0030*/  LDL R50, [R1+0x2b8] ;  /* 0x0002b80001327983 */ /* 0x001f280000100800 */
[----:B-1----:R-:W4:Y:S04]  /*c0040*/  LDL R48, [R1+0x2b0] ;  /* 0x0002b00001307983 */ /* 0x002f280000100800 */
[----:B------:R-:W4:Y:S04]  /*c0050*/  LDL R49, [R1+0x2b4] ;  /* 0x0002b40001317983 */ /* 0x000f280000100800 */
[----:B------:R-:W4:Y:S01]  /*c0060*/  LDL R51, [R1+0x2bc] ;  /* 0x0002bc0001337983 */ /* 0x000f220000100800 */
        /* <DEDUP_REMOVED lines=17> */
[----:B--2---:R-:W-:Y:S03]  /*c0180*/  HMMA.16816.F32 R20, R56, R36, R20 ;  /* 0x000000243814723c */ /* 0x004fe60000001814 */
[----:B------:R-:W2:Y:S04]  /*c0190*/  LDL.LU.64 R24, [R1+0x7168] ;  /* 0x0071680001187983 */ /* 0x000ea80000300a00 */
[----:B------:R-:W-:Y:S04]  /*c01a0*/  STL.64 [R1+0x70c0], R30 ;  /* 0x0070c01e01007387 */ /* 0x000fe80000100a00 */
[----:B------:R0:W-:Y:S04]  /*c01b0*/  STL [R1+0x70b8], R28 ;  /* 0x0070b81c01007387 */ /* 0x0001e80000100800 */
[----:B0-----:R-:W4:Y:S04]  /*c01c0*/  LDL.LU R28, [R1+0x1ef0] ;  /* 0x001ef000011c7983 */ /* 0x001f280000300800 */
[----:B------:R-:W4:Y:S04]  /*c01d0*/  LDL.LU R29, [R1+0x1ef4] ;  /* 0x001ef400011d7983 */ /* 0x000f280000300800 */
[----:B------:R-:W4:Y:S04]  /*c01e0*/  LDL.LU R30, [R1+0x1ef8] ;  /* 0x001ef800011e7983 */ /* 0x000f280000300800 */
[----:B------:R-:W4:Y:S01]  /*c01f0*/  LDL.LU R31, [R1+0x1efc] ;  /* 0x001efc00011f7983 */ /* 0x000f220000300800 */
[----:B------:R-:W-:-:S02]  /*c0200*/  IMAD.MOV.U32 R0, RZ, RZ, R59 ;  /* 0x000000ffff007224 */ /* 0x000fc400078e003b */
[----:B------:R-:W-:Y:S01]  /*c0210*/  IMAD.MOV.U32 R41, RZ, RZ, R56 ;  /* 0x000000ffff297224 */ /* 0x000fe200078e0038 */
[----:B---3--:R-:W-:-:S15]  /*c0220*/  HMMA.16816.F32 R52, R56, R26, R52 ;  /* 0x0000001a3834723c */ /* 0x008fde0000001834 */
[----:B------:R-:W-:-:S04]  /*c0230*/  NOP ;  /* 0x0000000000007918 */ /* 0x000fc80000000000 */
[----:B------:R-:W-:Y:S04]  /*c0240*/  STL.64 [R1+0x1f00], R52 ;  /* 0x001f003401007387 */ /* 0x000fe80000100a00 */
[----:B------:R0:W-:Y:S04]  /*c0250*/  STL.64 [R1+0x1f08], R54 ;  /* 0x001f083601007387 */ /* 0x0001e80000100a00 */
[----:B0-----:R-:W3:Y:S04]  /*c0260*/  LDL.LU.64 R54, [R1+0x7160] ;  /* 0x0071600001367983 */ /* 0x001ee80000300a00 */
[----:B------:R-:W3:Y:S04]  /*c0270*/  LDL.LU.64 R52, [R1+0x7158] ;  /* 0x0071580001347983 */ /* 0x000ee80000300a00 */
[----:B------:R0:W-:Y:S04]  /*c0280*/  STL.64 [R1+0x1ee0], R20 ;  /* 0x001ee01401007387 */ /* 0x0001e80000100a00 */
[----:B------:R1:W-:Y:S01]  /*c0290*/  STL.64 [R1+0x1ee8], R22 ;  /* 0x001ee81601007387 */ /* 0x0003e20000100a00 */
[----:B0-----:R-:W-:-:S03]  /*c02a0*/  IMAD.MOV.U32 R20, RZ, RZ, R58 ;  /* 0x000000ffff147224 */ /* 0x001fc600078e003a */
[----:B-1----:R-:W2:Y:S04]  /*c02b0*/  LDL.LU.64 R22, [R1+0x7150] ;  /* 0x0071500001167983 */ /* 0x002ea80000300a00 */
[----:B------:R-:W2:Y:S01]  /*c02c0*/  LDL.LU.64 R58, [R1+0x7148] ;  /* 0x00714800013a7983 */ /* 0x000ea20000300a00 */
[----:B------:R-:W-:-:S03]  /*c02d0*/  IMAD.MOV.U32 R21, RZ, RZ, R57 ;  /* 0x000000ffff157224 */ /* 0x000fc600078e0039 */
[----:B------:R-:W3:Y:S04]  /*c02e0*/  LDL.LU.64 R56, [R1+0x7140] ;  /* 0x0071400001387983 */ /* 0x000ee80000300a00 */
[----:B------:R-:W-:Y:S04]  /*c02f0*/  STL.64 [R1+0x70d0], R38 ;  /* 0x0070d02601007387 */ /* 0x000fe80000100a00 */
[----:B------:R0:W-:Y:S02]  /*c0300*/  STL.64 [R1+0x70c8], R36 ;  /* 0x0070c82401007387 */ /* 0x0001e40000100a00 */
[----:B0-----:R-:W-:-:S02]  /*c0310*/  IMAD.MOV.U32 R36, RZ, RZ, R41 ;  /* 0x000000ffff247224 */ /* 0x001fc400078e0029 */
[----:B------:R-:W4:Y:S01]  /*c0320*/  LDL.LU R41, [R1+0x7138] ;  /* 0x0071380001297983 */ /* 0x000f220000300800 */
[----:B------:R-:W-:Y:S02]  /*c0330*/  IMAD.MOV.U32 R37, RZ, RZ, R21 ;  /* 0x000000ffff257224 */ /* 0x000fe400078e0015 */
[----:B------:R-:W-:Y:S02]  /*c0340*/  IMAD.MOV.U32 R38, RZ, RZ, R20 ;  /* 0x000000ffff267224 */ /* 0x000fe400078e0014 */
[----:B------:R-:W-:-:S07]  /*c0350*/  IMAD.MOV.U32 R39, RZ, RZ, R0 ;  /* 0x000000ffff277224 */ /* 0x000fce00078e0000 */
[C---:B--2---:R-:W-:Y:S08]  /*c0360*/  HMMA.16816.F32 R32, R36.reuse, R58, R32 ;  /* 0x0000003a2420723c */ /* 0x044ff00000001820 */
[----:B------:R-:W-:Y:S08]  /*c0370*/  HMMA.16816.F32 R36, R36, R2, R4 ;  /* 0x000000022424723c */ /* 0x000ff00000001804 */
[----:B----4-:R-:W-:Y:S03]  /*c0380*/  HMMA.16816.F32 R28, R48, R40, R28 ;  /* 0x00000028301c723c */ /* 0x010fe6000000181c */
[----:B------:R-:W-:Y:S04]  /*c0390*/  STL.64 [R1+0x1ec0], R32 ;  /* 0x001ec02001007387 */ /* 0x000fe80000100a00 */
[----:B------:R0:W-:Y:S04]  /*c03a0*/  STL.64 [R1+0x1ec8], R34 ;  /* 0x001ec82201007387 */ /* 0x0001e80000100a00 */
[----:B0-----:R-:W2:Y:S04]  /*c03b0*/  LDL.LU.64 R34, [R1+0x7130] ;  /* 0x0071300001227983 */ /* 0x001ea80000300a00 */
[----:B------:R-:W4:Y:S04]  /*c03c0*/  LDL.LU R32, [R1+0x7128] ;  /* 0x0071280001207983 */ /* 0x000f280000300800 */
[----:B------:R-:W2:Y:S04]  /*c03d0*/  LDL.LU.64 R4, [R1+0x7120] ;  /* 0x0071200001047983 */ /* 0x000ea80000300a00 */
[----:B------:R-:W-:Y:S04]  /*c03e0*/  STL.64 [R1+0x70f0], R42 ;  /* 0x0070f02a01007387 */ /* 0x000fe80000100a00 */
[----:B------:R-:W-:Y:S04]  /*c03f0*/  STL.64 [R1+0x1430], R36 ;  /* 0x0014302401007387 */ /* 0x000fe80000100a00 */
[----:B------:R-:W-:Y:S04]  /*c0400*/  STL.64 [R1+0x1438], R38 ;  /* 0x0014382601007387 */ /* 0x000fe80000100a00 */
[----:B------:R0:W-:Y:S04]  /*c0410*/  STL.64 [R1+0x70e8], R40 ;  /* 0x0070e82801007387 */ /* 0x0001e80000100a00 */
[----:B------:R-:W-:Y:S04]  /*c0420*/  STL.64 [R1+0x1ea0], R28 ;  /* 0x001ea01c01007387 */ /* 0x000fe80000100a00 */
[----:B------:R1:W-:Y:S04]  /*c0430*/  STL.64 [R1+0x1ea8], R30 ;  /* 0x001ea81e01007387 */ /* 0x0003e80000100a00 */
[----:B0-----:R-:W1:Y:S04]  /*c0440*/  LDL.LU.64 R40, [R1+0x2b0] ;  /* 0x0002b00001287983 */ /* 0x001e680000300a00 */
[----:B------:R-:W1:Y:S04]  /*c0450*/  LDL.LU.64 R42, [R1+0x2b8] ;  /* 0x0002b800012a7983 */ /* 0x000e680000300a00 */
[----:B------:R-:W-:Y:S04]  /*c0460*/  STL.64 [R1+0x70a8], R58 ;  /* 0x0070a83a01007387 */ /* 0x000fe80000100a00 */
[----:B---3--:R-:W-:Y:S01]  /*c0470*/  STL.64 [R1+0x70a0], R56 ;  /* 0x0070a03801007387 */ /* 0x008fe20000100a00 */
[C---:B-1----:R-:W-:Y:S08]  /*c0480*/  HMMA.16816.F32 R28, R40.reuse, R56, R44 ;  /* 0x00000038281c723c */ /* 0x042ff0000000182c */
[C---:B--2---:R-:W-:Y:S11]  /*c0490*/  HMMA.16816.F32 R12, R40.reuse, R4, R12 ;  /* 0x00000004280c723c */ /* 0x044ff6000000180c */
[----:B------:R-:W-:Y:S04]  /*c04a0*/  STL.64 [R1+0x1e80], R28 ;  /* 0x001e801c01007387 */ /* 0x000fe80000100a00 */
[----:B------:R-:W-:Y:S04]  /*c04b0*/  STL.64 [R1+0x1e88], R30 ;  /* 0x001e881e01007387 */ /* 0x000fe80000100a00 */
[----:B------:R0:W-:Y:S02]  /*c04c0*/  STL.64 [R1+0x70b0], R4 ;  /* 0x0070b00401007387 */ /* 0x0001e40000100a00 */
[C---:B0-----:R-:W-:Y:S02]  /*c04d0*/  HMMA.16816.F32 R4, R40.reuse, R34, R52 ;  /* 0x000000222804723c */ /* 0x041fe40000001834 */
[----:B------:R-:W-:Y:S04]  /*c04e0*/  STL.64 [R1+0x1e60], R12 ;  /* 0x001e600c01007387 */ /* 0x000fe80000100a00 */
[----:B------:R0:W-:Y:S04]  /*c04f0*/  STL.64 [R1+0x1e68], R14 ;  /* 0x001e680e01007387 */ /* 0x0001e80000100a00 */
[----:B------:R-:W-:Y:S04]  /*c0500*/  STL.64 [R1+0x7100], R34 ;  /* 0x0071002201007387 */ /* 0x000fe80000100a00 */
[----:B----4-:R-:W-:Y:S01]  /*c0510*/  STL [R1+0x70f8], R32 ;  /* 0x0070f82001007387 */ /* 0x010fe20000100800 */
[C---:B0-----:R-:W-:Y:S04]  /*c0520*/  HMMA.16816.F32 R12, R40.reuse, R22, R16 ;  /* 0x00000016280c723c */ /* 0x041fe80000001810 */
[----:B------:R-:W-:Y:S04]  /*c0530*/  STL.64 [R1+0x1e40], R4 ;  /* 0x001e400401007387 */ /* 0x000fe80000100a00 */
[----:B------:R0:W-:Y:S02]  /*c0540*/  STL.64 [R1+0x1e48], R6 ;  /* 0x001e480601007387 */ /* 0x0001e40000100a00 */
[C---:B0-----:R-:W-:Y:S02]  /*c0550*/  HMMA.16816.F32 R4, R40.reuse, R24, R8 ;  /* 0x000000182804723c */ /* 0x041fe40000001808 */
[----:B------:R-:W-:Y:S07]  /*c0560*/  STL.64 [R1+0x7108], R22 ;  /* 0x0071081601007387 */ /* 0x000fee0000100a00 */
[----:B------:R0:W-:Y:S04]  /*c0570*/  STL.64 [R1+0x1e20], R12 ;  /* 0x001e200c01007387 */ /* 0x0001e80000100a00 */
[----:B------:R1:W-:Y:S04]  /*c0580*/  STL.64 [R1+0x1e28], R14 ;  /* 0x001e280e01007387 */ /* 0x0003e80000100a00 */
[----:B------:R-:W2:Y:S04]  /*c0590*/  LDL.LU R16, [R1+0x1ca0] ;  /* 0x001ca00001107983 */ /* 0x000ea80000300800 */
        /* <DEDUP_REMOVED lines=48> */
[----:B------:R-:W4:Y:S01]  /*c08a0*/  LDL.LU R47, [R1+0x1d5c] ;  /* 0x001d5c00012f7983 */ /* 0x000f220000300800 */
        /* <DEDUP_REMOVED lines=10> */
[----:B------:R-:W3:Y:S01]  /*c0950*/  LDL.LU.64 R48, [R1+0x7110] ;  /* 0x0071100001307983 */ /* 0x000ee20000300a00 */
[----:B------:R-:W-:Y:S01]  /*c0960*/  IMAD.MOV.U32 R0, RZ, RZ, R43 ;  /* 0x000000ffff007224 */ /* 0x000fe200078e002b */
[C---:B---3--:R-:W-:Y:S08]  /*c0970*/  HMMA.16816.F32 R20, R40.reuse, R48, R20 ;  /* 0x000000302814723c */ /* 0x048ff00000001814 */
[----:B----4-:R-:W-:Y:S11]  /*c0980*/  HMMA.16816.F32 R32, R40, R50, R32 ;  /* 0x000000322820723c */ /* 0x010ff60000001820 */
[----:B------:R-:W-:Y:S04]  /*c0990*/  STL.64 [R1+0x1dc0], R20 ;  /* 0x001dc01401007387 */ /* 0x000fe80000100a00 */
[----:B------:R0:W-:Y:S04]  /*c09a0*/  STL.64 [R1+0x1dc8], R22 ;  /* 0x001dc81601007387 */ /* 0x0001e80000100a00 */
[----:B0-----:R-:W3:Y:S04]  /*c09b0*/  LDL.LU.64 R22, [R1+0x7108] ;  /* 0x0071080001167983 */ /* 0x001ee80000300a00 */
[----:B------:R-:W-:Y:S04]  /*c09c0*/  STL.64 [R1+0x1da0], R32 ;  /* 0x001da02001007387 */ /* 0x000fe80000100a00 */
[----:B------:R0:W-:Y:S01]  /*c09d0*/  STL.64 [R1+0x1da8], R34 ;  /* 0x001da82201007387 */ /* 0x0001e20000100a00 */
[----:B------:R-:W-:-:S03]  /*c09e0*/  IMAD.MOV.U32 R21, RZ, RZ, R42 ;  /* 0x000000ffff157224 */ /* 0x000fc600078e002a */
[----:B0-----:R-:W4:Y:S04]  /*c09f0*/  LDL.LU.64 R34, [R1+0x7100] ;  /* 0x0071000001227983 */ /* 0x001f280000300a00 */
        /* <DEDUP_REMOVED lines=25> */
[----:B------:R-:W4:Y:S01]  /*c0b90*/  LDL.LU R28, [R1+0x70b8] ;  /* 0x0070b800011c7983 */ /* 0x000f220000300800 */
[C---:B------:R-:W-:Y:S08]  /*c0ba0*/  HMMA.16816.F32 R56, R48.reuse, R26, R56 ;  /* 0x0000001a3038723c */ /* 0x040ff00000001838 */
[C---:B---3--:R-:W-:Y:S08]  /*c0bb0*/  HMMA.16816.F32 R44, R48.reuse, R36, R44 ;  /* 0x00000024302c723c */ /* 0x048ff0000000182c */
[----:B--2---:R-:W-:-:S15]  /*c0bc0*/  HMMA.16816.F32 R4, R48, R30, R4 ;  /* 0x0000001e3004723c */ /* 0x004fde0000001804 */
[----:B------:R-:W-:-:S04]  /*c0bd0*/  NOP ;  /* 0x0000000000007918 */ /* 0x000fc80000000000 */
[----:B------:R0:W-:Y:S04]  /*c0be0*/  STL.64 [R1+0x1d40], R4 ;  /* 0x001d400401007387 */ /* 0x0001e80000100a00 */
[----:B------:R-:W-:Y:S04]  /*c0bf0*/  STL.64 [R1+0x1d48], R6 ;  /* 0x001d480601007387 */ /* 0x000fe80000100a00 */
[----:B0-----:R-:W2:Y:S04]  /*c0c00*/  LDL.LU.64 R4, [R1+0x70b0] ;  /* 0x0070b00001047983 */ /* 0x001ea80000300a00 */
[----:B------:R-:W-:Y:S04]  /*c0c10*/  STL.64 [R1+0x7048], R30 ;  /* 0x0070481e01007387 */ /* 0x000fe80000100a00 */
[----:B----4-:R0:W-:Y:S04]  /*c0c20*/  STL [R1+0x7040], R28 ;  /* 0x0070401c01007387 */ /* 0x0101e80000100800 */
[----:B0-----:R-:W3:Y:S04]  /*c0c30*/  LDL.LU R28, [R1+0x1d00] ;  /* 0x001d0000011c7983 */ /* 0x001ee80000300800 */
[----:B------:R-:W3:Y:S04]  /*c0c40*/  LDL.LU R29, [R1+0x1d04] ;  /* 0x001d0400011d7983 */ /* 0x000ee80000300800 */
[----:B------:R-:W3:Y:S04]  /*c0c50*/  LDL.LU R30, [R1+0x1d08] ;  /* 0x001d0800011e7983 */ /* 0x000ee80000300800 */
[----:B------:R-:W3:Y:S04]  /*c0c60*/  LDL.LU R31, [R1+0x1d0c] ;  /* 0x001d0c00011f7983 */ /* 0x000ee80000300800 */
        /* <DEDUP_REMOVED lines=14> */
[----:B------:R-:W-:Y:S04]  /*c0d50*/  STL.64 [R1+0x7058], R38 ;  /* 0x0070582601007387 */ /* 0x000fe80000100a00 */
[----:B------:R4:W-:Y:S01]  /*c0d60*/  STL.64 [R1+0x7050], R36 ;  /* 0x0070502401007387 */ /* 0x0009e20000100a00 */
[C---:B---3--:R-:W-:Y:S08]  /*c0d70*/  HMMA.16816.F32 R28, R48.reuse, R2, R28 ;  /* 0x00000002301c723c */ /* 0x048ff0000000181c */
[----:B----4-:R-:W-:Y:S08]  /*c0d80*/  HMMA.16816.F32 R36, R48, R58, R24 ;  /* 0x0000003a3024723c */ /* 0x010ff00000001818 */
[C---:B--2---:R-:W-:Y:S11]  /*c0d90*/  HMMA.16816.F32 R24, R44.reuse, R40, R52 ;  /* 0x000000282c18723c */ /* 0x044ff60000001834 */
        /* <DEDUP_REMOVED lines=8> */
[----:B------:R1:W-:Y:S01]  /*c0e20*/  STL.64 [R1+0x7028], R4 ;  /* 0x0070280401007387 */ /* 0x0003e20000100a00 */
[C---:B0-----:R-:W-:Y:S08]  /*c0e30*/  HMMA.16816.F32 R24, R44.reuse, R56, R12 ;  /* 0x000000382c18723c */ /* 0x041ff0000000180c */
[C---:B------:R-:W-:Y:S08]  /*c0e40*/  HMMA.16816.F32 R12, R44.reuse, R4, R16 ;  /* 0x000000042c0c723c */ /* 0x040ff00000001810 */
[C---:B-1----:R-:W-:Y:S03]  /*c0e50*/  HMMA.16816.F32 R4, R44.reuse, R34, R8 ;  /* 0x000000222c04723c */ /* 0x042fe60000001808 */
[----:B------:R-:W-:Y:S04]  /*c0e60*/  STL.64 [R1+0x1cc0], R24 ;  /* 0x001cc01801007387 */ /* 0x000fe80000100a00 */
[----:B------:R-:W-:Y:S04]  /*c0e70*/  STL.64 [R1+0x1cc8], R26 ;  /* 0x001cc81a01007387 */ /* 0x000fe80000100a00 */
        /* <DEDUP_REMOVED lines=60> */
[----:B------:R-:W3:Y:S01]  /*c1240*/  LDL.LU.64 R24, [R1+0x7080] ;  /* 0x0070800001187983 */ /* 0x000ee20000300a00 */
[C---:B------:R-:W-:Y:S03]  /*c1250*/  HMMA.16816.F32 R48, R44.reuse, R60, R48 ;  /* 0x0000003c2c30723c */ /* 0x040fe60000001830 */
        /* <DEDUP_REMOVED lines=25> */
[----:B------:R-:W4:Y:S04]  /*c13f0*/  LDL.LU R28, [R1+0x7040] ;  /* 0x00704000011c7983 */ /* 0x000f280000300800 */
[----:B------:R-:W-:Y:S04]  /*c1400*/  STL.64 [R1+0x6fe0], R50 ;  /* 0x006fe03201007387 */ /* 0x000fe80000100a00 */
[----:B------:R0:W-:Y:S04]  /*c1410*/  STL.64 [R1+0x6fd8], R48 ;  /* 0x006fd83001007387 */ /* 0x0001e80000100a00 */
[----:B0-----:R-:W4:Y:S04]  /*c1420*/  LDL.LU R48, [R1+0x1ba0] ;  /* 0x001ba00001307983 */ /* 0x001f280000300800 */
[----:B------:R-:W4:Y:S04]  /*c1430*/  LDL.LU R49, [R1+0x1ba4] ;  /* 0x001ba40001317983 */ /* 0x000f280000300800 */
[----:B------:R-:W4:Y:S04]  /*c1440*/  LDL.LU R50, [R1+0x1ba8] ;  /* 0x001ba80001327983 */ /* 0x000f280000300800 */
[----:B------:R-:W4:Y:S01]  /*c1450*/  LDL.LU R51, [R1+0x1bac] ;  /* 0x001bac0001337983 */ /* 0x000f220000300800 */
[----:B---3--:R-:W-:-:S15]  /*c1460*/  HMMA.16816.F32 R52, R44, R42, R52 ;  /* 0x0000002a2c34723c */ /* 0x008fde0000001834 */
[----:B------:R-:W-:-:S04]  /*c1470*/  NOP ;  /* 0x0000000000007918 */ /* 0x000fc80000000000 */
[----:B------:R-:W-:Y:S04]  /*c1480*/  STL.64 [R1+0x1c40], R52 ;  /* 0x001c403401007387 */ /* 0x000fe80000100a00 */
[----:B------:R0:W-:Y:S04]  /*c1490*/  STL.64 [R1+0x1c48], R54 ;  /* 0x001c483601007387 */ /* 0x0001e80000100a00 */
[----:B0-----:R-:W3:Y:S04]  /*c14a0*/  LDL.LU.64 R54, [R1+0x7038] ;  /* 0x0070380001367983 */ /* 0x001ee80000300a00 */
[----:B------:R-:W3:Y:S01]  /*c14b0*/  LDL.LU.64 R52, [R1+0x7030] ;  /* 0x0070300001347983 */ /* 0x000ee20000300a00 */
[C---:B------:R-:W-:Y:S08]  /*c14c0*/  HMMA.16816.F32 R16, R44.reuse, R26, R16 ;  /* 0x0000001a2c10723c */ /* 0x040ff00000001810 */
[C---:B------:R-:W-:Y:S08]  /*c14d0*/  HMMA.16816.F32 R12, R44.reuse, R2, R12 ;  /* 0x000000022c0c723c */ /* 0x040ff0000000180c */
[C---:B--2---:R-:W-:Y:S08]  /*c14e0*/  HMMA.16816.F32 R20, R44.reuse, R30, R20 ;  /* 0x0000001e2c14723c */ /* 0x044ff00000001814 */
[----:B----4-:R-:W-:Y:S01]  /*c14f0*/  HMMA.16816.F32 R48, R44, R38, R48 ;  /* 0x000000262c30723c */ /* 0x010fe20000001830 */
[----:B------:R-:W-:-:S15]  /*c1500*/  STL.64 [R1+0x6fa0], R30 ;  /* 0x006fa01e01007387 */ /* 0x000fde0000100a00 */
[----:B------:R-:W-:-:S03]  /*c1510*/  NOP ;  /* 0x0000000000007918 */ /* 0x000fc60000000000 */
[----:B------:R-:W-:Y:S04]  /*c1520*/  STL.64 [R1+0x1c30], R48 ;  /* 0x001c303001007387 */ /* 0x000fe80000100a00 */
[----:B------:R-:W-:Y:S04]  /*c1530*/  STL.64 [R1+0x1c38], R50 ;  /* 0x001c383201007387 */ /* 0x000fe80000100a00 */
        /* <DEDUP_REMOVED lines=12> */
[----:B0-----:R-:W-:Y:S08]  /*c1600*/  HMMA.16816.F32 R16, R44, R58, R4 ;  /* 0x0000003a2c10723c */ /* 0x001ff00000001804 */
[C---:B---3--:R-:W-:Y:S11]  /*c1610*/  HMMA.16816.F32 R4, R52.reuse, R40, R8 ;  /* 0x000000283404723c */ /* 0x048ff60000001808 */
        /* <DEDUP_REMOVED lines=70> */
[----:B------:R0:W-:Y:S04]  /*c1a80*/  STL.64 [R1+0x1bd0], R4 ;  /* 0x001bd00401007387 */ /* 0x0001e80000100a00 */
[----:B------:R-:W-:Y:S04]  /*c1a90*/  STL.64 [R1+0x1bd8], R6 ;  /* 0x001bd80601007387 */ /* 0x000fe80000100a00 */
[----:B0-----:R-:W4:Y:S02]  /*c1aa0*/  LDL.LU.64 R4, [R1+0x7028] ;  /* 0x0070280001047983 */ /* 0x001f240000300a00 */
[----:B----4-:R-:W-:-:S15]  /*c1ab0*/  HMMA.16816.F32 R32, R52, R4, R32 ;  /* 0x000000043420723c */ /* 0x010fde0000001820 */
        /* <DEDUP_REMOVED lines=10> */
[----:B------:R-:W4:Y:S04]  /*c1b60*/  LDL.LU.64 R20, [R1+0x7008] ;  /* 0x0070080001147983 */ /* 0x000f280000300a00 */
[----:B------:R-:W-:Y:S04]  /*c1b70*/  STL.64 [R1+0x6f80], R34 ;  /* 0x006f802201007387 */ /* 0x000fe80000100a00 */
[----:B--2---:R0:W-:Y:S04]  /*c1b80*/  STL.64 [R1+0x6f78], R32 ;  /* 0x006f782001007387 */ /* 0x0041e80000100a00 */
        /* <DEDUP_REMOVED lines=56> */
[----:B---3--:R0:W-:Y:S04]  /*c1f10*/  STL [R1+0x6f28], R28 ;  /* 0x006f281c01007387 */ /* 0x0081e80000100800 */
[----:B0-----:R-:W3:Y:S04]  /*c1f20*/  LDL.LU R28, [R1+0x1950] ;  /* 0x00195000011c7983 */ /* 0x001ee80000300800 */
[----:B------:R-:W3:Y:S04]  /*c1f30*/  LDL.LU R29, [R1+0x1954] ;  /* 0x00195400011d7983 */ /* 0x000ee80000300800 */
[----:B------:R-:W3:Y:S04]  /*c1f40*/  LDL.LU R30, [R1+0x1958] ;  /* 0x00195800011e7983 */ /* 0x000ee80000300800 */
[----:B------:R-:W3:Y:S01]  /*c1f50*/  LDL.LU R31, [R1+0x195c] ;  /* 0x00195c00011f7983 */ /* 0x000ee20000300800 */
[C---:B------:R-:W-:Y:S03]  /*c1f60*/  HMMA.16816.F32 R12, R52.reuse, R36, R12 ;  /* 0x00000024340c723c */ /* 0x040fe6000000180c */
[----:B------:R-:W-:Y:S05]  /*c1f70*/  STL.64 [R1+0x6f40], R38 ;  /* 0x006f402601007387 */ /* 0x000fea0000100a00 */
[----:B---3--:R-:W-:-:S15]  /*c1f80*/  HMMA.16816.F32 R28, R52, R26, R28 ;  /* 0x0000001a341c723c */ /* 0x008fde000000181c */
[----:B------:R-:W-:-:S04]  /*c1f90*/  NOP ;  /* 0x0000000000007918 */ /* 0x000fc80000000000 */
[----:B------:R-:W-:Y:S04]  /*c1fa0*/  STL.64 [R1+0x1b20], R28 ;  /* 0x001b201c01007387 */ /* 0x000fe80000100a00 */
[----:B------:R-:W-:Y:S04]  /*c1fb0*/  STL.64 [R1+0x1b28], R30 ;  /* 0x001b281e01007387 */ /* 0x000fe80000100a00 */
[----:B------:R-:W-:Y:S04]  /*c1fc0*/  STL.64 [R1+0x6f38], R36 ;  /* 0x006f382401007387 */ /* 0x000fe80000100a00 */
[----:B------:R0:W-:Y:S04]  /*c1fd0*/  STL.64 [R1+0x1b10], R12 ;  /* 0x001b100c01007387 */ /* 0x0001e80000100a00 */
[----:B------:R1:W-:Y:S04]  /*c1fe0*/  STL.64 [R1+0x1b18], R14 ;  /* 0x001b180e01007387 */ /* 0x0003e80000100a00 */
[----:B0-----:R-:W3:Y:S04]  /*c1ff0*/  LDL.LU.64 R12, [R1+0x1f0] ;  /* 0x0001f000010c7983 */ /* 0x001ee80000300a00 */
[----:B-1----:R-:W3:Y:S01]  /*c2000*/  LDL.LU.64 R14, [R1+0x1f8] ;  /* 0x0001f800010e7983 */ /* 0x002ee20000300a00 */
[C---:B------:R-:W-:Y:S08]  /*c2010*/  HMMA.16816.F32 R36, R52.reuse, R58, R48 ;  /* 0x0000003a3424723c */ /* 0x040ff00000001830 */
[----:B------:R-:W-:Y:S08]  /*c2020*/  HMMA.16816.F32 R28, R52, R2, R32 ;  /* 0x00000002341c723c */ /* 0x000ff00000001820 */
[C---:B--2---:R-:W-:Y:S01]  /*c2030*/  HMMA.16816.F32 R8, R16.reuse, R56, R8 ;  /* 0x000000381008723c */ /* 0x044fe20000001808 */
[----:B---3--:R-:W-:Y:S04]  /*c2040*/  STL.64 [R1+0x6f08], R14 ;  /* 0x006f080e01007387 */ /* 0x008fe80000100a00 */
[----:B------:R0:W-:Y:S03]  /*c2050*/  STL.64 [R1+0x6f00], R12 ;  /* 0x006f000c01007387 */ /* 0x0001e60000100a00 */
[C---:B0-----:R-:W-:Y:S01]  /*c2060*/  HMMA.16816.F32 R12, R16.reuse, R40, R44 ;  /* 0x00000028100c723c */ /* 0x041fe2000000182c */
[----:B------:R-:W-:Y:S04]  /*c2070*/  STL.64 [R1+0x1b00], R36 ;  /* 0x001b002401007387 */ /* 0x000fe80000100a00 */
[----:B------:R-:W-:Y:S04]  /*c2080*/  STL.64 [R1+0x1b08], R38 ;  /* 0x001b082601007387 */ /* 0x000fe80000100a00 */
[----:B------:R-:W-:Y:S04]  /*c2090*/  STL.64 [R1+0x6f50], R42 ;  /* 0x006f502a01007387 */ /* 0x000fe80000100a00 */
[----:B------:R0:W-:Y:S04]  /*c20a0*/  STL.64 [R1+0x13d0], R28 ;  /* 0x0013d01c01007387 */ /* 0x0001e80000100a00 */
[----:B------:R1:W-:Y:S04]  /*c20b0*/  STL.64 [R1+0x13d8], R30 ;  /* 0x0013d81e01007387 */ /* 0x0003e80000100a00 */
        /* <DEDUP_REMOVED lines=14> */
[----:B------:R-:W2:Y:S04]  /*c21a0*/  LDL.LU R39, [R1+0x17ac] ;  /* 0x0017ac0001277983 */ /* 0x000ea80000300800 */
[----:B------:R-:W2:Y:S04]  /*c21b0*/  LDL.LU R12, [R1+0x1840] ;  /* 0x00184000010c7983 */ /* 0x000ea80000300800 */
[----:B------:R-:W2:Y:S04]  /*c21c0*/  LDL.LU R13, [R1+0x1844] ;  /* 0x00184400010d7983 */ /* 0x000ea80000300800 */
[----:B---3--:R-:W2:Y:S04]  /*c21d0*/  LDL.LU R14, [R1+0x1848] ;  /* 0x00184800010e7983 */ /* 0x008ea80000300800 */
[----:B------:R-:W2:Y:S04]  /*c21e0*/  LDL.LU R15, [R1+0x184c] ;  /* 0x00184c00010f7983 */ /* 0x000ea80000300800 */
[----:B------:R-:W3:Y:S04]  /*c21f0*/  LDL.LU R32, [R1+0x1880] ;  /* 0x0018800001207983 */ /* 0x000ee80000300800 */
[----:B------:R-:W3:Y:S04]  /*c2200*/  LDL.LU R33, [R1+0x1884] ;  /* 0x0018840001217983 */ /* 0x000ee80000300800 */
[----:B------:R-:W3:Y:S04]  /*c2210*/  LDL.LU R34, [R1+0x1888] ;  /* 0x0018880001227983 */ /* 0x000ee80000300800 */
[----:B------:R-:W3:Y:S04]  /*c2220*/  LDL.LU R35, [R1+0x188c] ;  /* 0x00188c0001237983 */ /* 0x000ee80000300800 */
        /* <DEDUP_REMOVED lines=35> */
[----:B------:R-:W3:Y:S04]  /*c2460*/  LDL.LU.64 R32, [R1+0x6f78] ;  /* 0x006f780001207983 */ /* 0x000ee80000300a00 */
        /* <DEDUP_REMOVED lines=10> */
[----:B------:R0:W-:Y:S02]  /*c2510*/  STL.64 [R1+0x1ac8], R6 ;  /* 0x001ac80601007387 */ /* 0x0001e40000100a00 */
[C---:B0-----:R-:W-:Y:S02]  /*c2520*/  HMMA.16816.F32 R4, R16.reuse, R24, R8 ;  /* 0x000000181004723c */ /* 0x041fe40000001808 */
[----:B------:R0:W-:Y:S04]  /*c2530*/  STL.64 [R1+0x1ab0], R12 ;  /* 0x001ab00c01007387 */ /* 0x0001e80000100a00 */
[----:B------:R1:W-:Y:S04]  /*c2540*/  STL.64 [R1+0x1ab8], R14 ;  /* 0x001ab80e01007387 */ /* 0x0003e80000100a00 */
[----:B0-----:R-:W2:Y:S09]  /*c2550*/  LDL.LU R12, [R1+0x16d0] ;  /* 0x0016d000010c7983 */ /* 0x001eb20000300800 */
[----:B------:R0:W-:Y:S04]  /*c2560*/  STL.64 [R1+0x1aa0], R4 ;  /* 0x001aa00401007387 */ /* 0x0001e80000100a00 */
[----:B------:R3:W-:Y:S04]  /*c2570*/  STL.64 [R1+0x1aa8], R6 ;  /* 0x001aa80601007387 */ /* 0x0007e80000100a00 */
[----:B------:R-:W2:Y:S04]  /*c2580*/  LDL.LU R13, [R1+0x16d4] ;  /* 0x0016d400010d7983 */ /* 0x000ea80000300800 */
[----:B-1----:R-:W2:Y:S04]  /*c2590*/  LDL.LU R14, [R1+0x16d8] ;  /* 0x0016d800010e7983 */ /* 0x002ea80000300800 */
[----:B------:R-:W2:Y:S04]  /*c25a0*/  LDL.LU R15, [R1+0x16dc] ;  /* 0x0016dc00010f7983 */ /* 0x000ea80000300800 */
[----:B0-----:R-:W2:Y:S04]  /*c25b0*/  LDL.LU R4, [R1+0x1700] ;  /* 0x0017000001047983 */ /* 0x001ea80000300800 */
[----:B------:R-:W2:Y:S04]  /*c25c0*/  LDL.LU R5, [R1+0x1704] ;  /* 0x0017040001057983 */ /* 0x000ea80000300800 */
[----:B---3--:R-:W2:Y:S04]  /*c25d0*/  LDL.LU R6, [R1+0x1708] ;  /* 0x0017080001067983 */ /* 0x008ea80000300800 */
[----:B------:R-:W2:Y:S04]  /*c25e0*/  LDL.LU R7, [R1+0x170c] ;  /* 0x00170c0001077983 */ /* 0x000ea80000300800 */
[----:B------:R-:W3:Y:S04]  /*c25f0*/  LDL.LU R8, [R1+0x16b0] ;  /* 0x0016b00001087983 */ /* 0x000ee80000300800 */
[----:B------:R-:W3:Y:S04]  /*c2600*/  LDL.LU R9, [R1+0x16b4] ;  /* 0x0016b40001097983 */ /* 0x000ee80000300800 */
[----:B------:R-:W3:Y:S04]  /*c2610*/  LDL.LU R10, [R1+0x16b8] ;  /* 0x0016b800010a7983 */ /* 0x000ee80000300800 */
[----:B------:R-:W3:Y:S04]  /*c2620*/  LDL.LU R11, [R1+0x16bc] ;  /* 0x0016bc00010b7983 */ /* 0x000ee80000300800 */
        /* <DEDUP_REMOVED lines=25> */
[----:B------:R-:W2:Y:S01]  /*c27c0*/  LDL.LU R28, [R1+0x6f28] ;  /* 0x006f2800011c7983 */ /* 0x000ea20000300800 */
[----:B----4-:R-:W-:-:S15]  /*c27d0*/  HMMA.16816.F32 R56, R16, R30, R56 ;  /* 0x0000001e1038723c */ /* 0x010fde0000001838 */
[----:B------:R-:W-:-:S04]  /*c27e0*/  NOP ;  /* 0x0000000000007918 */ /* 0x000fc80000000000 */
[----:B------:R-:W-:Y:S04]  /*c27f0*/  STL.64 [R1+0x1a40], R56 ;  /* 0x001a403801007387 */ /* 0x000fe80000100a00 */
[----:B------:R0:W-:Y:S04]  /*c2800*/  STL.64 [R1+0x1a48], R58 ;  /* 0x001a483a01007387 */ /* 0x0001e80000100a00 */
[----:B0-----:R-:W4:Y:S01]  /*c2810*/  LDL.LU.64 R58, [R1+0x6f20] ;  /* 0x006f2000013a7983 */ /* 0x001f220000300a00 */
[C---:B------:R-:W-:Y:S08]  /*c2820*/  HMMA.16816.F32 R52, R16.reuse, R26, R52 ;  /* 0x0000001a1034723c */ /* 0x040ff00000001834 */
[C---:B---3--:R-:W-:Y:S01]  /*c2830*/  HMMA.16816.F32 R44, R16.reuse, R36, R44 ;  /* 0x00000024102c723c */ /* 0x048fe2000000182c */
[----:B------:R-:W3:Y:S04]  /*c2840*/  LDL.LU.64 R56, [R1+0x6f18] ;  /* 0x006f180001387983 */ /* 0x000ee80000300a00 */
[----:B------:R-:W-:Y:S04]  /*c2850*/  STL.64 [R1+0x6ed8], R30 ;  /* 0x006ed81e01007387 */ /* 0x000fe80000100a00 */
[----:B--2---:R0:W-:Y:S04]  /*c2860*/  STL [R1+0x6ed0], R28 ;  /* 0x006ed01c01007387 */ /* 0x0041e80000100800 */
[----:B0-----:R-:W2:Y:S04]  /*c2870*/  LDL.LU R28, [R1+0x1650] ;  /* 0x00165000011c7983 */ /* 0x001ea80000300800 */
[----:B------:R-:W2:Y:S04]  /*c2880*/  LDL.LU R29, [R1+0x1654] ;  /* 0x00165400011d7983 */ /* 0x000ea80000300800 */
[----:B------:R-:W2:Y:S04]  /*c2890*/  LDL.LU R30, [R1+0x1658] ;  /* 0x00165800011e7983 */ /* 0x000ea80000300800 */
[----:B------:R-:W2:Y:S04]  /*c28a0*/  LDL.LU R31, [R1+0x165c] ;  /* 0x00165c00011f7983 */ /* 0x000ea80000300800 */
        /* <DEDUP_REMOVED lines=20> */
[----:B------:R0:W-:Y:S04]  /*c29f0*/  STL.64 [R1+0x1a10], R4 ;  /* 0x001a100401007387 */ /* 0x0001e80000100a00 */
[----:B------:R-:W-:Y:S04]  /*c2a00*/  STL.64 [R1+0x1a18], R6 ;  /* 0x001a180601007387 */ /* 0x000fe80000100a00 */
[----:B0-----:R-:W2:Y:S04]  /*c2a10*/  LDL.LU.64 R4, [R1+0x6f10] ;  /* 0x006f100001047983 */ /* 0x001ea80000300a00 */
[----:B------:R-:W4:Y:S04]  /*c2a20*/  LDL.LU.64 R14, [R1+0x6f08] ;  /* 0x006f0800010e7983 */ /* 0x000f280000300a00 */
[----:B------:R-:W4:Y:S04]  /*c2a30*/  LDL.LU.64 R12, [R1+0x6f00] ;  /* 0x006f0000010c7983 */ /* 0x000f280000300a00 */
[----:B------:R-:W-:Y:S04]  /*c2a40*/  STL.64 [R1+0x13b0], R16 ;  /* 0x0013b01001007387 */ /* 0x000fe80000100a00 */
[----:B------:R4:W-:Y:S02]  /*c2a50*/  STL.64 [R1+0x13b8], R18 ;  /* 0x0013b81201007387 */ /* 0x0009e40000100a00 */
[----:B----4-:R-:W-:Y:S02]  /*c2a60*/  HMMA.16816.F32 R16, R12, R40, R8 ;  /* 0x000000280c10723c */ /* 0x010fe40000001808 */
[----:B------:R-:W4:-:S15]  /*c2a70*/  LDL.LU R8, [R1+0x15d0] ;  /* 0x0015d00001087983 */ /* 0x000f1e0000300800 */
[----:B------:R-:W-:Y:S02]  /*c2a80*/  NOP ;  /* 0x0000000000007918 */ /* 0x000fe40000000000 */
        /* <DEDUP_REMOVED lines=9> */
[----:B------:R-:W-:Y:S04]  /*c2b20*/  STL.64 [R1+0x6ef8], R42 ;  /* 0x006ef82a01007387 */ /* 0x000fe80000100a00 */
[----:B------:R0:W-:Y:S04]  /*c2b30*/  STL.64 [R1+0x6ef0], R40 ;  /* 0x006ef02801007387 */ /* 0x0001e80000100a00 */
[----:B0-----:R-:W4:Y:S04]  /*c2b40*/  LDL.LU R40, [R1+0x1690] ;  /* 0x0016900001287983 */ /* 0x001f280000300800 */
[----:B------:R-:W4:Y:S04]  /*c2b50*/  LDL.LU R41, [R1+0x1694] ;  /* 0x0016940001297983 */ /* 0x000f280000300800 */
[----:B------:R-:W4:Y:S04]  /*c2b60*/  LDL.LU R42, [R1+0x1698] ;  /* 0x00169800012a7983 */ /* 0x000f280000300800 */
[----:B------:R-:W4:Y:S01]  /*c2b70*/  LDL.LU R43, [R1+0x169c] ;  /* 0x00169c00012b7983 */ /* 0x000f220000300800 */
[C---:B--2---:R-:W-:Y:S08]  /*c2b80*/  HMMA.16816.F32 R36, R12.reuse, R4, R36 ;  /* 0x000000040c24723c */ /* 0x044ff00000001824 */
[----:B------:R-:W-:Y:S01]  /*c2b90*/  HMMA.16816.F32 R28, R12, R34, R28 ;  /* 0x000000220c1c723c */ /* 0x000fe2000000181c */
[----:B------:R-:W-:Y:S04]  /*c2ba0*/  STL.64 [R1+0x6ea8], R58 ;  /* 0x006ea83a01007387 */ /* 0x000fe80000100a00 */
[----:B---3--:R-:W-:Y:S01]  /*c2bb0*/  STL.64 [R1+0x6ea0], R56 ;  /* 0x006ea03801007387 */ /* 0x008fe20000100a00 */
[----:B------:R-:W-:-:S02]  /*c2bc0*/  IMAD.MOV.U32 R6, RZ, RZ, R12 ;  /* 0x000000ffff067224 */ /* 0x000fc400078e000c */
[----:B------:R-:W-:Y:S01]  /*c2bd0*/  IMAD.MOV.U32 R0, RZ, RZ, R15 ;  /* 0x000000ffff007224 */ /* 0x000fe200078e000f */
[----:B----4-:R-:W-:-:S15]  /*c2be0*/  HMMA.16816.F32 R40, R12, R56, R40 ;  /* 0x000000380c28723c */ /* 0x010fde0000001828 */
[----:B------:R-:W-:-:S04]  /*c2bf0*/  NOP ;  /* 0x0000000000007918 */ /* 0x000fc80000000000 */
        /* <DEDUP_REMOVED lines=8> */
[----:B------:R2:W-:Y:S01]  /*c2c80*/  STL.64 [R1+0x6e70], R32 ;  /* 0x006e702001007387 */ /* 0x0005e20000100a00 */
[----:B0-----:R-:W-:-:S02]  /*c2c90*/  IMAD.MOV.U32 R5, RZ, RZ, R13 ;  /* 0x000000ffff057224 */ /* 0x001fc400078e000d */
[----:B------:R-:W-:-:S04]  /*c2ca0*/  IMAD.MOV.U32 R4, RZ, RZ, R14 ;  /* 0x000000ffff047224 */ /* 0x000fc800078e000e */
[----:B-1----:R-:W-:Y:S02]  /*c2cb0*/  IMAD.MOV.U32 R34, RZ, RZ, R4 ;  /* 0x000000ffff227224 */ /* 0x002fe400078e0004 */
[----:B--2---:R-:W-:Y:S02]  /*c2cc0*/  IMAD.MOV.U32 R32, RZ, RZ, R6 ;  /* 0x000000ffff207224 */ /* 0x004fe400078e0006 */
[----:B------:R-:W-:Y:S02]  /*c2cd0*/  IMAD.MOV.U32 R33, RZ, RZ, R5 ;  /* 0x000000ffff217224 */ /* 0x000fe400078e0005 */
[----:B------:R-:W-:-:S07]  /*c2ce0*/  IMAD.MOV.U32 R35, RZ, RZ, R0 ;  /* 0x000000ffff237224 */ /* 0x000fce00078e0000 */
[----:B------:R-:W-:Y:S01]  /*c2cf0*/  HMMA.16816.F32 R4, R32, R22, R52 ;  /* 0x000000162004723c */ /* 0x000fe20000001834 */
[----:B------:R-:W-:Y:S04]  /*c2d00*/  STL.64 [R1+0x6e88], R22 ;  /* 0x006e881601007387 */ /* 0x000fe80000100a00 */
[----:B------:R-:W-:-:S14]  /*c2d10*/  STL.64 [R1+0x6e80], R20 ;  /* 0x006e801401007387 */ /* 0x000fdc0000100a00 */
[----:B------:R-:W-:Y:S04]  /*c2d20*/  STL.64 [R1+0x19c0], R4 ;  /* 0x0019c00401007387 */ /* 0x000fe80000100a00 */
[----:B------:R0:W-:Y:S02]  /*c2d30*/  STL.64 [R1+0x19c8], R6 ;  /* 0x0019c80601007387 */ /* 0x0001e40000100a00 */
[----:B0-----:R-:W-:Y:S02]  /*c2d40*/  HMMA.16816.F32 R4, R32, R24, R44 ;  /* 0x000000182004723c */ /* 0x001fe4000000182c */
[----:B------:R-:W-:Y:S04]  /*c2d50*/  STL.64 [R1+0x6ec8], R26 ;  /* 0x006ec81a01007387 */ /* 0x000fe80000100a00 */
[----:B------:R-:W-:-:S13]  /*c2d60*/  STL.64 [R1+0x6ec0], R24 ;  /* 0x006ec01801007387 */ /* 0x000fda0000100a00 */
[----:B------:R-:W-:Y:S04]  /*c2d70*/  STL.64 [R1+0x19b0], R4 ;  /* 0x0019b00401007387 */ /* 0x000fe80000100a00 */
[----:B------:R-:W-:Y:S04]  /*c2d80*/  STL.64 [R1+0x19b8], R6 ;  /* 0x0019b80601007387 */ /* 0x000fe80000100a00 */
[----:B------:R-:W2:Y:S04]  /*c2d90*/  LDL.LU.64 R44, [R1+0x190] ;  /* 0x00019000012c7983 */ /* 0x000ea80000300a00 */
[----:B------:R-:W3:Y:S01]  /*c2da0*/  LDL.LU.64 R46, [R1+0x198] ;  /* 0x00019800012e7983 */ /* 0x000ee20000300a00 */
[C---:B------:R-:W-:Y:S03]  /*c2db0*/  HMMA.16816.F32 R12, R32.reuse, R60, R16 ;  /* 0x0000003c200c723c */ /* 0x040fe60000001810 */
[----:B---3--:R-:W-:Y:S04]  /*c2dc0*/  STL.64 [R1+0x6de0], R46 ;  /* 0x006de02e01007387 */ /* 0x008fe80000100a00 */
[----:B--2---:R0:W-:Y:S04]  /*c2dd0*/  STL.64 [R1+0x6dd8], R44 ;  /* 0x006dd82c01007387 */ /* 0x0041e80000100a00 */
[----:B0-----:R-:W2:Y:S04]  /*c2de0*/  LDL.LU R44, [R1+0x1c0] ;  /* 0x0001c000012c7983 */ /* 0x001ea80000300800 */
[----:B------:R-:W2:Y:S04]  /*c2df0*/  LDL.LU R45, [R1+0x1c4] ;  /* 0x0001c400012d7983 */ /* 0x000ea80000300800 */
[----:B------:R-:W3:Y:S04]  /*c2e00*/  LDL.LU R46, [R1+0x1c8] ;  /* 0x0001c800012e7983 */ /* 0x000ee80000300800 */
[----:B------:R-:W3:Y:S01]  /*c2e10*/  LDL.LU R47, [R1+0x1cc] ;  /* 0x0001cc00012f7983 */ /* 0x000ee20000300800 */
[C---:B------:R-:W-:Y:S03]  /*c2e20*/  HMMA.16816.F32 R4, R32.reuse, R48, R8 ;  /* 0x000000302004723c */ /* 0x040fe60000001808 */
[----:B---3--:R-:W-:Y:S04]  /*c2e30*/  STL.64 [R1+0x6e98], R46 ;  /* 0x006e982e01007387 */ /* 0x008fe80000100a00 */
[----:B--2---:R-:W-:Y:S04]  /*c2e40*/  STL.64 [R1+0x6e90], R44 ;  /* 0x006e902c01007387 */ /* 0x004fe80000100a00 */
[----:B------:R-:W2:Y:S04]  /*c2e50*/  LDL.LU R16, [R1+0x13e0] ;  /* 0x0013e00001107983 */ /* 0x000ea80000300800 */
[----:B------:R-:W-:Y:S04]  /*c2e60*/  STL.64 [R1+0x19a0], R12 ;  /* 0x0019a00c01007387 */ /* 0x000fe80000100a00 */
[----:B------:R-:W-:Y:S04]  /*c2e70*/  STL.64 [R1+0x19a8], R14 ;  /* 0x0019a80e01007387 */ /* 0x000fe80000100a00 */
        /* <DEDUP_REMOVED lines=67> */
[----:B----4-:R-:W-:-:S15]  /*c32b0*/  HMMA.16816.F32 R28, R32, R38, R28 ;  /* 0x00000026201c723c */ /* 0x010fde000000181c */
        /* <DEDUP_REMOVED lines=10> */
[C---:B---3--:R-:W-:Y:S03]  /*c3360*/  HMMA.16816.F32 R56, R32.reuse, R36, R56 ;  /* 0x000000242038723c */ /* 0x048fe60000001838 */
[----:B------:R-:W3:Y:S04]  /*c3370*/  LDL.LU.64 R24, [R1+0x6ec0] ;  /* 0x006ec00001187983 */ /* 0x000ee80000300a00 */
[----:B------:R-:W-:Y:S04]  /*c3380*/  STL.64 [R1+0x6e40], R30 ;  /* 0x006e401e01007387 */ /* 0x000fe80000100a00 */
[----:B--2---:R0:W-:Y:S04]  /*c3390*/  STL [R1+0x6e38], R28 ;  /* 0x006e381c01007387 */ /* 0x0041e80000100800 */
        /* <DEDUP_REMOVED lines=26> */
[----:B------:R-:W-:Y:S03]  /*c3540*/  HMMA.16816.F32 R32, R32, R2, R20 ;  /* 0x000000022020723c */ /* 0x000fe60000001814 */
[----:B------:R-:W3:Y:S04]  /*c3550*/  LDL.LU.64 R22, [R1+0x6e88] ;  /* 0x006e880001167983 */ /* 0x000ee80000300a00 */
[----:B------:R-:W3:-:S12]  /*c3560*/  LDL.LU.64 R20, [R1+0x6e80] ;  /* 0x006e800001147983 */ /* 0x000ed80000300a00 */
[----:B------:R-:W-:Y:S04]  /*c3570*/  STL.64 [R1+0x1470], R32 ;  /* 0x0014702001007387 */ /* 0x000fe80000100a00 */
[----:B------:R0:W-:Y:S04]  /*c3580*/  STL.64 [R1+0x1478], R34 ;  /* 0x0014782201007387 */ /* 0x0001e80000100a00 */
[----:B0-----:R-:W3:Y:S04]  /*c3590*/  LDL.LU.64 R34, [R1+0x6e78] ;  /* 0x006e780001227983 */ /* 0x001ee80000300a00 */
[----:B------:R-:W3:Y:S01]  /*c35a0*/  LDL.LU.64 R32, [R1+0x6e70] ;  /* 0x006e700001207983 */ /* 0x000ee20000300a00 */
[----:B--2---:R-:W-:-:S15]  /*c35b0*/  HMMA.16816.F32 R4, R44, R40, R4 ;  /* 0x000000282c04723c */ /* 0x004fde0000001804 */
[----:B------:R-:W-:-:S04]  /*c35c0*/  NOP ;  /* 0x0000000000007918 */ /* 0x000fc80000000000 */
        /* <DEDUP_REMOVED lines=10> */
[----:B---3--:R-:W-:Y:S01]  /*c3670*/  STL.64 [R1+0x6e08], R56 ;  /* 0x006e083801007387 */ /* 0x008fe20000100a00 */
[C---:B--2---:R-:W-:Y:S08]  /*c3680*/  HMMA.16816.F32 R40, R44.reuse, R56, R40 ;  /* 0x000000382c28723c */ /* 0x044ff00000001828 */
[C---:B------:R-:W-:Y:S11]  /*c3690*/  HMMA.16816.F32 R36, R44.reuse, R4, R36 ;  /* 0x000000042c24723c */ /* 0x040ff60000001824 */
        /* <DEDUP_REMOVED lines=23> */
[----:B------:R-:W-:Y:S04]  /*c3810*/  STL.64 [R1+0x14f0], R12 ;  /* 0x0014f00c01007387 */ /* 0x000fe80000100a00 */
[----:B------:R-:W-:-:S12]  /*c3820*/  STL.64 [R1+0x14f8], R14 ;  /* 0x0014f80e01007387 */ /* 0x000fd80000100a00 */
        /* <DEDUP_REMOVED lines=127> */
[----:B------:R-:W-:Y:S01]  /*c4020*/  IMAD.MOV.U32 R0, RZ, RZ, R47 ;  /* 0x000000ffff007224 */ /* 0x000fe200078e002f */
        /* <DEDUP_REMOVED lines=22> */
[----:B------:R0:W-:Y:S02]  /*c4190*/  STL.64 [R1+0x15e8], R6 ;  /* 0x0015e80601007387 */ /* 0x0001e40000100a00 */
[----:B0-----:R-:W-:Y:S02]  /*c41a0*/  HMMA.16816.F32 R4, R44, R48, R8 ;  /* 0x000000302c04723c */ /* 0x001fe40000001808 */
[----:B------:R-:W-:Y:S04]  /*c41b0*/  STL.64 [R1+0x15f0], R12 ;  /* 0x0015f00c01007387 */ /* 0x000fe80000100a00 */
[----:B------:R-:W-:Y:S01]  /*c41c0*/  STL.64 [R1+0x15f8], R14 ;  /* 0x0015f80e01007387 */ /* 0x000fe20000100a00 */
[----:B------:R-:W-:-:S02]  /*c41d0*/  IMAD.MOV.U32 R10, RZ, RZ, R44 ;  /* 0x000000ffff0a7224 */ /* 0x000fc400078e002c */
[----:B------:R-:W-:Y:S02]  /*c41e0*/  IMAD.MOV.U32 R9, RZ, RZ, R45 ;  /* 0x000000ffff097224 */ /* 0x000fe400078e002d */
[----:B------:R-:W-:-:S08]  /*c41f0*/  IMAD.MOV.U32 R8, RZ, RZ, R46 ;  /* 0x000000ffff087224 */ /* 0x000fd000078e002e */
[----:B------:R0:W-:Y:S04]  /*c4200*/  STL.64 [R1+0x1600], R4 ;  /* 0x0016000401007387 */ /* 0x0001e80000100a00 */
[----:B------:R1:W-:Y:S04]  /*c4210*/  STL.64 [R1+0x1608], R6 ;  /* 0x0016080601007387 */ /* 0x0003e80000100a00 */
[----:B------:R-:W2:Y:S04]  /*c4220*/  LDL.LU R44, [R1+0xf60] ;  /* 0x000f6000012c7983 */ /* 0x000ea80000300800 */
[----:B------:R-:W2:Y:S04]  /*c4230*/  LDL.LU R45, [R1+0xf64] ;  /* 0x000f6400012d7983 */ /* 0x000ea80000300800 */
[----:B------:R-:W3:Y:S04]  /*c4240*/  LDL.LU R46, [R1+0xf68] ;  /* 0x000f6800012e7983 */ /* 0x000ee80000300800 */
[----:B------:R-:W3:Y:S04]  /*c4250*/  LDL.LU R47, [R1+0xf6c] ;  /* 0x000f6c00012f7983 */ /* 0x000ee80000300800 */
[----:B------:R-:W4:Y:S04]  /*c4260*/  LDL.LU.64 R32, [R1+0x160] ;  /* 0x0001600001207983 */ /* 0x000f280000300a00 */
[----:B------:R-:W2:Y:S04]  /*c4270*/  LDL.LU.64 R34, [R1+0x168] ;  /* 0x0001680001227983 */ /* 0x000ea80000300a00 */
[----:B--2---:R-:W-:Y:S04]  /*c4280*/  STL.64 [R1+0x6d48], R34 ;  /* 0x006d482201007387 */ /* 0x004fe80000100a00 */
[----:B----4-:R-:W-:Y:S04]  /*c4290*/  STL.64 [R1+0x6d40], R32 ;  /* 0x006d402001007387 */ /* 0x010fe80000100a00 */
[----:B---3--:R-:W-:Y:S04]  /*c42a0*/  STL.64 [R1+0x6cf0], R46 ;  /* 0x006cf02e01007387 */ /* 0x008fe80000100a00 */
[----:B------:R-:W-:Y:S04]  /*c42b0*/  STL.64 [R1+0x6ce8], R44 ;  /* 0x006ce82c01007387 */ /* 0x000fe80000100a00 */
[----:B------:R-:W2:Y:S04]  /*c42c0*/  LDL.LU R16, [R1+0xf70] ;  /* 0x000f700001107983 */ /* 0x000ea80000300800 */
[----:B------:R-:W2:Y:S04]  /*c42d0*/  LDL.LU R17, [R1+0xf74] ;  /* 0x000f740001117983 */ /* 0x000ea80000300800 */
[----:B------:R-:W3:Y:S04]  /*c42e0*/  LDL.LU R18, [R1+0xf78] ;  /* 0x000f780001127983 */ /* 0x000ee80000300800 */
[----:B------:R-:W3:Y:S04]  /*c42f0*/  LDL.LU R19, [R1+0xf7c] ;  /* 0x000f7c0001137983 */ /* 0x000ee80000300800 */
[----:B0-----:R-:W4:Y:S04]  /*c4300*/  LDL.LU R4, [R1+0x1060] ;  /* 0x0010600001047983 */ /* 0x001f280000300800 */
[----:B------:R-:W4:Y:S04]  /*c4310*/  LDL.LU R5, [R1+0x1064] ;  /* 0x0010640001057983 */ /* 0x000f280000300800 */
[----:B-1----:R-:W2:Y:S04]  /*c4320*/  LDL.LU R6, [R1+0x1068] ;  /* 0x0010680001067983 */ /* 0x002ea80000300800 */
        /* <DEDUP_REMOVED lines=41> */
[----:B0-----:R-:W4:Y:S04]  /*c45c0*/  LDL.LU R4, [R1+0x1110] ;  /* 0x0011100001047983 */ /* 0x001f280000300800 */
[----:B------:R-:W4:Y:S04]  /*c45d0*/  LDL.LU R5, [R1+0x1114] ;  /* 0x0011140001057983 */ /* 0x000f280000300800 */
[----:B------:R-:W4:Y:S04]  /*c45e0*/  LDL.LU R6, [R1+0x1118] ;  /* 0x0011180001067983 */ /* 0x000f280000300800 */
[----:B------:R-:W4:Y:S01]  /*c45f0*/  LDL.LU R7, [R1+0x111c] ;  /* 0x00111c0001077983 */ /* 0x000f220000300800 */
[----:B------:R-:W-:-:S02]  /*c4600*/  IMAD.MOV.U32 R32, RZ, RZ, R10 ;  /* 0x000000ffff207224 */ /* 0x000fc400078e000a */
[----:B------:R-:W-:Y:S02]  /*c4610*/  IMAD.MOV.U32 R33, RZ, RZ, R9 ;  /* 0x000000ffff217224 */ /* 0x000fe400078e0009 */
[----:B------:R-:W-:Y:S02]  /*c4620*/  IMAD.MOV.U32 R34, RZ, RZ, R8 ;  /* 0x000000ffff227224 */ /* 0x000fe400078e0008 */
[----:B------:R-:W-:Y:S01]  /*c4630*/  IMAD.MOV.U32 R35, RZ, RZ, R0 ;  /* 0x000000ffff237224 */ /* 0x000fe200078e0000 */
        /* <DEDUP_REMOVED lines=50> */
[----:B------:R-:W3:Y:S05]  /*c4960*/  LDL.LU.64 R24, [R1+0x6d90] ;  /* 0x006d900001187983 */ /* 0x000eea0000300a00 */
        /* <DEDUP_REMOVED lines=15> */
[----:B------:R-:W4:Y:S02]  /*c4a60*/  LDL.LU.64 R4, [R1+0x6d60] ;  /* 0x006d600001047983 */ /* 0x000f240000300a00 */
[----:B----4-:R-:W-:Y:S02]  /*c4a70*/  HMMA.16816.F32 R32, R32, R2, R4 ;  /* 0x000000022020723c */ /* 0x010fe40000001804 */
[----:B------:R-:W4:Y:S04]  /*c4a80*/  LDL.LU.64 R6, [R1+0x6d58] ;  /* 0x006d580001067983 */ /* 0x000f280000300a00 */
[----:B------:R-:W4:-:S13]  /*c4a90*/  LDL.LU.64 R4, [R1+0x6d50] ;  /* 0x006d500001047983 */ /* 0x000f1a0000300a00 */
        /* <DEDUP_REMOVED lines=8> */
[----:B0-----:R-:W2:Y:S04]  /*c4b20*/  LDL.LU.64 R6, [R1+0x6d38] ;  /* 0x006d380001067983 */ /* 0x001ea80000300a00 */
[----:B------:R-:W2:Y:S02]  /*c4b30*/  LDL.LU.64 R4, [R1+0x6d30] ;  /* 0x006d300001047983 */ /* 0x000ea40000300a00 */
[----:B--2---:R-:W-:-:S15]  /*c4b40*/  HMMA.16816.F32 R4, R32, R56, R4 ;  /* 0x000000382004723c */ /* 0x004fde0000001804 */
[----:B------:R-:W-:-:S04]  /*c4b50*/  NOP ;  /* 0x0000000000007918 */ /* 0x000fc80000000000 */
[----:B------:R0:W-:Y:S04]  /*c4b60*/  STL.64 [R1+0x16a0], R4 ;  /* 0x0016a00401007387 */ /* 0x0001e80000100a00 */
[----:B------:R1:W-:Y:S04]  /*c4b70*/  STL.64 [R1+0x16a8], R6 ;  /* 0x0016a80601007387 */ /* 0x0003e80000100a00 */
[----:B0-----:R-:W2:Y:S04]  /*c4b80*/  LDL.LU.64 R4, [R1+0x6d28] ;  /* 0x006d280001047983 */ /* 0x001ea80000300a00 */
[----:B------:R-:W-:Y:S04]  /*c4b90*/  STL.64 [R1+0x6ce0], R58 ;  /* 0x006ce03a01007387 */ /* 0x000fe80000100a00 */
[----:B------:R0:W-:Y:S01]  /*c4ba0*/  STL.64 [R1+0x6cd8], R56 ;  /* 0x006cd83801007387 */ /* 0x0001e20000100a00 */
[----:B-1----:R-:W-:-:S02]  /*c4bb0*/  IMAD.MOV.U32 R6, RZ, RZ, R34 ;  /* 0x000000ffff067224 */ /* 0x002fc400078e0022 */
[----:B------:R-:W-:Y:S01]  /*c4bc0*/  IMAD.MOV.U32 R0, RZ, RZ, R35 ;  /* 0x000000ffff007224 */ /* 0x000fe200078e0023 */
        /* <DEDUP_REMOVED lines=9> */
[----:B------:R-:W2:Y:S04]  /*c4c60*/  LDL.LU.64 R16, [R1+0x6d18] ;  /* 0x006d180001107983 */ /* 0x000ea80000300a00 */
[----:B------:R-:W2:Y:S01]  /*c4c70*/  LDL.LU.64 R34, [R1+0x6d10] ;  /* 0x006d100001227983 */ /* 0x000ea20000300a00 */
[----:B------:R-:W-:-:S02]  /*c4c80*/  IMAD.MOV.U32 R7, RZ, RZ, R33 ;  /* 0x000000ffff077224 */ /* 0x000fc400078e0021 */
[----:B------:R-:W-:Y:S02]  /*c4c90*/  IMAD.MOV.U32 R29, RZ, RZ, R32 ;  /* 0x000000ffff1d7224 */ /* 0x000fe400078e0020 */
[----:B------:R-:W3:Y:S04]  /*c4ca0*/  LDL.LU.64 R32, [R1+0x6d08] ;  /* 0x006d080001207983 */ /* 0x000ee80000300a00 */
[----:B------:R0:W-:Y:S02]  /*c4cb0*/  STL.64 [R1+0x6cb0], R4 ;  /* 0x006cb00401007387 */ /* 0x0001e40000100a00 */
[----:B0-----:R-:W-:Y:S02]  /*c4cc0*/  IMAD.MOV.U32 R5, RZ, RZ, R7 ;  /* 0x000000ffff057224 */ /* 0x001fe400078e0007 */
[----:B------:R-:W-:-:S02]  /*c4cd0*/  IMAD.MOV.U32 R4, RZ, RZ, R29 ;  /* 0x000000ffff047224 */ /* 0x000fc400078e001d */
[----:B------:R-:W-:-:S07]  /*c4ce0*/  IMAD.MOV.U32 R7, RZ, RZ, R0 ;  /* 0x000000ffff077224 */ /* 0x000fce00078e0000 */
[----:B--2---:R-:W-:-:S15]  /*c4cf0*/  HMMA.16816.F32 R20, R4, R34, R20 ;  /* 0x000000220414723c */ /* 0x004fde0000001814 */
[----:B------:R-:W-:-:S04]  /*c4d00*/  NOP ;  /* 0x0000000000007918 */ /* 0x000fc80000000000 */
[----:B------:R-:W-:Y:S04]  /*c4d10*/  STL.64 [R1+0x16c0], R20 ;  /* 0x0016c01401007387 */ /* 0x000fe80000100a00 */
[----:B------:R0:W-:Y:S04]  /*c4d20*/  STL.64 [R1+0x16c8], R22 ;  /* 0x0016c81601007387 */ /* 0x0001e80000100a00 */
[----:B0-----:R-:W2:Y:S04]  /*c4d30*/  LDL.LU.64 R22, [R1+0x6d00] ;  /* 0x006d000001167983 */ /* 0x001ea80000300a00 */
[----:B------:R-:W4:Y:S04]  /*c4d40*/  LDL.LU.64 R20, [R1+0x6cf8] ;  /* 0x006cf80001147983 */ /* 0x000f280000300a00 */
[----:B------:R-:W-:Y:S04]  /*c4d50*/  STL.64 [R1+0x6cc0], R34 ;  /* 0x006cc02201007387 */ /* 0x000fe80000100a00 */
[----:B---3--:R0:W-:Y:S04]  /*c4d60*/  STL.64 [R1+0x6cb8], R32 ;  /* 0x006cb82001007387 */ /* 0x0081e80000100a00 */
        /* <DEDUP_REMOVED lines=11> */
[----:B----4-:R3:W-:Y:S02]  /*c4e20*/  STL.64 [R1+0x6cc8], R20 ;  /* 0x006cc81401007387 */ /* 0x0107e40000100a00 */
[C---:B---3--:R-:W-:Y:S08]  /*c4e30*/  HMMA.16816.F32 R20, R4.reuse, R24, R32 ;  /* 0x000000180414723c */ /* 0x048ff00000001820 */
[C---:B------:R-:W-:Y:S08]  /*c4e40*/  HMMA.16816.F32 R56, R4.reuse, R60, R56 ;  /* 0x0000003c0438723c */ /* 0x040ff00000001838 */
[C---:B------:R-:W-:Y:S08]  /*c4e50*/  HMMA.16816.F32 R32, R4.reuse, R48, R12 ;  /* 0x000000300420723c */ /* 0x040ff0000000180c */
[C---:B------:R-:W-:Y:S08]  /*c4e60*/  HMMA.16816.F32 R12, R4.reuse, R42, R16 ;  /* 0x0000002a040c723c */ /* 0x040ff00000001810 */
[C---:B------:R-:W-:Y:S01]  /*c4e70*/  HMMA.16816.F32 R8, R4.reuse, R30, R8 ;  /* 0x0000001e0408723c */ /* 0x040fe20000001808 */
[----:B------:R-:W-:Y:S04]  /*c4e80*/  STL.64 [R1+0x16e0], R20 ;  /* 0x0016e01401007387 */ /* 0x000fe80000100a00 */
[----:B------:R0:W-:Y:S03]  /*c4e90*/  STL.64 [R1+0x16e8], R22 ;  /* 0x0016e81601007387 */ /* 0x0001e60000100a00 */
[C---:B0-----:R-:W-:Y:S01]  /*c4ea0*/  HMMA.16816.F32 R20, R4.reuse, R50, R52 ;  /* 0x000000320414723c */ /* 0x041fe20000001834 */
[----:B------:R-:W-:Y:S04]  /*c4eb0*/  STL.64 [R1+0x16f0], R56 ;  /* 0x0016f03801007387 */ /* 0x000fe80000100a00 */
[----:B------:R-:W-:Y:S04]  /*c4ec0*/  STL.64 [R1+0x16f8], R58 ;  /* 0x0016f83a01007387 */ /* 0x000fe80000100a00 */
[----:B------:R-:W-:Y:S04]  /*c4ed0*/  STL.64 [R1+0x1700], R32 ;  /* 0x0017002001007387 */ /* 0x000fe80000100a00 */
[----:B------:R-:W-:Y:S06]  /*c4ee0*/  STL.64 [R1+0x1708], R34 ;  /* 0x0017082201007387 */ /* 0x000fec0000100a00 */
[----:B------:R-:W-:Y:S04]  /*c4ef0*/  STL.64 [R1+0x1710], R20 ;  /* 0x0017101401007387 */ /* 0x000fe80000100a00 */
[----:B------:R-:W-:Y:S04]  /*c4f00*/  STL.64 [R1+0x1718], R22 ;  /* 0x0017181601007387 */ /* 0x000fe80000100a00 */
[----:B------:R0:W-:Y:S04]  /*c4f10*/  STL.64 [R1+0x1720], R12 ;  /* 0x0017200c01007387 */ /* 0x0001e80000100a00 */
[----:B------:R1:W-:Y:S04]  /*c4f20*/  STL.64 [R1+0x1728], R14 ;  /* 0x0017280e01007387 */ /* 0x0003e80000100a00 */
[----:B0-----:R-:W3:Y:S01]  /*c4f30*/  LDL.LU R12, [R1+0xf20] ;  /* 0x000f2000010c7983 */ /* 0x001ee20000300800 */
[----:B--2---:R-:W-:-:S15]  /*c4f40*/  HMMA.16816.F32 R16, R4, R38, R44 ;  /* 0x000000260410723c */ /* 0x004fde000000182c */
[----:B------:R-:W-:-:S04]  /*c4f50*/  NOP ;  /* 0x0000000000007918 */ /* 0x000fc80000000000 */
[----:B------:R0:W-:Y:S04]  /*c4f60*/  STL.64 [R1+0x1730], R16 ;  /* 0x0017301001007387 */ /* 0x0001e80000100a00 */
[----:B------:R2:W-:Y:S04]  /*c4f70*/  STL.64 [R1+0x1738], R18 ;  /* 0x0017381201007387 */ /* 0x0005e80000100a00 */
[----:B------:R4:W-:Y:S04]  /*c4f80*/  STL.64 [R1+0x1740], R8 ;  /* 0x0017400801007387 */ /* 0x0009e80000100a00 */
[----:B------:R0:W-:Y:S04]  /*c4f90*/  STL.64 [R1+0x1748], R10 ;  /* 0x0017480a01007387 */ /* 0x0001e80000100a00 */
[----:B------:R-:W3:Y:S04]  /*c4fa0*/  LDL.LU R13, [R1+0xf24] ;  /* 0x000f2400010d7983 */ /* 0x000ee80000300800 */
[----:B-1----:R-:W3:Y:S04]  /*c4fb0*/  LDL.LU R14, [R1+0xf28] ;  /* 0x000f2800010e7983 */ /* 0x002ee80000300800 */
[----:B------:R-:W3:Y:S04]  /*c4fc0*/  LDL.LU R15, [R1+0xf2c] ;  /* 0x000f2c00010f7983 */ /* 0x000ee80000300800 */
[----:B------:R-:W3:Y:S04]  /*c4fd0*/  LDL.LU R56, [R1+0xf40] ;  /* 0x000f400001387983 */ /* 0x000ee80000300800 */
[----:B------:R-:W3:Y:S04]  /*c4fe0*/  LDL.LU R57, [R1+0xf44] ;  /* 0x000f440001397983 */ /* 0x000ee80000300800 */
[----:B------:R-:W3:Y:S04]  /*c4ff0*/  LDL.LU R58, [R1+0xf48] ;  /* 0x000f4800013a7983 */ /* 0x000ee80000300800 */
[----:B------:R-:W3:Y:S04]  /*c5000*/  LDL.LU R59, [R1+0xf4c] ;  /* 0x000f4c00013b7983 */ /* 0x000ee80000300800 */
[----:B0-----:R-:W3:Y:S04]  /*c5010*/  LDL.LU R16, [R1+0xec0] ;  /* 0x000ec00001107983 */ /* 0x001ee80000300800 */
        /* <DEDUP_REMOVED lines=22> */
[----:B------:R-:W4:Y:S04]  /*c5180*/  LDL.LU R11, [R1+0xeac] ;  /* 0x000eac00010b7983 */ /* 0x000f280000300800 */
[----:B------:R-:W-:Y:S04]  /*c5190*/  STL.64 [R1+0x6c88], R30 ;  /* 0x006c881e01007387 */ /* 0x000fe80000100a00 */
[----:B------:R0:W-:Y:S04]  /*c51a0*/  STL [R1+0x6c80], R28 ;  /* 0x006c801c01007387 */ /* 0x0001e80000100800 */
[----:B0-----:R-:W2:Y:S04]  /*c51b0*/  LDL.LU R28, [R1+0xee0] ;  /* 0x000ee000011c7983 */ /* 0x001ea80000300800 */
[----:B------:R-:W2:Y:S04]  /*c51c0*/  LDL.LU R29, [R1+0xee4] ;  /* 0x000ee400011d7983 */ /* 0x000ea80000300800 */
[----:B------:R-:W2:Y:S04]  /*c51d0*/  LDL.LU R30, [R1+0xee8] ;  /* 0x000ee800011e7983 */ /* 0x000ea80000300800 */
[----:B------:R-:W2:Y:S01]  /*c51e0*/  LDL.LU R31, [R1+0xeec] ;  /* 0x000eec00011f7983 */ /* 0x000ea20000300800 */
[C---:B---3--:R-:W-:Y:S08]  /*c51f0*/  HMMA.16816.F32 R56, R4.reuse, R26, R56 ;  /* 0x0000001a0438723c */ /* 0x048ff00000001838 */
[C---:B------:R-:W-:Y:S11]  /*c5200*/  HMMA.16816.F32 R12, R4.reuse, R36, R12 ;  /* 0x00000024040c723c */ /* 0x040ff6000000180c */
        /* <DEDUP_REMOVED lines=12> */
[----:B-1----:R-:W3:Y:S04]  /*c52d0*/  LDL.LU.64 R12, [R1+0x100] ;  /* 0x00010000010c7983 */ /* 0x002ee80000300a00 */
[----:B------:R-:W3:Y:S01]  /*c52e0*/  LDL.LU.64 R14, [R1+0x108] ;  /* 0x00010800010e7983 */ /* 0x000ee20000300a00 */
[C---:B--2---:R-:W-:Y:S08]  /*c52f0*/  HMMA.16816.F32 R20, R4.reuse, R58, R20 ;  /* 0x0000003a0414723c */ /* 0x044ff00000001814 */
[----:B------:R-:W-:Y:S01]  /*c5300*/  HMMA.16816.F32 R4, R4, R2, R32 ;  /* 0x000000020404723c */ /* 0x000fe20000001820 */
        /* <DEDUP_REMOVED lines=10> */
[----:B------:R-:W3:Y:S04]  /*c53b0*/  LDL.LU.64 R34, [R1+0x6cc0] ;  /* 0x006cc00001227983 */ /* 0x000ee80000300a00 */
[----:B------:R-:W3:Y:S04]  /*c53c0*/  LDL.LU.64 R32, [R1+0x6cb8] ;  /* 0x006cb80001207983 */ /* 0x000ee80000300a00 */
[----:B------:R0:W-:Y:S04]  /*c53d0*/  STL.64 [R1+0xf00], R4 ;  /* 0x000f000401007387 */ /* 0x0001e80000100a00 */
[----:B------:R-:W-:Y:S04]  /*c53e0*/  STL.64 [R1+0xf08], R6 ;  /* 0x000f080601007387 */ /* 0x000fe80000100a00 */
[----:B0-----:R-:W3:Y:S04]  /*c53f0*/  LDL.LU.64 R4, [R1+0x6cb0] ;  /* 0x006cb00001047983 */ /* 0x001ee80000300a00 */
[----:B------:R-:W-:Y:S04]  /*c5400*/  STL.64 [R1+0x6ca8], R42 ;  /* 0x006ca82a01007387 */ /* 0x000fe80000100a00 */
[----:B------:R-:W-:Y:S01]  /*c5410*/  STL.64 [R1+0x6ca0], R40 ;  /* 0x006ca02801007387 */ /* 0x000fe20000100a00 */
[C---:B--2---:R-:W-:Y:S08]  /*c5420*/  HMMA.16816.F32 R36, R12.reuse, R40, R36 ;  /* 0x000000280c24723c */ /* 0x044ff00000001824 */
[C---:B------:R-:W-:Y:S11]  /*c5430*/  HMMA.16816.F32 R28, R12.reuse, R56, R28 ;  /* 0x000000380c1c723c */ /* 0x040ff6000000181c */
[----:B------:R-:W-:Y:S04]  /*c5440*/  STL.64 [R1+0x1790], R36 ;  /* 0x0017902401007387 */ /* 0x000fe80000100a00 */
[----:B------:R-:W-:Y:S04]  /*c5450*/  STL.64 [R1+0x1798], R38 ;  /* 0x0017982601007387 */ /* 0x000fe80000100a00 */
[----:B------:R-:W-:Y:S04]  /*c5460*/  STL.64 [R1+0x6c58], R58 ;  /* 0x006c583a01007387 */ /* 0x000fe80000100a00 */
[----:B------:R-:W-:Y:S04]  /*c5470*/  STL.64 [R1+0x6c50], R56 ;  /* 0x006c503801007387 */ /* 0x000fe80000100a00 */
[----:B------:R-:W-:Y:S04]  /*c5480*/  STL.64 [R1+0x17a0], R28 ;  /* 0x0017a01c01007387 */ /* 0x000fe80000100a00 */
[----:B------:R0:W-:Y:S04]  /*c5490*/  STL.64 [R1+0x17a8], R30 ;  /* 0x0017a81e01007387 */ /* 0x0001e80000100a00 */
[----:B---3--:R1:W-:Y:S01]  /*c54a0*/  STL.64 [R1+0x6c18], R4 ;  /* 0x006c180401007387 */ /* 0x0083e20000100a00 */
        /* <DEDUP_REMOVED lines=58> */
[C---:B----4-:R-:W-:Y:S03]  /*c5850*/  HMMA.16816.F32 R16, R12.reuse, R60, R16 ;  /* 0x0000003c0c10723c */ /* 0x050fe60000001810 */
[----:B0-----:R-:W4:Y:S04]  /*c5860*/  LDL.LU R20, [R1+0xe30] ;  /* 0x000e300001147983 */ /* 0x001f280000300800 */
        /* <DEDUP_REMOVED lines=14> */
[----:B0-----:R-:W-:-:S15]  /*c5950*/  HMMA.16816.F32 R16, R12, R48, R44 ;  /* 0x000000300c10723c */ /* 0x001fde000000182c */
[----:B------:R-:W-:-:S04]  /*c5960*/  NOP ;  /* 0x0000000000007918 */ /* 0x000fc80000000000 */
[----:B------:R0:W-:Y:S04]  /*c5970*/  STL.64 [R1+0x1800], R16 ;  /* 0x0018001001007387 */ /* 0x0001e80000100a00 */
[----:B------:R1:W-:Y:S04]  /*c5980*/  STL.64 [R1+0x1808], R18 ;  /* 0x0018081201007387 */ /* 0x0003e80000100a00 */
        /* <DEDUP_REMOVED lines=37> */
[----:B0-----:R-:W4:Y:S01]  /*c5be0*/  LDL.LU.64 R26, [R1+0x6c78] ;  /* 0x006c7800011a7983 */ /* 0x001f220000300a00 */
[C---:B------:R-:W-:Y:S03]  /*c5bf0*/  HMMA.16816.F32 R56, R12.reuse, R36, R56 ;  /* 0x000000240c38723c */ /* 0x040fe60000001838 */
        /* <DEDUP_REMOVED lines=19> */
[----:B------:R-:W2:-:S13]  /*c5d30*/  LDL.LU.64 R20, [R1+0x6c30] ;  /* 0x006c300001147983 */ /* 0x000e9a0000300a00 */
[----:B------:R-:W-:Y:S04]  /*c5d40*/  STL.64 [R1+0xe00], R12 ;  /* 0x000e000c01007387 */ /* 0x000fe80000100a00 */
[----:B------:R0:W-:Y:S04]  /*c5d50*/  STL.64 [R1+0xe08], R14 ;  /* 0x000e080e01007387 */ /* 0x0001e80000100a00 */
[----:B0-----:R-:W2:Y:S04]  /*c5d60*/  LDL.LU.64 R14, [R1+0x6c28] ;  /* 0x006c2800010e7983 */ /* 0x001ea80000300a00 */
[----:B------:R-:W2:Y:S02]  /*c5d70*/  LDL.LU.64 R12, [R1+0x6c20] ;  /* 0x006c2000010c7983 */ /* 0x000ea40000300a00 */
[C---:B--2---:R-:W-:Y:S08]  /*c5d80*/  HMMA.16816.F32 R8, R12.reuse, R40, R8 ;  /* 0x000000280c08723c */ /* 0x044ff00000001808 */
[C---:B------:R-:W-:Y:S11]  /*c5d90*/  HMMA.16816.F32 R4, R12.reuse, R56, R4 ;  /* 0x000000380c04723c */ /* 0x040ff60000001804 */
[----:B------:R0:W-:Y:S04]  /*c5da0*/  STL.64 [R1+0x1890], R8 ;  /* 0x0018900801007387 */ /* 0x0001e80000100a00 */
[----:B------:R1:W-:Y:S04]  /*c5db0*/  STL.64 [R1+0x1898], R10 ;  /* 0x0018980a01007387 */ /* 0x0003e80000100a00 */
[----:B0-----:R-:W2:Y:S04]  /*c5dc0*/  LDL.LU R8, [R1+0xd70] ;  /* 0x000d700001087983 */ /* 0x001ea80000300800 */
[----:B------:R-:W2:Y:S04]  /*c5dd0*/  LDL.LU R9, [R1+0xd74] ;  /* 0x000d740001097983 */ /* 0x000ea80000300800 */
[----:B-1----:R-:W2:Y:S04]  /*c5de0*/  LDL.LU R10, [R1+0xd78] ;  /* 0x000d7800010a7983 */ /* 0x002ea80000300800 */
[----:B------:R-:W2:Y:S04]  /*c5df0*/  LDL.LU R11, [R1+0xd7c] ;  /* 0x000d7c00010b7983 */ /* 0x000ea80000300800 */
[----:B------:R0:W-:Y:S04]  /*c5e00*/  STL.64 [R1+0x18a0], R4 ;  /* 0x0018a00401007387 */ /* 0x0001e80000100a00 */
[----:B------:R-:W-:Y:S04]  /*c5e10*/  STL.64 [R1+0x18a8], R6 ;  /* 0x0018a80601007387 */ /* 0x000fe80000100a00 */
[----:B0-----:R-:W2:Y:S04]  /*c5e20*/  LDL.LU.64 R4, [R1+0x6c18] ;  /* 0x006c180001047983 */ /* 0x001ea80000300a00 */
        /* <DEDUP_REMOVED lines=11> */
[----:B------:R-:W3:Y:S04]  /*c5ee0*/  LDL.LU.64 R32, [R1+0x6c08] ;  /* 0x006c080001207983 */ /* 0x000ee80000300a00 */
[----:B------:R0:W-:Y:S04]  /*c5ef0*/  STL.64 [R1+0x6ba0], R4 ;  /* 0x006ba00401007387 */ /* 0x0001e80000100a00 */
[----:B0-----:R-:W4:Y:S04]  /*c5f00*/  LDL.LU R4, [R1+0xdc0] ;  /* 0x000dc00001047983 */ /* 0x001f280000300800 */
[----:B------:R-:W4:Y:S04]  /*c5f10*/  LDL.LU R5, [R1+0xdc4] ;  /* 0x000dc40001057983 */ /* 0x000f280000300800 */
[----:B------:R-:W4:Y:S04]  /*c5f20*/  LDL.LU R6, [R1+0xdc8] ;  /* 0x000dc80001067983 */ /* 0x000f280000300800 */
[----:B------:R-:W4:Y:S01]  /*c5f30*/  LDL.LU R7, [R1+0xdcc] ;  /* 0x000dcc0001077983 */ /* 0x000f220000300800 */
[----:B------:R-:W-:-:S03]  /*c5f40*/  IMAD.MOV.U32 R0, RZ, RZ, R15 ;  /* 0x000000ffff007224 */ /* 0x000fc600078e000f */
[----:B--2---:R-:W-:Y:S04]  /*c5f50*/  STL.64 [R1+0x6bb0], R34 ;  /* 0x006bb02201007387 */ /* 0x004fe80000100a00 */
[----:B---3--:R0:W-:Y:S01]  /*c5f60*/  STL.64 [R1+0x6ba8], R32 ;  /* 0x006ba82001007387 */ /* 0x0081e20000100a00 */
[C---:B----4-:R-:W-:Y:S08]  /*c5f70*/  HMMA.16816.F32 R4, R12.reuse, R34, R4 ;  /* 0x000000220c04723c */ /* 0x050ff00000001804 */
[----:B0-----:R-:W-:Y:S11]  /*c5f80*/  HMMA.16816.F32 R32, R12, R22, R56 ;  /* 0x000000160c20723c */ /* 0x001ff60000001838 */
        /* <DEDUP_REMOVED lines=13> */
[C---:B------:R-:W-:Y:S08]  /*c6060*/  HMMA.16816.F32 R32, R20.reuse, R24, R52 ;  /* 0x000000181420723c */ /* 0x040ff00000001834 */
[C---:B------:R-:W-:Y:S08]  /*c6070*/  HMMA.16816.F32 R12, R20.reuse, R60, R16 ;  /* 0x0000003c140c723c */ /* 0x040ff00000001810 */
[C---:B------:R-:W-:Y:S03]  /*c6080*/  HMMA.16816.F32 R4, R20.reuse, R48, R44 ;  /* 0x000000301404723c */ /* 0x040fe6000000182c */
        /* <DEDUP_REMOVED lines=33> */
[----:B------:R-:W-:Y:S04]  /*c62a0*/  STL.64 [R1+0x6be0], R50 ;  /* 0x006be03201007387 */ /* 0x000fe80000100a00 */
[----:B------:R1:W-:Y:S04]  /*c62b0*/  STL.64 [R1+0x6bd8], R48 ;  /* 0x006bd83001007387 */ /* 0x0003e80000100a00 */
[----:B------:R-:W2:Y:S04]  /*c62c0*/  LDL.LU R32, [R1+0xcf0] ;  /* 0x000cf00001207983 */ /* 0x000ea80000300800 */
[----:B------:R-:W2:Y:S04]  /*c62d0*/  LDL.LU R33, [R1+0xcf4] ;  /* 0x000cf40001217983 */ /* 0x000ea80000300800 */
[----:B------:R-:W2:Y:S04]  /*c62e0*/  LDL.LU R34, [R1+0xcf8] ;  /* 0x000cf80001227983 */ /* 0x000ea80000300800 */
[----:B------:R-:W2:Y:S04]  /*c62f0*/  LDL.LU R35, [R1+0xcfc] ;  /* 0x000cfc0001237983 */ /* 0x000ea80000300800 */
[----:B--2---:R-:W-:Y:S04]  /*c6300*/  STL.64 [R1+0x6c00], R34 ;  /* 0x006c002201007387 */ /* 0x004fe80000100a00 */
[----:B------:R2:W-:Y:S04]  /*c6310*/  STL.64 [R1+0x6bf8], R32 ;  /* 0x006bf82001007387 */ /* 0x0005e80000100a00 */
        /* <DEDUP_REMOVED lines=17> */
[C---:B------:R-:W-:Y:S08]  /*c6430*/  HMMA.16816.F32 R44, R20.reuse, R38, R44 ;  /* 0x00000026142c723c */ /* 0x040ff0000000182c */
[C---:B----4-:R-:W-:Y:S01]  /*c6440*/  HMMA.16816.F32 R12, R20.reuse, R30, R8 ;  /* 0x0000001e140c723c */ /* 0x050fe20000001808 */
[----:B------:R-:W3:Y:S04]  /*c6450*/  LDL.LU R4, [R1+0xce0] ;  /* 0x000ce00001047983 */ /* 0x000ee80000300800 */
[----:B------:R-:W3:Y:S04]  /*c6460*/  LDL.LU R5, [R1+0xce4] ;  /* 0x000ce40001057983 */ /* 0x000ee80000300800 */
[----:B------:R-:W3:Y:S04]  /*c6470*/  LDL.LU R6, [R1+0xce8] ;  /* 0x000ce80001067983 */ /* 0x000ee80000300800 */
[----:B------:R-:W3:Y:S04]  /*c6480*/  LDL.LU R7, [R1+0xcec] ;  /* 0x000cec0001077983 */ /* 0x000ee80000300800 */
[----:B------:R0:W-:Y:S04]  /*c6490*/  STL.64 [R1+0xf80], R52 ;  /* 0x000f803401007387 */ /* 0x0001e80000100a00 */
[----:B------:R1:W-:Y:S04]  /*c64a0*/  STL.64 [R1+0xf88], R54 ;  /* 0x000f883601007387 */ /* 0x0003e80000100a00 */
[----:B------:R-:W4:Y:S04]  /*c64b0*/  LDL.LU R8, [R1+0xcd0] ;  /* 0x000cd00001087983 */ /* 0x000f280000300800 */
[----:B------:R-:W-:Y:S04]  /*c64c0*/  STL.64 [R1+0xf70], R44 ;  /* 0x000f702c01007387 */ /* 0x000fe80000100a00 */
[----:B------:R-:W-:Y:S04]  /*c64d0*/  STL.64 [R1+0xf78], R46 ;  /* 0x000f782e01007387 */ /* 0x000fe80000100a00 */
[----:B------:R0:W-:Y:S04]  /*c64e0*/  STL.64 [R1+0xf60], R12 ;  /* 0x000f600c01007387 */ /* 0x0001e80000100a00 */
[----:B------:R0:W-:Y:S04]  /*c64f0*/  STL.64 [R1+0xf68], R14 ;  /* 0x000f680e01007387 */ /* 0x0001e80000100a00 */
[----:B------:R-:W4:Y:S04]  /*c6500*/  LDL.LU R9, [R1+0xcd4] ;  /* 0x000cd40001097983 */ /* 0x000f280000300800 */
[----:B------:R-:W4:Y:S04]  /*c6510*/  LDL.LU R10, [R1+0xcd8] ;  /* 0x000cd800010a7983 */ /* 0x000f280000300800 */
[----:B------:R-:W4:Y:S04]  /*c6520*/  LDL.LU R11, [R1+0xcdc] ;  /* 0x000cdc00010b7983 */ /* 0x000f280000300800 */
        /* <DEDUP_REMOVED lines=61> */
[----:B------:R0:W-:Y:S04]  /*c6900*/  STL.64 [R1+0x6b08], R4 ;  /* 0x006b080401007387 */ /* 0x0001e80000100a00 */
[----:B0-----:R-:W4:Y:S04]  /*c6910*/  LDL.LU R4, [R1+0xcc0] ;  /* 0x000cc00001047983 */ /* 0x001f280000300800 */
[----:B------:R-:W4:Y:S04]  /*c6920*/  LDL.LU R5, [R1+0xcc4] ;  /* 0x000cc40001057983 */ /* 0x000f280000300800 */
[----:B------:R-:W4:Y:S04]  /*c6930*/  LDL.LU R6, [R1+0xcc8] ;  /* 0x000cc80001067983 */ /* 0x000f280000300800 */
[----:B------:R-:W4:Y:S04]  /*c6940*/  LDL.LU R7, [R1+0xccc] ;  /* 0x000ccc0001077983 */ /* 0x000f280000300800 */
[----:B--2---:R-:W-:Y:S04]  /*c6950*/  STL.64 [R1+0x6b00], R34 ;  /* 0x006b002201007387 */ /* 0x004fe80000100a00 */
[----:B---3--:R-:W-:Y:S01]  /*c6960*/  STL.64 [R1+0x6af8], R32 ;  /* 0x006af82001007387 */ /* 0x008fe20000100a00 */
[----:B----4-:R-:W-:-:S15]  /*c6970*/  HMMA.16816.F32 R4, R16, R34, R4 ;  /* 0x000000221004723c */ /* 0x010fde0000001804 */
        /* <DEDUP_REMOVED lines=13> */
[----:B------:R-:W2:Y:S04]  /*c6a50*/  LDL.LU.64 R8, [R1+0x70] ;  /* 0x0000700001087983 */ /* 0x000ea80000300a00 */
[----:B------:R-:W3:Y:S01]  /*c6a60*/  LDL.LU.64 R10, [R1+0x78] ;  /* 0x00007800010a7983 */ /* 0x000ee20000300a00 */
[C---:B------:R-:W-:Y:S08]  /*c6a70*/  HMMA.16816.F32 R20, R16.reuse, R60, R28 ;  /* 0x0000003c1014723c */ /* 0x040ff0000000181c */
[C---:B0-----:R-:W-:Y:S01]  /*c6a80*/  HMMA.16816.F32 R4, R16.reuse, R50, R52 ;  /* 0x000000321004723c */ /* 0x041fe20000001834 */
[----:B---3--:R-:W-:Y:S04]  /*c6a90*/  STL.64 [R1+0x6a60], R10 ;  /* 0x006a600a01007387 */ /* 0x008fe80000100a00 */
[----:B--2---:R0:W-:Y:S03]  /*c6aa0*/  STL.64 [R1+0x6a58], R8 ;  /* 0x006a580801007387 */ /* 0x0041e60000100a00 */
[C---:B0-----:R-:W-:Y:S03]  /*c6ab0*/  HMMA.16816.F32 R8, R16.reuse, R48, R12 ;  /* 0x000000301008723c */ /* 0x041fe6000000180c */
[----:B------:R-:W-:Y:S04]  /*c6ac0*/  STL.64 [R1+0xea0], R20 ;  /* 0x000ea01401007387 */ /* 0x000fe80000100a00 */
[----:B------:R-:W-:Y:S04]  /*c6ad0*/  STL.64 [R1+0xea8], R22 ;  /* 0x000ea81601007387 */ /* 0x000fe80000100a00 */
[----:B------:R-:W-:Y:S08]  /*c6ae0*/  STL.64 [R1+0x6ac0], R50 ;  /* 0x006ac03201007387 */ /* 0x000ff00000100a00 */
        /* <DEDUP_REMOVED lines=48> */
[----:B------:R-:W2:Y:S04]  /*c6df0*/  LDL.LU R20, [R1+0xbc0] ;  /* 0x000bc00001147983 */ /* 0x000ea80000300800 */
[----:B------:R-:W2:Y:S04]  /*c6e00*/  LDL.LU R21, [R1+0xbc4] ;  /* 0x000bc40001157983 */ /* 0x000ea80000300800 */
[----:B------:R-:W2:Y:S04]  /*c6e10*/  LDL.LU R22, [R1+0xbc8] ;  /* 0x000bc80001167983 */ /* 0x000ea80000300800 */
[----:B------:R-:W2:Y:S04]  /*c6e20*/  LDL.LU R23, [R1+0xbcc] ;  /* 0x000bcc0001177983 */ /* 0x000ea80000300800 */
[----:B--2---:R-:W-:Y:S04]  /*c6e30*/  STL.64 [R1+0x6b18], R22 ;  /* 0x006b181601007387 */ /* 0x004fe80000100a00 */
[----:B------:R-:W-:Y:S04]  /*c6e40*/  STL.64 [R1+0x6b10], R20 ;  /* 0x006b101401007387 */ /* 0x000fe80000100a00 */
[----:B------:R-:W2:Y:S04]  /*c6e50*/  LDL.LU R32, [R1+0xbd0] ;  /* 0x000bd00001207983 */ /* 0x000ea80000300800 */
[----:B------:R-:W2:Y:S04]  /*c6e60*/  LDL.LU R33, [R1+0xbd4] ;  /* 0x000bd40001217983 */ /* 0x000ea80000300800 */
[----:B------:R-:W2:Y:S04]  /*c6e70*/  LDL.LU R34, [R1+0xbd8] ;  /* 0x000bd80001227983 */ /* 0x000ea80000300800 */
[----:B------:R-:W2:Y:S04]  /*c6e80*/  LDL.LU R35, [R1+0xbdc] ;  /* 0x000bdc0001237983 */ /* 0x000ea80000300800 */
[----:B--2---:R-:W-:Y:S04]  /*c6e90*/  STL.64 [R1+0x6b48], R34 ;  /* 0x006b482201007387 */ /* 0x004fe80000100a00 */
[----:B------:R0:W-:Y:S04]  /*c6ea0*/  STL.64 [R1+0x6b40], R32 ;  /* 0x006b402001007387 */ /* 0x0001e80000100a00 */
        /* <DEDUP_REMOVED lines=34> */
[----:B----4-:R-:W-:Y:S04]  /*c70d0*/  STL.64 [R1+0x6ae0], R50 ;  /* 0x006ae03201007387 */ /* 0x010fe80000100a00 */
[----:B------:R0:W-:Y:S04]  /*c70e0*/  STL.64 [R1+0x6ad8], R48 ;  /* 0x006ad83001007387 */ /* 0x0001e80000100a00 */
[----:B0-----:R-:W4:Y:S04]  /*c70f0*/  LDL.LU R48, [R1+0xbb0] ;  /* 0x000bb00001307983 */ /* 0x001f280000300800 */
        /* <DEDUP_REMOVED lines=31> */
[----:B0-----:R-:W2:Y:S01]  /*c72f0*/  LDL.LU.64 R26, [R1+0x6b78] ;  /* 0x006b7800011a7983 */ /* 0x001ea20000300a00 */
[C---:B------:R-:W-:Y:S03]  /*c7300*/  HMMA.16816.F32 R56, R16.reuse, R36, R56 ;  /* 0x000000241038723c */ /* 0x040fe60000001838 */
        /* <DEDUP_REMOVED lines=23> */
[C---:B--2---:R-:W-:Y:S08]  /*c7480*/  HMMA.16816.F32 R20, R16.reuse, R40, R20 ;  /* 0x000000281014723c */ /* 0x044ff00000001814 */
[C---:B---3--:R-:W-:Y:S11]  /*c7490*/  HMMA.16816.F32 R4, R16.reuse, R56, R4 ;  /* 0x000000381004723c */ /* 0x048ff60000001804 */
[----:B------:R-:W-:Y:S04]  /*c74a0*/  STL.64 [R1+0xe10], R20 ;  /* 0x000e101401007387 */ /* 0x000fe80000100a00 */
[----:B------:R0:W-:Y:S04]  /*c74b0*/  STL.64 [R1+0xe18], R22 ;  /* 0x000e181601007387 */ /* 0x0001e80000100a00 */
[----:B0-----:R-:W2:Y:S04]  /*c74c0*/  LDL.LU.64 R22, [R1+0x6b18] ;  /* 0x006b180001167983 */ /* 0x001ea80000300a00 */
[----:B------:R-:W2:Y:S04]  /*c74d0*/  LDL.LU.64 R20, [R1+0x6b10] ;  /* 0x006b100001147983 */ /* 0x000ea80000300a00 */
[----:B------:R0:W-:Y:S04]  /*c74e0*/  STL.64 [R1+0xdf0], R4 ;  /* 0x000df00401007387 */ /* 0x0001e80000100a00 */
[----:B------:R-:W-:Y:S04]  /*c74f0*/  STL.64 [R1+0xdf8], R6 ;  /* 0x000df80601007387 */ /* 0x000fe80000100a00 */
[----:B0-----:R-:W3:Y:S02]  /*c7500*/  LDL.LU.64 R4, [R1+0x6b08] ;  /* 0x006b080001047983 */ /* 0x001ee40000300a00 */
        /* <DEDUP_REMOVED lines=62> */
[----:B------:R0:W-:Y:S04]  /*c78f0*/  STL [R1+0x6a18], R28 ;  /* 0x006a181c01007387 */ /* 0x0001e80000100800 */
        /* <DEDUP_REMOVED lines=10> */
[C---:B------:R-:W-:Y:S08]  /*c79a0*/  HMMA.16816.F32 R12, R16.reuse, R58, R12 ;  /* 0x0000003a100c723c */ /* 0x040ff0000000180c */
[----:B----4-:R-:W-:-:S15]  /*c79b0*/  HMMA.16816.F32 R28, R16, R36, R28 ;  /* 0x00000024101c723c */ /* 0x010fde000000181c */
[----:B------:R-:W-:-:S04]  /*c79c0*/  NOP ;  /* 0x0000000000007918 */ /* 0x000fc80000000000 */
[----:B------:R-:W-:Y:S04]  /*c79d0*/  STL.64 [R1+0x1db0], R28 ;  /* 0x001db01c01007387 */ /* 0x000fe80000100a00 */
[----:B------:R2:W-:Y:S04]  /*c79e0*/  STL.64 [R1+0x1db8], R30 ;  /* 0x001db81e01007387 */ /* 0x0005e80000100a00 */
[----:B0-----:R-:W4:Y:S04]  /*c79f0*/  LDL.LU R36, [R1+0xae0] ;  /* 0x000ae00001247983 */ /* 0x001f280000300800 */
[----:B------:R-:W4:Y:S04]  /*c7a00*/  LDL.LU R37, [R1+0xae4] ;  /* 0x000ae40001257983 */ /* 0x000f280000300800 */
[----:B------:R-:W4:Y:S04]  /*c7a10*/  LDL.LU R38, [R1+0xae8] ;  /* 0x000ae80001267983 */ /* 0x000f280000300800 */
[----:B------:R-:W4:Y:S04]  /*c7a20*/  LDL.LU R39, [R1+0xaec] ;  /* 0x000aec0001277983 */ /* 0x000f280000300800 */
[----:B------:R-:W-:Y:S04]  /*c7a30*/  STL.64 [R1+0x1d90], R12 ;  /* 0x001d900c01007387 */ /* 0x000fe80000100a00 */
[----:B------:R0:W-:Y:S01]  /*c7a40*/  STL.64 [R1+0x1d98], R14 ;  /* 0x001d980e01007387 */ /* 0x0001e20000100a00 */
[----:B--2---:R-:W-:Y:S08]  /*c7a50*/  HMMA.16816.F32 R28, R16, R2, R52 ;  /* 0x00000002101c723c */ /* 0x004ff00000001834 */
[----:B0-----:R-:W-:Y:S01]  /*c7a60*/  HMMA.16816.F32 R12, R8, R40, R44 ;  /* 0x00000028080c723c */ /* 0x001fe2000000182c */
[----:B------:R-:W2:Y:S10]  /*c7a70*/  LDL.LU R16, [R1+0xaa0] ;  /* 0x000aa00001107983 */ /* 0x000eb40000300800 */
[----:B------:R0:W-:Y:S04]  /*c7a80*/  STL.64 [R1+0xdb0], R28 ;  /* 0x000db01c01007387 */ /* 0x0001e80000100a00 */
[----:B------:R1:W-:Y:S04]  /*c7a90*/  STL.64 [R1+0xdb8], R30 ;  /* 0x000db81e01007387 */ /* 0x0003e80000100a00 */
        /* <DEDUP_REMOVED lines=25> */
[----:B------:R-:W-:Y:S01]  /*c7c30*/  IMAD.MOV.U32 R0, RZ, RZ, R11 ;  /* 0x000000ffff007224 */ /* 0x000fe200078e000b */
[----:B----4-:R-:W-:Y:S01]  /*c7c40*/  HMMA.16816.F32 R40, R8, R56, R36 ;  /* 0x000000380828723c */ /* 0x010fe20000001824 */
[----:B------:R-:W-:-:S15]  /*c7c50*/  IMAD.MOV.U32 R36, RZ, RZ, R8 ;  /* 0x000000ffff247224 */ /* 0x000fde00078e0008 */
[----:B------:R-:W-:-:S03]  /*c7c60*/  NOP ;  /* 0x0000000000007918 */ /* 0x000fc60000000000 */
[----:B------:R-:W-:Y:S04]  /*c7c70*/  STL.64 [R1+0x1d50], R40 ;  /* 0x001d502801007387 */ /* 0x000fe80000100a00 */
[----:B------:R-:W-:Y:S04]  /*c7c80*/  STL.64 [R1+0x1d58], R42 ;  /* 0x001d582a01007387 */ /* 0x000fe80000100a00 */
[----:B------:R-:W-:Y:S04]  /*c7c90*/  STL.64 [R1+0x69f0], R58 ;  /* 0x0069f03a01007387 */ /* 0x000fe80000100a00 */
[----:B------:R-:W-:Y:S04]  /*c7ca0*/  STL.64 [R1+0x69e8], R56 ;  /* 0x0069e83801007387 */ /* 0x000fe80000100a00 */
        /* <DEDUP_REMOVED lines=10> */
[----:B----4-:R0:W-:Y:S04]  /*c7d50*/  STL.64 [R1+0x69c0], R10 ;  /* 0x0069c00a01007387 */ /* 0x0101e80000100a00 */
[----:B--2---:R1:W-:Y:S04]  /*c7d60*/  STL.64 [R1+0x69b8], R8 ;  /* 0x0069b80801007387 */ /* 0x0043e80000100a00 */
[----:B------:R2:W-:Y:S01]  /*c7d70*/  STL.64 [R1+0x69b0], R4 ;  /* 0x0069b00401007387 */ /* 0x0005e20000100a00 */
[----:B0-----:R-:W-:-:S02]  /*c7d80*/  IMAD.MOV.U32 R10, RZ, RZ, R6 ;  /* 0x000000ffff0a7224 */ /* 0x001fc400078e0006 */
[----:B-1----:R-:W-:Y:S02]  /*c7d90*/  IMAD.MOV.U32 R8, RZ, RZ, R36 ;  /* 0x000000ffff087224 */ /* 0x002fe400078e0024 */
[----:B------:R-:W-:Y:S02]  /*c7da0*/  IMAD.MOV.U32 R9, RZ, RZ, R7 ;  /* 0x000000ffff097224 */ /* 0x000fe400078e0007 */
[----:B------:R-:W-:-:S07]  /*c7db0*/  IMAD.MOV.U32 R11, RZ, RZ, R0 ;  /* 0x000000ffff0b7224 */ /* 0x000fce00078e0000 */
[C---:B------:R-:W-:Y:S08]  /*c7dc0*/  HMMA.16816.F32 R28, R8.reuse, R4, R28 ;  /* 0x00000004081c723c */ /* 0x040ff0000000181c */
[C---:B--2---:R-:W-:Y:S11]  /*c7dd0*/  HMMA.16816.F32 R4, R8.reuse, R34, R12 ;  /* 0x000000220804723c */ /* 0x044ff6000000180c */
        /* <DEDUP_REMOVED lines=108> */
[C---:B----4-:R-:W-:Y:S03]  /*c84a0*/  HMMA.16816.F32 R56, R8.reuse, R36, R56 ;  /* 0x000000240838723c */ /* 0x050fe60000001838 */
[----:B------:R-:W4:Y:S04]  /*c84b0*/  LDL.LU.64 R24, [R1+0x6a08] ;  /* 0x006a080001187983 */ /* 0x000f280000300a00 */
[----:B------:R-:W-:Y:S04]  /*c84c0*/  STL.64 [R1+0x6978], R30 ;  /* 0x0069781e01007387 */ /* 0x000fe80000100a00 */
[----:B--2---:R0:W-:Y:S04]  /*c84d0*/  STL [R1+0x6970], R28 ;  /* 0x0069701c01007387 */ /* 0x0041e80000100800 */
        /* <DEDUP_REMOVED lines=9> */
[----:B------:R-:W3:Y:S04]  /*c8570*/  LDL.LU.64 R12, [R1+0x69f8] ;  /* 0x0069f800010c7983 */ /* 0x000ee80000300a00 */
        /* <DEDUP_REMOVED lines=26> */
[----:B0-----:R-:W2:Y:S01]  /*c8720*/  LDL.LU.64 R4, [R1+0x69b0] ;  /* 0x0069b00001047983 */ /* 0x001ea20000300a00 */
[C---:B---3--:R-:W-:Y:S03]  /*c8730*/  HMMA.16816.F32 R36, R8.reuse, R56, R36 ;  /* 0x000000380824723c */ /* 0x048fe60000001824 */
[----:B------:R-:W-:Y:S04]  /*c8740*/  STL.64 [R1+0x6998], R42 ;  /* 0x0069982a01007387 */ /* 0x000fe80000100a00 */
[----:B------:R-:W-:Y:S04]  /*c8750*/  STL.64 [R1+0x6990], R40 ;  /* 0x0069902801007387 */ /* 0x000fe80000100a00 */
[----:B------:R-:W-:Y:S04]  /*c8760*/  STL.64 [R1+0x6948], R58 ;  /* 0x0069483a01007387 */ /* 0x000fe80000100a00 */
[----:B------:R-:W-:Y:S04]  /*c8770*/  STL.64 [R1+0x6940], R56 ;  /* 0x0069403801007387 */ /* 0x000fe80000100a00 */
[----:B------:R-:W-:Y:S04]  /*c8780*/  STL.64 [R1+0x1f80], R36 ;  /* 0x001f802401007387 */ /* 0x000fe80000100a00 */
[----:B------:R-:W-:Y:S01]  /*c8790*/  STL.64 [R1+0x1f88], R38 ;  /* 0x001f882601007387 */ /* 0x000fe20000100a00 */
[C---:B--2---:R-:W-:Y:S03]  /*c87a0*/  HMMA.16816.F32 R28, R8.reuse, R4, R28 ;  /* 0x00000004081c723c */ /* 0x044fe6000000181c */
[----:B------:R0:W-:Y:S05]  /*c87b0*/  STL.64 [R1+0x68f8], R4 ;  /* 0x0068f80401007387 */ /* 0x0001ea0000100a00 */
[C---:B0-----:R-:W-:Y:S11]  /*c87c0*/  HMMA.16816.F32 R4, R8.reuse, R34, R12 ;  /* 0x000000220804723c */ /* 0x041ff6000000180c */
        /* <DEDUP_REMOVED lines=126> */
[----:B0-----:R-:W4:Y:S04]  /*c8fb0*/  LDL.LU.64 R14, [R1+0x6958] ;  /* 0x00695800010e7983 */ /* 0x001f280000300a00 */
[----:B------:R-:W4:Y:S04]  /*c8fc0*/  LDL.LU.64 R12, [R1+0x6950] ;  /* 0x00695000010c7983 */ /* 0x000f280000300a00 */
        /* <DEDUP_REMOVED lines=9> */
[----:B------:R-:W2:Y:S01]  /*c9060*/  LDL.LU R39, [R1+0x8cc] ;  /* 0x0008cc0001277983 */ /* 0x000ea20000300800 */
        /* <DEDUP_REMOVED lines=26> */
[----:B------:R-:W3:Y:S04]  /*c9210*/  LDL.LU R59, [R1+0x8dc] ;  /* 0x0008dc00013b7983 */ /* 0x000ee80000300800 */
[----:B--2---:R0:W-:Y:S01]  /*c9220*/  STL.64 [R1+0x6860], R4 ;  /* 0x0068600401007387 */ /* 0x0041e20000100a00 */
[C---:B---3--:R-:W-:Y:S08]  /*c9230*/  HMMA.16816.F32 R56, R8.reuse, R4, R56 ;  /* 0x000000040838723c */ /* 0x048ff00000001838 */
        /* <DEDUP_REMOVED lines=12> */
[C---:B----4-:R-:W-:Y:S08]  /*c9300*/  HMMA.16816.F32 R4, R8.reuse, R24, R12 ;  /* 0x000000180804723c */ /* 0x050ff0000000180c */
[C---:B------:R-:W-:Y:S01]  /*c9310*/  HMMA.16816.F32 R20, R8.reuse, R60, R52 ;  /* 0x0000003c0814723c */ /* 0x040fe20000001834 */
[----:B------:R-:W-:Y:S04]  /*c9320*/  STL.64 [R1+0x68d0], R26 ;  /* 0x0068d01a01007387 */ /* 0x000fe80000100a00 */
[----:B------:R-:W-:Y:S03]  /*c9330*/  STL.64 [R1+0x68c8], R24 ;  /* 0x0068c81801007387 */ /* 0x000fe60000100a00 */
        /* <DEDUP_REMOVED lines=23> */
[----:B---3--:R-:W-:Y:S04]  /*c94b0*/  STL.64 [R1+0x6888], R4 ;  /* 0x0068880401007387 */ /* 0x008fe80000100a00 */
        /* <DEDUP_REMOVED lines=78> */
[----:B------:R-:W2:Y:S05]  /*c99a0*/  LDL.LU.64 R24, [R1+0x68c8] ;  /* 0x0068c80001187983 */ /* 0x000eaa0000300a00 */
        /* <DEDUP_REMOVED lines=21> */
[----:B------:R-:W3:Y:S02]  /*c9b00*/  LDL.LU.64 R8, [R1+0x6878] ;  /* 0x0068780001087983 */ /* 0x000ee40000300a00 */
[C---:B---3--:R-:W-:Y:S08]  /*c9b10*/  HMMA.16816.F32 R16, R8.reuse, R40, R16 ;  /* 0x000000280810723c */ /* 0x048ff00000001810 */
[C---:B--2---:R-:W-:Y:S11]  /*c9b20*/  HMMA.16816.F32 R4, R8.reuse, R56, R4 ;  /* 0x000000380804723c */ /* 0x044ff60000001804 */
[----:B------:R-:W-:Y:S04]  /*c9b30*/  STL.64 [R1+0x24a0], R16 ;  /* 0x0024a01001007387 */ /* 0x000fe80000100a00 */
[----:B------:R0:W-:Y:S04]  /*c9b40*/  STL.64 [R1+0x24a8], R18 ;  /* 0x0024a81201007387 */ /* 0x0001e80000100a00 */
[----:B0-----:R-:W2:Y:S04]  /*c9b50*/  LDL.LU.64 R18, [R1+0x6870] ;  /* 0x0068700001127983 */ /* 0x001ea80000300a00 */
[----:B------:R-:W2:Y:S04]  /*c9b60*/  LDL.LU.64 R16, [R1+0x6868] ;  /* 0x0068680001107983 */ /* 0x000ea80000300a00 */
[----:B------:R0:W-:Y:S04]  /*c9b70*/  STL.64 [R1+0x2490], R4 ;  /* 0x0024900401007387 */ /* 0x0001e80000100a00 */
[----:B------:R-:W-:Y:S04]  /*c9b80*/  STL.64 [R1+0x2498], R6 ;  /* 0x0024980601007387 */ /* 0x000fe80000100a00 */
[----:B0-----:R-:W3:Y:S04]  /*c9b90*/  LDL.LU.64 R4, [R1+0x6860] ;  /* 0x0068600001047983 */ /* 0x001ee80000300a00 */
[----:B------:R-:W-:Y:S01]  /*c9ba0*/  STL [R1+0x67e0], R57 ;  /* 0x0067e03901007387 */ /* 0x000fe20000100800 */
[----:B---3--:R-:W-:-:S15]  /*c9bb0*/  HMMA.16816.F32 R32, R8, R4, R32 ;  /* 0x000000040820723c */ /* 0x008fde0000001820 */
[----:B------:R-:W-:-:S04]  /*c9bc0*/  NOP ;  /* 0x0000000000007918 */ /* 0x000fc80000000000 */
[----:B------:R-:W-:Y:S04]  /*c9bd0*/  STL.64 [R1+0x2480], R32 ;  /* 0x0024802001007387 */ /* 0x000fe80000100a00 */
[----:B------:R0:W-:Y:S04]  /*c9be0*/  STL.64 [R1+0x2488], R34 ;  /* 0x0024882201007387 */ /* 0x0001e80000100a00 */
[----:B0-----:R-:W3:Y:S04]  /*c9bf0*/  LDL.LU.64 R34, [R1+0x6858] ;  /* 0x0068580001227983 */ /* 0x001ee80000300a00 */
[----:B------:R-:W2:Y:S04]  /*c9c00*/  LDL.LU.64 R32, [R1+0x6850] ;  /* 0x0068500001207983 */ /* 0x000ea80000300a00 */
        /* <DEDUP_REMOVED lines=17> */
[----:B---3--:R-:W-:Y:S01]  /*c9d20*/  HMMA.16816.F32 R48, R8, R22, R48 ;  /* 0x000000160830723c */ /* 0x008fe20000001830 */
[----:B------:R-:W-:-:S15]  /*c9d30*/  IMAD.MOV.U32 R57, RZ, RZ, R22 ;  /* 0x000000ffff397224 */ /* 0x000fde00078e0016 */
[----:B------:R-:W-:-:S03]  /*c9d40*/  NOP ;  /* 0x0000000000007918 */ /* 0x000fc60000000000 */
[----:B------:R-:W-:Y:S04]  /*c9d50*/  STL.64 [R1+0x2450], R48 ;  /* 0x0024503001007387 */ /* 0x000fe80000100a00 */
[----:B------:R0:W-:Y:S04]  /*c9d60*/  STL.64 [R1+0x2458], R50 ;  /* 0x0024583201007387 */ /* 0x0001e80000100a00 */
[----:B0-----:R-:W3:Y:S04]  /*c9d70*/  LDL.LU.64 R50, [R1+0x6838] ;  /* 0x0068380001327983 */ /* 0x001ee80000300a00 */
[----:B------:R-:W2:Y:S04]  /*c9d80*/  LDL.LU.64 R48, [R1+0x6830] ;  /* 0x0068300001307983 */ /* 0x000ea80000300a00 */
        /* <DEDUP_REMOVED lines=11> */
[C---:B0-----:R-:W-:Y:S08]  /*c9e40*/  HMMA.16816.F32 R56, R8.reuse, R60, R32 ;  /* 0x0000003c0838723c */ /* 0x041ff00000001820 */
[C---:B------:R-:W-:Y:S08]  /*c9e50*/  HMMA.16816.F32 R32, R8.reuse, R48, R4 ;  /* 0x000000300820723c */ /* 0x040ff00000001804 */
        /* <DEDUP_REMOVED lines=15> */
[----:B0-----:R-:W-:Y:S02]  /*c9f50*/  HMMA.16816.F32 R4, R8, R30, R44 ;  /* 0x0000001e0804723c */ /* 0x001fe4000000182c */
[----:B------:R-:W-:Y:S04]  /*c9f60*/  STL.64 [R1+0x67d8], R30 ;  /* 0x0067d81e01007387 */ /* 0x000fe80000100a00 */
[----:B------:R-:W-:Y:S04]  /*c9f70*/  STL.64 [R1+0x2610], R12 ;  /* 0x0026100c01007387 */ /* 0x000fe80000100a00 */
[----:B------:R0:W-:Y:S04]  /*c9f80*/  STL.64 [R1+0x2618], R14 ;  /* 0x0026180e01007387 */ /* 0x0001e80000100a00 */
[----:B----4-:R1:W-:Y:S05]  /*c9f90*/  STL [R1+0x67d0], R28 ;  /* 0x0067d01c01007387 */ /* 0x0103ea0000100800 */
        /* <DEDUP_REMOVED lines=10> */
[----:B0-----:R-:W-:-:S02]  /*ca040*/  IMAD.MOV.U32 R15, RZ, RZ, R20 ;  /* 0x000000ffff0f7224 */ /* 0x001fc400078e0014 */
[----:B------:R-:W-:Y:S01]  /*ca050*/  IMAD.MOV.U32 R14, RZ, RZ, R21 ;  /* 0x000000ffff0e7224 */ /* 0x000fe200078e0015 */
        /* <DEDUP_REMOVED lines=34> */
[----:B------:R-:W-:Y:S01]  /*ca280*/  IMAD.MOV.U32 R0, RZ, RZ, R25 ;  /* 0x000000ffff007224 */ /* 0x000fe200078e0019 */
[C---:B----4-:R-:W-:Y:S08]  /*ca290*/  HMMA.16816.F32 R40, R8.reuse, R26, R40 ;  /* 0x0000001a0828723c */ /* 0x050ff00000001828 */
[C---:B------:R-:W-:Y:S11]  /*ca2a0*/  HMMA.16816.F32 R56, R8.reuse, R36, R56 ;  /* 0x000000240838723c */ /* 0x040ff60000001838 */
[----:B------:R-:W-:Y:S04]  /*ca2b0*/  STL.64 [R1+0x25f0], R40 ;  /* 0x0025f02801007387 */ /* 0x000fe80000100a00 */
[----:B------:R0:W-:Y:S04]  /*ca2c0*/  STL.64 [R1+0x25f8], R42 ;  /* 0x0025f82a01007387 */ /* 0x0001e80000100a00 */
[----:B0-----:R-:W4:Y:S04]  /*ca2d0*/  LDL.LU.64 R42, [R1+0x6820] ;  /* 0x00682000012a7983 */ /* 0x001f280000300a00 */
[----:B------:R-:W2:Y:S04]  /*ca2e0*/  LDL.LU.64 R40, [R1+0x6818] ;  /* 0x0068180001287983 */ /* 0x000ea80000300a00 */
[----:B------:R0:W-:Y:S04]  /*ca2f0*/  STL.64 [R1+0x6798], R26 ;  /* 0x0067981a01007387 */ /* 0x0001e80000100a00 */
[----:B------:R-:W2:Y:S04]  /*ca300*/  LDL.LU R24, [R1+0x690] ;  /* 0x0006900001187983 */ /* 0x000ea80000300800 */
[----:B------:R-:W2:Y:S04]  /*ca310*/  LDL.LU R25, [R1+0x694] ;  /* 0x0006940001197983 */ /* 0x000ea80000300800 */
[----:B0-----:R-:W2:Y:S04]  /*ca320*/  LDL.LU R26, [R1+0x698] ;  /* 0x00069800011a7983 */ /* 0x001ea80000300800 */
[----:B------:R-:W2:Y:S04]  /*ca330*/  LDL.LU R27, [R1+0x69c] ;  /* 0x00069c00011b7983 */ /* 0x000ea80000300800 */
        /* <DEDUP_REMOVED lines=9> */
[----:B------:R-:W2:Y:S02]  /*ca3d0*/  LDL.LU.64 R20, [R1+0x67f8] ;  /* 0x0067f80001147983 */ /* 0x000ea40000300a00 */
[----:B--2---:R-:W-:Y:S02]  /*ca3e0*/  HMMA.16816.F32 R8, R8, R2, R20 ;  /* 0x000000020808723c */ /* 0x004fe40000001814 */
[----:B------:R-:W2:Y:S04]  /*ca3f0*/  LDL.LU.64 R22, [R1+0x67f0] ;  /* 0x0067f00001167983 */ /* 0x000ea80000300a00 */
[----:B------:R-:W2:-:S13]  /*ca400*/  LDL.LU.64 R20, [R1+0x67e8] ;  /* 0x0067e80001147983 */ /* 0x000e9a0000300a00 */
[----:B------:R3:W-:Y:S04]  /*ca410*/  STL.64 [R1+0x2540], R8 ;  /* 0x0025400801007387 */ /* 0x0007e80000100a00 */
[----:B------:R0:W-:Y:S01]  /*ca420*/  STL.64 [R1+0x2548], R10 ;  /* 0x0025480a01007387 */ /* 0x0001e20000100a00 */
[----:B---3--:R-:W-:-:S03]  /*ca430*/  IMAD.MOV.U32 R8, RZ, RZ, R57 ;  /* 0x000000ffff087224 */ /* 0x008fc600078e0039 */
[----:B------:R-:W3:Y:S04]  /*ca440*/  LDL.LU R57, [R1+0x67e0] ;  /* 0x0067e00001397983 */ /* 0x000ee80000300800 */
[----:B------:R-:W4:Y:S04]  /*ca450*/  LDL.LU R9, [R1+0x57c] ;  /* 0x00057c0001097983 */ /* 0x000f280000300800 */
[----:B0-----:R-:W4:Y:S01]  /*ca460*/  LDL.LU R10, [R1+0x560] ;  /* 0x00056000010a7983 */ /* 0x001f220000300800 */
[C---:B--2---:R-:W-:Y:S08]  /*ca470*/  HMMA.16816.F32 R28, R20.reuse, R40, R28 ;  /* 0x00000028141c723c */ /* 0x044ff0000000181c */
[C---:B---3--:R-:W-:Y:S11]  /*ca480*/  HMMA.16816.F32 R4, R20.reuse, R56, R4 ;  /* 0x000000381404723c */ /* 0x048ff60000001804 */
[----:B------:R-:W-:Y:S04]  /*ca490*/  STL.64 [R1+0x25c0], R28 ;  /* 0x0025c01c01007387 */ /* 0x000fe80000100a00 */
[----:B------:R0:W-:Y:S04]  /*ca4a0*/  STL.64 [R1+0x25c8], R30 ;  /* 0x0025c81e01007387 */ /* 0x0001e80000100a00 */
[----:B0-----:R-:W2:Y:S04]  /*ca4b0*/  LDL.LU.64 R30, [R1+0x67d8] ;  /* 0x0067d800011e7983 */ /* 0x001ea80000300a00 */
[----:B------:R-:W3:Y:S04]  /*ca4c0*/  LDL.LU R28, [R1+0x67d0] ;  /* 0x0067d000011c7983 */ /* 0x000ee80000300800 */
        /* <DEDUP_REMOVED lines=26> */
[----:B----4-:R-:W-:Y:S01]  /*ca670*/  HMMA.16816.F32 R4, R20, R8, R4 ;  /* 0x000000081404723c */ /* 0x010fe20000001804 */
[----:B------:R-:W-:-:S02]  /*ca680*/  IMAD.MOV.U32 R11, RZ, RZ, R0 ;  /* 0x000000ffff0b7224 */ /* 0x000fc400078e0000 */
[----:B------:R-:W-:Y:S02]  /*ca690*/  IMAD.MOV.U32 R0, RZ, RZ, R34 ;  /* 0x000000ffff007224 */ /* 0x000fe400078e0022 */
[----:B------:R-:W-:Y:S02]  /*ca6a0*/  IMAD.MOV.U32 R29, RZ, RZ, R35 ;  /* 0x000000ffff1d7224 */ /* 0x000fe400078e0023 */
[----:B------:R-:W4:-:S12]  /*ca6b0*/  LDL.LU.64 R34, [R1+0x67a0] ;  /* 0x0067a00001227983 */ /* 0x000f180000300a00 */
[----:B------:R-:W-:Y:S04]  /*ca6c0*/  STL.64 [R1+0x2580], R4 ;  /* 0x0025800401007387 */ /* 0x000fe80000100a00 */
[----:B------:R3:W-:Y:S02]  /*ca6d0*/  STL.64 [R1+0x2588], R6 ;  /* 0x0025880601007387 */ /* 0x0007e40000100a00 */
[C---:B---3--:R-:W-:Y:S08]  /*ca6e0*/  HMMA.16816.F32 R4, R20.reuse, R10, R56 ;  /* 0x0000000a1404723c */ /* 0x048ff00000001838 */
[C---:B------:R-:W-:Y:S01]  /*ca6f0*/  HMMA.16816.F32 R24, R20.reuse, R60, R24 ;  /* 0x0000003c1418723c */ /* 0x040fe20000001818 */
[----:B------:R-:W-:Y:S04]  /*ca700*/  STL.64 [R1+0x6730], R10 ;  /* 0x0067300a01007387 */ /* 0x000fe80000100a00 */
[----:B------:R2:W-:Y:S06]  /*ca710*/  STL.64 [R1+0x6728], R8 ;  /* 0x0067280801007387 */ /* 0x0005ec0000100a00 */
        /* <DEDUP_REMOVED lines=8> */
[----:B------:R0:W-:Y:S04]  /*ca7a0*/  STL.64 [R1+0x2c38], R10 ;  /* 0x002c380a01007387 */ /* 0x0001e80000100a00 */
[----:B------:R-:W-:Y:S04]  /*ca7b0*/  STL.64 [R1+0x6740], R48 ;  /* 0x0067403001007387 */ /* 0x000fe80000100a00 */
[----:B------:R-:W-:Y:S04]  /*ca7c0*/  STL.64 [R1+0x2c20], R4 ;  /* 0x002c200401007387 */ /* 0x000fe80000100a00 */
[----:B------:R1:W-:Y:S01]  /*ca7d0*/  STL.64 [R1+0x2c28], R6 ;  /* 0x002c280601007387 */ /* 0x0003e20000100a00 */
[C---:B0-----:R-:W-:Y:S08]  /*ca7e0*/  HMMA.16816.F32 R8, R20.reuse, R38, R44 ;  /* 0x000000261408723c */ /* 0x041ff0000000182c */
[----:B-1----:R-:W-:Y:S01]  /*ca7f0*/  HMMA.16816.F32 R4, R20, R42, R16 ;  /* 0x0000002a1404723c */ /* 0x002fe20000001810 */
[----:B------:R-:W-:Y:S04]  /*ca800*/  STL.64 [R1+0x6790], R42 ;  /* 0x0067902a01007387 */ /* 0x000fe80000100a00 */
[----:B------:R0:W-:-:S14]  /*ca810*/  STL.64 [R1+0x6788], R40 ;  /* 0x0067882801007387 */ /* 0x0001dc0000100a00 */
        /* <DEDUP_REMOVED lines=12> */
[----:B-1----:R-:W-:-:S02]  /*ca8e0*/  IMAD.MOV.U32 R7, RZ, RZ, R32 ;  /* 0x000000ffff077224 */ /* 0x002fc400078e0020 */
[----:B------:R-:W-:Y:S01]  /*ca8f0*/  IMAD.MOV.U32 R6, RZ, RZ, R33 ;  /* 0x000000ffff067224 */ /* 0x000fe200078e0021 */
[----:B------:R-:W3:Y:S01]  /*ca900*/  LDL.LU R32, [R1+0x610] ;  /* 0x0006100001207983 */ /* 0x000ee20000300800 */
[----:B----4-:R-:W-:-:S03]  /*ca910*/  IMAD.MOV.U32 R5, RZ, RZ, R34 ;  /* 0x000000ffff057224 */ /* 0x010fc600078e0022 */
        /* <DEDUP_REMOVED lines=32> */
[----:B------:R-:W-:-:S15]  /*cab20*/  HMMA.16816.F32 R24, R20, R30, R24 ;  /* 0x0000001e1418723c */ /* 0x000fde0000001818 */
[----:B------:R-:W-:-:S04]  /*cab30*/  NOP ;  /* 0x0000000000007918 */ /* 0x000fc80000000000 */
[----:B------:R-:W-:Y:S04]  /*cab40*/  STL.64 [R1+0x2bf0], R24 ;  /* 0x002bf01801007387 */ /* 0x000fe80000100a00 */
[----:B------:R0:W-:Y:S04]  /*cab50*/  STL.64 [R1+0x2bf8], R26 ;  /* 0x002bf81a01007387 */ /* 0x0001e80000100a00 */
[----:B0-----:R-:W2:Y:S01]  /*cab60*/  LDL.LU.64 R26, [R1+0x6798] ;  /* 0x00679800011a7983 */ /* 0x001ea20000300a00 */
[C---:B----4-:R-:W-:Y:S08]  /*cab70*/  HMMA.16816.F32 R56, R20.reuse, R36, R56 ;  /* 0x000000241438723c */ /* 0x050ff00000001838 */
[----:B--2---:R-:W-:-:S15]  /*cab80*/  HMMA.16816.F32 R40, R20, R26, R40 ;  /* 0x0000001a1428723c */ /* 0x004fde0000001828 */
[----:B------:R-:W-:-:S04]  /*cab90*/  NOP ;  /* 0x0000000000007918 */ /* 0x000fc80000000000 */
[----:B------:R-:W-:Y:S04]  /*caba0*/  STL.64 [R1+0x2be0], R40 ;  /* 0x002be02801007387 */ /* 0x000fe80000100a00 */
[----:B------:R0:W-:Y:S04]  /*cabb0*/  STL.64 [R1+0x2be8], R42 ;  /* 0x002be82a01007387 */ /* 0x0001e80000100a00 */
[----:B0-----:R-:W3:Y:S04]  /*cabc0*/  LDL.LU.64 R42, [R1+0x6790] ;  /* 0x00679000012a7983 */ /* 0x001ee80000300a00 */
        /* <DEDUP_REMOVED lines=20> */
[----:B------:R-:W-:Y:S01]  /*cad10*/  STL.64 [R1+0x29a8], R22 ;  /* 0x0029a81601007387 */ /* 0x000fe20000100a00 */
[----:B0-----:R-:W-:-:S03]  /*cad20*/  IMAD.MOV.U32 R20, RZ, RZ, R0 ;  /* 0x000000ffff147224 */ /* 0x001fc600078e0000 */
[----:B------:R-:W4:Y:S01]  /*cad30*/  LDL.LU R0, [R1+0x6750] ;  /* 0x0067500001007983 */ /* 0x000f220000300800 */
[C---:B--2---:R-:W-:Y:S08]  /*cad40*/  HMMA.16816.F32 R48, R32.reuse, R40, R48 ;  /* 0x000000282030723c */ /* 0x044ff00000001830 */
[----:B---3--:R-:W-:Y:S11]  /*cad50*/  HMMA.16816.F32 R4, R32, R56, R4 ;  /* 0x000000382004723c */ /* 0x008ff60000001804 */
[----:B------:R-:W-:Y:S04]  /*cad60*/  STL.64 [R1+0x2bb0], R48 ;  /* 0x002bb03001007387 */ /* 0x000fe80000100a00 */
[----:B------:R0:W-:Y:S04]  /*cad70*/  STL.64 [R1+0x2bb8], R50 ;  /* 0x002bb83201007387 */ /* 0x0001e80000100a00 */
[----:B0-----:R-:W2:Y:S04]  /*cad80*/  LDL.LU.64 R50, [R1+0x6748] ;  /* 0x0067480001327983 */ /* 0x001ea80000300a00 */
[----:B------:R-:W4:Y:S04]  /*cad90*/  LDL.LU.64 R48, [R1+0x6740] ;  /* 0x0067400001307983 */ /* 0x000f280000300a00 */
[----:B------:R0:W-:Y:S04]  /*cada0*/  STL.64 [R1+0x2ba0], R4 ;  /* 0x002ba00401007387 */ /* 0x0001e80000100a00 */
[----:B------:R-:W-:Y:S04]  /*cadb0*/  STL.64 [R1+0x2ba8], R6 ;  /* 0x002ba80601007387 */ /* 0x000fe80000100a00 */
[----:B0-----:R-:W3:Y:S01]  /*cadc0*/  LDL.LU.64 R4, [R1+0x6738] ;  /* 0x0067380001047983 */ /* 0x001ee20000300a00 */
[----:B------:R-:W-:-:S03]  /*cadd0*/  IMAD.MOV.U32 R21, RZ, RZ, R29 ;  /* 0x000000ffff157224 */ /* 0x000fc600078e001d */
[----:B------:R-:W-:Y:S04]  /*cade0*/  STL.64 [R1+0x66f8], R58 ;  /* 0x0066f83a01007387 */ /* 0x000fe80000100a00 */
[----:B------:R0:W-:Y:S01]  /*cadf0*/  STL.64 [R1+0x66f0], R56 ;  /* 0x0066f03801007387 */ /* 0x0001e20000100a00 */
[C---:B------:R-:W-:Y:S03]  /*cae00*/  HMMA.16816.F32 R44, R32.reuse, R20, R44 ;  /* 0x00000014202c723c */ /* 0x040fe6000000182c */
[----:B0-----:R-:W2:Y:S04]  /*cae10*/  LDL.LU R56, [R1+0x410] ;  /* 0x0004100001387983 */ /* 0x001ea80000300800 */
        /* <DEDUP_REMOVED lines=25> */
[----:B---3--:R-:W-:Y:S01]  /*cafb0*/  STL.64 [R1+0x6698], R10 ;  /* 0x0066980a01007387 */ /* 0x008fe20000100a00 */
[C---:B--2---:R-:W-:Y:S08]  /*cafc0*/  HMMA.16816.F32 R4, R32.reuse, R10, R4 ;  /* 0x0000000a2004723c */ /* 0x044ff00000001804 */
[----:B----4-:R-:W-:-:S15]  /*cafd0*/  HMMA.16816.F32 R20, R32, R8, R20 ;  /* 0x000000082014723c */ /* 0x010fde0000001814 */
[----:B------:R-:W-:-:S04]  /*cafe0*/  NOP ;  /* 0x0000000000007918 */ /* 0x000fc80000000000 */
[----:B------:R-:W-:Y:S04]  /*caff0*/  STL.64 [R1+0x2ad0], R20 ;  /* 0x002ad01401007387 */ /* 0x000fe80000100a00 */
[----:B------:R0:W-:Y:S04]  /*cb000*/  STL.64 [R1+0x2ad8], R22 ;  /* 0x002ad81601007387 */ /* 0x0001e80000100a00 */
[----:B------:R1:W-:Y:S04]  /*cb010*/  STL.64 [R1+0x6690], R8 ;  /* 0x0066900801007387 */ /* 0x0003e80000100a00 */
[----:B------:R-:W-:Y:S04]  /*cb020*/  STL.64 [R1+0x2c70], R4 ;  /* 0x002c700401007387 */ /* 0x000fe80000100a00 */
[----:B------:R2:W-:Y:S01]  /*cb030*/  STL.64 [R1+0x2c78], R6 ;  /* 0x002c780601007387 */ /* 0x0005e20000100a00 */
[C---:B0-----:R-:W-:Y:S08]  /*cb040*/  HMMA.16816.F32 R20, R32.reuse, R60, R56 ;  /* 0x0000003c2014723c */ /* 0x041ff00000001838 */
[C---:B-1----:R-:W-:Y:S08]  /*cb050*/  HMMA.16816.F32 R8, R32.reuse, R48, R24 ;  /* 0x000000302008723c */ /* 0x042ff00000001818 */
[C---:B--2---:R-:W-:Y:S03]  /*cb060*/  HMMA.16816.F32 R4, R32.reuse, R50, R12 ;  /* 0x000000322004723c */ /* 0x044fe6000000180c */
        /* <DEDUP_REMOVED lines=13> */
[----:B0-----:R-:W-:Y:S01]  /*cb140*/  HMMA.16816.F32 R4, R32, R38, R16 ;  /* 0x000000262004723c */ /* 0x001fe20000001810 */
[----:B------:R-:W-:Y:S02]  /*cb150*/  IMAD.MOV.U32 R55, RZ, RZ, R44 ;  /* 0x000000ffff377224 */ /* 0x000fe400078e002c */
[----:B------:R-:W-:Y:S02]  /*cb160*/  IMAD.MOV.U32 R54, RZ, RZ, R45 ;  /* 0x000000ffff367224 */ /* 0x000fe400078e002d */
[----:B------:R-:W-:-:S02]  /*cb170*/  IMAD.MOV.U32 R53, RZ, RZ, R46 ;  /* 0x000000ffff357224 */ /* 0x000fc400078e002e */
[----:B------:R-:W-:-:S12]  /*cb180*/  IMAD.MOV.U32 R52, RZ, RZ, R47 ;  /* 0x000000ffff347224 */ /* 0x000fd800078e002f */
        /* <DEDUP_REMOVED lines=46> */
[----:B0-----:R-:W2:Y:S01]  /*cb470*/  LDL.LU.64 R26, [R1+0x6710] ;  /* 0x00671000011a7983 */ /* 0x001ea20000300a00 */
[C---:B----4-:R-:W-:Y:S03]  /*cb480*/  HMMA.16816.F32 R56, R32.reuse, R36, R56 ;  /* 0x000000242038723c */ /* 0x050fe60000001838 */
[----:B------:R-:W-:Y:S04]  /*cb490*/  STL.64 [R1+0x6688], R30 ;  /* 0x0066881e01007387 */ /* 0x000fe80000100a00 */
[----:B------:R0:W-:Y:S04]  /*cb4a0*/  STL [R1+0x6684], R28 ;  /* 0x0066841c01007387 */ /* 0x0001e80000100800 */
        /* <DEDUP_REMOVED lines=22> */
[----:B------:R-:W2:Y:S01]  /*cb610*/  LDL.LU.64 R44, [R1+0x66d0] ;  /* 0x0066d000012c7983 */ /* 0x000ea20000300a00 */
[----:B----4-:R-:W-:-:S02]  /*cb620*/  IMAD.MOV.U32 R25, RZ, RZ, R40 ;  /* 0x000000ffff197224 */ /* 0x010fc400078e0028 */
[----:B------:R-:W-:-:S10]  /*cb630*/  IMAD.MOV.U32 R24, RZ, RZ, R41 ;  /* 0x000000ffff187224 */ /* 0x000fd400078e0029 */
[----:B------:R0:W-:Y:S04]  /*cb640*/  STL.64 [R1+0x2c60], R32 ;  /* 0x002c602001007387 */ /* 0x0001e80000100a00 */
[----:B------:R1:W-:Y:S04]  /*cb650*/  STL.64 [R1+0x2c68], R34 ;  /* 0x002c682201007387 */ /* 0x0003e80000100a00 */
[----:B0-----:R-:W4:Y:S04]  /*cb660*/  LDL.LU R32, [R1+0x240] ;  /* 0x0002400001207983 */ /* 0x001f280000300800 */
[----:B------:R-:W4:Y:S04]  /*cb670*/  LDL.LU R33, [R1+0x244] ;  /* 0x0002440001217983 */ /* 0x000f280000300800 */
[----:B-1----:R-:W4:Y:S04]  /*cb680*/  LDL.LU R34, [R1+0x248] ;  /* 0x0002480001227983 */ /* 0x002f280000300800 */
[----:B------:R-:W4:Y:S01]  /*cb690*/  LDL.LU R35, [R1+0x24c] ;  /* 0x00024c0001237983 */ /* 0x000f220000300800 */
[C---:B--2---:R-:W-:Y:S08]  /*cb6a0*/  HMMA.16816.F32 R20, R44.reuse, R40, R20 ;  /* 0x000000282c14723c */ /* 0x044ff00000001814 */
[----:B---3--:R-:W-:Y:S11]  /*cb6b0*/  HMMA.16816.F32 R4, R44, R56, R4 ;  /* 0x000000382c04723c */ /* 0x008ff60000001804 */
[----:B------:R0:W-:Y:S04]  /*cb6c0*/  STL.64 [R1+0x2cd0], R20 ;  /* 0x002cd01401007387 */ /* 0x0001e80000100a00 */
[----:B------:R-:W-:Y:S04]  /*cb6d0*/  STL.64 [R1+0x2cd8], R22 ;  /* 0x002cd81601007387 */ /* 0x000fe80000100a00 */
[----:B0-----:R-:W2:Y:S04]  /*cb6e0*/  LDL.LU.64 R20, [R1+0x66c8] ;  /* 0x0066c80001147983 */ /* 0x001ea80000300a00 */
[----:B------:R-:W3:Y:S04]  /*cb6f0*/  LDL.LU.64 R40, [R1+0x66c0] ;  /* 0x0066c00001287983 */ /* 0x000ee80000300a00 */
[----:B------:R0:W-:Y:S04]  /*cb700*/  STL.64 [R1+0x2cc0], R4 ;  /* 0x002cc00401007387 */ /* 0x0001e80000100a00 */
[----:B------:R1:W-:Y:S01]  /*cb710*/  STL.64 [R1+0x2cc8], R6 ;  /* 0x002cc80601007387 */ /* 0x0003e20000100a00 */
[----:B0-----:R-:W-:-:S03]  /*cb720*/  IMAD.MOV.U32 R5, RZ, RZ, R56 ;  /* 0x000000ffff057224 */ /* 0x001fc600078e0038 */
[----:B-1----:R-:W3:Y:S01]  /*cb730*/  LDL.LU.64 R6, [R1+0x66b8] ;  /* 0x0066b80001067983 */ /* 0x002ee20000300a00 */
[----:B------:R-:W-:-:S03]  /*cb740*/  IMAD.MOV.U32 R4, RZ, RZ, R57 ;  /* 0x000000ffff047224 */ /* 0x000fc600078e0039 */
[----:B------:R-:W4:Y:S04]  /*cb750*/  LDL.LU.64 R56, [R1+0x66b0] ;  /* 0x0066b00001387983 */ /* 0x000f280000300a00 */
[----:B------:R-:W4:Y:S01]  /*cb760*/  LDL.LU R23, [R1+0x3ce0] ;  /* 0x003ce00001177983 */ /* 0x000f220000300800 */
[----:B--2---:R-:W-:Y:S01]  /*cb770*/  HMMA.16816.F32 R8, R44, R20, R8 ;  /* 0x000000142c08723c */ /* 0x004fe20000001808 */
[----:B---3--:R-:W-:Y:S02]  /*cb780*/  IMAD.MOV.U32 R22, RZ, RZ, R7 ;  /* 0x000000ffff167224 */ /* 0x008fe400078e0007 */
[----:B----4-:R0:W-:Y:S02]  /*cb790*/  STL [R1+0x65e0], R23 ;  /* 0x0065e01701007387 */ /* 0x0101e40000100800 */
[----:B0-----:R-:W-:-:S07]  /*cb7a0*/  IMAD.MOV.U32 R23, RZ, RZ, R6 ;  /* 0x000000ffff177224 */ /* 0x001fce00078e0006 */
[----:B------:R-:W-:-:S15]  /*cb7b0*/  HMMA.16816.F32 R48, R44, R22, R48 ;  /* 0x000000162c30723c */ /* 0x000fde0000001830 */
        /* <DEDUP_REMOVED lines=9> */
[----:B------:R0:W-:Y:S04]  /*cb850*/  STL.64 [R1+0x65f8], R20 ;  /* 0x0065f81401007387 */ /* 0x0001e80000100a00 */
[----:B------:R1:W-:Y:S04]  /*cb860*/  STL.64 [R1+0x6610], R22 ;  /* 0x0066101601007387 */ /* 0x0003e80000100a00 */
[----:B0-----:R-:W2:Y:S04]  /*cb870*/  LDL.LU R20, [R1+0x260] ;  /* 0x0002600001147983 */ /* 0x001ea80000300800 */
[----:B------:R-:W2:Y:S04]  /*cb880*/  LDL.LU R21, [R1+0x264] ;  /* 0x0002640001157983 */ /* 0x000ea80000300800 */
[----:B-1----:R-:W2:Y:S04]  /*cb890*/  LDL.LU R22, [R1+0x268] ;  /* 0x0002680001167983 */ /* 0x002ea80000300800 */
[----:B------:R-:W2:Y:S02]  /*cb8a0*/  LDL.LU R23, [R1+0x26c] ;  /* 0x00026c0001177983 */ /* 0x000ea40000300800 */
[----:B--2---:R-:W-:-:S15]  /*cb8b0*/  HMMA.16816.F32 R20, R44, R8, R20 ;  /* 0x000000082c14723c */ /* 0x004fde0000001814 */
[----:B------:R-:W-:-:S04]  /*cb8c0*/  NOP ;  /* 0x0000000000007918 */ /* 0x000fc80000000000 */
[----:B------:R-:W-:Y:S04]  /*cb8d0*/  STL.64 [R1+0x2c90], R20 ;  /* 0x002c901401007387 */ /* 0x000fe80000100a00 */
[----:B------:R4:W-:Y:S02]  /*cb8e0*/  STL.64 [R1+0x2c98], R22 ;  /* 0x002c981601007387 */ /* 0x0009e40000100a00 */
[C---:B----4-:R-:W-:Y:S02]  /*cb8f0*/  HMMA.16816.F32 R20, R44.reuse, R10, R32 ;  /* 0x0000000a2c14723c */ /* 0x050fe40000001820 */
[----:B------:R-:W-:Y:S04]  /*cb900*/  STL.64 [R1+0x65f0], R10 ;  /* 0x0065f00a01007387 */ /* 0x000fe80000100a00 */
[----:B------:R0:W-:Y:S02]  /*cb910*/  STL.64 [R1+0x65e8], R8 ;  /* 0x0065e80801007387 */ /* 0x0001e40000100a00 */
[C---:B---3--:R-:W-:Y:S11]  /*cb920*/  HMMA.16816.F32 R12, R44.reuse, R48, R12 ;  /* 0x000000302c0c723c */ /* 0x048ff6000000180c */
[----:B------:R-:W-:Y:S04]  /*cb930*/  STL.64 [R1+0x2d90], R20 ;  /* 0x002d901401007387 */ /* 0x000fe80000100a00 */
[----:B------:R1:W-:Y:S01]  /*cb940*/  STL.64 [R1+0x2d98], R22 ;  /* 0x002d981601007387 */ /* 0x0003e20000100a00 */
[C---:B0-----:R-:W-:Y:S08]  /*cb950*/  HMMA.16816.F32 R8, R44.reuse, R50, R52 ;  /* 0x000000322c08723c */ /* 0x041ff00000001834 */
[----:B-1----:R-:W-:-:S15]  /*cb960*/  HMMA.16816.F32 R20, R44, R60, R28 ;  /* 0x0000003c2c14723c */ /* 0x002fde000000181c */
[----:B------:R-:W-:-:S04]  /*cb970*/  NOP ;  /* 0x0000000000007918 */ /* 0x000fc80000000000 */
        /* <DEDUP_REMOVED lines=22> */
[----:B------:R-:W3:Y:S01]  /*cbae0*/  LDL.LU R11, [R1+0xcc] ;  /* 0x0000cc00010b7983 */ /* 0x000ee20000300800 */
[----:B------:R-:W-:-:S02]  /*cbaf0*/  IMAD.MOV.U32 R21, RZ, RZ, R4 ;  /* 0x000000ffff157224 */ /* 0x000fc400078e0004 */
        /* <DEDUP_REMOVED lines=44> */
[C---:B----4-:R-:W-:Y:S08]  /*cbdc0*/  HMMA.16816.F32 R16, R44.reuse, R26, R16 ;  /* 0x0000001a2c10723c */ /* 0x050ff00000001810 */
[C---:B--2---:R-:W-:Y:S08]  /*cbdd0*/  HMMA.16816.F32 R52, R44.reuse, R36, R52 ;  /* 0x000000242c34723c */ /* 0x044ff00000001834 */
[----:B------:R-:W-:Y:S01]  /*cbde0*/  HMMA.16816.F32 R8, R44, R58, R8 ;  /* 0x0000003a2c08723c */ /* 0x000fe20000001808 */
[----:B------:R-:W2:Y:S01]  /*cbdf0*/  LDL.LU R28, [R1+0x6684] ;  /* 0x00668400011c7983 */ /* 0x000ea20000300800 */
[----:B------:R-:W-:-:S02]  /*cbe00*/  IMAD.MOV.U32 R22, RZ, RZ, R25 ;  /* 0x000000ffff167224 */ /* 0x000fc400078e0019 */
[----:B------:R-:W-:Y:S02]  /*cbe10*/  IMAD.MOV.U32 R23, RZ, RZ, R24 ;  /* 0x000000ffff177224 */ /* 0x000fe400078e0018 */
[----:B------:R-:W-:Y:S02]  /*cbe20*/  IMAD.MOV.U32 R29, RZ, RZ, R26 ;  /* 0x000000ffff1d7224 */ /* 0x000fe400078e001a */
[----:B------:R-:W-:Y:S02]  /*cbe30*/  IMAD.MOV.U32 R25, RZ, RZ, R56 ;  /* 0x000000ffff197224 */ /* 0x000fe400078e0038 */
[----:B------:R-:W-:Y:S01]  /*cbe40*/  IMAD.MOV.U32 R26, RZ, RZ, R57 ;  /* 0x000000ffff1a7224 */ /* 0x000fe200078e0039 */
        /* <DEDUP_REMOVED lines=10> */
[----:B0-----:R-:W4:Y:S04]  /*cbef0*/  LDL.LU R18, [R1+0x6680] ;  /* 0x0066800001127983 */ /* 0x001f280000300800 */
[----:B------:R-:W4:Y:S04]  /*cbf00*/  LDL.LU.64 R16, [R1+0x6678] ;  /* 0x0066780001107983 */ /* 0x000f280000300a00 */
[----:B------:R-:W2:Y:S04]  /*cbf10*/  LDL.LU R24, [R1] ;  /* 0x0000000001187983 */ /* 0x000ea80000300800 */
        /* <DEDUP_REMOVED lines=9> */
[----:B------:R-:W2:Y:S04]  /*cbfb0*/  LDL.LU.64 R52, [R1+0x6660] ;  /* 0x0066600001347983 */ /* 0x000ea80000300a00 */
[----:B------:R-:W-:Y:S04]  /*cbfc0*/  STL.64 [R1+0x2da0], R8 ;  /* 0x002da00801007387 */ /* 0x000fe80000100a00 */
[----:B------:R0:W-:Y:S01]  /*cbfd0*/  STL.64 [R1+0x2da8], R10 ;  /* 0x002da80a01007387 */ /* 0x0001e20000100a00 */
[----:B------:R-:W-:-:S02]  /*cbfe0*/  IMAD.MOV.U32 R55, RZ, RZ, R36 ;  /* 0x000000ffff377224 */ /* 0x000fc400078e0024 */
[----:B------:R-:W-:Y:S01]  /*cbff0*/  IMAD.MOV.U32 R36, RZ, RZ, R58 ;  /* 0x000000ffff247224 */ /* 0x000fe200078e003a */
[----:B0-----:R-:W2:Y:S04]  /*cc000*/  LDL.LU.64 R10, [R1+0x6658] ;  /* 0x00665800010a7983 */ /* 0x001ea80000300a00 */
[----:B------:R-:W2:Y:S04]  /*cc010*/  LDL.LU.64 R8, [R1+0x6650] ;  /* 0x0066500001087983 */ /* 0x000ea80000300a00 */
[----:B------:R-:W2:Y:S02]  /*cc020*/  LDL.LU.64 R58, [R1+0x6648] ;  /* 0x00664800013a7983 */ /* 0x000ea40000300a00 */
[----:B--2---:R-:W-:Y:S02]  /*cc030*/  HMMA.16816.F32 R44, R44, R2, R56 ;  /* 0x000000022c2c723c */ /* 0x004fe40000001838 */
[----:B------:R-:W2:Y:S04]  /*cc040*/  LDL.LU.64 R58, [R1+0x6640] ;  /* 0x00664000013a7983 */ /* 0x000ea80000300a00 */
[----:B------:R-:W2:-:S13]  /*cc050*/  LDL.LU.64 R56, [R1+0x6638] ;  /* 0x0066380001387983 */ /* 0x000e9a0000300a00 */
        /* <DEDUP_REMOVED lines=16> */
[----:B0-----:R-:W2:Y:S02]  /*cc160*/  LDL.LU.64 R22, [R1+0x6610] ;  /* 0x0066100001167983 */ /* 0x001ea40000300a00 */
[----:B--2---:R-:W-:Y:S02]  /*cc170*/  HMMA.16816.F32 R20, R56, R22, R48 ;  /* 0x000000163814723c */ /* 0x004fe40000001830 */
[----:B------:R-:W2:Y:S04]  /*cc180*/  LDL.LU.64 R50, [R1+0x6608] ;  /* 0x0066080001327983 */ /* 0x000ea80000300a00 */
[----:B------:R-:W3:-:S13]  /*cc190*/  LDL.LU.64 R48, [R1+0x6600] ;  /* 0x0066000001307983 */ /* 0x000eda0000300a00 */
[----:B------:R0:W-:Y:S04]  /*cc1a0*/  STL.64 [R1+0x2c50], R20 ;  /* 0x002c501401007387 */ /* 0x0001e80000100a00 */
[----:B------:R1:W-:Y:S04]  /*cc1b0*/  STL.64 [R1+0x2c58], R22 ;  /* 0x002c581601007387 */ /* 0x0003e80000100a00 */
[----:B0-----:R-:W1:Y:S02]  /*cc1c0*/  LDL.LU.64 R20, [R1+0x65f8] ;  /* 0x0065f80001147983 */ /* 0x001e640000300a00 */
[C---:B-1----:R-:W-:Y:S02]  /*cc1d0*/  HMMA.16816.F32 R20, R56.reuse, R20, R8 ;  /* 0x000000143814723c */ /* 0x042fe40000001808 */
[----:B------:R-:W4:Y:S04]  /*cc1e0*/  LDL.LU.64 R10, [R1+0x65f0] ;  /* 0x0065f000010a7983 */ /* 0x000f280000300a00 */
[----:B------:R-:W4:Y:S02]  /*cc1f0*/  LDL.LU.64 R8, [R1+0x65e8] ;  /* 0x0065e80001087983 */ /* 0x000f240000300a00 */
[C---:B------:R-:W-:Y:S08]  /*cc200*/  HMMA.16816.F32 R32, R56.reuse, R60, R32 ;  /* 0x0000003c3820723c */ /* 0x040ff00000001820 */
[C---:B---3--:R-:W-:Y:S03]  /*cc210*/  HMMA.16816.F32 R4, R56.reuse, R48, R4 ;  /* 0x000000303804723c */ /* 0x048fe60000001804 */
[----:B------:R-:W-:Y:S04]  /*cc220*/  STL.64 [R1+0x2ab0], R20 ;  /* 0x002ab01401007387 */ /* 0x000fe80000100a00 */
[----:B------:R0:W-:Y:S04]  /*cc230*/  STL.64 [R1+0x2ab8], R22 ;  /* 0x002ab81601007387 */ /* 0x0001e80000100a00 */
[----:B0-----:R-:W3:Y:S01]  /*cc240*/  LDL.LU R23, [R1+0x65e0] ;  /* 0x0065e00001177983 */ /* 0x001ee20000300800 */
[C---:B--2---:R-:W-:Y:S08]  /*cc250*/  HMMA.16816.F32 R48, R56.reuse, R50, R24 ;  /* 0x000000323830723c */ /* 0x044ff00000001818 */
[C---:B----4-:R-:W-:Y:S08]  /*cc260*/  HMMA.16816.F32 R44, R56.reuse, R8, R44 ;  /* 0x00000008382c723c */ /* 0x050ff0000000182c */
[C---:B------:R-:W-:Y:S11]  /*cc270*/  HMMA.16816.F32 R8, R56.reuse, R10, R12 ;  /* 0x0000000a3808723c */ /* 0x040ff6000000180c */
[----:B------:R0:W-:Y:S04]  /*cc280*/  STL.64 [R1+0x28b0], R44 ;  /* 0x0028b02c01007387 */ /* 0x0001e80000100a00 */
[----:B------:R1:W-:Y:S04]  /*cc290*/  STL.64 [R1+0x28b8], R46 ;  /* 0x0028b82e01007387 */ /* 0x0003e80000100a00 */
[----:B0-----:R-:W2:Y:S04]  /*cc2a0*/  LDL.LU R44, [R1+0x2fc4] ;  /* 0x002fc400012c7983 */ /* 0x001ea80000300800 */
[----:B------:R0:W5:Y:S04]  /*cc2b0*/  LDL.LU.64 R14, [R1+0x65d8] ;  /* 0x0065d800010e7983 */ /* 0x0001680000300a00 */
[----:B------:R0:W5:Y:S04]  /*cc2c0*/  LDL.LU.64 R12, [R1+0x65d0] ;  /* 0x0065d000010c7983 */ /* 0x0001680000300a00 */
[----:B------:R-:W4:Y:S04]  /*cc2d0*/  LDL.LU R45, [R1+0x2fc8] ;  /* 0x002fc800012d7983 */ /* 0x000f280000300800 */
[----:B-1----:R-:W2:Y:S04]  /*cc2e0*/  LDL.LU R46, [R1+0x2fcc] ;  /* 0x002fcc00012e7983 */ /* 0x002ea80000300800 */
[----:B------:R-:W-:Y:S04]  /*cc2f0*/  STL.64 [R1+0x2890], R8 ;  /* 0x0028900801007387 */ /* 0x000fe80000100a00 */
[----:B------:R1:W-:Y:S04]  /*cc300*/  STL.64 [R1+0x2898], R10 ;  /* 0x0028980a01007387 */ /* 0x0003e80000100a00 */
[----:B-1----:R-:W2:Y:S04]  /*cc310*/  LDL.LU R11, [R1+0x2fb8] ;  /* 0x002fb800010b7983 */ /* 0x002ea80000300800 */
[----:B------:R-:W2:Y:S04]  /*cc320*/  LDL.LU R47, [R1+0x2fb0] ;  /* 0x002fb000012f7983 */ /* 0x000ea80000300800 */
[----:B------:R1:W-:Y:S04]  /*cc330*/  STL.64 [R1+0x27a0], R32 ;  /* 0x0027a02001007387 */ /* 0x0003e80000100a00 */
[----:B------:R0:W-:Y:S04]  /*cc340*/  STL.64 [R1+0x27a8], R34 ;  /* 0x0027a82201007387 */ /* 0x0001e80000100a00 */
[----:B-1----:R-:W2:Y:S04]  /*cc350*/  LDL.LU R32, [R1+0x2fb4] ;  /* 0x002fb40001207983 */ /* 0x002ea80000300800 */
[----:B------:R-:W2:Y:S04]  /*cc360*/  LDL.LU R33, [R1+0x2fa8] ;  /* 0x002fa80001217983 */ /* 0x000ea80000300800 */
[----:B0-----:R-:W2:Y:S04]  /*cc370*/  LDL.LU R34, [R1+0x2fac] ;  /* 0x002fac0001227983 */ /* 0x001ea80000300800 */
[----:B------:R-:W2:Y:S04]  /*cc380*/  LDL.LU R35, [R1+0x2fa0] ;  /* 0x002fa00001237983 */ /* 0x000ea80000300800 */
[----:B------:R-:W2:Y:S04]  /*cc390*/  LDL.LU R60, [R1+0x2fa4] ;  /* 0x002fa400013c7983 */ /* 0x000ea80000300800 */
[----:B------:R-:W-:Y:S04]  /*cc3a0*/  STL.64 [R1+0x2560], R4 ;  /* 0x0025600401007387 */ /* 0x000fe80000100a00 */
[----:B------:R0:W-:Y:S04]  /*cc3b0*/  STL.64 [R1+0x2568], R6 ;  /* 0x0025680601007387 */ /* 0x0001e80000100a00 */
[----:B0-----:R0:W5:Y:S04]  /*cc3c0*/  LDL.LU.64 R6, [R1+0x65c8] ;  /* 0x0065c80001067983 */ /* 0x0011680000300a00 */
[----:B------:R0:W5:Y:S04]  /*cc3d0*/  LDL.LU.64 R4, [R1+0x65c0] ;  /* 0x0065c00001047983 */ /* 0x0001680000300a00 */
[----:B------:R-:W2:Y:S04]  /*cc3e0*/  LDL.LU R20, [R1+0x2f98] ;  /* 0x002f980001147983 */ /* 0x000ea80000300800 */
[----:B------:R-:W2:Y:S04]  /*cc3f0*/  LDL.LU R21, [R1+0x2f9c] ;  /* 0x002f9c0001157983 */ /* 0x000ea80000300800 */
[----:B------:R-:W2:Y:S04]  /*cc400*/  LDL.LU R22, [R1+0x2f90] ;  /* 0x002f900001167983 */ /* 0x000ea80000300800 */
[----:B------:R-:W2:Y:S04]  /*cc410*/  LDL.LU R8, [R1+0x2f94] ;  /* 0x002f940001087983 */ /* 0x000ea80000300800 */
[----:B------:R-:W2:Y:S04]  /*cc420*/  LDL.LU R9, [R1+0x2f88] ;  /* 0x002f880001097983 */ /* 0x000ea80000300800 */
[----:B------:R-:W2:Y:S04]  /*cc430*/  LDL.LU R10, [R1+0x2f8c] ;  /* 0x002f8c00010a7983 */ /* 0x000ea80000300800 */
[----:B------:R-:W2:Y:S04]  /*cc440*/  LDL.LU R61, [R1+0x2f80] ;  /* 0x002f8000013d7983 */ /* 0x000ea80000300800 */
[----:B------:R-:W2:Y:S04]  /*cc450*/  LDL.LU.64 R26, [R1+0x65b8] ;  /* 0x0065b800011a7983 */ /* 0x000ea80000300a00 */
[----:B------:R-:W2:Y:S04]  /*cc460*/  LDL.LU.64 R24, [R1+0x65b0] ;  /* 0x0065b00001187983 */ /* 0x000ea80000300a00 */
[----:B------:R-:W-:Y:S04]  /*cc470*/  STL.64 [R1+0x5e0], R48 ;  /* 0x0005e03001007387 */ /* 0x000fe80000100a00 */
[----:B------:R1:W-:Y:S04]  /*cc480*/  STL.64 [R1+0x5e8], R50 ;  /* 0x0005e83201007387 */ /* 0x0003e80000100a00 */
[----:B-1----:R-:W2:Y:S04]  /*cc490*/  LDL.LU.64 R50, [R1+0x65a8] ;  /* 0x0065a80001327983 */ /* 0x002ea80000300a00 */
[----:B------:R-:W2:Y:S02]  /*cc4a0*/  LDL.LU.64 R48, [R1+0x65a0] ;  /* 0x0065a00001307983 */ /* 0x000ea40000300a00 */
[----:B--2---:R-:W-:Y:S02]  /*cc4b0*/  HMMA.16816.F32 R48, R56, R42, R48 ;  /* 0x0000002a3830723c */ /* 0x004fe40000001830 */
[----:B------:R-:W2:-:S15]  /*cc4c0*/  LDL.LU.64 R42, [R1+0x6598] ;  /* 0x00659800012a7983 */ /* 0x000e9e0000300a00 */
[----:B------:R-:W-:Y:S02]  /*cc4d0*/  NOP ;  /* 0x0000000000007918 */ /* 0x000fe40000000000 */
[----:B------:R1:W-:Y:S04]  /*cc4e0*/  STL.64 [R1+0x5d0], R48 ;  /* 0x0005d03001007387 */ /* 0x0003e80000100a00 */
[----:B------:R0:W-:Y:S01]  /*cc4f0*/  STL.64 [R1+0x5d8], R50 ;  /* 0x0005d83201007387 */ /* 0x0001e20000100a00 */
[----:B-1----:R-:W-:Y:S02]  /*cc500*/  IMAD.MOV.U32 R48, RZ, RZ, R36 ;  /* 0x000000ffff307224 */ /* 0x002fe400078e0024 */
[----:B------:R-:W-:Y:S01]  /*cc510*/  IMAD.MOV.U32 R49, RZ, RZ, R37 ;  /* 0x000000ffff317224 */ /* 0x000fe200078e0025 */
[----:B------:R-:W3:Y:S04]  /*cc520*/  LDL.LU R36, [R1+0x6594] ;  /* 0x0065940001247983 */ /* 0x000ee80000300800 */
[----:B------:R-:W3:Y:S04]  /*cc530*/  LDL.LU R37, [R1+0x6590] ;  /* 0x0065900001257983 */ /* 0x000ee80000300800 */
[----:B0-----:R-:W3:Y:S04]  /*cc540*/  LDL.LU R50, [R1+0x2fbc] ;  /* 0x002fbc0001327983 */ /* 0x001ee80000300800 */
[----:B------:R-:W3:Y:S01]  /*cc550*/  LDL.LU R51, [R1+0x2fc0] ;  /* 0x002fc00001337983 */ /* 0x000ee20000300800 */
[----:B--2---:R-:W-:Y:S03]  /*cc560*/  HMMA.16816.F32 R40, R56, R38, R40 ;  /* 0x000000263828723c */ /* 0x004fe60000001828 */
[----:B------:R-:W3:-:S15]  /*cc570*/  LDL.LU.64 R38, [R1+0x6588] ;  /* 0x0065880001267983 */ /* 0x000ede0000300a00 */
[----:B------:R-:W-:Y:S01]  /*cc580*/  NOP ;  /* 0x0000000000007918 */ /* 0x000fe20000000000 */
[----:B------:R0:W-:Y:S04]  /*cc590*/  STL.64 [R1+0x570], R40 ;  /* 0x0005702801007387 */ /* 0x0001e80000100a00 */
[----:B------:R1:W-:Y:S01]  /*cc5a0*/  STL.64 [R1+0x578], R42 ;  /* 0x0005782a01007387 */ /* 0x0003e20000100a00 */
[----:B0-----:R-:W-:Y:S02]  /*cc5b0*/  IMAD.MOV.U32 R40, RZ, RZ, R29 ;  /* 0x000000ffff287224 */ /* 0x001fe400078e001d */
[----:B------:R-:W-:Y:S01]  /*cc5c0*/  IMAD.MOV.U32 R41, RZ, RZ, R19 ;  /* 0x000000ffff297224 */ /* 0x000fe200078e0013 */
[----:B------:R-:W2:Y:S04]  /*cc5d0*/  LDL.LU R29, [R1+0x6584] ;  /* 0x00658400011d7983 */ /* 0x000ea80000300800 */
[----:B------:R-:W2:Y:S01]  /*cc5e0*/  LDL.LU R19, [R1+0x6580] ;  /* 0x0065800001137983 */ /* 0x000ea20000300800 */
[----:B-1----:R-:W-:-:S02]  /*cc5f0*/  IMAD.MOV.U32 R42, RZ, RZ, R55 ;  /* 0x000000ffff2a7224 */ /* 0x002fc400078e0037 */
[----:B------:R-:W-:Y:S01]  /*cc600*/  IMAD.MOV.U32 R43, RZ, RZ, R0 ;  /* 0x000000ffff2b7224 */ /* 0x000fe200078e0000 */
[----:B------:R-:W2:Y:S04]  /*cc610*/  LDL.LU R55, [R1+0x657c] ;  /* 0x00657c0001377983 */ /* 0x000ea80000300800 */
[----:B------:R0:W5:Y:S01]  /*cc620*/  LDL.LU R0, [R1+0x6578] ;  /* 0x0065780001007983 */ /* 0x0001620000300800 */
[----:B---3--:R-:W-:Y:S03]  /*cc630*/  HMMA.16816.F32 R36, R56, R30, R36 ;  /* 0x0000001e3824723c */ /* 0x008fe60000001824 */
[----:B------:R-:W2:-:S15]  /*cc640*/  LDL.LU.64 R30, [R1+0x6570] ;  /* 0x00657000011e7983 */ /* 0x000e9e0000300a00 */
[----:B------:R-:W-:Y:S01]  /*cc650*/  NOP ;  /* 0x0000000000007918 */ /* 0x000fe20000000000 */
[----:B------:R-:W-:Y:S04]  /*cc660*/  STL.64 [R1+0x540], R36 ;  /* 0x0005402401007387 */ /* 0x000fe80000100a00 */
[----:B------:R2:W-:Y:S01]  /*cc670*/  STL.64 [R1+0x548], R38 ;  /* 0x0005482601007387 */ /* 0x0005e20000100a00 */
[----:B------:R-:W-:Y:S01]  /*cc680*/  VIADD R23, R23, 0x1 ;  /* 0x0000000117177836 */ /* 0x000fe20000000000 */
[----:B------:R-:W-:Y:S02]  /*cc690*/  IADD3 R50, P6, PT, R50, UR6, RZ ;  /* 0x0000000632327c10 */ /* 0x000fe4000ffde0ff */
[----:B------:R-:W-:Y:S02]  /*cc6a0*/  IADD3 R51, P5, PT, R51, UR6, RZ ;  /* 0x0000000633337c10 */ /* 0x000fe4000ffbe0ff */
[----:B------:R-:W-:-:S02]  /*cc6b0*/  IADD3 R44, P4, PT, R44, UR6, RZ ;  /* 0x000000062c2c7c10 */ /* 0x000fc4000ff9e0ff */
[----:B------:R-:W-:Y:S02]  /*cc6c0*/  IADD3 R11, P1, PT, R11, UR6, RZ ;  /* 0x000000060b0b7c10 */ /* 0x000fe4000ff3e0ff */
[----:B----4-:R-:W-:Y:S02]  /*cc6d0*/  IADD3 R45, P3, PT, R45, UR6, RZ ;  /* 0x000000062d2d7c10 */ /* 0x010fe4000ff7e0ff */
[----:B------:R-:W-:Y:S02]  /*cc6e0*/  IADD3 R46, P2, PT, R46, UR6, RZ ;  /* 0x000000062e2e7c10 */ /* 0x000fe4000ff5e0ff */
[----:B------:R-:W-:Y:S02]  /*cc6f0*/  IADD3 R47, P0, PT, R47, UR6, RZ ;  /* 0x000000062f2f7c10 */ /* 0x000fe4000ff1e0ff */
[----:B------:R-:W-:Y:S02]  /*cc700*/  IADD3.X R32, PT, PT, R32, UR40, RZ, P6, !PT ;  /* 0x0000002820207c10 */ /* 0x000fe4000b7fe4ff */
[----:B------:R-:W-:-:S02]  /*cc710*/  IADD3 R33, P6, PT, R33, UR6, RZ ;  /* 0x0000000621217c10 */ /* 0x000fc4000ffde0ff */
[----:B------:R-:W-:Y:S02]  /*cc720*/  IADD3.X R60, PT, PT, R60, UR40, RZ, P4, !PT ;  /* 0x000000283c3c7c10 */ /* 0x000fe4000a7fe4ff */
[----:B------:R-:W-:Y:S02]  /*cc730*/  IADD3.X R34, PT, PT, R34, UR40, RZ, P5, !PT ;  /* 0x0000002822227c10 */ /* 0x000fe4000affe4ff */
[----:B------:R-:W-:Y:S02]  /*cc740*/  IADD3 R35, P5, PT, R35, UR6, RZ ;  /* 0x0000000623237c10 */ /* 0x000fe4000ffbe0ff */
[----:B------:R-:W-:Y:S02]  /*cc750*/  IADD3 R20, P4, PT, R20, UR6, RZ ;  /* 0x0000000614147c10 */ /* 0x000fe4000ff9e0ff */
[----:B------:R-:W-:Y:S02]  /*cc760*/  IADD3.X R21, PT, PT, R21, UR40, RZ, P3, !PT ;  /* 0x0000002815157c10 */ /* 0x000fe40009ffe4ff */
[----:B------:R-:W-:-:S02]  /*cc770*/  IADD3 R22, P3, PT, R22, UR6, RZ ;  /* 0x0000000616167c10 */ /* 0x000fc4000ff7e0ff */
[----:B------:R-:W-:Y:S02]  /*cc780*/  IADD3.X R8, PT, PT, R8, UR40, RZ, P2, !PT ;  /* 0x0000002808087c10 */ /* 0x000fe400097fe4ff */
[----:B------:R-:W-:Y:S02]  /*cc790*/  IADD3 R9, P2, PT, R9, UR6, RZ ;  /* 0x0000000609097c10 */ /* 0x000fe4000ff5e0ff */
[----:B------:R-:W-:Y:S02]  /*cc7a0*/  IADD3.X R10, PT, PT, R10, UR40, RZ, P1, !PT ;  /* 0x000000280a0a7c10 */ /* 0x000fe40008ffe4ff */
[----:B------:R-:W-:Y:S01]  /*cc7b0*/  IADD3 R61, P1, PT, R61, UR6, RZ ;  /* 0x000000063d3d7c10 */ /* 0x000fe2000ff3e0ff */
[C---:B--2---:R-:W-:Y:S08]  /*cc7c0*/  HMMA.16816.F32 R36, R56.reuse, R40, R28 ;  /* 0x000000283824723c */ /* 0x044ff0000000181c */
[C---:B------:R-:W-:Y:S08]  /*cc7d0*/  HMMA.16816.F32 R28, R56.reuse, R42, R24 ;  /* 0x0000002a381c723c */ /* 0x040ff00000001818 */
[C---:B------:R-:W-:Y:S08]  /*cc7e0*/  HMMA.16816.F32 R24, R56.reuse, R48, R16 ;  /* 0x000000303818723c */ /* 0x040ff00000001810 */
[----:B------:R-:W-:Y:S01]  /*cc7f0*/  HMMA.16816.F32 R16, R56, R2, R52 ;  /* 0x000000023810723c */ /* 0x000fe20000001834 */
        /* <DEDUP_REMOVED lines=8> */
[----:B------:R-:W-:Y:S04]  /*cc880*/  STL [R1+0x3ce0], R23 ;  /* 0x003ce01701007387 */ /* 0x000fe80000100800 */
[----:B------:R-:W-:Y:S04]  /*cc890*/  STL [R1+0x2fbc], R50 ;  /* 0x002fbc3201007387 */ /* 0x000fe80000100800 */
[----:B------:R-:W-:Y:S04]  /*cc8a0*/  STL [R1+0x2fc0], R51 ;  /* 0x002fc03301007387 */ /* 0x000fe80000100800 */
[----:B------:R-:W-:Y:S04]  /*cc8b0*/  STL [R1+0x2fc4], R44 ;  /* 0x002fc42c01007387 */ /* 0x000fe80000100800 */
[----:B------:R1:W-:Y:S04]  /*cc8c0*/  STL [R1+0x2fb8], R11 ;  /* 0x002fb80b01007387 */ /* 0x0003e80000100800 */
[----:B------:R-:W-:Y:S04]  /*cc8d0*/  STL [R1+0x2fc8], R45 ;  /* 0x002fc82d01007387 */ /* 0x000fe80000100800 */
[----:B-1----:R-:W2:Y:S04]  /*cc8e0*/  LDL.LU R11, [R1+0x2f84] ;  /* 0x002f8400010b7983 */ /* 0x002ea80000300800 */
[----:B------:R-:W-:Y:S04]  /*cc8f0*/  STL [R1+0x2fcc], R46 ;  /* 0x002fcc2e01007387 */ /* 0x000fe80000100800 */
[----:B------:R-:W-:Y:S04]  /*cc900*/  STL [R1+0x2fb0], R47 ;  /* 0x002fb02f01007387 */ /* 0x000fe80000100800 */
[----:B------:R-:W-:Y:S04]  /*cc910*/  STL [R1+0x2fb4], R32 ;  /* 0x002fb42001007387 */ /* 0x000fe80000100800 */
[----:B------:R-:W-:Y:S04]  /*cc920*/  STL [R1+0x2fa8], R33 ;  /* 0x002fa82101007387 */ /* 0x000fe80000100800 */
[----:B------:R1:W-:Y:S04]  /*cc930*/  STL [R1+0x2fa4], R60 ;  /* 0x002fa43c01007387 */ /* 0x0003e80000100800 */
[----:B------:R-:W-:Y:S04]  /*cc940*/  STL [R1+0x2fac], R34 ;  /* 0x002fac2201007387 */ /* 0x000fe80000100800 */
[----:B-1----:R-:W3:Y:S04]  /*cc950*/  LDL.LU R60, [R1+0x2f78] ;  /* 0x002f7800013c7983 */ /* 0x002ee80000300800 */
[----:B------:R-:W-:Y:S04]  /*cc960*/  STL [R1+0x2fa0], R35 ;  /* 0x002fa02301007387 */ /* 0x000fe80000100800 */
[----:B------:R-:W-:Y:S04]  /*cc970*/  STL [R1+0x2f98], R20 ;  /* 0x002f981401007387 */ /* 0x000fe80000100800 */
[----:B------:R-:W-:Y:S04]  /*cc980*/  STL [R1+0x2f9c], R21 ;  /* 0x002f9c1501007387 */ /* 0x000fe80000100800 */
[----:B------:R-:W-:Y:S04]  /*cc990*/  STL [R1+0x2f90], R22 ;  /* 0x002f901601007387 */ /* 0x000fe80000100800 */
[----:B------:R-:W-:Y:S04]  /*cc9a0*/  STL [R1+0x2f94], R8 ;  /* 0x002f940801007387 */ /* 0x000fe80000100800 */
[----:B------:R-:W4:Y:S04]  /*cc9b0*/  LDL.LU R36, [R1+0x2f7c] ;  /* 0x002f7c0001247983 */ /* 0x000f280000300800 */
[----:B------:R-:W-:Y:S04]  /*cc9c0*/  STL [R1+0x2f88], R9 ;  /* 0x002f880901007387 */ /* 0x000fe80000100800 */
[----:B------:R-:W4:Y:S04]  /*cc9d0*/  LDL.LU R37, [R1+0x2f70] ;  /* 0x002f700001257983 */ /* 0x000f280000300800 */
        /* <DEDUP_REMOVED lines=18> */
[----:B------:R-:W4:Y:S01]  /*ccb00*/  LDL.LU R33, [R1+0x5c48] ;  /* 0x005c480001217983 */ /* 0x000f220000300800 */
[----:B--2---:R-:W-:-:S05]  /*ccb10*/  IADD3.X R11, PT, PT, R11, UR40, RZ, P0, !PT ;  /* 0x000000280b0b7c10 */ /* 0x004fca00087fe4ff */
[----:B------:R1:W-:Y:S04]  /*ccb20*/  STL [R1+0x2f84], R11 ;  /* 0x002f840b01007387 */ /* 0x0003e80000100800 */
[----:B------:R-:W2:Y:S04]  /*ccb30*/  LDL.LU R34, [R1+0x5c14] ;  /* 0x005c140001227983 */ /* 0x000ea80000300800 */
[----:B------:R-:W2:Y:S04]  /*ccb40*/  LDL.LU R35, [R1+0x5c40] ;  /* 0x005c400001237983 */ /* 0x000ea80000300800 */
[----:B-1----:R-:W2:Y:S01]  /*ccb50*/  LDL.LU R11, [R1+0x5c0c] ;  /* 0x005c0c00010b7983 */ /* 0x002ea20000300800 */
[----:B---3--:R-:W-:-:S03]  /*ccb60*/  IADD3 R60, P0, PT, R60, UR6, RZ ;  /* 0x000000063c3c7c10 */ /* 0x008fc6000ff1e0ff */
[----:B------:R-:W3:Y:S04]  /*ccb70*/  LDL.LU R20, [R1+0x5c38] ;  /* 0x005c380001147983 */ /* 0x000ee80000300800 */
[----:B------:R-:W3:Y:S04]  /*ccb80*/  LDL.LU R21, [R1+0x5c04] ;  /* 0x005c040001157983 */ /* 0x000ee80000300800 */
[----:B------:R-:W3:Y:S04]  /*ccb90*/  LDL.LU R22, [R1+0x5c30] ;  /* 0x005c300001167983 */ /* 0x000ee80000300800 */
[----:B------:R1:W-:Y:S04]  /*ccba0*/  STL [R1+0x2f78], R60 ;  /* 0x002f783c01007387 */ /* 0x0003e80000100800 */
[----:B------:R-:W3:Y:S04]  /*ccbb0*/  LDL.LU R8, [R1+0x5bfc] ;  /* 0x005bfc0001087983 */ /* 0x000ee80000300800 */
[----:B------:R-:W3:Y:S04]  /*ccbc0*/  LDL.LU R9, [R1+0x5c28] ;  /* 0x005c280001097983 */ /* 0x000ee80000300800 */
[----:B------:R-:W3:Y:S01]  /*ccbd0*/  LDL.LU R10, [R1+0x5bf4] ;  /* 0x005bf400010a7983 */ /* 0x000ee20000300800 */
[----:B----4-:R-:W-:-:S02]  /*ccbe0*/  IADD3.X R36, PT, PT, R36, UR40, RZ, P6, !PT ;  /* 0x0000002824247c10 */ /* 0x010fc4000b7fe4ff */
[----:B------:R-:W-:Y:S02]  /*ccbf0*/  IADD3 R37, P6, PT, R37, UR6, RZ ;  /* 0x0000000625257c10 */ /* 0x000fe4000ffde0ff */
[----:B------:R-:W-:Y:S02]  /*ccc00*/  IADD3.X R38, PT, PT, R38, UR40, RZ, P5, !PT ;  /* 0x0000002826267c10 */ /* 0x000fe4000affe4ff */
[----:B------:R-:W-:Y:S01]  /*ccc10*/  IADD3 R39, P5, PT, R39, UR6, RZ ;  /* 0x0000000627277c10 */ /* 0x000fe2000ffbe0ff */
[----:B-1----:R-:W4:Y:S01]  /*ccc20*/  LDL.LU R60, [R1+0x5c20] ;  /* 0x005c2000013c7983 */ /* 0x002f220000300800 */
[----:B------:R-:W-:-:S03]  /*ccc30*/  IADD3.X R40, PT, PT, R40, UR40, RZ, P4, !PT ;  /* 0x0000002828287c10 */ /* 0x000fc6000a7fe4ff */
[----:B------:R-:W-:Y:S01]  /*ccc40*/  STL [R1+0x2f7c], R36 ;  /* 0x002f7c2401007387 */ /* 0x000fe20000100800 */
[----:B------:R-:W-:-:S03]  /*ccc50*/  IADD3 R41, P4, PT, R41, UR6, RZ ;  /* 0x0000000629297c10 */ /* 0x000fc6000ff9e0ff */
[----:B------:R-:W-:Y:S01]  /*ccc60*/  STL [R1+0x2f70], R37 ;  /* 0x002f702501007387 */ /* 0x000fe20000100800 */
        /* <DEDUP_REMOVED lines=12> */
[----:B------:R-:W-:Y:S02]  /*ccd30*/  IADD3.X R44, PT, PT, R44, UR40, RZ, P0, !PT ;  /* 0x000000282c2c7c10 */ /* 0x000fe400087fe4ff */
[----:B------:R-:W-:Y:S01]  /*ccd40*/  IADD3.X R46, PT, PT, R46, UR40, RZ, P6, !PT ;  /* 0x000000282e2e7c10 */ /* 0x000fe2000b7fe4ff */
[----:B------:R-:W-:Y:S01]  /*ccd50*/  STL [R1+0x2f60], R48 ;  /* 0x002f603001007387 */ /* 0x000fe20000100800 */
[----:B------:R-:W-:-:S03]  /*ccd60*/  IADD3 R61, P6, PT, R61, UR6, RZ ;  /* 0x000000063d3d7c10 */ /* 0x000fc6000ffde0ff */
[----:B------:R-:W-:Y:S01]  /*ccd70*/  STL [R1+0x5c3c], R49 ;  /* 0x005c3c3101007387 */ /* 0x000fe20000100800 */
[----:B------:R-:W-:-:S03]  /*ccd80*/  IADD3 R45, P0, PT, R45, UR6, RZ ;  /* 0x000000062d2d7c10 */ /* 0x000fc6000ff1e0ff */
[----:B------:R-:W-:Y:S04]  /*ccd90*/  STL [R1+0x2f5c], R50 ;  /* 0x002f5c3201007387 */ /* 0x000fe80000100800 */
[----:B------:R-:W-:Y:S04]  /*ccda0*/  STL [R1+0x5c34], R51 ;  /* 0x005c343301007387 */ /* 0x000fe80000100800 */
[----:B------:R-:W-:Y:S04]  /*ccdb0*/  STL [R1+0x2f58], R44 ;  /* 0x002f582c01007387 */ /* 0x000fe80000100800 */
[----:B------:R1:W-:Y:S04]  /*ccdc0*/  STL [R1+0x5c24], R61 ;  /* 0x005c243d01007387 */ /* 0x0003e80000100800 */
[----:B------:R-:W-:Y:S04]  /*ccdd0*/  STL [R1+0x5c2c], R45 ;  /* 0x005c2c2d01007387 */ /* 0x000fe80000100800 */
[----:B-1----:R-:W4:Y:S01]  /*ccde0*/  LDL.LU R61, [R1+0x5bec] ;  /* 0x005bec00013d7983 */ /* 0x002f220000300800 */
[----:B------:R-:W-:-:S02]  /*ccdf0*/  IADD3.X R47, PT, PT, R47, UR40, RZ, P5, !PT ;  /* 0x000000282f2f7c10 */ /* 0x000fc4000affe4ff */
[----:B------:R-:W-:Y:S02]  /*cce00*/  IADD3 R32, P5, PT, R32, UR6, RZ ;  /* 0x0000000620207c10 */ /* 0x000fe4000ffbe0ff */
[----:B------:R-:W-:Y:S01]  /*cce10*/  IADD3.X R33, PT, PT, R33, UR40, RZ, P4, !PT ;  /* 0x0000002821217c10 */ /* 0x000fe2000a7fe4ff */
[----:B------:R-:W-:Y:S04]  /*cce20*/  STL [R1+0x2f54], R46 ;  /* 0x002f542e01007387 */ /* 0x000fe80000100800 */
[----:B------:R-:W-:Y:S04]  /*cce30*/  STL [R1+0x2f50], R47 ;  /* 0x002f502f01007387 */ /* 0x000fe80000100800 */
[----:B------:R-:W-:Y:S04]  /*cce40*/  STL [R1+0x5c1c], R32 ;  /* 0x005c1c2001007387 */ /* 0x000fe80000100800 */
[----:B------:R-:W-:Y:S01]  /*cce50*/  STL [R1+0x5c48], R33 ;  /* 0x005c482101007387 */ /* 0x000fe20000100800 */
[----:B--2---:R-:W-:-:S02]  /*cce60*/  IADD3.X R35, PT, PT, R35, UR40, RZ, P3, !PT ;  /* 0x0000002823237c10 */ /* 0x004fc40009ffe4ff */
[----:B------:R-:W-:Y:S02]  /*cce70*/  IADD3 R34, P4, PT, R34, UR6, RZ ;  /* 0x0000000622227c10 */ /* 0x000fe4000ff9e0ff */
[----:B------:R-:W-:Y:S02]  /*cce80*/  IADD3 R11, P3, PT, R11, UR6, RZ ;  /* 0x000000060b0b7c10 */ /* 0x000fe4000ff7e0ff */
[----:B---3--:R-:W-:Y:S02]  /*cce90*/  IADD3.X R20, PT, PT, R20, UR40, RZ, P2, !PT ;  /* 0x0000002814147c10 */ /* 0x008fe400097fe4ff */
[----:B------:R-:W-:Y:S02]  /*ccea0*/  IADD3 R21, P2, PT, R21, UR6, RZ ;  /* 0x0000000615157c10 */ /* 0x000fe4000ff5e0ff */
[----:B------:R-:W-:Y:S01]  /*cceb0*/  IADD3.X R22, PT, PT, R22, UR40, RZ, P1, !PT ;  /* 0x0000002816167c10 */ /* 0x000fe20008ffe4ff */
[----:B------:R1:W-:Y:S04]  /*ccec0*/  STL [R1+0x5c0c], R11 ;  /* 0x005c0c0b01007387 */ /* 0x0003e80000100800 */
[----:B------:R-:W-:Y:S01]  /*cced0*/  STL [R1+0x5c14], R34 ;  /* 0x005c142201007387 */ /* 0x000fe20000100800 */
[----:B------:R-:W-:-:S02]  /*ccee0*/  IADD3 R8, P1, PT, R8, UR6, RZ ;  /* 0x0000000608087c10 */ /* 0x000fc4000ff3e0ff */
[----:B------:R-:W-:Y:S02]  /*ccef0*/  IADD3.X R9, PT, PT, R9, UR40, RZ, P0, !PT ;  /* 0x0000002809097c10 */ /* 0x000fe400087fe4ff */
[----:B------:R-:W-:Y:S01]  /*ccf00*/  IADD3 R10, P0, PT, R10, UR6, RZ ;  /* 0x000000060a0a7c10 */ /* 0x000fe2000ff1e0ff */
[----:B-1----:R-:W2:Y:S04]  /*ccf10*/  LDL.LU R11, [R1+0x5c18] ;  /* 0x005c1800010b7983 */ /* 0x002ea80000300800 */
[----:B------:R-:W-:Y:S04]  /*ccf20*/  STL [R1+0x5c40], R35 ;  /* 0x005c402301007387 */ /* 0x000fe80000100800 */
[----:B------:R-:W-:Y:S04]  /*ccf30*/  STL [R1+0x5c38], R20 ;  /* 0x005c381401007387 */ /* 0x000fe80000100800 */
[----:B------:R-:W-:Y:S04]  /*ccf40*/  STL [R1+0x5c04], R21 ;  /* 0x005c041501007387 */ /* 0x000fe80000100800 */
[----:B------:R-:W-:Y:S04]  /*ccf50*/  STL [R1+0x5c30], R22 ;  /* 0x005c301601007387 */ /* 0x000fe80000100800 */
[----:B------:R-:W-:Y:S01]  /*ccf60*/  STL [R1+0x5bfc], R8 ;  /* 0x005bfc0801007387 */ /* 0x000fe20000100800 */
[----:B----4-:R-:W-:-:S03]  /*ccf70*/  IADD3.X R60, PT, PT, R60, UR40, RZ, P6, !PT ;  /* 0x000000283c3c7c10 */ /* 0x010fc6000b7fe4ff */
[----:B------:R-:W3:Y:S04]  /*ccf80*/  LDL.LU R36, [R1+0x5be4] ;  /* 0x005be40001247983 */ /* 0x000ee80000300800 */
        /* <DEDUP_REMOVED lines=21> */
[----:B------:R-:W-:-:S05]  /*cd0e0*/  IADD3 R61, P6, PT, R61, UR6, RZ ;  /* 0x000000063d3d7c10 */ /* 0x000fca000ffde0ff */
[----:B------:R1:W-:Y:S04]  /*cd0f0*/  STL [R1+0x5bec], R61 ;  /* 0x005bec3d01007387 */ /* 0x0003e80000100800 */
        /* <DEDUP_REMOVED lines=10> */
[----:B------:R-:W2:Y:S01]  /*cd1a0*/  LDL.LU R10, [R1+0x5ba8] ;  /* 0x005ba800010a7983 */ /* 0x000ea20000300800 */
[----:B---3--:R-:W-:-:S02]  /*cd1b0*/  IADD3 R36, P5, PT, R36, UR6, RZ ;  /* 0x0000000624247c10 */ /* 0x008fc4000ffbe0ff */
[----:B----4-:R-:W-:Y:S02]  /*cd1c0*/  IADD3.X R37, PT, PT, R37, UR40, RZ, P4, !PT ;  /* 0x0000002825257c10 */ /* 0x010fe4000a7fe4ff */
[----:B------:R-:W-:Y:S02]  /*cd1d0*/  IADD3 R38, P4, PT, R38, UR6, RZ ;  /* 0x0000000626267c10 */ /* 0x000fe4000ff9e0ff */
[----:B------:R-:W-:Y:S01]  /*cd1e0*/  IADD3.X R39, PT, PT, R39, UR40, RZ, P3, !PT ;  /* 0x0000002827277c10 */ /* 0x000fe20009ffe4ff */
[----:B-1----:R-:W3:Y:S01]  /*cd1f0*/  LDL.LU R11, [R1+0x5b74] ;  /* 0x005b7400010b7983 */ /* 0x002ee20000300800 */
        /* <DEDUP_REMOVED lines=20> */
[----:B------:R-:W-:-:S03]  /*cd340*/  IADD3.X R45, PT, PT, R45, UR40, RZ, P5, !PT ;  /* 0x000000282d2d7c10 */ /* 0x000fc6000affe4ff */
[----:B------:R-:W-:Y:S04]  /*cd350*/  STL [R1+0x5bbc], R50 ;  /* 0x005bbc3201007387 */ /* 0x000fe80000100800 */
[----:B------:R-:W-:Y:S04]  /*cd360*/  STL [R1+0x5be8], R51 ;  /* 0x005be83301007387 */ /* 0x000fe80000100800 */
[----:B------:R-:W-:Y:S04]  /*cd370*/  STL [R1+0x5bb4], R44 ;  /* 0x005bb42c01007387 */ /* 0x000fe80000100800 */
[----:B------:R1:W-:Y:S01]  /*cd380*/  STL [R1+0x5bd8], R60 ;  /* 0x005bd83c01007387 */ /* 0x0003e20000100800 */
[----:B------:R-:W-:-:S03]  /*cd390*/  IADD3 R46, P5, PT, R46, UR6, RZ ;  /* 0x000000062e2e7c10 */ /* 0x000fc6000ffbe0ff */
[----:B------:R-:W-:Y:S01]  /*cd3a0*/  STL [R1+0x5be0], R45 ;  /* 0x005be02d01007387 */ /* 0x000fe20000100800 */
[----:B------:R-:W-:Y:S02]  /*cd3b0*/  IADD3 R47, P4, PT, R47, UR6, RZ ;  /* 0x000000062f2f7c10 */ /* 0x000fe4000ff9e0ff */
[----:B------:R-:W-:Y:S02]  /*cd3c0*/  IADD3.X R32, PT, PT, R32, UR40, RZ, P3, !PT ;  /* 0x0000002820207c10 */ /* 0x000fe40009ffe4ff */
[----:B------:R-:W-:Y:S02]  /*cd3d0*/  IADD3 R33, P3, PT, R33, UR6, RZ ;  /* 0x0000000621217c10 */ /* 0x000fe4000ff7e0ff */
[----:B------:R-:W-:Y:S01]  /*cd3e0*/  IADD3.X R34, PT, PT, R34, UR40, RZ, P2, !PT ;  /* 0x0000002822227c10 */ /* 0x000fe200097fe4ff */
[----:B-1----:R-:W4:Y:S01]  /*cd3f0*/  LDL.LU R60, [R1+0x5ba0] ;  /* 0x005ba000013c7983 */ /* 0x002f220000300800 */
[----:B------:R-:W-:-:S03]  /*cd400*/  IADD3.X R61, PT, PT, R61, UR40, RZ, P1, !PT ;  /* 0x000000283d3d7c10 */ /* 0x000fc60008ffe4ff */
[----:B------:R-:W-:Y:S04]  /*cd410*/  STL [R1+0x5bac], R46 ;  /* 0x005bac2e01007387 */ /* 0x000fe80000100800 */
[----:B------:R-:W-:Y:S04]  /*cd420*/  STL [R1+0x5ba4], R47 ;  /* 0x005ba42f01007387 */ /* 0x000fe80000100800 */
[----:B------:R-:W-:Y:S04]  /*cd430*/  STL [R1+0x5bd0], R32 ;  /* 0x005bd02001007387 */ /* 0x000fe80000100800 */
[----:B------:R-:W-:Y:S04]  /*cd440*/  STL [R1+0x5b9c], R33 ;  /* 0x005b9c2101007387 */ /* 0x000fe80000100800 */
[----:B------:R1:W-:Y:S04]  /*cd450*/  STL [R1+0x5bc0], R61 ;  /* 0x005bc03d01007387 */ /* 0x0003e80000100800 */
[----:B------:R-:W-:Y:S04]  /*cd460*/  STL [R1+0x5bc8], R34 ;  /* 0x005bc82201007387 */ /* 0x000fe80000100800 */
[----:B-1----:R-:W4:Y:S01]  /*cd470*/  LDL.LU R61, [R1+0x5b6c] ;  /* 0x005b6c00013d7983 */ /* 0x002f220000300800 */
[----:B------:R-:W-:-:S02]  /*cd480*/  IADD3 R35, P2, PT, R35, UR6, RZ ;  /* 0x0000000623237c10 */ /* 0x000fc4000ff5e0ff */
[----:B------:R-:W-:Y:S02]  /*cd490*/  IADD3 R20, P1, PT, R20, UR6, RZ ;  /* 0x0000000614147c10 */ /* 0x000fe4000ff3e0ff */
[----:B------:R-:W-:Y:S02]  /*cd4a0*/  IADD3.X R21, PT, PT, R21, UR40, RZ, P0, !PT ;  /* 0x0000002815157c10 */ /* 0x000fe400087fe4ff */
[----:B------:R-:W-:Y:S01]  /*cd4b0*/  IADD3 R22, P0, PT, R22, UR6, RZ ;  /* 0x0000000616167c10 */ /* 0x000fe2000ff1e0ff */
[----:B------:R-:W-:Y:S04]  /*cd4c0*/  STL [R1+0x5b94], R35 ;  /* 0x005b942301007387 */ /* 0x000fe80000100800 */
[----:B------:R-:W-:Y:S04]  /*cd4d0*/  STL [R1+0x5b8c], R20 ;  /* 0x005b8c1401007387 */ /* 0x000fe80000100800 */
[----:B------:R-:W-:Y:S04]  /*cd4e0*/  STL [R1+0x5bb8], R21 ;  /* 0x005bb81501007387 */ /* 0x000fe80000100800 */
[----:B------:R-:W-:Y:S01]  /*cd4f0*/  STL [R1+0x5b84], R22 ;  /* 0x005b841601007387 */ /* 0x000fe20000100800 */
[----:B--2---:R-:W-:-:S02]  /*cd500*/  IADD3.X R8, PT, PT, R8, UR40, RZ, P6, !PT ;  /* 0x0000002808087c10 */ /* 0x004fc4000b7fe4ff */
[----:B------:R-:W-:Y:S02]  /*cd510*/  IADD3 R9, P6, PT, R9, UR6, RZ ;  /* 0x0000000609097c10 */ /* 0x000fe4000ffde0ff */
[----:B------:R-:W-:Y:S01]  /*cd520*/  IADD3.X R10, PT, PT, R10, UR40, RZ, P5, !PT ;  /* 0x000000280a0a7c10 */ /* 0x000fe2000affe4ff */
[----:B------:R-:W-:Y:S04]  /*cd530*/  STL [R1+0x5bb0], R8 ;  /* 0x005bb00801007387 */ /* 0x000fe80000100800 */
[----:B------:R-:W2:Y:S04]  /*cd540*/  LDL.LU R36, [R1+0x5b98] ;  /* 0x005b980001247983 */ /* 0x000ea80000300800 */
[----:B------:R-:W-:Y:S04]  /*cd550*/  STL [R1+0x5b7c], R9 ;  /* 0x005b7c0901007387 */ /* 0x000fe80000100800 */
[----:B------:R-:W2:Y:S01]  /*cd560*/  LDL.LU R37, [R1+0x5b64] ;  /* 0x005b640001257983 */ /* 0x000ea20000300800 */
[----:B---3--:R-:W-:-:S03]  /*cd570*/  IADD3 R11, P5, PT, R11, UR6, RZ ;  /* 0x000000060b0b7c10 */ /* 0x008fc6000ffbe0ff */
[----:B------:R-:W-:Y:S04]  /*cd580*/  STL [R1+0x5ba8], R10 ;  /* 0x005ba80a01007387 */ /* 0x000fe80000100800 */
[----:B------:R-:W3:Y:S04]  /*cd590*/  LDL.LU R38, [R1+0x5b90] ;  /* 0x005b900001267983 */ /* 0x000ee80000300800 */
[----:B------:R1:W-:Y:S04]  /*cd5a0*/  STL [R1+0x5b74], R11 ;  /* 0x005b740b01007387 */ /* 0x0003e80000100800 */
        /* <DEDUP_REMOVED lines=15> */
[----:B------:R-:W3:Y:S01]  /*cd6a0*/  LDL.LU R33, [R1+0x5b50] ;  /* 0x005b500001217983 */ /* 0x000ee20000300800 */
[----:B----4-:R-:W-:-:S05]  /*cd6b0*/  IADD3.X R60, PT, PT, R60, UR40, RZ, P4, !PT ;  /* 0x000000283c3c7c10 */ /* 0x010fca000a7fe4ff */
[----:B------:R1:W-:Y:S04]  /*cd6c0*/  STL [R1+0x5ba0], R60 ;  /* 0x005ba03c01007387 */ /* 0x0003e80000100800 */
[----:B------:R-:W4:Y:S04]  /*cd6d0*/  LDL.LU R34, [R1+0x5b1c] ;  /* 0x005b1c0001227983 */ /* 0x000f280000300800 */
[----:B------:R-:W4:Y:S04]  /*cd6e0*/  LDL.LU R35, [R1+0x5b48] ;  /* 0x005b480001237983 */ /* 0x000f280000300800 */
[----:B-1----:R-:W4:Y:S01]  /*cd6f0*/  LDL.LU R60, [R1+0x5b14] ;  /* 0x005b1400013c7983 */ /* 0x002f220000300800 */
[----:B------:R-:W-:-:S03]  /*cd700*/  IADD3 R61, P4, PT, R61, UR6, RZ ;  /* 0x000000063d3d7c10 */ /* 0x000fc6000ff9e0ff */
[----:B------:R-:W4:Y:S04]  /*cd710*/  LDL.LU R20, [R1+0x5b40] ;  /* 0x005b400001147983 */ /* 0x000f280000300800 */
[----:B------:R-:W4:Y:S04]  /*cd720*/  LDL.LU R21, [R1+0x5b0c] ;  /* 0x005b0c0001157983 */ /* 0x000f280000300800 */
[----:B------:R-:W4:Y:S04]  /*cd730*/  LDL.LU R22, [R1+0x5b38] ;  /* 0x005b380001167983 */ /* 0x000f280000300800 */
[----:B------:R1:W-:Y:S04]  /*cd740*/  STL [R1+0x5b6c], R61 ;  /* 0x005b6c3d01007387 */ /* 0x0003e80000100800 */
[----:B------:R-:W4:Y:S04]  /*cd750*/  LDL.LU R8, [R1+0x5b04] ;  /* 0x005b040001087983 */ /* 0x000f280000300800 */
[----:B------:R-:W4:Y:S04]  /*cd760*/  LDL.LU R9, [R1+0x5b30] ;  /* 0x005b300001097983 */ /* 0x000f280000300800 */
[----:B------:R-:W4:Y:S04]  /*cd770*/  LDL.LU R10, [R1+0x5afc] ;  /* 0x005afc00010a7983 */ /* 0x000f280000300800 */
[----:B-1----:R-:W4:Y:S01]  /*cd780*/  LDL.LU R61, [R1+0x5b28] ;  /* 0x005b2800013d7983 */ /* 0x002f220000300800 */
[----:B--2---:R-:W-:-:S02]  /*cd790*/  IADD3.X R36, PT, PT, R36, UR40, RZ, P3, !PT ;  /* 0x0000002824247c10 */ /* 0x004fc40009ffe4ff */
[----:B------:R-:W-:Y:S02]  /*cd7a0*/  IADD3 R37, P3, PT, R37, UR6, RZ ;  /* 0x0000000625257c10 */ /* 0x000fe4000ff7e0ff */
[----:B---3--:R-:W-:Y:S01]  /*cd7b0*/  IADD3.X R38, PT, PT, R38, UR40, RZ, P2, !PT ;  /* 0x0000002826267c10 */ /* 0x008fe200097fe4ff */
[----:B------:R-:W-:Y:S01]  /*cd7c0*/  STL [R1+0x5b98], R36 ;  /* 0x005b982401007387 */ /* 0x000fe20000100800 */
[----:B------:R-:W-:Y:S02]  /*cd7d0*/  IADD3 R39, P2, PT, R39, UR6, RZ ;  /* 0x0000000627277c10 */ /* 0x000fe4000ff5e0ff */
[----:B------:R-:W-:Y:S02]  /*cd7e0*/  IADD3.X R40, PT, PT, R40, UR40, RZ, P1, !PT ;  /* 0x0000002828287c10 */ /* 0x000fe40008ffe4ff */
[----:B------:R-:W-:Y:S01]  /*cd7f0*/  IADD3 R41, P1, PT, R41, UR6, RZ ;  /* 0x0000000629297c10 */ /* 0x000fe2000ff3e0ff */
        /* <DEDUP_REMOVED lines=23> */
[----:B------:R-:W-:Y:S01]  /*cd970*/  STL [R1+0x5b34], R45 ;  /* 0x005b342d01007387 */ /* 0x000fe20000100800 */
[----:B------:R-:W-:-:S02]  /*cd980*/  IADD3.X R47, PT, PT, R47, UR40, RZ, P2, !PT ;  /* 0x000000282f2f7c10 */ /* 0x000fc400097fe4ff */
[----:B------:R-:W-:Y:S02]  /*cd990*/  IADD3 R32, P2, PT, R32, UR6, RZ ;  /* 0x0000000620207c10 */ /* 0x000fe4000ff5e0ff */
[----:B------:R-:W-:Y:S01]  /*cd9a0*/  IADD3.X R33, PT, PT, R33, UR40, RZ, P1, !PT ;  /* 0x0000002821217c10 */ /* 0x000fe20008ffe4ff */
[----:B-1----:R-:W2:Y:S01]  /*cd9b0*/  LDL.LU R11, [R1+0x5af4] ;  /* 0x005af400010b7983 */ /* 0x002ea20000300800 */
[----:B----4-:R-:W-:-:S03]  /*cd9c0*/  IADD3.X R35, PT, PT, R35, UR40, RZ, P0, !PT ;  /* 0x0000002823237c10 */ /* 0x010fc600087fe4ff */
[----:B------:R-:W-:Y:S01]  /*cd9d0*/  STL [R1+0x5b60], R46 ;  /* 0x005b602e01007387 */ /* 0x000fe20000100800 */
[----:B------:R-:W-:-:S03]  /*cd9e0*/  IADD3 R34, P1, PT, R34, UR6, RZ ;  /* 0x0000000622227c10 */ /* 0x000fc6000ff3e0ff */
[----:B------:R-:W-:Y:S04]  /*cd9f0*/  STL [R1+0x5b58], R47 ;  /* 0x005b582f01007387 */ /* 0x000fe80000100800 */
[----:B------:R-:W-:Y:S01]  /*cda00*/  STL [R1+0x5b24], R32 ;  /* 0x005b242001007387 */ /* 0x000fe20000100800 */
[----:B------:R-:W-:-:S03]  /*cda10*/  IADD3 R60, P0, PT, R60, UR6, RZ ;  /* 0x000000063c3c7c10 */ /* 0x000fc6000ff1e0ff */
[----:B------:R-:W-:Y:S01]  /*cda20*/  STL [R1+0x5b50], R33 ;  /* 0x005b502101007387 */ /* 0x000fe20000100800 */
[----:B------:R-:W-:Y:S02]  /*cda30*/  IADD3.X R20, PT, PT, R20, UR40, RZ, P6, !PT ;  /* 0x0000002814147c10 */ /* 0x000fe4000b7fe4ff */
[----:B------:R-:W-:Y:S01]  /*cda40*/  IADD3 R21, P6, PT, R21, UR6, RZ ;  /* 0x0000000615157c10 */ /* 0x000fe2000ffde0ff */
[----:B------:R1:W-:Y:S04]  /*cda50*/  STL [R1+0x5b14], R60 ;  /* 0x005b143c01007387 */ /* 0x0003e80000100800 */
[----:B------:R-:W-:Y:S01]  /*cda60*/  STL [R1+0x5b1c], R34 ;  /* 0x005b1c2201007387 */ /* 0x000fe20000100800 */
[----:B------:R-:W-:Y:S02]  /*cda70*/  IADD3.X R22, PT, PT, R22, UR40, RZ, P5, !PT ;  /* 0x0000002816167c10 */ /* 0x000fe4000affe4ff */
[----:B------:R-:W-:-:S02]  /*cda80*/  IADD3 R8, P5, PT, R8, UR6, RZ ;  /* 0x0000000608087c10 */ /* 0x000fc4000ffbe0ff */
[----:B------:R-:W-:Y:S02]  /*cda90*/  IADD3.X R9, PT, PT, R9, UR40, RZ, P4, !PT ;  /* 0x0000002809097c10 */ /* 0x000fe4000a7fe4ff */
[----:B------:R-:W-:Y:S01]  /*cdaa0*/  IADD3 R10, P4, PT, R10, UR6, RZ ;  /* 0x000000060a0a7c10 */ /* 0x000fe2000ff9e0ff */
[----:B-1----:R-:W3:Y:S04]  /*cdab0*/  LDL.LU R60, [R1+0x5b20] ;  /* 0x005b2000013c7983 */ /* 0x002ee80000300800 */
[----:B------:R-:W-:Y:S04]  /*cdac0*/  STL [R1+0x5b48], R35 ;  /* 0x005b482301007387 */ /* 0x000fe80000100800 */
[----:B------:R-:W-:Y:S04]  /*cdad0*/  STL [R1+0x5b40], R20 ;  /* 0x005b401401007387 */ /* 0x000fe80000100800 */
[----:B------:R-:W-:Y:S04]  /*cdae0*/  STL [R1+0x5b0c], R21 ;  /* 0x005b0c1501007387 */ /* 0x000fe80000100800 */
[----:B------:R-:W-:Y:S04]  /*cdaf0*/  STL [R1+0x5b38], R22 ;  /* 0x005b381601007387 */ /* 0x000fe80000100800 */
[----:B------:R-:W-:Y:S01]  /*cdb00*/  STL [R1+0x5b04], R8 ;  /* 0x005b040801007387 */ /* 0x000fe20000100800 */
[----:B------:R-:W-:-:S03]  /*cdb10*/  IADD3.X R61, PT, PT, R61, UR40, RZ, P3, !PT ;  /* 0x000000283d3d7c10 */ /* 0x000fc60009ffe4ff */
        /* <DEDUP_REMOVED lines=22> */
[----:B--2---:R-:W-:-:S05]  /*cdc80*/  IADD3 R11, P3, PT, R11, UR6, RZ ;  /* 0x000000060b0b7c10 */ /* 0x004fca000ff7e0ff */
[----:B------:R1:W-:Y:S04]  /*cdc90*/  STL [R1+0x5af4], R11 ;  /* 0x005af40b01007387 */ /* 0x0003e80000100800 */
[----:B------:R-:W2:Y:S04]  /*cdca0*/  LDL.LU R34, [R1+0x5ad0] ;  /* 0x005ad00001227983 */ /* 0x000ea80000300800 */
[----:B------:R-:W2:Y:S04]  /*cdcb0*/  LDL.LU R35, [R1+0x5a9c] ;  /* 0x005a9c0001237983 */ /* 0x000ea80000300800 */
[----:B-1----:R-:W2:Y:S04]  /*cdcc0*/  LDL.LU R11, [R1+0x5ac8] ;  /* 0x005ac800010b7983 */ /* 0x002ea80000300800 */
[----:B------:R-:W2:Y:S04]  /*cdcd0*/  LDL.LU R20, [R1+0x5a94] ;  /* 0x005a940001147983 */ /* 0x000ea80000300800 */
[----:B------:R-:W2:Y:S04]  /*cdce0*/  LDL.LU R21, [R1+0x5ac0] ;  /* 0x005ac00001157983 */ /* 0x000ea80000300800 */
[----:B------:R-:W2:Y:S01]  /*cdcf0*/  LDL.LU R22, [R1+0x5a8c] ;  /* 0x005a8c0001167983 */ /* 0x000ea20000300800 */
[----:B---3--:R-:W-:-:S05]  /*cdd00*/  IADD3.X R60, PT, PT, R60, UR40, RZ, P2, !PT ;  /* 0x000000283c3c7c10 */ /* 0x008fca00097fe4ff */
[----:B------:R1:W-:Y:S04]  /*cdd10*/  STL [R1+0x5b20], R60 ;  /* 0x005b203c01007387 */ /* 0x0003e80000100800 */
[----:B------:R-:W3:Y:S04]  /*cdd20*/  LDL.LU R8, [R1+0x5ab8] ;  /* 0x005ab80001087983 */ /* 0x000ee80000300800 */
[----:B------:R-:W3:Y:S04]  /*cdd30*/  LDL.LU R9, [R1+0x5a84] ;  /* 0x005a840001097983 */ /* 0x000ee80000300800 */
[----:B------:R-:W3:Y:S01]  /*cdd40*/  LDL.LU R10, [R1+0x5ab0] ;  /* 0x005ab000010a7983 */ /* 0x000ee20000300800 */
[----:B----4-:R-:W-:-:S02]  /*cdd50*/  IADD3 R36, P2, PT, R36, UR6, RZ ;  /* 0x0000000624247c10 */ /* 0x010fc4000ff5e0ff */
[----:B------:R-:W-:Y:S02]  /*cdd60*/  IADD3.X R37, PT, PT, R37, UR40, RZ, P1, !PT ;  /* 0x0000002825257c10 */ /* 0x000fe40008ffe4ff */
[----:B------:R-:W-:Y:S01]  /*cdd70*/  IADD3 R38, P1, PT, R38, UR6, RZ ;  /* 0x0000000626267c10 */ /* 0x000fe2000ff3e0ff */
[----:B-1----:R-:W4:Y:S01]  /*cdd80*/  LDL.LU R60, [R1+0x5a7c] ;  /* 0x005a7c00013c7983 */ /* 0x002f220000300800 */
        /* <DEDUP_REMOVED lines=38> */
[----:B------:R-:W-:Y:S02]  /*cdff0*/  IADD3.X R11, PT, PT, R11, UR40, RZ, P5, !PT ;  /* 0x000000280b0b7c10 */ /* 0x000fe4000affe4ff */
[----:B------:R-:W-:Y:S02]  /*ce000*/  IADD3 R20, P5, PT, R20, UR6, RZ ;  /* 0x0000000614147c10 */ /* 0x000fe4000ffbe0ff */
[----:B------:R-:W-:Y:S02]  /*ce010*/  IADD3.X R21, PT, PT, R21, UR40, RZ, P4, !PT ;  /* 0x0000002815157c10 */ /* 0x000fe4000a7fe4ff */
[----:B------:R-:W-:Y:S01]  /*ce020*/  IADD3 R22, P4, PT, R22, UR6, RZ ;  /* 0x0000000616167c10 */ /* 0x000fe2000ff9e0ff */
[----:B------:R1:W-:Y:S04]  /*ce030*/  STL [R1+0x5ac8], R11 ;  /* 0x005ac80b01007387 */ /* 0x0003e80000100800 */
[----:B------:R-:W-:Y:S04]  /*ce040*/  STL [R1+0x5ad0], R34 ;  /* 0x005ad02201007387 */ /* 0x000fe80000100800 */
[----:B-1----:R-:W2:Y:S01]  /*ce050*/  LDL.LU R11, [R1+0x5a74] ;  /* 0x005a7400010b7983 */ /* 0x002ea20000300800 */
[----:B---3--:R-:W-:-:S03]  /*ce060*/  IADD3.X R8, PT, PT, R8, UR40, RZ, P3, !PT ;  /* 0x0000002808087c10 */ /* 0x008fc60009ffe4ff */
[----:B------:R-:W-:Y:S04]  /*ce070*/  STL [R1+0x5a9c], R35 ;  /* 0x005a9c2301007387 */ /* 0x000fe80000100800 */
[----:B------:R-:W-:Y:S01]  /*ce080*/  STL [R1+0x5a94], R20 ;  /* 0x005a941401007387 */ /* 0x000fe20000100800 */
[----:B------:R-:W-:-:S03]  /*ce090*/  IADD3 R9, P3, PT, R9, UR6, RZ ;  /* 0x0000000609097c10 */ /* 0x000fc6000ff7e0ff */
[----:B------:R-:W-:Y:S01]  /*ce0a0*/  STL [R1+0x5ac0], R21 ;  /* 0x005ac01501007387 */ /* 0x000fe20000100800 */
[----:B------:R-:W-:-:S03]  /*ce0b0*/  IADD3.X R10, PT, PT, R10, UR40, RZ, P2, !PT ;  /* 0x000000280a0a7c10 */ /* 0x000fc600097fe4ff */
[----:B------:R-:W-:Y:S04]  /*ce0c0*/  STL [R1+0x5a8c], R22 ;  /* 0x005a8c1601007387 */ /* 0x000fe80000100800 */
[----:B------:R-:W-:Y:S01]  /*ce0d0*/  STL [R1+0x5ab8], R8 ;  /* 0x005ab80801007387 */ /* 0x000fe20000100800 */
[----:B----4-:R-:W-:-:S03]  /*ce0e0*/  IADD3 R60, P2, PT, R60, UR6, RZ ;  /* 0x000000063c3c7c10 */ /* 0x010fc6000ff5e0ff */
        /* <DEDUP_REMOVED lines=22> */
[----:B------:R-:W-:-:S05]  /*ce250*/  IADD3.X R61, PT, PT, R61, UR40, RZ, P1, !PT ;  /* 0x000000283d3d7c10 */ /* 0x000fca0008ffe4ff */
[----:B------:R1:W-:Y:S04]  /*ce260*/  STL [R1+0x5aa8], R61 ;  /* 0x005aa83d01007387 */ /* 0x0003e80000100800 */
        /* <DEDUP_REMOVED lines=10> */
[----:B------:R-:W2:Y:S01]  /*ce310*/  LDL.LU R10, [R1+0x5a04] ;  /* 0x005a0400010a7983 */ /* 0x000ea20000300800 */
[----:B---3--:R-:W-:-:S02]  /*ce320*/  IADD3.X R36, PT, PT, R36, UR40, RZ, P0, !PT ;  /* 0x0000002824247c10 */ /* 0x008fc400087fe4ff */
[----:B----4-:R-:W-:Y:S02]  /*ce330*/  IADD3 R37, P0, PT, R37, UR6, RZ ;  /* 0x0000000625257c10 */ /* 0x010fe4000ff1e0ff */
[----:B------:R-:W-:Y:S01]  /*ce340*/  IADD3.X R38, PT, PT, R38, UR40, RZ, P6, !PT ;  /* 0x0000002826267c10 */ /* 0x000fe2000b7fe4ff */
[----:B-1----:R-:W3:Y:S01]  /*ce350*/  LDL.LU R11, [R1+0x5a30] ;  /* 0x005a3000010b7983 */ /* 0x002ee20000300800 */
[----:B------:R-:W-:Y:S02]  /*ce360*/  IADD3 R39, P6, PT, R39, UR6, RZ ;  /* 0x0000000627277c10 */ /* 0x000fe4000ffde0ff */
[----:B------:R-:W-:Y:S01]  /*ce370*/  IADD3.X R40, PT, PT, R40, UR40, RZ, P5, !PT ;  /* 0x0000002828287c10 */ /* 0x000fe2000affe4ff */
        /* <DEDUP_REMOVED lines=29> */
[----:B-1----:R-:W4:Y:S01]  /*ce550*/  LDL.LU R60, [R1+0x59fc] ;  /* 0x0059fc00013c7983 */ /* 0x002f220000300800 */
[----:B------:R-:W-:-:S03]  /*ce560*/  IADD3.X R35, PT, PT, R35, UR40, RZ, P4, !PT ;  /* 0x0000002823237c10 */ /* 0x000fc6000a7fe4ff */
[----:B------:R-:W-:Y:S01]  /*ce570*/  STL [R1+0x5a68], R46 ;  /* 0x005a682e01007387 */ /* 0x000fe20000100800 */
[----:B------:R-:W-:-:S03]  /*ce580*/  IADD3 R34, P5, PT, R34, UR6, RZ ;  /* 0x0000000622227c10 */ /* 0x000fc6000ffbe0ff */
[----:B------:R-:W-:Y:S04]  /*ce590*/  STL [R1+0x5a60], R47 ;  /* 0x005a602f01007387 */ /* 0x000fe80000100800 */
[----:B------:R-:W-:Y:S01]  /*ce5a0*/  STL [R1+0x5a2c], R32 ;  /* 0x005a2c2001007387 */ /* 0x000fe20000100800 */
[----:B------:R-:W-:-:S03]  /*ce5b0*/  IADD3 R61, P4, PT, R61, UR6, RZ ;  /* 0x000000063d3d7c10 */ /* 0x000fc6000ff9e0ff */
        /* <DEDUP_REMOVED lines=11> */
[----:B--2---:R-:W-:-:S02]  /*ce670*/  IADD3 R8, P2, PT, R8, UR6, RZ ;  /* 0x0000000608087c10 */ /* 0x004fc4000ff5e0ff */
[----:B------:R-:W-:Y:S02]  /*ce680*/  IADD3.X R9, PT, PT, R9, UR40, RZ, P1, !PT ;  /* 0x0000002809097c10 */ /* 0x000fe40008ffe4ff */
[----:B------:R-:W-:Y:S01]  /*ce690*/  IADD3 R10, P1, PT, R10, UR6, RZ ;  /* 0x000000060a0a7c10 */ /* 0x000fe2000ff3e0ff */
[----:B------:R-:W-:Y:S04]  /*ce6a0*/  STL [R1+0x5a0c], R8 ;  /* 0x005a0c0801007387 */ /* 0x000fe80000100800 */
[----:B------:R-:W2:Y:S04]  /*ce6b0*/  LDL.LU R36, [R1+0x59f4] ;  /* 0x0059f40001247983 */ /* 0x000ea80000300800 */
[----:B------:R-:W-:Y:S04]  /*ce6c0*/  STL [R1+0x5a38], R9 ;  /* 0x005a380901007387 */ /* 0x000fe80000100800 */
[----:B------:R-:W2:Y:S01]  /*ce6d0*/  LDL.LU R37, [R1+0x5a20] ;  /* 0x005a200001257983 */ /* 0x000ea20000300800 */
[----:B---3--:R-:W-:-:S03]  /*ce6e0*/  IADD3.X R11, PT, PT, R11, UR40, RZ, P0, !PT ;  /* 0x000000280b0b7c10 */ /* 0x008fc600087fe4ff */
        /* <DEDUP_REMOVED lines=19> */
[----:B----4-:R-:W-:-:S05]  /*ce820*/  IADD3 R60, P0, PT, R60, UR6, RZ ;  /* 0x000000063c3c7c10 */ /* 0x010fca000ff1e0ff */
[----:B------:R1:W-:Y:S04]  /*ce830*/  STL [R1+0x59fc], R60 ;  /* 0x0059fc3c01007387 */ /* 0x0003e80000100800 */
        /* <DEDUP_REMOVED lines=10> */
[----:B------:R-:W4:Y:S04]  /*ce8e0*/  LDL.LU R10, [R1+0x59b8] ;  /* 0x0059b800010a7983 */ /* 0x000f280000300800 */
[----:B-1----:R-:W4:Y:S01]  /*ce8f0*/  LDL.LU R61, [R1+0x5984] ;  /* 0x00598400013d7983 */ /* 0x002f220000300800 */
[----:B--2---:R-:W-:-:S02]  /*ce900*/  IADD3 R36, P6, PT, R36, UR6, RZ ;  /* 0x0000000624247c10 */ /* 0x004fc4000ffde0ff */
[----:B------:R-:W-:Y:S02]  /*ce910*/  IADD3.X R37, PT, PT, R37, UR40, RZ, P5, !PT ;  /* 0x0000002825257c10 */ /* 0x000fe4000affe4ff */
[----:B---3--:R-:W-:Y:S01]  /*ce920*/  IADD3 R38, P5, PT, R38, UR6, RZ ;  /* 0x0000000626267c10 */ /* 0x008fe2000ffbe0ff */
[----:B------:R-:W-:Y:S01]  /*ce930*/  STL [R1+0x59f4], R36 ;  /* 0x0059f42401007387 */ /* 0x000fe20000100800 */
[----:B------:R-:W-:Y:S02]  /*ce940*/  IADD3.X R39, PT, PT, R39, UR40, RZ, P4, !PT ;  /* 0x0000002827277c10 */ /* 0x000fe4000a7fe4ff */
        /* <DEDUP_REMOVED lines=22> */
[----:B------:R-:W-:Y:S01]  /*ceab0*/  STL [R1+0x59c4], R44 ;  /* 0x0059c42c01007387 */ /* 0x000fe20000100800 */
[----:B------:R-:W-:-:S03]  /*ceac0*/  IADD3 R46, P6, PT, R46, UR6, RZ ;  /* 0x000000062e2e7c10 */ /* 0x000fc6000ffde0ff */
[----:B------:R1:W-:Y:S04]  /*cead0*/  STL [R1+0x59e8], R11 ;  /* 0x0059e80b01007387 */ /* 0x0003e80000100800 */
[----:B------:R-:W-:Y:S01]  /*ceae0*/  STL [R1+0x59f0], R45 ;  /* 0x0059f02d01007387 */ /* 0x000fe20000100800 */
[----:B------:R-:W-:Y:S02]  /*ceaf0*/  IADD3 R47, P5, PT, R47, UR6, RZ ;  /* 0x000000062f2f7c10 */ /* 0x000fe4000ffbe0ff */
[----:B------:R-:W-:Y:S02]  /*ceb00*/  IADD3.X R32, PT, PT, R32, UR40, RZ, P4, !PT ;  /* 0x0000002820207c10 */ /* 0x000fe4000a7fe4ff */
[----:B------:R-:W-:Y:S01]  /*ceb10*/  IADD3 R33, P4, PT, R33, UR6, RZ ;  /* 0x0000000621217c10 */ /* 0x000fe2000ff9e0ff */
[----:B-1----:R-:W2:Y:S04]  /*ceb20*/  LDL.LU R11, [R1+0x59b0] ;  /* 0x0059b000010b7983 */ /* 0x002ea80000300800 */
[----:B------:R-:W-:Y:S01]  /*ceb30*/  STL [R1+0x59bc], R46 ;  /* 0x0059bc2e01007387 */ /* 0x000fe20000100800 */
[----:B----4-:R-:W-:-:S03]  /*ceb40*/  IADD3.X R34, PT, PT, R34, UR40, RZ, P3, !PT ;  /* 0x0000002822227c10 */ /* 0x010fc60009ffe4ff */
[----:B------:R-:W-:Y:S04]  /*ceb50*/  STL [R1+0x59b4], R47 ;  /* 0x0059b42f01007387 */ /* 0x000fe80000100800 */
[----:B------:R-:W-:Y:S01]  /*ceb60*/  STL [R1+0x59e0], R32 ;  /* 0x0059e02001007387 */ /* 0x000fe20000100800 */
[----:B------:R-:W-:-:S03]  /*ceb70*/  IADD3 R35, P3, PT, R35, UR6, RZ ;  /* 0x0000000623237c10 */ /* 0x000fc6000ff7e0ff */
[----:B------:R-:W-:Y:S01]  /*ceb80*/  STL [R1+0x59ac], R33 ;  /* 0x0059ac2101007387 */ /* 0x000fe20000100800 */
[----:B------:R-:W-:Y:S02]  /*ceb90*/  IADD3.X R60, PT, PT, R60, UR40, RZ, P2, !PT ;  /* 0x000000283c3c7c10 */ /* 0x000fe400097fe4ff */
[----:B------:R-:W-:Y:S02]  /*ceba0*/  IADD3 R20, P2, PT, R20, UR6, RZ ;  /* 0x0000000614147c10 */ /* 0x000fe4000ff5e0ff */
[----:B------:R-:W-:Y:S02]  /*cebb0*/  IADD3.X R21, PT, PT, R21, UR40, RZ, P1, !PT ;  /* 0x0000002815157c10 */ /* 0x000fe40008ffe4ff */
[----:B------:R-:W-:Y:S01]  /*cebc0*/  IADD3 R22, P1, PT, R22, UR6, RZ ;  /* 0x0000000616167c10 */ /* 0x000fe2000ff3e0ff */
[----:B------:R1:W-:Y:S04]  /*cebd0*/  STL [R1+0x59d0], R60 ;  /* 0x0059d03c01007387 */ /* 0x0003e80000100800 */
[----:B------:R-:W-:Y:S01]  /*cebe0*/  STL [R1+0x59d8], R34 ;  /* 0x0059d82201007387 */ /* 0x000fe20000100800 */
[----:B------:R-:W-:-:S03]  /*cebf0*/  IADD3.X R8, PT, PT, R8, UR40, RZ, P0, !PT ;  /* 0x0000002808087c10 */ /* 0x000fc600087fe4ff */
[----:B-1----:R-:W3:Y:S04]  /*cec00*/  LDL.LU R60, [R1+0x597c] ;  /* 0x00597c00013c7983 */ /* 0x002ee80000300800 */
[----:B------:R-:W-:Y:S04]  /*cec10*/  STL [R1+0x59a4], R35 ;  /* 0x0059a42301007387 */ /* 0x000fe80000100800 */
[----:B------:R-:W-:Y:S01]  /*cec20*/  STL [R1+0x599c], R20 ;  /* 0x00599c1401007387 */ /* 0x000fe20000100800 */
[----:B------:R-:W-:-:S03]  /*cec30*/  IADD3 R9, P0, PT, R9, UR6, RZ ;  /* 0x0000000609097c10 */ /* 0x000fc6000ff1e0ff */
[----:B------:R-:W-:Y:S01]  /*cec40*/  STL [R1+0x59c8], R21 ;  /* 0x0059c81501007387 */ /* 0x000fe20000100800 */
[----:B------:R-:W-:-:S03]  /*cec50*/  IADD3.X R10, PT, PT, R10, UR40, RZ, P6, !PT ;  /* 0x000000280a0a7c10 */ /* 0x000fc6000b7fe4ff */
[----:B------:R-:W-:Y:S04]  /*cec60*/  STL [R1+0x5994], R22 ;  /* 0x0059941601007387 */ /* 0x000fe80000100800 */
[----:B------:R-:W-:Y:S01]  /*cec70*/  STL [R1+0x59c0], R8 ;  /* 0x0059c00801007387 */ /* 0x000fe20000100800 */
[----:B------:R-:W-:-:S03]  /*cec80*/  IADD3 R61, P6, PT, R61, UR6, RZ ;  /* 0x000000063d3d7c10 */ /* 0x000fc6000ffde0ff */
        /* <DEDUP_REMOVED lines=26> */
[----:B-1----:R-:W2:Y:S04]  /*cee30*/  LDL.LU R11, [R1+0x5924] ;  /* 0x00592400010b7983 */ /* 0x002ea80000300800 */
[----:B------:R-:W2:Y:S04]  /*cee40*/  LDL.LU R20, [R1+0x5950] ;  /* 0x0059500001147983 */ /* 0x000ea80000300800 */
[----:B------:R-:W2:Y:S04]  /*cee50*/  LDL.LU R21, [R1+0x591c] ;  /* 0x00591c0001157983 */ /* 0x000ea80000300800 */
[----:B------:R-:W2:Y:S01]  /*cee60*/  LDL.LU R22, [R1+0x5948] ;  /* 0x0059480001167983 */ /* 0x000ea20000300800 */
[----:B---3--:R-:W-:-:S05]  /*cee70*/  IADD3 R60, P5, PT, R60, UR6, RZ ;  /* 0x000000063c3c7c10 */ /* 0x008fca000ffbe0ff */
[----:B------:R1:W-:Y:S04]  /*cee80*/  STL [R1+0x597c], R60 ;  /* 0x00597c3c01007387 */ /* 0x0003e80000100800 */
[----:B------:R-:W3:Y:S04]  /*cee90*/  LDL.LU R8, [R1+0x5914] ;  /* 0x0059140001087983 */ /* 0x000ee80000300800 */
[----:B------:R-:W3:Y:S04]  /*ceea0*/  LDL.LU R9, [R1+0x5940] ;  /* 0x0059400001097983 */ /* 0x000ee80000300800 */
[----:B------:R-:W3:Y:S01]  /*ceeb0*/  LDL.LU R10, [R1+0x590c] ;  /* 0x00590c00010a7983 */ /* 0x000ee20000300800 */
[----:B----4-:R-:W-:-:S02]  /*ceec0*/  IADD3.X R36, PT, PT, R36, UR40, RZ, P4, !PT ;  /* 0x0000002824247c10 */ /* 0x010fc4000a7fe4ff */
[----:B------:R-:W-:Y:S02]  /*ceed0*/  IADD3 R37, P4, PT, R37, UR6, RZ ;  /* 0x0000000625257c10 */ /* 0x000fe4000ff9e0ff */
[----:B------:R-:W-:Y:S01]  /*ceee0*/  IADD3.X R38, PT, PT, R38, UR40, RZ, P3, !PT ;  /* 0x0000002826267c10 */ /* 0x000fe20009ffe4ff */
[----:B-1----:R-:W4:Y:S01]  /*ceef0*/  LDL.LU R60, [R1+0x5938] ;  /* 0x00593800013c7983 */ /* 0x002f220000300800 */
        /* <DEDUP_REMOVED lines=39> */
[----:B------:R-:W-:Y:S02]  /*cf170*/  IADD3.X R20, PT, PT, R20, UR40, RZ, P0, !PT ;  /* 0x0000002814147c10 */ /* 0x000fe400087fe4ff */
[----:B------:R-:W-:Y:S02]  /*cf180*/  IADD3 R21, P0, PT, R21, UR6, RZ ;  /* 0x0000000615157c10 */ /* 0x000fe4000ff1e0ff */
[----:B------:R-:W-:Y:S01]  /*cf190*/  IADD3.X R22, PT, PT, R22, UR40, RZ, P6, !PT ;  /* 0x0000002816167c10 */ /* 0x000fe2000b7fe4ff */
[----:B------:R1:W-:Y:S04]  /*cf1a0*/  STL [R1+0x5924], R11 ;  /* 0x0059240b01007387 */ /* 0x0003e80000100800 */
[----:B------:R-:W-:Y:S04]  /*cf1b0*/  STL [R1+0x592c], R34 ;  /* 0x00592c2201007387 */ /* 0x000fe80000100800 */
[----:B-1----:R-:W2:Y:S04]  /*cf1c0*/  LDL.LU R11, [R1+0x5930] ;  /* 0x00593000010b7983 */ /* 0x002ea80000300800 */
[----:B------:R-:W-:Y:S01]  /*cf1d0*/  STL [R1+0x5958], R35 ;  /* 0x0059582301007387 */ /* 0x000fe20000100800 */
[----:B---3--:R-:W-:-:S03]  /*cf1e0*/  IADD3 R8, P6, PT, R8, UR6, RZ ;  /* 0x0000000608087c10 */ /* 0x008fc6000ffde0ff */
[----:B------:R-:W-:Y:S01]  /*cf1f0*/  STL [R1+0x5950], R20 ;  /* 0x0059501401007387 */ /* 0x000fe20000100800 */
[----:B------:R-:W-:-:S03]  /*cf200*/  IADD3.X R9, PT, PT, R9, UR40, RZ, P5, !PT ;  /* 0x0000002809097c10 */ /* 0x000fc6000affe4ff */
[----:B------:R-:W-:Y:S01]  /*cf210*/  STL [R1+0x591c], R21 ;  /* 0x00591c1501007387 */ /* 0x000fe20000100800 */
[----:B------:R-:W-:-:S03]  /*cf220*/  IADD3 R10, P5, PT, R10, UR6, RZ ;  /* 0x000000060a0a7c10 */ /* 0x000fc6000ffbe0ff */
[----:B------:R-:W-:Y:S04]  /*cf230*/  STL [R1+0x5948], R22 ;  /* 0x0059481601007387 */ /* 0x000fe80000100800 */
[----:B------:R-:W-:Y:S04]  /*cf240*/  STL [R1+0x5914], R8 ;  /* 0x0059140801007387 */ /* 0x000fe80000100800 */
[----:B------:R-:W3:Y:S04]  /*cf250*/  LDL.LU R36, [R1+0x58fc] ;  /* 0x0058fc0001247983 */ /* 0x000ee80000300800 */
[----:B------:R-:W-:Y:S01]  /*cf260*/  STL [R1+0x5940], R9 ;  /* 0x0059400901007387 */ /* 0x000fe20000100800 */
[----:B----4-:R-:W-:-:S03]  /*cf270*/  IADD3.X R60, PT, PT, R60, UR40, RZ, P4, !PT ;  /* 0x000000283c3c7c10 */ /* 0x010fc6000a7fe4ff */
        /* <DEDUP_REMOVED lines=35> */
[----:B------:R-:W-:Y:S01]  /*cf4b0*/  IADD3 R38, P2, PT, R38, UR6, RZ ;  /* 0x0000000626267c10 */ /* 0x000fe2000ff5e0ff */
[----:B-1----:R-:W3:Y:S01]  /*cf4c0*/  LDL.LU R11, [R1+0x588c] ;  /* 0x00588c00010b7983 */ /* 0x002ee20000300800 */
        /* <DEDUP_REMOVED lines=30> */
[----:B------:R-:W-:Y:S01]  /*cf6b0*/  IADD3 R33, P1, PT, R33, UR6, RZ ;  /* 0x0000000621217c10 */ /* 0x000fe2000ff3e0ff */
[----:B-1----:R-:W4:Y:S04]  /*cf6c0*/  LDL.LU R60, [R1+0x58b8] ;  /* 0x0058b800013c7983 */ /* 0x002f280000300800 */
[----:B------:R-:W-:Y:S04]  /*cf6d0*/  STL [R1+0x58c4], R46 ;  /* 0x0058c42e01007387 */ /* 0x000fe80000100800 */
[----:B------:R-:W-:Y:S01]  /*cf6e0*/  STL [R1+0x58bc], R47 ;  /* 0x0058bc2f01007387 */ /* 0x000fe20000100800 */
[----:B------:R-:W-:-:S03]  /*cf6f0*/  IADD3.X R34, PT, PT, R34, UR40, RZ, P0, !PT ;  /* 0x0000002822227c10 */ /* 0x000fc600087fe4ff */
[----:B------:R-:W-:Y:S04]  /*cf700*/  STL [R1+0x58e8], R32 ;  /* 0x0058e82001007387 */ /* 0x000fe80000100800 */
[----:B------:R-:W-:Y:S01]  /*cf710*/  STL [R1+0x58b4], R33 ;  /* 0x0058b42101007387 */ /* 0x000fe20000100800 */
[----:B------:R-:W-:-:S05]  /*cf720*/  IADD3.X R61, PT, PT, R61, UR40, RZ, P6, !PT ;  /* 0x000000283d3d7c10 */ /* 0x000fca000b7fe4ff */
[----:B------:R1:W-:Y:S04]  /*cf730*/  STL [R1+0x58d8], R61 ;  /* 0x0058d83d01007387 */ /* 0x0003e80000100800 */
[----:B------:R-:W-:Y:S04]  /*cf740*/  STL [R1+0x58e0], R34 ;  /* 0x0058e02201007387 */ /* 0x000fe80000100800 */
[----:B-1----:R-:W4:Y:S01]  /*cf750*/  LDL.LU R61, [R1+0x5884] ;  /* 0x00588400013d7983 */ /* 0x002f220000300800 */
[----:B------:R-:W-:Y:S02]  /*cf760*/  IADD3 R35, P0, PT, R35, UR6, RZ ;  /* 0x0000000623237c10 */ /* 0x000fe4000ff1e0ff */
[----:B------:R-:W-:-:S02]  /*cf770*/  IADD3 R20, P6, PT, R20, UR6, RZ ;  /* 0x0000000614147c10 */ /* 0x000fc4000ffde0ff */
        /* <DEDUP_REMOVED lines=93> */
[----:B------:R-:W-:-:S03]  /*cfd50*/  IADD3.X R22, PT, PT, R22, UR40, RZ, P3, !PT ;  /* 0x0000002816167c10 */ /* 0x000fc60009ffe4ff */
[----:B-1----:R-:W3:Y:S04]  /*cfd60*/  LDL.LU R60, [R1+0x5838] ;  /* 0x00583800013c7983 */ /* 0x002ee80000300800 */
[----:B------:R-:W-:Y:S01]  /*cfd70*/  STL [R1+0x5860], R35 ;  /* 0x0058602301007387 */ /* 0x000fe20000100800 */
[----:B------:R-:W-:-:S03]  /*cfd80*/  IADD3 R8, P3, PT, R8, UR6, RZ ;  /* 0x0000000608087c10 */ /* 0x000fc6000ff7e0ff */
[----:B------:R-:W-:Y:S01]  /*cfd90*/  STL [R1+0x5858], R20 ;  /* 0x0058581401007387 */ /* 0x000fe20000100800 */
[----:B------:R-:W-:-:S03]  /*cfda0*/  IADD3.X R9, PT, PT, R9, UR40, RZ, P2, !PT ;  /* 0x0000002809097c10 */ /* 0x000fc600097fe4ff */
[----:B------:R-:W-:Y:S01]  /*cfdb0*/  STL [R1+0x5824], R21 ;  /* 0x0058241501007387 */ /* 0x000fe20000100800 */
[----:B------:R-:W-:-:S03]  /*cfdc0*/  IADD3 R10, P2, PT, R10, UR6, RZ ;  /* 0x000000060a0a7c10 */ /* 0x000fc6000ff5e0ff */
[----:B------:R-:W-:Y:S04]  /*cfdd0*/  STL [R1+0x5850], R22 ;  /* 0x0058501601007387 */ /* 0x000fe80000100800 */
[----:B------:R-:W-:Y:S04]  /*cfde0*/  STL [R1+0x581c], R8 ;  /* 0x00581c0801007387 */ /* 0x000fe80000100800 */
[----:B------:R-:W4:Y:S04]  /*cfdf0*/  LDL.LU R36, [R1+0x5804] ;  /* 0x0058040001247983 */ /* 0x000f280000300800 */
[----:B------:R-:W-:Y:S01]  /*cfe00*/  STL [R1+0x5848], R9 ;  /* 0x0058480901007387 */ /* 0x000fe20000100800 */
[----:B------:R-:W-:-:S03]  /*cfe10*/  IADD3.X R61, PT, PT, R61, UR40, RZ, P1, !PT ;  /* 0x000000283d3d7c10 */ /* 0x000fc60008ffe4ff */
        /* <DEDUP_REMOVED lines=34> */
[----:B------:R-:W-:Y:S01]  /*d0040*/  IADD3.X R37, PT, PT, R37, UR40, RZ, P6, !PT ;  /* 0x0000002825257c10 */ /* 0x000fe2000b7fe4ff */
[----:B-1----:R-:W4:Y:S01]  /*d0050*/  LDL.LU R60, [R1+0x5794] ;  /* 0x00579400013c7983 */ /* 0x002f220000300800 */
        /* <DEDUP_REMOVED lines=53> */
[----:B------:R-:W-:Y:S04]  /*d03b0*/  STL [R1+0x57d0], R8 ;  /* 0x0057d00801007387 */ /* 0x000fe80000100800 */
[----:B------:R-:W3:Y:S01]  /*d03c0*/  LDL.LU R36, [R1+0x57b8] ;  /* 0x0057b80001247983 */ /* 0x000ee20000300800 */
[----:B----4-:R-:W-:-:S03]  /*d03d0*/  IADD3 R60, P0, PT, R60, UR6, RZ ;  /* 0x000000063c3c7c10 */ /* 0x010fc6000ff1e0ff */
        /* <DEDUP_REMOVED lines=69> */
[----:B-1----:R-:W4:Y:S04]  /*d0830*/  LDL.LU R60, [R1+0x5714] ;  /* 0x00571400013c7983 */ /* 0x002f280000300800 */
[----:B------:R-:W-:Y:S01]  /*d0840*/  STL [R1+0x5780], R46 ;  /* 0x0057802e01007387 */ /* 0x000fe20000100800 */
[----:B------:R-:W-:Y:S02]  /*d0850*/  IADD3.X R35, PT, PT, R35, UR40, RZ, P2, !PT ;  /* 0x0000002823237c10 */ /* 0x000fe400097fe4ff */
[----:B------:R-:W-:Y:S01]  /*d0860*/  IADD3 R34, P3, PT, R34, UR6, RZ ;  /* 0x0000000622227c10 */ /* 0x000fe2000ff7e0ff */
[----:B------:R-:W-:Y:S04]  /*d0870*/  STL [R1+0x5778], R47 ;  /* 0x0057782f01007387 */ /* 0x000fe80000100800 */
[----:B------:R-:W-:Y:S04]  /*d0880*/  STL [R1+0x5744], R32 ;  /* 0x0057442001007387 */ /* 0x000fe80000100800 */
[----:B------:R-:W-:Y:S01]  /*d0890*/  STL [R1+0x5770], R33 ;  /* 0x0057702101007387 */ /* 0x000fe20000100800 */
[----:B------:R-:W-:-:S05]  /*d08a0*/  IADD3 R61, P2, PT, R61, UR6, RZ ;  /* 0x000000063d3d7c10 */ /* 0x000fca000ff5e0ff */
[----:B------:R1:W-:Y:S04]  /*d08b0*/  STL [R1+0x5734], R61 ;  /* 0x0057343d01007387 */ /* 0x0003e80000100800 */
[----:B------:R-:W-:Y:S04]  /*d08c0*/  STL [R1+0x573c], R34 ;  /* 0x00573c2201007387 */ /* 0x000fe80000100800 */
[----:B-1----:R-:W4:Y:S01]  /*d08d0*/  LDL.LU R61, [R1+0x5740] ;  /* 0x00574000013d7983 */ /* 0x002f220000300800 */
[----:B------:R-:W-:Y:S02]  /*d08e0*/  IADD3.X R20, PT, PT, R20, UR40, RZ, P1, !PT ;  /* 0x0000002814147c10 */ /* 0x000fe40008ffe4ff */
[----:B------:R-:W-:-:S02]  /*d08f0*/  IADD3 R21, P1, PT, R21, UR6, RZ ;  /* 0x0000000615157c10 */ /* 0x000fc4000ff3e0ff */
        /* <DEDUP_REMOVED lines=92> */
[----:B------:R-:W-:Y:S04]  /*d0ec0*/  STL [R1+0x56f0], R34 ;  /* 0x0056f02201007387 */ /* 0x000fe80000100800 */
[----:B-1----:R-:W3:Y:S04]  /*d0ed0*/  LDL.LU R60, [R1+0x5694] ;  /* 0x00569400013c7983 */ /* 0x002ee80000300800 */
[----:B------:R-:W-:Y:S01]  /*d0ee0*/  STL [R1+0x56bc], R35 ;  /* 0x0056bc2301007387 */ /* 0x000fe20000100800 */
[----:B------:R-:W-:-:S03]  /*d0ef0*/  IADD3.X R8, PT, PT, R8, UR40, RZ, P5, !PT ;  /* 0x0000002808087c10 */ /* 0x000fc6000affe4ff */
[----:B------:R-:W-:Y:S01]  /*d0f00*/  STL [R1+0x56b4], R20 ;  /* 0x0056b41401007387 */ /* 0x000fe20000100800 */
[----:B------:R-:W-:-:S03]  /*d0f10*/  IADD3 R9, P5, PT, R9, UR6, RZ ;  /* 0x0000000609097c10 */ /* 0x000fc6000ffbe0ff */
[----:B------:R-:W-:Y:S01]  /*d0f20*/  STL [R1+0x56e0], R21 ;  /* 0x0056e01501007387 */ /* 0x000fe20000100800 */
[----:B------:R-:W-:-:S03]  /*d0f30*/  IADD3.X R10, PT, PT, R10, UR40, RZ, P4, !PT ;  /* 0x000000280a0a7c10 */ /* 0x000fc6000a7fe4ff */
[----:B------:R-:W-:Y:S04]  /*d0f40*/  STL [R1+0x56ac], R22 ;  /* 0x0056ac1601007387 */ /* 0x000fe80000100800 */
[----:B------:R-:W-:Y:S04]  /*d0f50*/  STL [R1+0x56d8], R8 ;  /* 0x0056d80801007387 */ /* 0x000fe80000100800 */
[----:B------:R-:W4:Y:S04]  /*d0f60*/  LDL.LU R36, [R1+0x56c0] ;  /* 0x0056c00001247983 */ /* 0x000f280000300800 */
[----:B------:R-:W-:Y:S01]  /*d0f70*/  STL [R1+0x56a4], R9 ;  /* 0x0056a40901007387 */ /* 0x000fe20000100800 */
[----:B------:R-:W-:-:S03]  /*d0f80*/  IADD3 R61, P4, PT, R61, UR6, RZ ;  /* 0x000000063d3d7c10 */ /* 0x000fc6000ff9e0ff */
        /* <DEDUP_REMOVED lines=34> */
[----:B------:R-:W-:Y:S01]  /*d11b0*/  IADD3 R37, P2, PT, R37, UR6, RZ ;  /* 0x0000000625257c10 */ /* 0x000fe2000ff5e0ff */
[----:B-1----:R-:W4:Y:S01]  /*d11c0*/  LDL.LU R60, [R1+0x5650] ;  /* 0x00565000013c7983 */ /* 0x002f220000300800 */
        /* <DEDUP_REMOVED lines=234> */
[----:B------:R-:W-:Y:S02]  /*d2070*/  IADD3 R8, P1, PT, R8, UR6, RZ ;  /* 0x0000000608087c10 */ /* 0x000fe4000ff3e0ff */
[----:B------:R-:W-:Y:S01]  /*d2080*/  IADD3.X R9, PT, PT, R9, UR40, RZ, P0, !PT ;  /* 0x0000002809097c10 */ /* 0x000fe200087fe4ff */
[----:B------:R-:W-:Y:S01]  /*d2090*/  STL [R1+0x553c], R21 ;  /* 0x00553c1501007387 */ /* 0x000fe20000100800 */
[----:B------:R-:W-:-:S03]  /*d20a0*/  IADD3 R10, P0, PT, R10, UR6, RZ ;  /* 0x000000060a0a7c10 */ /* 0x000fc6000ff1e0ff */
[----:B------:R-:W-:Y:S04]  /*d20b0*/  STL [R1+0x5568], R22 ;  /* 0x0055681601007387 */ /* 0x000fe80000100800 */
[----:B------:R-:W-:Y:S04]  /*d20c0*/  STL [R1+0x5534], R8 ;  /* 0x0055340801007387 */ /* 0x000fe80000100800 */
[----:B------:R-:W4:Y:S04]  /*d20d0*/  LDL.LU R36, [R1+0x551c] ;  /* 0x00551c0001247983 */ /* 0x000f280000300800 */
[----:B------:R-:W-:Y:S04]  /*d20e0*/  STL [R1+0x5560], R9 ;  /* 0x0055600901007387 */ /* 0x000fe80000100800 */
[----:B------:R-:W4:Y:S01]  /*d20f0*/  LDL.LU R37, [R1+0x5548] ;  /* 0x0055480001257983 */ /* 0x000f220000300800 */
[----:B------:R-:W-:-:S03]  /*d2100*/  IADD3.X R61, PT, PT, R61, UR40, RZ, P6, !PT ;  /* 0x000000283d3d7c10 */ /* 0x000fc6000b7fe4ff */
        /* <DEDUP_REMOVED lines=35> */
[----:B------:R-:W-:-:S03]  /*d2340*/  IADD3 R38, P4, PT, R38, UR6, RZ ;  /* 0x0000000626267c10 */ /* 0x000fc6000ff9e0ff */
        /* <DEDUP_REMOVED lines=4565> */
[----:B------:R1:W-:Y:S01]  /*e40a0*/  STL [R1+0x3d6c], R39 ;  /* 0x003d6c2701007387 */ /* 0x0003e20000100800 */
        /* <DEDUP_REMOVED lines=22> */
[----:B-1----:R-:W1:Y:S01]  /*e4210*/  LDC R39, c[0x0][0x3ac] ;  /* 0x0000eb00ff277b82 */ /* 0x002e620000000800 */
[----:B----4-:R-:W4:Y:S04]  /*e4220*/  LDL.LU R60, [R1+0x3d04] ;  /* 0x003d0400013c7983 */ /* 0x010f280000300800 */
        /* <DEDUP_REMOVED lines=8> */
[----:B------:R1:W-:Y:S04]  /*e42b0*/  STL [R1+0x3d2c], R34 ;  /* 0x003d2c2201007387 */ /* 0x0003e80000100800 */
[----:B0-----:R-:W4:Y:S01]  /*e42c0*/  LDL.LU R61, [R1+0x3d30] ;  /* 0x003d3000013d7983 */ /* 0x001f220000300800 */
[----:B------:R-:W-:Y:S02]  /*e42d0*/  IADD3.X R20, PT, PT, R20, UR40, RZ, P4, !PT ;  /* 0x0000002814147c10 */ /* 0x000fe4000a7fe4ff */
[----:B------:R-:W-:-:S02]  /*e42e0*/  IADD3 R21, P4, PT, R21, UR6, RZ ;  /* 0x0000000615157c10 */ /* 0x000fc4000ff9e0ff */
[----:B------:R-:W-:Y:S01]  /*e42f0*/  IADD3.X R22, PT, PT, R22, UR40, RZ, P3, !PT ;  /* 0x0000002816167c10 */ /* 0x000fe20009ffe4ff */
[----:B------:R0:W-:Y:S04]  /*e4300*/  STL [R1+0x3d58], R35 ;  /* 0x003d582301007387 */ /* 0x0001e80000100800 */
[----:B------:R0:W-:Y:S04]  /*e4310*/  STL [R1+0x3d50], R20 ;  /* 0x003d501401007387 */ /* 0x0001e80000100800 */
[----:B------:R0:W-:Y:S04]  /*e4320*/  STL [R1+0x3d1c], R21 ;  /* 0x003d1c1501007387 */ /* 0x0001e80000100800 */
        /* <DEDUP_REMOVED lines=27> */
[----:B0-----:R-:W3:Y:S01]  /*e44e0*/  LDL.LU R35, [R1+0x5d18] ;  /* 0x005d180001237983 */ /* 0x001ee20000300800 */
[----:B----4-:R-:W-:-:S05]  /*e44f0*/  IADD3 R60, P1, PT, R60, UR6, RZ ;  /* 0x000000063c3c7c10 */ /* 0x010fca000ff3e0ff */
[----:B------:R0:W-:Y:S04]  /*e4500*/  STL [R1+0x3d04], R60 ;  /* 0x003d043c01007387 */ /* 0x0001e80000100800 */
[----:B------:R-:W4:Y:S04]  /*e4510*/  LDL.LU R20, [R1+0x6440] ;  /* 0x0064400001147983 */ /* 0x000f280000300800 */
[----:B------:R-:W4:Y:S04]  /*e4520*/  LDL.LU R21, [R1+0x5d14] ;  /* 0x005d140001157983 */ /* 0x000f280000300800 */
[----:B0-----:R-:W4:Y:S04]  /*e4530*/  LDL.LU R60, [R1+0x645c] ;  /* 0x00645c00013c7983 */ /* 0x001f280000300800 */
[----:B------:R-:W4:Y:S04]  /*e4540*/  LDL.LU R22, [R1+0x5d10] ;  /* 0x005d100001167983 */ /* 0x000f280000300800 */
[----:B------:R-:W4:Y:S04]  /*e4550*/  LDL.LU R8, [R1+0x3ce4] ;  /* 0x003ce40001087983 */ /* 0x000f280000300800 */
[----:B------:R-:W4:Y:S01]  /*e4560*/  LDL.LU R9, [R1+0x5d0c] ;  /* 0x005d0c0001097983 */ /* 0x000f220000300800 */
[----:B------:R-:W-:-:S05]  /*e4570*/  IADD3.X R61, PT, PT, R61, UR40, RZ, P0, !PT ;  /* 0x000000283d3d7c10 */ /* 0x000fca00087fe4ff */
[----:B------:R0:W-:Y:S04]  /*e4580*/  STL [R1+0x3d30], R61 ;  /* 0x003d303d01007387 */ /* 0x0001e80000100800 */
[----:B------:R-:W4:Y:S04]  /*e4590*/  LDL.LU R10, [R1+0x5c68] ;  /* 0x005c6800010a7983 */ /* 0x000f280000300800 */
[----:B------:R-:W4:Y:S04]  /*e45a0*/  LDL.LU R11, [R1+0x5d08] ;  /* 0x005d0800010b7983 */ /* 0x000f280000300800 */
[----:B0-----:R-:W4:Y:S01]  /*e45b0*/  LDL.LU R61, [R1+0x5c7c] ;  /* 0x005c7c00013d7983 */ /* 0x001f220000300800 */
[----:B------:R-:W-:-:S05]  /*e45c0*/  IMAD.SHL.U32 R3, R39, 0x40, RZ ;  /* 0x0000004027037824 */ /* 0x000fca00078e00ff */
[----:B------:R-:W-:Y:S02]  /*e45d0*/  SHF.R.S32.HI R2, RZ, 0x1f, R3 ;  /* 0x0000001fff027819 */ /* 0x000fe40000011403 */
[----:B--2---:R-:W-:Y:S02]  /*e45e0*/  IADD3 R36, P0, PT, R36, UR6, RZ ;  /* 0x0000000624247c10 */ /* 0x004fe4000ff1e0ff */
[----:B------:R-:W-:Y:S02]  /*e45f0*/  IADD3.X R37, PT, PT, R37, UR40, RZ, P6, !PT ;  /* 0x0000002825257c10 */ /* 0x000fe4000b7fe4ff */
[----:B---3--:R-:W-:Y:S01]  /*e4600*/  IADD3 R38, P6, PT, R38, UR6, RZ ;  /* 0x0000000626267c10 */ /* 0x008fe2000ffde0ff */
[----:B------:R-:W-:Y:S01]  /*e4610*/  STL [R1+0x3cfc], R36 ;  /* 0x003cfc2401007387 */ /* 0x000fe20000100800 */
[----:B------:R-:W-:Y:S02]  /*e4620*/  IADD3.X R40, PT, PT, R40, UR40, RZ, P5, !PT ;  /* 0x0000002828287c10 */ /* 0x000fe4000affe4ff */
[----:B------:R-:W-:-:S02]  /*e4630*/  IADD3 R41, P5, PT, R41, UR6, RZ ;  /* 0x0000000629297c10 */ /* 0x000fc4000ffbe0ff */
[----:B------:R-:W-:Y:S01]  /*e4640*/  IADD3.X R42, PT, PT, R42, UR40, RZ, P4, !PT ;  /* 0x000000282a2a7c10 */ /* 0x000fe2000a7fe4ff */
[----:B------:R-:W-:Y:S01]  /*e4650*/  STL [R1+0x3d28], R37 ;  /* 0x003d282501007387 */ /* 0x000fe20000100800 */
[----:B------:R-:W-:-:S03]  /*e4660*/  IADD3 R43, P4, PT, R3, R43, RZ ;  /* 0x0000002b032b7210 */ /* 0x000fc60007f9e0ff */
[----:B------:R-:W-:Y:S01]  /*e4670*/  STL [R1+0x3cf4], R38 ;  /* 0x003cf42601007387 */ /* 0x000fe20000100800 */
[----:B------:R-:W-:-:S03]  /*e4680*/  IADD3.X R48, PT, PT, R48, UR40, RZ, P3, !PT ;  /* 0x0000002830307c10 */ /* 0x000fc60009ffe4ff */
        /* <DEDUP_REMOVED lines=22> */
[----:B------:R-:W-:Y:S04]  /*e47f0*/  STL [R1+0x5d20], R47 ;  /* 0x005d202f01007387 */ /* 0x000fe80000100800 */
[----:B------:R-:W-:Y:S04]  /*e4800*/  STL [R1+0x3cf0], R32 ;  /* 0x003cf02001007387 */ /* 0x000fe80000100800 */
[----:B------:R-:W-:Y:S04]  /*e4810*/  STL [R1+0x5d1c], R33 ;  /* 0x005d1c2101007387 */ /* 0x000fe80000100800 */
[----:B------:R-:W-:Y:S04]  /*e4820*/  STL [R1+0x3ce8], R34 ;  /* 0x003ce82201007387 */ /* 0x000fe80000100800 */
[----:B------:R-:W-:Y:S01]  /*e4830*/  STL [R1+0x5d18], R35 ;  /* 0x005d182301007387 */ /* 0x000fe20000100800 */
[C---:B----4-:R-:W-:Y:S01]  /*e4840*/  IMAD.X R20, R2.reuse, 0x1, R20, P4 ;  /* 0x0000000102147824 */ /* 0x050fe200020e0614 */
[C---:B------:R-:W-:Y:S01]  /*e4850*/  IADD3 R21, P4, PT, R3.reuse, R21, RZ ;  /* 0x0000001503157210 */ /* 0x040fe20007f9e0ff */
[C---:B------:R-:W-:Y:S01]  /*e4860*/  IMAD.X R60, R2.reuse, 0x1, R60, P3 ;  /* 0x00000001023c7824 */ /* 0x040fe200018e063c */
[C---:B------:R-:W-:Y:S01]  /*e4870*/  IADD3 R22, P3, PT, R3.reuse, R22, RZ ;  /* 0x0000001603167210 */ /* 0x040fe20007f7e0ff */
[----:B------:R-:W-:Y:S01]  /*e4880*/  IMAD.X R8, R2, 0x1, R8, P2 ;  /* 0x0000000102087824 */ /* 0x000fe200010e0608 */
[----:B------:R-:W-:-:S02]  /*e4890*/  IADD3 R9, P2, PT, R3, R9, RZ ;  /* 0x0000000903097210 */ /* 0x000fc40007f5e0ff */
[----:B------:R0:W-:Y:S04]  /*e48a0*/  STL [R1+0x645c], R60 ;  /* 0x00645c3c01007387 */ /* 0x0001e80000100800 */
[----:B------:R1:W-:Y:S04]  /*e48b0*/  STL [R1+0x6440], R20 ;  /* 0x0064401401007387 */ /* 0x0003e80000100800 */
[----:B0-----:R-:W2:Y:S04]  /*e48c0*/  LDL.LU R60, [R1+0x5d00] ;  /* 0x005d0000013c7983 */ /* 0x001ea80000300800 */
[----:B------:R0:W-:Y:S01]  /*e48d0*/  STL [R1+0x5d14], R21 ;  /* 0x005d141501007387 */ /* 0x0001e20000100800 */
[----:B------:R-:W-:-:S03]  /*e48e0*/  IMAD.X R10, R2, 0x1, R10, P1 ;  /* 0x00000001020a7824 */ /* 0x000fc600008e060a */
[----:B------:R-:W-:Y:S01]  /*e48f0*/  STL [R1+0x5d10], R22 ;  /* 0x005d101601007387 */ /* 0x000fe20000100800 */
[----:B------:R-:W-:-:S03]  /*e4900*/  IADD3 R11, P1, PT, R3, R11, RZ ;  /* 0x0000000b030b7210 */ /* 0x000fc60007f3e0ff */
[----:B------:R-:W-:Y:S04]  /*e4910*/  STL [R1+0x3ce4], R8 ;  /* 0x003ce40801007387 */ /* 0x000fe80000100800 */
[----:B------:R-:W-:Y:S04]  /*e4920*/  STL [R1+0x5d0c], R9 ;  /* 0x005d0c0901007387 */ /* 0x000fe80000100800 */
[----:B------:R-:W3:Y:S04]  /*e4930*/  LDL.LU R31, [R1+0x5c78] ;  /* 0x005c7800011f7983 */ /* 0x000ee80000300800 */
[----:B------:R-:W-:Y:S01]  /*e4940*/  STL [R1+0x5c68], R10 ;  /* 0x005c680a01007387 */ /* 0x000fe20000100800 */
[----:B------:R-:W-:-:S03]  /*e4950*/  IMAD.X R61, R2, 0x1, R61, P0 ;  /* 0x00000001023d7824 */ /* 0x000fc600000e063d */
        /* <DEDUP_REMOVED lines=23> */
[----:B0-----:R-:W4:Y:S04]  /*e4ad0*/  LDL.LU R21, [R1+0x5cd4] ;  /* 0x005cd40001157983 */ /* 0x001f280000300800 */
[----:B------:R-:W4:Y:S04]  /*e4ae0*/  LDL.LU R61, [R1+0x5d30] ;  /* 0x005d3000013d7983 */ /* 0x000f280000300800 */
[----:B------:R-:W4:Y:S04]  /*e4af0*/  LDL.LU R22, [R1+0x5ccc] ;  /* 0x005ccc0001167983 */ /* 0x000f280000300800 */
[----:B------:R-:W4:Y:S04]  /*e4b00*/  LDL.LU R8, [R1+0x5d2c] ;  /* 0x005d2c0001087983 */ /* 0x000f280000300800 */
[----:B------:R-:W4:Y:S01]  /*e4b10*/  LDL.LU R9, [R1+0x5cc4] ;  /* 0x005cc40001097983 */ /* 0x000f220000300800 */
[----:B--2---:R-:W-:-:S05]  /*e4b20*/  IADD3 R60, P0, PT, R3, R60, RZ ;  /* 0x0000003c033c7210 */ /* 0x004fca0007f1e0ff */
[----:B------:R0:W-:Y:S04]  /*e4b30*/  STL [R1+0x5d00], R60 ;  /* 0x005d003c01007387 */ /* 0x0001e80000100800 */
[----:B------:R-:W2:Y:S04]  /*e4b40*/  LDL.LU R10, [R1+0x5d40] ;  /* 0x005d4000010a7983 */ /* 0x000ea80000300800 */
[----:B------:R-:W2:Y:S01]  /*e4b50*/  LDL.LU R11, [R1+0x5cbc] ;  /* 0x005cbc00010b7983 */ /* 0x000ea20000300800 */
[C---:B---3--:R-:W-:Y:S01]  /*e4b60*/  IMAD.X R31, R2.reuse, 0x1, R31, P6 ;  /* 0x00000001021f7824 */ /* 0x048fe200030e061f */
[C---:B----4-:R-:W-:Y:S01]  /*e4b70*/  IADD3 R36, P6, PT, R3.reuse, R36, RZ ;  /* 0x0000002403247210 */ /* 0x050fe20007fde0ff */
[C---:B------:R-:W-:Y:S01]  /*e4b80*/  IMAD.X R37, R2.reuse, 0x1, R37, P5 ;  /* 0x0000000102257824 */ /* 0x040fe200028e0625 */
[----:B0-----:R-:W3:Y:S01]  /*e4b90*/  LDL.LU R60, [R1+0x5d3c] ;  /* 0x005d3c00013c7983 */ /* 0x001ee20000300800 */
[----:B------:R-:W-:Y:S01]  /*e4ba0*/  IADD3 R38, P5, PT, R3, R38, RZ ;  /* 0x0000002603267210 */ /* 0x000fe20007fbe0ff */
[----:B------:R-:W-:-:S02]  /*e4bb0*/  IMAD.X R39, R2, 0x1, R39, P4 ;  /* 0x0000000102277824 */ /* 0x000fc400020e0627 */
[----:B------:R-:W-:Y:S01]  /*e4bc0*/  STL [R1+0x5c78], R31 ;  /* 0x005c781f01007387 */ /* 0x000fe20000100800 */
[----:B------:R-:W-:-:S03]  /*e4bd0*/  IADD3 R40, P4, PT, R3, R40, RZ ;  /* 0x0000002803287210 */ /* 0x000fc60007f9e0ff */
[----:B------:R-:W-:Y:S01]  /*e4be0*/  STL [R1+0x5cf8], R36 ;  /* 0x005cf82401007387 */ /* 0x000fe20000100800 */
[----:B------:R-:W-:-:S03]  /*e4bf0*/  IMAD.X R41, R2, 0x1, R41, P3 ;  /* 0x0000000102297824 */ /* 0x000fc600018e0629 */
        /* <DEDUP_REMOVED lines=27> */
[C---:B------:R-:W-:Y:S02]  /*e4db0*/  IMAD.X R35, R2.reuse, 0x1, R35, P3 ;  /* 0x0000000102237824 */ /* 0x040fe400018e0623 */
[----:B------:R-:W-:Y:S01]  /*e4dc0*/  IMAD.X R21, R2, 0x1, R21, P2 ;  /* 0x0000000102157824 */ /* 0x000fe200010e0615 */
[----:B------:R-:W-:Y:S01]  /*e4dd0*/  STL [R1+0x5cec], R47 ;  /* 0x005cec2f01007387 */ /* 0x000fe20000100800 */
[----:B------:R-:W-:-:S03]  /*e4de0*/  IADD3 R61, P2, PT, R3, R61, RZ ;  /* 0x0000003d033d7210 */ /* 0x000fc60007f5e0ff */
[----:B------:R-:W-:Y:S01]  /*e4df0*/  STL [R1+0x5cb8], R32 ;  /* 0x005cb82001007387 */ /* 0x000fe20000100800 */
[----:B------:R-:W-:-:S03]  /*e4e00*/  IADD3 R20, P3, PT, R3, R20, RZ ;  /* 0x0000001403147210 */ /* 0x000fc60007f7e0ff */
[----:B------:R-:W-:Y:S04]  /*e4e10*/  STL [R1+0x5ce4], R33 ;  /* 0x005ce42101007387 */ /* 0x000fe80000100800 */
[----:B------:R-:W-:Y:S04]  /*e4e20*/  STL [R1+0x5cb0], R34 ;  /* 0x005cb02201007387 */ /* 0x000fe80000100800 */
[----:B------:R-:W-:Y:S04]  /*e4e30*/  STL [R1+0x5cdc], R35 ;  /* 0x005cdc2301007387 */ /* 0x000fe80000100800 */
[----:B------:R0:W-:Y:S04]  /*e4e40*/  STL [R1+0x5d30], R61 ;  /* 0x005d303d01007387 */ /* 0x0001e80000100800 */
[----:B------:R1:W-:Y:S04]  /*e4e50*/  STL [R1+0x5ca8], R20 ;  /* 0x005ca81401007387 */ /* 0x0003e80000100800 */
[----:B0-----:R-:W4:Y:S01]  /*e4e60*/  LDL.LU R61, [R1+0x5cb4] ;  /* 0x005cb400013d7983 */ /* 0x001f220000300800 */
[C---:B------:R-:W-:Y:S01]  /*e4e70*/  IMAD.X R22, R2.reuse, 0x1, R22, P1 ;  /* 0x0000000102167824 */ /* 0x040fe200008e0616 */
[C---:B------:R-:W-:Y:S01]  /*e4e80*/  IADD3 R8, P1, PT, R3.reuse, R8, RZ ;  /* 0x0000000803087210 */ /* 0x040fe20007f3e0ff */
[C---:B------:R-:W-:Y:S01]  /*e4e90*/  IMAD.X R9, R2.reuse, 0x1, R9, P0 ;  /* 0x0000000102097824 */ /* 0x040fe200000e0609 */
[----:B------:R0:W-:Y:S04]  /*e4ea0*/  STL [R1+0x5cd4], R21 ;  /* 0x005cd41501007387 */ /* 0x0001e80000100800 */
[----:B------:R-:W-:Y:S04]  /*e4eb0*/  STL [R1+0x5ccc], R22 ;  /* 0x005ccc1601007387 */ /* 0x000fe80000100800 */
[----:B------:R-:W-:Y:S04]  /*e4ec0*/  STL [R1+0x5d2c], R8 ;  /* 0x005d2c0801007387 */ /* 0x000fe80000100800 */
[----:B------:R-:W-:Y:S04]  /*e4ed0*/  STL [R1+0x5cc4], R9 ;  /* 0x005cc40901007387 */ /* 0x000fe80000100800 */
[----:B------:R-:W4:Y:S01]  /*e4ee0*/  LDL.LU R31, [R1+0x5d50] ;  /* 0x005d5000011f7983 */ /* 0x000f220000300800 */
[----:B--2---:R-:W-:Y:S01]  /*e4ef0*/  IADD3 R10, P0, PT, R3, R10, RZ ;  /* 0x0000000a030a7210 */ /* 0x004fe20007f1e0ff */
[----:B------:R-:W-:-:S04]  /*e4f00*/  IMAD.X R11, R2, 0x1, R11, P6 ;  /* 0x00000001020b7824 */ /* 0x000fc800030e060b */
[----:B------:R-:W-:Y:S04]  /*e4f10*/  STL [R1+0x5d40], R10 ;  /* 0x005d400a01007387 */ /* 0x000fe80000100800 */
[----:B------:R-:W2:Y:S01]  /*e4f20*/  LDL.LU R36, [R1+0x5cac] ;  /* 0x005cac0001247983 */ /* 0x000ea20000300800 */
[----:B---3--:R-:W-:-:S03]  /*e4f30*/  IADD3 R60, P6, PT, R3, R60, RZ ;  /* 0x0000003c033c7210 */ /* 0x008fc60007fde0ff */
        /* <DEDUP_REMOVED lines=22> */
[----:B0-----:R-:W3:Y:S04]  /*e50a0*/  LDL.LU R21, [R1+0x5d9c] ;  /* 0x005d9c0001157983 */ /* 0x001ee80000300800 */
[----:B------:R-:W3:Y:S04]  /*e50b0*/  LDL.LU R60, [R1+0x5d34] ;  /* 0x005d3400013c7983 */ /* 0x000ee80000300800 */
[----:B------:R-:W3:Y:S04]  /*e50c0*/  LDL.LU R22, [R1+0x5dac] ;  /* 0x005dac0001167983 */ /* 0x000ee80000300800 */
[----:B------:R-:W3:Y:S04]  /*e50d0*/  LDL.LU R8, [R1+0x5d48] ;  /* 0x005d480001087983 */ /* 0x000ee80000300800 */
[----:B------:R-:W3:Y:S01]  /*e50e0*/  LDL.LU R9, [R1+0x5db0] ;  /* 0x005db00001097983 */ /* 0x000ee20000300800 */
[----:B----4-:R-:W-:-:S05]  /*e50f0*/  IMAD.X R61, R2, 0x1, R61, P5 ;  /* 0x00000001023d7824 */ /* 0x010fca00028e063d */
[----:B------:R0:W-:Y:S04]  /*e5100*/  STL [R1+0x5cb4], R61 ;  /* 0x005cb43d01007387 */ /* 0x0001e80000100800 */
[----:B------:R-:W4:Y:S04]  /*e5110*/  LDL.LU R10, [R1+0x5d44] ;  /* 0x005d4400010a7983 */ /* 0x000f280000300800 */
[----:B------:R-:W4:Y:S04]  /*e5120*/  LDL.LU R11, [R1+0x5dbc] ;  /* 0x005dbc00010b7983 */ /* 0x000f280000300800 */
[----:B0-----:R-:W4:Y:S01]  /*e5130*/  LDL.LU R61, [R1+0x5d58] ;  /* 0x005d5800013d7983 */ /* 0x001f220000300800 */
[----:B------:R-:W-:-:S05]  /*e5140*/  IADD3 R31, P5, PT, R3, R31, RZ ;  /* 0x0000001f031f7210 */ /* 0x000fca0007fbe0ff */
[----:B------:R-:W-:Y:S01]  /*e5150*/  STL [R1+0x5d50], R31 ;  /* 0x005d501f01007387 */ /* 0x000fe20000100800 */
[----:B--2---:R-:W-:Y:S01]  /*e5160*/  IMAD.X R36, R2, 0x1, R36, P4 ;  /* 0x0000000102247824 */ /* 0x004fe200020e0624 */
[----:B---3--:R-:W-:-:S04]  /*e5170*/  IADD3 R37, P4, PT, R3, R37, RZ ;  /* 0x0000002503257210 */ /* 0x008fc80007f9e0ff */
[----:B------:R-:W-:Y:S01]  /*e5180*/  STL [R1+0x5cac], R36 ;  /* 0x005cac2401007387 */ /* 0x000fe20000100800 */
[C---:B------:R-:W-:Y:S01]  /*e5190*/  IMAD.X R38, R2.reuse, 0x1, R38, P3 ;  /* 0x0000000102267824 */ /* 0x040fe200018e0626 */
[C---:B------:R-:W-:Y:S01]  /*e51a0*/  IADD3 R39, P3, PT, R3.reuse, R39, RZ ;  /* 0x0000002703277210 */ /* 0x040fe20007f7e0ff */
[C---:B------:R-:W-:Y:S01]  /*e51b0*/  IMAD.X R40, R2.reuse, 0x1, R40, P2 ;  /* 0x0000000102287824 */ /* 0x040fe200010e0628 */
[----:B------:R-:W-:Y:S01]  /*e51c0*/  IADD3 R41, P2, PT, R3, R41, RZ ;  /* 0x0000002903297210 */ /* 0x000fe20007f5e0ff */
        /* <DEDUP_REMOVED lines=31> */
[----:B------:R-:W-:-:S03]  /*e53c0*/  IMAD.X R20, R2, 0x1, R20, P1 ;  /* 0x0000000102147824 */ /* 0x000fc600008e0614 */
[----:B------:R-:W-:Y:S01]  /*e53d0*/  STL [R1+0x5d8c], R33 ;  /* 0x005d8c2101007387 */ /* 0x000fe20000100800 */
[----:B------:R-:W-:-:S03]  /*e53e0*/  IADD3 R21, P1, PT, R3, R21, RZ ;  /* 0x0000001503157210 */ /* 0x000fc60007f3e0ff */
[----:B------:R-:W-:Y:S04]  /*e53f0*/  STL [R1+0x5d24], R34 ;  /* 0x005d242201007387 */ /* 0x000fe80000100800 */
[----:B------:R-:W-:Y:S01]  /*e5400*/  STL [R1+0x5da0], R35 ;  /* 0x005da02301007387 */ /* 0x000fe20000100800 */
[----:B------:R-:W-:-:S03]  /*e5410*/  IADD3 R22, P0, PT, R3, R22, RZ ;  /* 0x0000001603167210 */ /* 0x000fc60007f1e0ff */
[----:B------:R0:W-:Y:S01]  /*e5420*/  STL [R1+0x5d34], R60 ;  /* 0x005d343c01007387 */ /* 0x0001e20000100800 */
[----:B------:R-:W-:-:S03]  /*e5430*/  IMAD.X R8, R2, 0x1, R8, P6 ;  /* 0x0000000102087824 */ /* 0x000fc600030e0608 */
[----:B------:R1:W-:Y:S01]  /*e5440*/  STL [R1+0x5d38], R20 ;  /* 0x005d381401007387 */ /* 0x0003e20000100800 */
[----:B------:R-:W-:-:S03]  /*e5450*/  IADD3 R9, P6, PT, R3, R9, RZ ;  /* 0x0000000903097210 */ /* 0x000fc60007fde0ff */
[----:B0-----:R-:W2:Y:S04]  /*e5460*/  LDL.LU R60, [R1+0x5dc0] ;  /* 0x005dc000013c7983 */ /* 0x001ea80000300800 */
[----:B------:R0:W-:Y:S01]  /*e5470*/  STL [R1+0x5d9c], R21 ;  /* 0x005d9c1501007387 */ /* 0x0001e20000100800 */
[----:B----4-:R-:W-:-:S03]  /*e5480*/  IMAD.X R10, R2, 0x1, R10, P5 ;  /* 0x00000001020a7824 */ /* 0x010fc600028e060a */
        /* <DEDUP_REMOVED lines=1153> */
[----:B------:R-:W2:Y:S01]  /*e9ca0*/  LDL.LU R10, [R1+0x6400] ;  /* 0x00640000010a7983 */ /* 0x000ea20000300800 */
[----:B---3--:R-:W-:-:S03]  /*e9cb0*/  IMAD.X R31, R2, 0x1, R31, P6 ;  /* 0x00000001021f7824 */ /* 0x008fc600030e061f */
[----:B------:R-:W3:Y:S01]  /*e9cc0*/  LDL.LU R11, [R1+0x6394] ;  /* 0x00639400010b7983 */ /* 0x000ee20000300800 */
[C---:B----4-:R-:W-:Y:S01]  /*e9cd0*/  IADD3 R36, P6, PT, R3.reuse, R36, RZ ;  /* 0x0000002403247210 */ /* 0x050fe20007fde0ff */
[C---:B------:R-:W-:Y:S02]  /*e9ce0*/  IMAD.X R37, R2.reuse, 0x1, R37, P5 ;  /* 0x0000000102257824 */ /* 0x040fe400028e0625 */
[----:B0-----:R-:W4:Y:S01]  /*e9cf0*/  LDL.LU R60, [R1+0x640c] ;  /* 0x00640c00013c7983 */ /* 0x001f220000300800 */
[C---:B------:R-:W-:Y:S01]  /*e9d00*/  IADD3 R38, P5, PT, R3.reuse, R38, RZ ;  /* 0x0000002603267210 */ /* 0x040fe20007fbe0ff */
[----:B------:R-:W-:Y:S02]  /*e9d10*/  IMAD.X R39, R2, 0x1, R39, P4 ;  /* 0x0000000102277824 */ /* 0x000fe400020e0627 */
        /* <DEDUP_REMOVED lines=47> */
[----:B------:R0:W-:Y:S04]  /*ea010*/  STL [R1+0x6384], R22 ;  /* 0x0063841601007387 */ /* 0x0001e80000100800 */
[----:B------:R0:W-:Y:S04]  /*ea020*/  STL [R1+0x63fc], R8 ;  /* 0x0063fc0801007387 */ /* 0x0001e80000100800 */
[----:B------:R0:W-:Y:S04]  /*ea030*/  STL [R1+0x6398], R9 ;  /* 0x0063980901007387 */ /* 0x0001e80000100800 */
[----:B------:R-:W4:Y:S01]  /*ea040*/  LDL.LU R31, [R1+0x6410] ;  /* 0x00641000011f7983 */ /* 0x000f220000300800 */
[----:B--2---:R-:W-:Y:S01]  /*ea050*/  IADD3 R10, P0, PT, R3, R10, RZ ;  /* 0x0000000a030a7210 */ /* 0x004fe20007f1e0ff */
[----:B---3--:R-:W-:-:S04]  /*ea060*/  IMAD.X R11, R2, 0x1, R11, P6 ;  /* 0x00000001020b7824 */ /* 0x008fc800030e060b */
[----:B------:R2:W-:Y:S04]  /*ea070*/  STL [R1+0x6400], R10 ;  /* 0x0064000a01007387 */ /* 0x0005e80000100800 */
[----:B------:R-:W3:Y:S01]  /*ea080*/  LDL.LU R36, [R1+0x63a4] ;  /* 0x0063a40001247983 */ /* 0x000ee20000300800 */
[----:B----4-:R-:W-:-:S03]  /*ea090*/  IADD3 R60, P6, PT, R3, R60, RZ ;  /* 0x0000003c033c7210 */ /* 0x010fc60007fde0ff */
[----:B------:R4:W-:Y:S04]  /*ea0a0*/  STL [R1+0x6394], R11 ;  /* 0x0063940b01007387 */ /* 0x0009e80000100800 */
        /* <DEDUP_REMOVED lines=25> */
[----:B--2---:R-:W2:Y:S01]  /*ea240*/  LDL.LU R10, [R1+0x6414] ;  /* 0x00641400010a7983 */ /* 0x004ea20000300800 */
[----:B------:R-:W-:-:S05]  /*ea250*/  IMAD.X R61, R2, 0x1, R61, P5 ;  /* 0x00000001023d7824 */ /* 0x000fca00028e063d */
[----:B------:R0:W-:Y:S04]  /*ea260*/  STL [R1+0x63a8], R61 ;  /* 0x0063a83d01007387 */ /* 0x0001e80000100800 */
[----:B----4-:R-:W4:Y:S04]  /*ea270*/  LDL.LU R11, [R1+0x6428] ;  /* 0x00642800010b7983 */ /* 0x010f280000300800 */
[----:B------:R-:W4:Y:S04]  /*ea280*/  LDL.LU R60, [R1+0x6424] ;  /* 0x00642400013c7983 */ /* 0x000f280000300800 */
[----:B0-----:R-:W4:Y:S01]  /*ea290*/  LDL.LU R61, [R1+0x6434] ;  /* 0x00643400013d7983 */ /* 0x001f220000300800 */
[----:B------:R-:W-:-:S05]  /*ea2a0*/  IADD3 R31, P5, PT, R3, R31, RZ ;  /* 0x0000001f031f7210 */ /* 0x000fca0007fbe0ff */
[----:B------:R0:W-:Y:S01]  /*ea2b0*/  STL [R1+0x6410], R31 ;  /* 0x0064101f01007387 */ /* 0x0001e20000100800 */
[----:B---3--:R-:W-:Y:S01]  /*ea2c0*/  IMAD.X R36, R2, 0x1, R36, P4 ;  /* 0x0000000102247824 */ /* 0x008fe200020e0624 */
[----:B------:R-:W-:-:S04]  /*ea2d0*/  IADD3 R37, P4, PT, R3, R37, RZ ;  /* 0x0000002503257210 */ /* 0x000fc80007f9e0ff */
[----:B------:R0:W-:Y:S01]  /*ea2e0*/  STL [R1+0x63a4], R36 ;  /* 0x0063a42401007387 */ /* 0x0001e20000100800 */
[C---:B------:R-:W-:Y:S01]  /*ea2f0*/  IMAD.X R38, R2.reuse, 0x1, R38, P3 ;  /* 0x0000000102267824 */ /* 0x040fe200018e0626 */
[C---:B------:R-:W-:Y:S01]  /*ea300*/  IADD3 R39, P3, PT, R3.reuse, R39, RZ ;  /* 0x0000002703277210 */ /* 0x040fe20007f7e0ff */
[C---:B------:R-:W-:Y:S01]  /*ea310*/  IMAD.X R40, R2.reuse, 0x1, R40, P2 ;  /* 0x0000000102287824 */ /* 0x040fe200010e0628 */
[----:B------:R-:W-:Y:S01]  /*ea320*/  IADD3 R41, P2, PT, R3, R41, RZ ;  /* 0x0000002903297210 */ /* 0x000fe20007f5e0ff */
[----:B------:R0:W-:Y:S01]  /*ea330*/  STL [R1+0x641c], R37 ;  /* 0x00641c2501007387 */ /* 0x0001e20000100800 */
[----:B------:R-:W-:-:S03]  /*ea340*/  IMAD.X R42, R2, 0x1, R42, P1 ;  /* 0x00000001022a7824 */ /* 0x000fc600008e062a */
[----:B------:R0:W-:Y:S01]  /*ea350*/  STL [R1+0x63b8], R38 ;  /* 0x0063b82601007387 */ /* 0x0001e20000100800 */
[----:B------:R-:W-:-:S03]  /*ea360*/  IADD3 R43, P1, PT, R3, R43, RZ ;  /* 0x0000002b032b7210 */ /* 0x000fc60007f3e0ff */
        /* <DEDUP_REMOVED lines=31> */
[----:B------:R-:W-:-:S03]  /*ea560*/  IMAD.X R8, R2, 0x1, R8, P6 ;  /* 0x0000000102087824 */ /* 0x000fc600030e0608 */
[----:B------:R0:W-:Y:S01]  /*ea570*/  STL [R1+0x644c], R35 ;  /* 0x00644c2301007387 */ /* 0x0001e20000100800 */
[----:B------:R-:W-:-:S03]  /*ea580*/  IMAD.X R9, R2, 0x1, R9, P5 ;  /* 0x0000000102097824 */ /* 0x000fc600028e0609 */
[----:B------:R0:W-:Y:S01]  /*ea590*/  STL [R1+0x63f4], R20 ;  /* 0x0063f41401007387 */ /* 0x0001e20000100800 */
[----:B--2---:R-:W-:-:S03]  /*ea5a0*/  IMAD.X R10, R2, 0x1, R10, P4 ;  /* 0x00000001020a7824 */ /* 0x004fc600020e060a */
[----:B------:R0:W-:Y:S04]  /*ea5b0*/  STL [R1+0x6454], R21 ;  /* 0x0064541501007387 */ /* 0x0001e80000100800 */
[----:B------:R0:W-:Y:S04]  /*ea5c0*/  STL [R1+0x6408], R22 ;  /* 0x0064081601007387 */ /* 0x0001e80000100800 */
[----:B------:R0:W-:Y:S04]  /*ea5d0*/  STL [R1+0x6404], R8 ;  /* 0x0064040801007387 */ /* 0x0001e80000100800 */
[----:B------:R0:W-:Y:S04]  /*ea5e0*/  STL [R1+0x6418], R9 ;  /* 0x0064180901007387 */ /* 0x0001e80000100800 */
[----:B------:R0:W-:Y:S01]  /*ea5f0*/  STL [R1+0x6414], R10 ;  /* 0x0064140a01007387 */ /* 0x0001e20000100800 */
[----:B----4-:R-:W-:-:S02]  /*ea600*/  IMAD.X R11, R2, 0x1, R11, P3 ;  /* 0x00000001020b7824 */ /* 0x010fc400018e060b */
[C---:B------:R-:W-:Y:S02]  /*ea610*/  IMAD.X R60, R2.reuse, 0x1, R60, P2 ;  /* 0x00000001023c7824 */ /* 0x040fe400010e063c */
[----:B------:R-:W-:-:S05]  /*ea620*/  IMAD.X R61, R2, 0x1, R61, P1 ;  /* 0x00000001023d7824 */ /* 0x000fca00008e063d */
[----:B------:R0:W-:Y:S04]  /*ea630*/  STL [R1+0x6434], R61 ;  /* 0x0064343d01007387 */ /* 0x0001e80000100800 */
[----:B------:R0:W-:Y:S04]  /*ea640*/  STL [R1+0x6428], R11 ;  /* 0x0064280b01007387 */ /* 0x0001e80000100800 */
[----:B------:R0:W-:Y:S01]  /*ea650*/  STL [R1+0x6424], R60 ;  /* 0x0064243c01007387 */ /* 0x0001e20000100800 */
[----:B------:R-:W-:-:S13]  /*ea660*/  ISETP.NE.U32.AND P0, PT, R23, UR11, PT ;  /* 0x0000000b17007c0c */ /* 0x000fda000bf05070 */
[----:B0-----:R-:W-:Y:S05]  /*ea670*/  @P0 BRA `(.L_x_1) ;  /* 0xfffff48400880947 */ /* 0x001fea000383ffff */
.L_x_0:
[----:B------:R-:W-:Y:S01]  /*ea680*/  STL [R1+0x65e4], R60 ;  /* 0x0065e43c01007387 */ /* 0x000fe20000100800 */
[----:B-----5:R-:W-:Y:S01]  /*ea690*/  F2FP.SATFINITE.E5M2.F32.PACK_AB_MERGE_C R0, R5, R4, RZ ;  /* 0x000000040500723e */ /* 0x020fe200048060ff */
[----:B------:R-:W0:Y:S02]  /*ea6a0*/  LDCU UR14, c[0x0][0x3b8] ;  /* 0x00007700ff0e77ac */ /* 0x000e240008000800 */
[----:B------:R-:W-:Y:S01]  /*ea6b0*/  STL [R1+0x65e0], R61 ;  /* 0x0065e03d01007387 */ /* 0x000fe20000100800 */
[----:B------:R-:W-:Y:S01]  /*ea6c0*/  F2FP.SATFINITE.E5M2.F32.PACK_AB_MERGE_C R6, R7, R6, RZ ;  /* 0x000000060706723e */ /* 0x000fe200048060ff */
[----:B------:R-:W2:Y:S02]  /*ea6d0*/  LDCU UR15, c[0x0][0x3b8] ;  /* 0x00007700ff0f77ac */ /* 0x000ea40008000800 */
[----:B------:R-:W-:Y:S01]  /*ea6e0*/  STL [R1+0x65dc], R59 ;  /* 0x0065dc3b01007387 */ /* 0x000fe20000100800 */
[----:B------:R-:W3:Y:S03]  /*ea6f0*/  LDCU UR16, c[0x0][0x3b8] ;  /* 0x00007700ff1077ac */ /* 0x000ee60008000800 */
[----:B------:R-:W-:Y:S01]  /*ea700*/  STL [R1+0x65d8], R58 ;  /* 0x0065d83a01007387 */ /* 0x000fe20000100800 */
[----:B------:R-:W4:Y:S03]  /*ea710*/  LDCU UR17, c[0x0][0x3b8] ;  /* 0x00007700ff1177ac */ /* 0x000f260008000800 */
        /* <DEDUP_REMOVED lines=22> */
[----:B-1----:R-:W2:Y:S01]  /*ea880*/  LDL.LU R57, [R1+0x20] ;  /* 0x0000200001397983 */ /* 0x002ea20000300800 */
[----:B------:R-:W1:Y:S03]  /*ea890*/  LDCU UR35, c[0x0][0x3b8] ;  /* 0x00007700ff2377ac */ /* 0x000e660008000800 */
[----:B------:R-:W2:Y:S01]  /*ea8a0*/  LDL.LU R58, [R1+0x24] ;  /* 0x00002400013a7983 */ /* 0x000ea20000300800 */
[----:B------:R-:W0:Y:S03]  /*ea8b0*/  LDCU UR36, c[0x0][0x3b8] ;  /* 0x00007700ff2477ac */ /* 0x000e260008000800 */
[----:B------:R0:W-:Y:S01]  /*ea8c0*/  STL [R1+0x569c], R0 ;  /* 0x00569c0001007387 */ /* 0x0001e20000100800 */
[----:B------:R-:W1:Y:S03]  /*ea8d0*/  LDCU UR37, c[0x0][0x3b8] ;  /* 0x00007700ff2577ac */ /* 0x000e660008000800 */
[----:B------:R-:W2:Y:S01]  /*ea8e0*/  LDL.LU R59, [R1+0x28] ;  /* 0x00002800013b7983 */ /* 0x000ea20000300800 */
[----:B------:R-:W1:Y:S03]  /*ea8f0*/  LDCU UR38, c[0x0][0x3b8] ;  /* 0x00007700ff2677ac */ /* 0x000e660008000800 */
[----:B------:R-:W2:Y:S01]  /*ea900*/  LDL.LU R61, [R1+0x2c] ;  /* 0x00002c00013d7983 */ /* 0x000ea20000300800 */
[----:B------:R-:W1:Y:S03]  /*ea910*/  LDCU UR39, c[0x0][0x3b8] ;  /* 0x00007700ff2777ac */ /* 0x000e660008000800 */
[----:B------:R-:W2:Y:S01]  /*ea920*/  LDL.LU R60, [R1+0x50] ;  /* 0x00005000013c7983 */ /* 0x000ea20000300800 */
[----:B------:R-:W1:Y:S03]  /*ea930*/  LDCU UR40, c[0x0][0x3b8] ;  /* 0x00007700ff2877ac */ /* 0x000e660008000800 */
[----:B0-----:R-:W2:Y:S01]  /*ea940*/  LDL.LU R0, [R1+0x54] ;  /* 0x0000540001007983 */ /* 0x001ea20000300800 */
[----:B------:R-:W0:Y:S03]  /*ea950*/  LDCU UR41, c[0x0][0x3b8] ;  /* 0x00007700ff2977ac */ /* 0x000e260008000800 */
[----:B------:R-:W3:Y:S01]  /*ea960*/  LDL.LU R47, [R1+0x58] ;  /* 0x00005800012f7983 */ /* 0x000ee20000300800 */
[----:B------:R-:W0:Y:S03]  /*ea970*/  LDCU UR25, c[0x0][0x3b8] ;  /* 0x00007700ff1977ac */ /* 0x000e260008000800 */
[----:B------:R-:W3:Y:S01]  /*ea980*/  LDL.LU R46, [R1+0x5c] ;  /* 0x00005c00012e7983 */ /* 0x000ee20000300800 */
[----:B------:R-:W0:Y:S03]  /*ea990*/  LDCU UR23, c[0x0][0x3b8] ;  /* 0x00007700ff1777ac */ /* 0x000e260008000800 */
[----:B------:R-:W3:Y:S01]  /*ea9a0*/  LDL.LU R45, [R1+0x80] ;  /* 0x00008000012d7983 */ /* 0x000ee20000300800 */
[----:B------:R-:W0:Y:S03]  /*ea9b0*/  LDCU UR22, c[0x0][0x3b8] ;  /* 0x00007700ff1677ac */ /* 0x000e260008000800 */
[----:B------:R-:W3:Y:S01]  /*ea9c0*/  LDL.LU R44, [R1+0x84] ;  /* 0x00008400012c7983 */ /* 0x000ee20000300800 */
[----:B------:R-:W0:Y:S03]  /*ea9d0*/  LDCU UR24, c[0x0][0x3b8] ;  /* 0x00007700ff1877ac */ /* 0x000e260008000800 */
[----:B------:R-:W4:Y:S01]  /*ea9e0*/  LDL.LU R43, [R1+0x88] ;  /* 0x00008800012b7983 */ /* 0x000f220000300800 */
        /* <DEDUP_REMOVED lines=8> */
[----:B------:R-:W-:Y:S01]  /*eaa70*/  LOP3.LUT R16, R16, 0xffffbfff, RZ, 0xc0, !PT ;  /* 0xffffbfff10107812 */ /* 0x000fe200078ec0ff */
[----:B------:R-:W0:Y:S02]  /*eaa80*/  LDCU UR11, c[0x0][0x3b8] ;  /* 0x00007700ff0b77ac */ /* 0x000e240008000800 */
        /* <DEDUP_REMOVED lines=53> */
[----:B------:R-:W-:Y:S01]  /*eade0*/  F2FP.SATFINITE.E5M2.F32.PACK_AB_MERGE_C R5, R13, R12, RZ ;  /* 0x0000000c0d05723e */ /* 0x000fe200048060ff */
[----:B------:R-:W0:Y:S01]  /*eadf0*/  LDCU UR46, c[0x0][0x3b8] ;  /* 0x00007700ff2e77ac */ /* 0x000e220008000800 */
[----:B------:R-:W-:Y:S01]  /*eae00*/  F2FP.SATFINITE.E5M2.F32.PACK_AB_MERGE_C R4, R15, R14, RZ ;  /* 0x0000000e0f04723e */ /* 0x000fe200048060ff */
[----:B------:R-:W-:Y:S01]  /*eae10*/  STL [R1+0x56ac], R6 ;  /* 0x0056ac0601007387 */ /* 0x000fe20000100800 */
[----:B------:R-:W0:Y:S01]  /*eae20*/  LDCU UR47, c[0x0][0x3b8] ;  /* 0x00007700ff2f77ac */ /* 0x000e220008000800 */
[----:B------:R-:W0:Y:S02]  /*eae30*/  LDCU UR48, c[0x0][0x3b8] ;  /* 0x00007700ff3077ac */ /* 0x000e240008000800 */
[----:B------:R0:W-:Y:S01]  /*eae40*/  STL [R1+0x55b4], R5 ;  /* 0x0055b40501007387 */ /* 0x0001e20000100800 */
[----:B------:R-:W0:Y:S03]  /*eae50*/  LDCU.64 UR66, c[0x0][0x398] ;  /* 0x00007300ff4277ac */ /* 0x000e260008000a00 */
[----:B------:R0:W-:Y:S01]  /*eae60*/  STL [R1+0x55bc], R4 ;  /* 0x0055bc0401007387 */ /* 0x0001e20000100800 */
        /* <DEDUP_REMOVED lines=10> */
[----:B--2---:R-:W-:Y:S01]  /*eaf10*/  F2FP.SATFINITE.E5M2.F32.PACK_AB_MERGE_C R0, R0, R60, RZ ;  /* 0x0000003c0000723e */ /* 0x004fe200048060ff */
[----:B------:R-:W2:Y:S01]  /*eaf20*/  LDC R14, c[0x0][0x3b4] ;  /* 0x0000ed00ff0e7b82 */ /* 0x000ea20000000800 */
[----:B0-----:R-:W-:-:S02]  /*eaf30*/  F2FP.SATFINITE.E5M2.F32.PACK_AB_MERGE_C R5, R58, R57, RZ ;  /* 0x000000393a05723e */ /* 0x001fc400048060ff */
[----:B------:R-:W-:-:S03]  /*eaf40*/  F2FP.SATFINITE.E5M2.F32.PACK_AB_MERGE_C R4, R61, R59, RZ ;  /* 0x0000003b3d04723e */ /* 0x000fc600048060ff */
[----:B------:R3:W-:Y:S02]  /*eaf50*/  STL [R1+0x549c], R5 ;  /* 0x00549c0501007387 */ /* 0x0007e40000100800 */
[----:B------:R-:W0:Y:S02]  /*eaf60*/  LDC R13, c[0x0][0x3b4] ;  /* 0x0000ed00ff0d7b82 */ /* 0x000e240000000800 */
[----:B------:R1:W-:Y:S01]  /*eaf70*/  STL [R1+0x54a0], R4 ;  /* 0x0054a00401007387 */ /* 0x0003e20000100800 */
[----:B---3--:R-:W-:-:S03]  /*eaf80*/  F2FP.SATFINITE.E5M2.F32.PACK_AB_MERGE_C R5, R46, R47, RZ ;  /* 0x0000002f2e05723e */ /* 0x008fc600048060ff */
[----:B------:R4:W-:Y:S01]  /*eaf90*/  STL [R1+0x5414], R0 ;  /* 0x0054140001007387 */ /* 0x0009e20000100800 */
[----:B-1----:R-:W-:-:S03]  /*eafa0*/  F2FP.SATFINITE.E5M2.F32.PACK_AB_MERGE_C R4, R44, R45, RZ ;  /* 0x0000002d2c04723e */ /* 0x002fc600048060ff */
[----:B------:R1:W-:Y:S01]  /*eafb0*/  STL [R1+0x5424], R5 ;  /* 0x0054240501007387 */ /* 0x0003e20000100800 */
[----:B----4-:R-:W-:-:S03]  /*eafc0*/  F2FP.SATFINITE.E5M2.F32.PACK_AB_MERGE_C R0, R42, R43, RZ ;  /* 0x0000002b2a00723e */ /* 0x010fc600048060ff */
[----:B------:R3:W-:Y:S01]  /*eafd0*/  STL [R1+0x5354], R4 ;  /* 0x0053540401007387 */ /* 0x0007e20000100800 */
[----:B-1----:R-:W-:-:S03]  /*eafe0*/  F2FP.SATFINITE.E5M2.F32.PACK_AB_MERGE_C R5, R40, R41, RZ ;  /* 0x000000292805723e */ /* 0x002fc600048060ff */
[----:B------:R1:W-:Y:S04]  /*eaff0*/  STL [R1+0x536c], R0 ;  /* 0x00536c0001007387 */ /* 0x0003e80000100800 */
[----:B------:R4:W-:Y:S01]  /*eb000*/  STL [R1+0x52bc], R5 ;  /* 0x0052bc0501007387 */ /* 0x0009e20000100800 */
[----:B---3--:R-:W-:-:S05]  /*eb010*/  F2FP.SATFINITE.E5M2.F32.PACK_AB_MERGE_C R4, R38, R39, RZ ;  /* 0x000000272604723e */ /* 0x008fca00048060ff */
[----:B------:R3:W-:Y:S01]  /*eb020*/  STL [R1+0x52b4], R4 ;  /* 0x0052b40401007387 */ /* 0x0007e20000100800 */
[----:B-1----:R-:W-:-:S05]  /*eb030*/  F2FP.SATFINITE.E5M2.F32.PACK_AB_MERGE_C R0, R36, R37, RZ ;  /* 0x000000252400723e */ /* 0x002fca00048060ff */
[----:B------:R1:W-:Y:S01]  /*eb040*/  STL [R1+0x5230], R0 ;  /* 0x0052300001007387 */ /* 0x0003e20000100800 */
[----:B----4-:R-:W-:-:S05]  /*eb050*/  F2FP.SATFINITE.E5M2.F32.PACK_AB_MERGE_C R5, R34, R35, RZ ;  /* 0x000000232205723e */ /* 0x010fca00048060ff */
        /* <DEDUP_REMOVED lines=19> */
[----:B---3--:R-:W-:-:S03]  /*eb190*/  F2FP.SATFINITE.E5M2.F32.PACK_AB_MERGE_C R4, R8, R9, RZ ;  /* 0x000000090804723e */ /* 0x008fc600048060ff */
[----:B------:R-:W4:Y:S04]  /*eb1a0*/  LDL.LU R45, [R1+0x528] ;  /* 0x00052800012d7983 */ /* 0x000f280000300800 */
[----:B------:R3:W-:Y:S01]  /*eb1b0*/  STL [R1+0x760], R4 ;  /* 0x0007600401007387 */ /* 0x0007e20000100800 */
[----:B-1----:R-:W-:-:S03]  /*eb1c0*/  F2FP.SATFINITE.E5M2.F32.PACK_AB_MERGE_C R0, R2, R3, RZ ;  /* 0x000000030200723e */ /* 0x002fc600048060ff */
[----:B------:R-:W4:Y:S04]  /*eb1d0*/  LDL.LU R44, [R1+0x52c] ;  /* 0x00052c00012c7983 */ /* 0x000f280000300800 */
[----:B------:R1:W-:Y:S04]  /*eb1e0*/  STL [R1+0x744], R0 ;  /* 0x0007440001007387 */ /* 0x0003e80000100800 */
[----:B------:R-:W3:Y:S04]  /*eb1f0*/  LDL.LU R43, [R1+0x550] ;  /* 0x00055000012b7983 */ /* 0x000ee80000300800 */
[----:B------:R-:W3:Y:S04]  /*eb200*/  LDL.LU R42, [R1+0x554] ;  /* 0x00055400012a7983 */ /* 0x000ee80000300800 */
[----:B------:R-:W1:Y:S04]  /*eb210*/  LDL.LU R3, [R1+0x558] ;  /* 0x0005580001037983 */ /* 0x000e680000300800 */
[----:B------:R-:W1:Y:S04]  /*eb220*/  LDL.LU R2, [R1+0x55c] ;  /* 0x00055c0001027983 */ /* 0x000e680000300800 */
        /* <DEDUP_REMOVED lines=28> */
[----:B----4-:R-:W-:-:S05]  /*eb3f0*/  F2FP.SATFINITE.E5M2.F32.PACK_AB_MERGE_C R5, R44, R45, RZ ;  /* 0x0000002d2c05723e */ /* 0x010fca00048060ff */
[----:B------:R2:W-:Y:S01]  /*eb400*/  STL [R1+0x748], R5 ;  /* 0x0007480501007387 */ /* 0x0005e20000100800 */
[----:B---3--:R-:W-:Y:S02]  /*eb410*/  F2FP.SATFINITE.E5M2.F32.PACK_AB_MERGE_C R4, R42, R43, RZ ;  /* 0x0000002b2a04723e */ /* 0x008fe400048060ff */
[----:B-1----:R-:W-:Y:S02]  /*eb420*/  F2FP.SATFINITE.E5M2.F32.PACK_AB_MERGE_C R0, R2, R3, RZ ;  /* 0x000000030200723e */ /* 0x002fe400048060ff */
[----:B------:R-:W3:Y:S04]  /*eb430*/  LDL.LU R3, [R1+0x12f0] ;  /* 0x0012f00001037983 */ /* 0x000ee80000300800 */
[----:B------:R1:W-:Y:S04]  /*eb440*/  STL [R1+0x730], R4 ;  /* 0x0007300401007387 */ /* 0x0003e80000100800 */
[----:B------:R-:W3:Y:S01]  /*eb450*/  LDL.LU R2, [R1+0x12f4] ;  /* 0x0012f40001027983 */ /* 0x000ee20000300800 */
[----:B--2---:R-:W-:-:S03]  /*eb460*/  F2FP.SATFINITE.E5M2.F32.PACK_AB_MERGE_C R5, R20, R22, RZ ;  /* 0x000000161405723e */ /* 0x004fc600048060ff */
[----:B------:R2:W-:Y:S01]  /*eb470*/  STL [R1+0x728], R0 ;  /* 0x0007280001007387 */ /* 0x0005e20000100800 */
[----:B-1----:R-:W-:-:S03]  /*eb480*/  F2FP.SATFINITE.E5M2.F32.PACK_AB_MERGE_C R4, R10, R11, RZ ;  /* 0x0000000b0a04723e */ /* 0x002fc600048060ff */
[----:B--2---:R-:W2:Y:S04]  /*eb490*/  LDL R0, [R1+0x2e40] ;  /* 0x002e400001007983 */ /* 0x004ea80000100800 */
[----:B------:R1:W-:Y:S04]  /*eb4a0*/  STL [R1+0x708], R5 ;  /* 0x0007080501007387 */ /* 0x0003e80000100800 */
[----:B------:R-:W4:Y:S04]  /*eb4b0*/  LDL.LU R22, [R1+0x12f8] ;  /* 0x0012f80001167983 */ /* 0x000f280000300800 */
[----:B------:R0:W-:Y:S04]  /*eb4c0*/  STL [R1+0x710], R4 ;  /* 0x0007100401007387 */ /* 0x0001e80000100800 */
[----:B------:R-:W4:Y:S04]  /*eb4d0*/  LDL.LU R20, [R1+0x12fc] ;  /* 0x0012fc0001147983 */ /* 0x000f280000300800 */
[----:B------:R-:W4:Y:S04]  /*eb4e0*/  LDL.LU R11, [R1+0x12d0] ;  /* 0x0012d000010b7983 */ /* 0x000f280000300800 */
[----:B------:R-:W4:Y:S01]  /*eb4f0*/  LDL.LU R10, [R1+0x12d4] ;  /* 0x0012d400010a7983 */ /* 0x000f220000300800 */
[----:B-1----:R-:W-:-:S02]  /*eb500*/  F2FP.SATFINITE.E5M2.F32.PACK_AB_MERGE_C R5, R40, R41, RZ ;  /* 0x000000292805723e */ /* 0x002fc400048060ff */
[----:B0-----:R-:W-:-:S03]  /*eb510*/  F2FP.SATFINITE.E5M2.F32.PACK_AB_MERGE_C R4, R18, R19, RZ ;  /* 0x000000131204723e */ /* 0x001fc600048060ff */
[----:B------:R0:W-:Y:S04]  /*eb520*/  STL [R1+0x6d0], R5 ;  /* 0x0006d00501007387 */ /* 0x0001e80000100800 */
[----:B------:R-:W4:Y:S04]  /*eb530*/  LDL.LU R19, [R1+0x12d8] ;  /* 0x0012d80001137983 */ /* 0x000f280000300800 */
[----:B------:R-:W4:Y:S01]  /*eb540*/  LDL.LU R18, [R1+0x12dc] ;  /* 0x0012dc0001127983 */ /* 0x000f220000300800 */
[----:B0-----:R-:W-:-:S03]  /*eb550*/  F2FP.SATFINITE.E5M2.F32.PACK_AB_MERGE_C R5, R38, R39, RZ ;  /* 0x000000272605723e */ /* 0x001fc600048060ff */
[----:B------:R0:W-:Y:S01]  /*eb560*/  STL [R1+0x6d8], R4 ;  /* 0x0006d80401007387 */ /* 0x0001e20000100800 */
[----:B------:R-:W-:-:S03]  /*eb570*/  F2FP.SATFINITE.E5M2.F32.PACK_AB_MERGE_C R6, R34, R35, RZ ;  /* 0x000000232206723e */ /* 0x000fc600048060ff */
[----:B------:R1:W-:Y:S01]  /*eb580*/  STL [R1+0x5698], R5 ;  /* 0x0056980501007387 */ /* 0x0003e20000100800 */
[----:B0-----:R-:W-:Y:S02]  /*eb590*/  F2FP.SATFINITE.E5M2.F32.PACK_AB_MERGE_C R4, R36, R37, RZ ;  /* 0x000000252404723e */ /* 0x001fe400048060ff */
[----:B-1----:R-:W-:-:S03]  /*eb5a0*/  F2FP.SATFINITE.E5M2.F32.PACK_AB_MERGE_C R5, R32, R33, RZ ;  /* 0x000000212005723e */ /* 0x002fc600048060ff */
[----:B------:R0:W-:Y:S04]  /*eb5b0*/  STL [R1+0x5694], R4 ;  /* 0x0056940401007387 */ /* 0x0001e80000100800 */
[----:B------:R1:W-:Y:S01]  /*eb5c0*/  STL [R1+0x5598], R6 ;  /* 0x0055980601007387 */ /* 0x0003e20000100800 */
[----:B0-----:R-:W-:-:S03]  /*eb5d0*/  F2FP.SATFINITE.E5M2.F32.PACK_AB_MERGE_C R4, R30, R31, RZ ;  /* 0x0000001f1e04723e */ /* 0x001fc600048060ff */
[----:B------:R0:W-:Y:S01]  /*eb5e0*/  STL [R1+0x55a8], R5 ;  /* 0x0055a80501007387 */ /* 0x0001e20000100800 */
[----:B-1----:R-:W-:-:S03]  /*eb5f0*/  F2FP.SATFINITE.E5M2.F32.PACK_AB_MERGE_C R6, R28, R29, RZ ;  /* 0x0000001d1c06723e */ /* 0x002fc600048060ff */
[----:B------:R1:W-:Y:S01]  /*eb600*/  STL [R1+0x5498], R4 ;  /* 0x0054980401007387 */ /* 0x0003e20000100800 */
[----:B0-----:R-:W-:-:S03]  /*eb610*/  F2FP.SATFINITE.E5M2.F32.PACK_AB_MERGE_C R5, R26, R27, RZ ;  /* 0x0000001b1a05723e */ /* 0x001fc600048060ff */
[----:B------:R-:W-:Y:S01]  /*eb620*/  STL [R1+0x5488], R6 ;  /* 0x0054880601007387 */ /* 0x000fe20000100800 */
[----:B-1----:R-:W-:-:S03]  /*eb630*/  F2FP.SATFINITE.E5M2.F32.PACK_AB_MERGE_C R4, R24, R25, RZ ;  /* 0x000000191804723e */ /* 0x002fc600048060ff */
[----:B------:R0:W-:Y:S04]  /*eb640*/  STL [R1+0x5408], R5 ;  /* 0x0054080501007387 */ /* 0x0001e80000100800 */
[----:B------:R1:W-:Y:S04]  /*eb650*/  STL [R1+0x540c], R4 ;  /* 0x00540c0401007387 */ /* 0x0003e80000100800 */
[----:B------:R-:W4:Y:S01]  /*eb660*/  LDL.LU R36, [R1+0x12c0] ;  /* 0x0012c00001247983 */ /* 0x000f220000300800 */
[----:B0-----:R-:W-:Y:S02]  /*eb670*/  F2FP.SATFINITE.E5M2.F32.PACK_AB_MERGE_C R5, R21, R23, RZ ;  /* 0x000000171505723e */ /* 0x001fe400048060ff */
[----:B-1----:R-:W-:-:S03]  /*eb680*/  F2FP.SATFINITE.E5M2.F32.PACK_AB_MERGE_C R4, R8, R9, RZ ;  /* 0x000000090804723e */ /* 0x002fc600048060ff */
[----:B------:R-:W-:Y:S04]  /*eb690*/  STL [R1+0x5348], R5 ;  /* 0x0053480501007387 */ /* 0x000fe80000100800 */
[----:B------:R-:W4:Y:S04]  /*eb6a0*/  LDL.LU R35, [R1+0x12c4] ;  /* 0x0012c40001237983 */ /* 0x000f280000300800 */
[----:B------:R-:W-:Y:S04]  /*eb6b0*/  STL [R1+0x5340], R4 ;  /* 0x0053400401007387 */ /* 0x000fe80000100800 */
[----:B------:R-:W4:Y:S04]  /*eb6c0*/  LDL.LU R9, [R1+0x12c8] ;  /* 0x0012c80001097983 */ /* 0x000f280000300800 */
[----:B------:R-:W4:Y:S04]  /*eb6d0*/  LDL.LU R8, [R1+0x12cc] ;  /* 0x0012cc0001087983 */ /* 0x000f280000300800 */
[----:B------:R-:W4:Y:S04]  /*eb6e0*/  LDL.LU R34, [R1+0x12a0] ;  /* 0x0012a00001227983 */ /* 0x000f280000300800 */
[----:B------:R-:W4:Y:S01]  /*eb6f0*/  LDL.LU R33, [R1+0x12a4] ;  /* 0x0012a40001217983 */ /* 0x000f220000300800 */
[----:B---3--:R-:W-:-:S05]  /*eb700*/  F2FP.SATFINITE.E5M2.F32.PACK_AB_MERGE_C R2, R2, R3, RZ ;  /* 0x000000030202723e */ /* 0x008fca00048060ff */
[----:B------:R0:W-:Y:S04]  /*eb710*/  STL [R1+0x52ac], R2 ;  /* 0x0052ac0201007387 */ /* 0x0001e80000100800 */
[----:B------:R-:W3:Y:S04]  /*eb720*/  LDL.LU R3, [R1+0x12a8] ;  /* 0x0012a80001037983 */ /* 0x000ee80000300800 */
[----:B0-----:R-:W3:Y:S01]  /*eb730*/  LDL.LU R2, [R1+0x12ac] ;  /* 0x0012ac0001027983 */ /* 0x001ee20000300800 */
[----:B--2---:R-:W-:Y:S01]  /*eb740*/  IMAD R21, R0, UR14, RZ ;  /* 0x0000000e00157c24 */ /* 0x004fe2000f8e02ff */
[----:B------:R-:W-:Y:S01]  /*eb750*/  LOP3.LUT R15, R15, 0xf7ffffff, RZ, 0xc0, !PT ;  /* 0xf7ffffff0f0f7812 */ /* 0x000fe200078ec0ff */
[----:B------:R-:W0:Y:S01]  /*eb760*/  LDCU UR14, c[0x0][0x3b8] ;  /* 0x00007700ff0e77ac */ /* 0x000e220008000800 */
[----:B------:R-:W2:Y:S01]  /*eb770*/  LDL.LU R32, [R1+0x1280] ;  /* 0x0012800001207983 */ /* 0x000ea20000300800 */
[----:B----4-:R-:W-:-:S05]  /*eb780*/  F2FP.SATFINITE.E5M2.F32.PACK_AB_MERGE_C R4, R20, R22, RZ ;  /* 0x000000161404723e */ /* 0x010fca00048060ff */
[----:B------:R-:W-:Y:S01]  /*eb790*/  STL [R1+0x52a4], R4 ;  /* 0x0052a40401007387 */ /* 0x000fe20000100800 */
[----:B------:R-:W-:-:S03]  /*eb7a0*/  F2FP.SATFINITE.E5M2.F32.PACK_AB_MERGE_C R0, R10, R11, RZ ;  /* 0x0000000b0a00723e */ /* 0x000fc600048060ff */
[----:B------:R-:W2:Y:S04]  /*eb7b0*/  LDL.LU R31, [R1+0x1284] ;  /* 0x00128400011f7983 */ /* 0x000ea80000300800 */
[----:B------:R1:W-:Y:S04]  /*eb7c0*/  STL [R1+0x5218], R0 ;  /* 0x0052180001007387 */ /* 0x0003e80000100800 */
[----:B------:R-:W4:Y:S04]  /*eb7d0*/  LDL.LU R11, [R1+0x1288] ;  /* 0x00128800010b7983 */ /* 0x000f280000300800 */
[----:B------:R-:W4:Y:S01]  /*eb7e0*/  LDL.LU R10, [R1+0x128c] ;  /* 0x00128c00010a7983 */ /* 0x000f220000300800 */
[----:B-1----:R-:W-:-:S03]  /*eb7f0*/  F2FP.SATFINITE.E5M2.F32.PACK_AB_MERGE_C R0, R18, R19, RZ ;  /* 0x000000131200723e */ /* 0x002fc600048060ff */
        /* <DEDUP_REMOVED lines=14> */
[----:B------:R-:W-:-:S02]  /*eb8e0*/  F2FP.SATFINITE.E5M2.F32.PACK_AB_MERGE_C R4, R35, R36, RZ ;  /* 0x000000242304723e */ /* 0x000fc400048060ff */
[----:B-1----:R-:W-:Y:S02]  /*eb8f0*/  F2FP.SATFINITE.E5M2.F32.PACK_AB_MERGE_C R0, R8, R9, RZ ;  /* 0x000000090800723e */ /* 0x002fe400048060ff */
[----:B------:R-:W4:Y:S04]  /*eb900*/  LDL.LU R9, [R1+0x1200] ;  /* 0x0012000001097983 */ /* 0x000f280000300800 */
[----:B------:R1:W-:Y:S04]  /*eb910*/  STL [R1+0x51b0], R4 ;  /* 0x0051b00401007387 */ /* 0x0003e80000100800 */
[----:B------:R-:W4:Y:S04]  /*eb920*/  LDL.LU R8, [R1+0x1204] ;  /* 0x0012040001087983 */ /* 0x000f280000300800 */
[----:B------:R3:W-:Y:S01]  /*eb930*/  STL [R1+0x51a0], R0 ;  /* 0x0051a00001007387 */ /* 0x0007e20000100800 */
[----:B-1----:R-:W-:Y:S01]  /*eb940*/  F2FP.SATFINITE.E5M2.F32.PACK_AB_MERGE_C R4, R33, R34, RZ ;  /* 0x000000222104723e */ /* 0x002fe200048060ff */
[----:B------:R-:W-:Y:S01]  /*eb950*/  VIADD R40, R21, UR15 ;  /* 0x0000000f15287c36 */ /* 0x000fe20008000000 */
[----:B------:R-:W1:Y:S03]  /*eb960*/  LDCU UR15, c[0x0][0x3b8] ;  /* 0x00007700ff0f77ac */ /* 0x000e660008000800 */
[----:B------:R-:W-:Y:S01]  /*eb970*/  VIADD R21, R40, UR16 ;  /* 0x0000001028157c36 */ /* 0x000fe20008000000 */
[----:B------:R-:W0:Y:S01]  /*eb980*/  LDCU UR16, c[0x0][0x3b8] ;  /* 0x00007700ff1077ac */ /* 0x000e220008000800 */
[----:B---3--:R-:W-:-:S02]  /*eb990*/  F2FP.SATFINITE.E5M2.F32.PACK_AB_MERGE_C R0, R2, R3, RZ ;  /* 0x000000030200723e */ /* 0x008fc400048060ff */
[----:B------:R-:W3:Y:S04]  /*eb9a0*/  LDL.LU R3, [R1+0x1208] ;  /* 0x0012080001037983 */ /* 0x000ee80000300800 */
[----:B------:R-:W-:Y:S04]  /*eb9b0*/  STL [R1+0x5128], R4 ;  /* 0x0051280401007387 */ /* 0x000fe80000100800 */
[----:B------:R-:W3:Y:S04]  /*eb9c0*/  LDL.LU R2, [R1+0x120c] ;  /* 0x00120c0001027983 */ /* 0x000ee80000300800 */
[----:B------:R0:W-:Y:S04]  /*eb9d0*/  STL [R1+0x511c], R0 ;  /* 0x00511c0001007387 */ /* 0x0001e80000100800 */
[----:B------:R-:W-:Y:S01]  /*eb9e0*/  STL [R1+0x6754], R21 ;  /* 0x0067541501007387 */ /* 0x000fe20000100800 */
[----:B0-----:R-:W-:Y:S01]  /*eb9f0*/  VIADD R0, R21, UR17 ;  /* 0x0000001115007c36 */ /* 0x001fe20008000000 */
[----:B--2---:R-:W-:Y:S01]  /*eba00*/  F2FP.SATFINITE.E5M2.F32.PACK_AB_MERGE_C R5, R31, R32, RZ ;  /* 0x000000201f05723e */ /* 0x004fe200048060ff */
[----:B------:R-:W0:Y:S03]  /*eba10*/  LDCU UR17, c[0x0][0x3b8] ;  /* 0x00007700ff1177ac */ /* 0x000e260008000800 */
[----:B------:R-:W-:Y:S01]  /*eba20*/  STL [R1+0x240], R0 ;  /* 0x0002400001007387 */ /* 0x000fe20000100800 */
[----:B----4-:R-:W-:-:S03]  /*eba30*/  F2FP.SATFINITE.E5M2.F32.PACK_AB_MERGE_C R4, R10, R11, RZ ;  /* 0x0000000b0a04723e */ /* 0x010fc600048060ff */
[----:B------:R-:W-:Y:S04]  /*eba40*/  STL [R1+0x820], R5 ;  /* 0x0008200501007387 */ /* 0x000fe80000100800 */
[----:B------:R2:W-:Y:S04]  /*eba50*/  STL [R1+0x824], R4 ;  /* 0x0008240401007387 */ /* 0x0005e80000100800 */
[----:B------:R-:W4:Y:S04]  /*eba60*/  LDL.LU R11, [R1+0x11e0] ;  /* 0x0011e000010b7983 */ /* 0x000f280000300800 */
[----:B------:R-:W4:Y:S01]  /*eba70*/  LDL.LU R10, [R1+0x11e4] ;  /* 0x0011e400010a7983 */ /* 0x000f220000300800 */
[----:B------:R-:W-:Y:S01]  /*eba80*/  VIADD R61, R0, UR18 ;  /* 0x00000012003d7c36 */ /* 0x000fe20008000000 */
[----:B--2---:R-:W-:Y:S01]  /*eba90*/  F2FP.SATFINITE.E5M2.F32.PACK_AB_MERGE_C R4, R29, R30, RZ ;  /* 0x0000001e1d04723e */ /* 0x004fe200048060ff */
[----:B------:R-:W2:Y:S01]  /*ebaa0*/  LDCU UR18, c[0x0][0x3b8] ;  /* 0x00007700ff1277ac */ /* 0x000ea20008000800 */
[----:B------:R-:W-:-:S03]  /*ebab0*/  F2FP.SATFINITE.E5M2.F32.PACK_AB_MERGE_C R0, R23, R28, RZ ;  /* 0x0000001c1700723e */ /* 0x000fc600048060ff */
[----:B------:R0:W-:Y:S01]  /*ebac0*/  STL [R1+0x7a8], R4 ;  /* 0x0007a80401007387 */ /* 0x0001e20000100800 */
[----:B------:R-:W-:Y:S01]  /*ebad0*/  VIADD R23, R61, UR19 ;  /* 0x000000133d177c36 */ /* 0x000fe20008000000 */
[----:B------:R-:W1:Y:S02]  /*ebae0*/  LDCU UR19, c[0x0][0x3b8] ;  /* 0x00007700ff1377ac */ /* 0x000e640008000800 */
[----:B------:R2:W-:Y:S01]  /*ebaf0*/  STL [R1+0x798], R0 ;  /* 0x0007980001007387 */ /* 0x0005e20000100800 */
[----:B0-----:R-:W-:-:S03]  /*ebb00*/  F2FP.SATFINITE.E5M2.F32.PACK_AB_MERGE_C R4, R26, R27, RZ ;  /* 0x0000001b1a04723e */ /* 0x001fc600048060ff */
[----:B------:R-:W-:Y:S01]  /*ebb10*/  STL [R1+0x65e8], R61 ;  /* 0x0065e83d01007387 */ /* 0x000fe20000100800 */
[----:B--2---:R-:W-:-:S03]  /*ebb20*/  F2FP.SATFINITE.E5M2.F32.PACK_AB_MERGE_C R0, R24, R25, RZ ;  /* 0x000000191800723e */ /* 0x004fc600048060ff */
[----:B------:R0:W-:Y:S04]  /*ebb30*/  STL [R1+0x758], R4 ;  /* 0x0007580401007387 */ /* 0x0001e80000100800 */
[----:B------:R2:W-:Y:S01]  /*ebb40*/  STL [R1+0x754], R0 ;  /* 0x0007540001007387 */ /* 0x0005e20000100800 */
[----:B------:R-:W-:Y:S01]  /*ebb50*/  VIADD R60, R23, UR26 ;  /* 0x0000001a173c7c36 */ /* 0x000fe20008000000 */
[----:B0-----:R-:W-:Y:S02]  /*ebb60*/  F2FP.SATFINITE.E5M2.F32.PACK_AB_MERGE_C R4, R20, R22, RZ ;  /* 0x000000161404723e */ /* 0x001fe400048060ff */
[----:B------:R-:W-:Y:S01]  /*ebb70*/  STL [R1+0x6750], R23 ;  /* 0x0067501701007387 */ /* 0x000fe20000100800 */
[----:B--2---:R-:W-:-:S03]  /*ebb80*/  F2FP.SATFINITE.E5M2.F32.PACK_AB_MERGE_C R0, R18, R19, RZ ;  /* 0x000000131200723e */ /* 0x004fc600048060ff */
[----:B------:R-:W2:Y:S04]  /*ebb90*/  LDL.LU R39, [R1+0x11e8] ;  /* 0x0011e80001277983 */ /* 0x000ea80000300800 */
[----:B------:R-:W-:Y:S04]  /*ebba0*/  STL [R1+0x73c], R4 ;  /* 0x00073c0401007387 */ /* 0x000fe80000100800 */
[----:B------:R-:W2:Y:S04]  /*ebbb0*/  LDL.LU R38, [R1+0x11ec] ;  /* 0x0011ec0001267983 */ /* 0x000ea80000300800 */
[----:B------:R0:W-:Y:S04]  /*ebbc0*/  STL [R1+0x72c], R0 ;  /* 0x00072c0001007387 */ /* 0x0001e80000100800 */
[----:B------:R-:W-:Y:S04]  /*ebbd0*/  STL [R1+0x65ec], R60 ;  /* 0x0065ec3c01007387 */ /* 0x000fe80000100800 */
[----:B------:R-:W2:Y:S04]  /*ebbe0*/  LDL.LU R37, [R1+0x440] ;  /* 0x0004400001257983 */ /* 0x000ea80000300800 */
[----:B------:R-:W2:Y:S01]  /*ebbf0*/  LDL.LU R36, [R1+0x444] ;  /* 0x0004440001247983 */ /* 0x000ea20000300800 */
[----:B0-----:R-:W-:-:S05]  /*ebc00*/  F2FP.SATFINITE.E5M2.F32.PACK_AB_MERGE_C R0, R8, R9, RZ ;  /* 0x000000090800723e */ /* 0x001fca00048060ff */
[----:B------:R3:W-:Y:S04]  /*ebc10*/  STL [R1+0x714], R0 ;  /* 0x0007140001007387 */ /* 0x0007e80000100800 */
[----:B------:R-:W2:Y:S04]  /*ebc20*/  LDL.LU R35, [R1+0x448] ;  /* 0x0004480001237983 */ /* 0x000ea80000300800 */
[----:B------:R-:W2:Y:S04]  /*ebc30*/  LDL.LU R34, [R1+0x44c] ;  /* 0x00044c0001227983 */ /* 0x000ea80000300800 */
[----:B------:R-:W2:Y:S04]  /*ebc40*/  LDL.LU R9, [R1+0x11c0] ;  /* 0x0011c00001097983 */ /* 0x000ea80000300800 */
[----:B------:R-:W2:Y:S01]  /*ebc50*/  LDL.LU R8, [R1+0x11c4] ;  /* 0x0011c40001087983 */ /* 0x000ea20000300800 */
[----:B------:R-:W-:Y:S01]  /*ebc60*/  VIADD R61, R60, UR27 ;  /* 0x0000001b3c3d7c36 */ /* 0x000fe20008000000 */
[----:B---3--:R-:W-:-:S05]  /*ebc70*/  F2FP.SATFINITE.E5M2.F32.PACK_AB_MERGE_C R0, R2, R3, RZ ;  /* 0x000000030200723e */ /* 0x008fca00048060ff */
[----:B------:R4:W-:Y:S04]  /*ebc80*/  STL [R1+0x704], R0 ;  /* 0x0007040001007387 */ /* 0x0009e80000100800 */
[----:B------:R-:W3:Y:S04]  /*ebc90*/  LDL.LU R3, [R1+0x11c8] ;  /* 0x0011c80001037983 */ /* 0x000ee80000300800 */
[----:B------:R-:W3:Y:S04]  /*ebca0*/  LDL.LU R2, [R1+0x11cc] ;  /* 0x0011cc0001027983 */ /* 0x000ee80000300800 */
[----:B------:R-:W-:Y:S04]  /*ebcb0*/  STL [R1+0x65f0], R61 ;  /* 0x0065f03d01007387 */ /* 0x000fe80000100800 */
[----:B------:R-:W3:Y:S04]  /*ebcc0*/  LDL.LU R33, [R1+0x11a0] ;  /* 0x0011a00001217983 */ /* 0x000ee80000300800 */
[----:B------:R-:W3:Y:S01]  /*ebcd0*/  LDL.LU R32, [R1+0x11a4] ;  /* 0x0011a40001207983 */ /* 0x000ee20000300800 */
[----:B----4-:R-:W-:-:S05]  /*ebce0*/  F2FP.SATFINITE.E5M2.F32.PACK_AB_MERGE_C R0, R10, R11, RZ ;  /* 0x0000000b0a00723e */ /* 0x010fca00048060ff */
        /* <DEDUP_REMOVED lines=15> */
[----:B--2---:R-:W-:Y:S01]  /*ebde0*/  F2FP.SATFINITE.E5M2.F32.PACK_AB_MERGE_C R0, R38, R39, RZ ;  /* 0x000000272600723e */ /* 0x004fe200048060ff */
[----:B------:R-:W-:-:S04]  /*ebdf0*/  VIADD R60, R61, UR28 ;  /* 0x0000001c3d3c7c36 */ /* 0x000fc80008000000 */
[----:B------:R0:W-:Y:S01]  /*ebe00*/  STL [R1+0x6e0], R0 ;  /* 0x0006e00001007387 */ /* 0x0001e20000100800 */
[----:B------:R-:W-:-:S03]  /*ebe10*/  VIADD R61, R60, UR29 ;  /* 0x0000001d3c3d7c36 */ /* 0x000fc60008000000 */
[----:B------:R-:W-:Y:S01]  /*ebe20*/  STL [R1+0x65f4], R60 ;  /* 0x0065f43c01007387 */ /* 0x000fe20000100800 */
[----:B0-----:R-:W-:-:S05]  /*ebe30*/  F2FP.SATFINITE.E5M2.F32.PACK_AB_MERGE_C R0, R36, R37, RZ ;  /* 0x000000252400723e */ /* 0x001fca00048060ff */
[----:B------:R0:W-:Y:S01]  /*ebe40*/  STL [R1+0x6ac], R0 ;  /* 0x0006ac0001007387 */ /* 0x0001e20000100800 */
[----:B------:R-:W-:Y:S01]  /*ebe50*/  F2FP.SATFINITE.E5M2.F32.PACK_AB_MERGE_C R4, R34, R35, RZ ;  /* 0x000000232204723e */ /* 0x000fe200048060ff */
[----:B0-----:R-:W-:-:S04]  /*ebe60*/  VIADD R0, R61, UR30 ;  /* 0x0000001e3d007c36 */ /* 0x001fc80008000000 */
[----:B------:R0:W-:Y:S04]  /*ebe70*/  STL [R1+0x6a4], R4 ;  /* 0x0006a40401007387 */ /* 0x0001e80000100800 */
[----:B------:R2:W-:Y:S01]  /*ebe80*/  STL [R1+0x6600], R61 ;  /* 0x0066003d01007387 */ /* 0x0005e20000100800 */
[----:B0-----:R-:W-:-:S03]  /*ebe90*/  F2FP.SATFINITE.E5M2.F32.PACK_AB_MERGE_C R4, R8, R9, RZ ;  /* 0x000000090804723e */ /* 0x001fc600048060ff */
[----:B------:R-:W-:Y:S04]  /*ebea0*/  STL [R1+0xf8], R0 ;  /* 0x0000f80001007387 */ /* 0x000fe80000100800 */
[----:B------:R-:W-:Y:S01]  /*ebeb0*/  STL [R1+0x563c], R4 ;  /* 0x00563c0401007387 */ /* 0x000fe20000100800 */
[----:B--2---:R-:W-:Y:S01]  /*ebec0*/  VIADD R61, R0, UR31 ;  /* 0x0000001f003d7c36 */ /* 0x004fe20008000000 */
[----:B------:R-:W0:Y:S01]  /*ebed0*/  LDCU.128 UR28, c[0x0][0x390] ;  /* 0x00007200ff1c77ac */ /* 0x000e220008000c00 */
[----:B---3--:R-:W-:-:S05]  /*ebee0*/  F2FP.SATFINITE.E5M2.F32.PACK_AB_MERGE_C R2, R2, R3, RZ ;  /* 0x000000030202723e */ /* 0x008fca00048060ff */
[----:B------:R2:W-:Y:S04]  /*ebef0*/  STL [R1+0x5650], R2 ;  /* 0x0056500201007387 */ /* 0x0005e80000100800 */
[----:B------:R-:W3:Y:S04]  /*ebf00*/  LDL.LU R9, [R1+0x1120] ;  /* 0x0011200001097983 */ /* 0x000ee80000300800 */
[----:B------:R-:W3:Y:S04]  /*ebf10*/  LDL.LU R8, [R1+0x1124] ;  /* 0x0011240001087983 */ /* 0x000ee80000300800 */
[----:B------:R-:W3:Y:S04]  /*ebf20*/  LDL.LU R3, [R1+0x1128] ;  /* 0x0011280001037983 */ /* 0x000ee80000300800 */
[----:B--2---:R-:W2:Y:S01]  /*ebf30*/  LDL.LU R2, [R1+0x112c] ;  /* 0x00112c0001027983 */ /* 0x004ea20000300800 */
[----:B------:R-:W-:-:S05]  /*ebf40*/  F2FP.SATFINITE.E5M2.F32.PACK_AB_MERGE_C R0, R32, R33, RZ ;  /* 0x000000212000723e */ /* 0x000fca00048060ff */
[----:B------:R0:W-:Y:S01]  /*ebf50*/  STL [R1+0x552c], R0 ;  /* 0x00552c0001007387 */ /* 0x0001e20000100800 */
[----:B----4-:R-:W-:Y:S01]  /*ebf60*/  F2FP.SATFINITE.E5M2.F32.PACK_AB_MERGE_C R4, R30, R31, RZ ;  /* 0x0000001f1e04723e */ /* 0x010fe200048060ff */
[----:B0-----:R-:W-:Y:S01]  /*ebf70*/  VIADD R0, R61, UR32 ;  /* 0x000000203d007c36 */ /* 0x001fe20008000000 */
[----:B------:R-:W0:Y:S03]  /*ebf80*/  LDCU UR32, c[0x0][0x3b8] ;  /* 0x00007700ff2077ac */ /* 0x000e260008000800 */
[----:B------:R4:W-:Y:S01]  /*ebf90*/  STL [R1+0x5538], R4 ;  /* 0x0055380401007387 */ /* 0x0009e20000100800 */
[----:B------:R-:W-:-:S05]  /*ebfa0*/  F2FP.SATFINITE.E5M2.F32.PACK_AB_MERGE_C R5, R28, R29, RZ ;  /* 0x0000001d1c05723e */ /* 0x000fca00048060ff */
[----:B------:R0:W-:Y:S01]  /*ebfb0*/  STL [R1+0x5458], R5 ;  /* 0x0054580501007387 */ /* 0x0001e20000100800 */
[----:B----4-:R-:W-:-:S03]  /*ebfc0*/  F2FP.SATFINITE.E5M2.F32.PACK_AB_MERGE_C R4, R26, R27, RZ ;  /* 0x0000001b1a04723e */ /* 0x010fc600048060ff */
[----:B------:R4:W-:Y:S04]  /*ebfd0*/  STL [R1+0xf0], R0 ;  /* 0x0000f00001007387 */ /* 0x0009e80000100800 */
[----:B------:R1:W-:Y:S01]  /*ebfe0*/  STL [R1+0x545c], R4 ;  /* 0x00545c0401007387 */ /* 0x0003e20000100800 */
[----:B0-----:R-:W-:Y:S01]  /*ebff0*/  F2FP.SATFINITE.E5M2.F32.PACK_AB_MERGE_C R5, R24, R25, RZ ;  /* 0x000000191805723e */ /* 0x001fe200048060ff */
[----:B----4-:R-:W-:Y:S01]  /*ec000*/  VIADD R0, R0, UR33 ;  /* 0x0000002100007c36 */ /* 0x010fe20008000000 */
[----:B------:R-:W0:Y:S03]  /*ec010*/  LDCU UR33, c[0x0][0x3b8] ;  /* 0x00007700ff2177ac */ /* 0x000e260008000800 */
[----:B------:R-:W-:Y:S01]  /*ec020*/  STL [R1+0x53c0], R5 ;  /* 0x0053c00501007387 */ /* 0x000fe20000100800 */
[----:B-1----:R-:W-:-:S03]  /*ec030*/  F2FP.SATFINITE.E5M2.F32.PACK_AB_MERGE_C R4, R20, R22, RZ ;  /* 0x000000161404723e */ /* 0x002fc600048060ff */
[----:B------:R-:W-:Y:S01]  /*ec040*/  STL [R1+0xec], R0 ;  /* 0x0000ec0001007387 */ /* 0x000fe20000100800 */
[----:B------:R-:W-:Y:S01]  /*ec050*/  VIADD R23, R0, UR34 ;  /* 0x0000002200177c36 */ /* 0x000fe20008000000 */
[----:B------:R-:W1:Y:S02]  /*ec060*/  LDCU UR34, c[0x0][0x3b8] ;  /* 0x00007700ff2277ac */ /* 0x000e640008000800 */
[----:B------:R4:W-:Y:S04]  /*ec070*/  STL [R1+0x53cc], R4 ;  /* 0x0053cc0401007387 */ /* 0x0009e80000100800 */
[----:B------:R-:W2:Y:S01]  /*ec080*/  LDL.LU R44, [R1+0x1100] ;  /* 0x00110000012c7983 */ /* 0x000ea20000300800 */
[----:B----4-:R-:W-:Y:S02]  /*ec090*/  F2FP.SATFINITE.E5M2.F32.PACK_AB_MERGE_C R4, R18, R19, RZ ;  /* 0x000000131204723e */ /* 0x010fe400048060ff */
[----:B------:R-:W-:-:S03]  /*ec0a0*/  F2FP.SATFINITE.E5M2.F32.PACK_AB_MERGE_C R0, R10, R11, RZ ;  /* 0x0000000b0a00723e */ /* 0x000fc600048060ff */
[----:B------:R3:W-:Y:S04]  /*ec0b0*/  STL [R1+0x5304], R4 ;  /* 0x0053040401007387 */ /* 0x0007e80000100800 */
        /* <DEDUP_REMOVED lines=13> */
[----:B------:R-:W4:Y:S01]  /*ec190*/  LDL.LU R35, [R1+0x10b0] ;  /* 0x0010b00001237983 */ /* 0x000f220000300800 */
[----:B------:R-:W-:Y:S01]  /*ec1a0*/  VIADD R25, R23, UR35 ;  /* 0x0000002317197c36 */ /* 0x000fe20008000000 */
[----:B------:R-:W0:Y:S03]  /*ec1b0*/  LDCU UR35, c[0x0][0x3b8] ;  /* 0x00007700ff2377ac */ /* 0x000e260008000800 */
[----:B------:R-:W-:Y:S01]  /*ec1c0*/  VIADD R24, R25, UR36 ;  /* 0x0000002419187c36 */ /* 0x000fe20008000000 */
[----:B------:R-:W0:Y:S01]  /*ec1d0*/  LDCU UR36, c[0x0][0x3b8] ;  /* 0x00007700ff2477ac */ /* 0x000e220008000800 */
[----:B---3--:R-:W-:-:S05]  /*ec1e0*/  F2FP.SATFINITE.E5M2.F32.PACK_AB_MERGE_C R4, R8, R9, RZ ;  /* 0x000000090804723e */ /* 0x008fca00048060ff */
[----:B------:R-:W-:Y:S01]  /*ec1f0*/  STL [R1+0x5280], R4 ;  /* 0x0052800401007387 */ /* 0x000fe20000100800 */
[----:B--2---:R-:W-:-:S03]  /*ec200*/  F2FP.SATFINITE.E5M2.F32.PACK_AB_MERGE_C R0, R2, R3, RZ ;  /* 0x000000030200723e */ /* 0x004fc600048060ff */
[----:B------:R-:W2:Y:S04]  /*ec210*/  LDL.LU R34, [R1+0x10b4] ;  /* 0x0010b40001227983 */ /* 0x000ea80000300800 */
        /* <DEDUP_REMOVED lines=15> */
[----:B----4-:R-:W-:-:S05]  /*ec310*/  F2FP.SATFINITE.E5M2.F32.PACK_AB_MERGE_C R0, R43, R44, RZ ;  /* 0x0000002c2b00723e */ /* 0x010fca00048060ff */
[----:B------:R4:W-:Y:S01]  /*ec320*/  STL [R1+0x51e4], R0 ;  /* 0x0051e40001007387 */ /* 0x0009e20000100800 */
[----:B------:R-:W-:Y:S01]  /*ec330*/  F2FP.SATFINITE.E5M2.F32.PACK_AB_MERGE_C R4, R41, R42, RZ ;  /* 0x0000002a2904723e */ /* 0x000fe200048060ff */
[----:B----4-:R-:W-:Y:S01]  /*ec340*/  VIADD R0, R24, UR37 ;  /* 0x0000002518007c36 */ /* 0x010fe20008000000 */
[----:B------:R-:W4:Y:S03]  /*ec350*/  LDCU UR37, c[0x0][0x3b8] ;  /* 0x00007700ff2577ac */ /* 0x000f260008000800 */
[----:B------:R0:W-:Y:S01]  /*ec360*/  STL [R1+0x51f0], R4 ;  /* 0x0051f00401007387 */ /* 0x0001e20000100800 */
[----:B------:R-:W-:Y:S01]  /*ec370*/  F2FP.SATFINITE.E5M2.F32.PACK_AB_MERGE_C R5, R38, R39, RZ ;  /* 0x000000272605723e */ /* 0x000fe200048060ff */
[----:B------:R-:W-:Y:S01]  /*ec380*/  VIADD R38, R0, UR38 ;  /* 0x0000002600267c36 */ /* 0x000fe20008000000 */
[----:B------:R-:W1:Y:S03]  /*ec390*/  LDCU UR38, c[0x0][0x3b8] ;  /* 0x00007700ff2677ac */ /* 0x000e660008000800 */
[----:B------:R-:W-:Y:S01]  /*ec3a0*/  STL [R1+0x5160], R5 ;  /* 0x0051600501007387 */ /* 0x000fe20000100800 */
[----:B0-----:R-:W-:-:S03]  /*ec3b0*/  F2FP.SATFINITE.E5M2.F32.PACK_AB_MERGE_C R4, R36, R37, RZ ;  /* 0x000000252404723e */ /* 0x001fc600048060ff */
[----:B------:R-:W-:Y:S04]  /*ec3c0*/  STL [R1+0xdc], R0 ;  /* 0x0000dc0001007387 */ /* 0x000fe80000100800 */
[----:B------:R0:W-:Y:S02]  /*ec3d0*/  STL [R1+0x516c], R4 ;  /* 0x00516c0401007387 */ /* 0x0001e40000100800 */
[----:B0-----:R-:W-:Y:S02]  /*ec3e0*/  F2FP.SATFINITE.E5M2.F32.PACK_AB_MERGE_C R4, R18, R19, RZ ;  /* 0x000000131204723e */ /* 0x001fe400048060ff */
[----:B------:R-:W-:Y:S01]  /*ec3f0*/  F2FP.SATFINITE.E5M2.F32.PACK_AB_MERGE_C R0, R10, R11, RZ ;  /* 0x0000000b0a00723e */ /* 0x000fe200048060ff */
[----:B------:R-:W4:Y:S04]  /*ec400*/  LDL.LU R19, [R1+0x1030] ;  /* 0x0010300001137983 */ /* 0x000f280000300800 */
[----:B------:R-:W-:Y:S04]  /*ec410*/  STL [R1+0x2e44], R4 ;  /* 0x002e440401007387 */ /* 0x000fe80000100800 */
[----:B------:R-:W4:Y:S04]  /*ec420*/  LDL.LU R18, [R1+0x1034] ;  /* 0x0010340001127983 */ /* 0x000f280000300800 */
[----:B------:R2:W-:Y:S04]  /*ec430*/  STL [R1+0x894], R0 ;  /* 0x0008940001007387 */ /* 0x0005e80000100800 */
[----:B------:R-:W4:Y:S04]  /*ec440*/  LDL.LU R11, [R1+0x1038] ;  /* 0x00103800010b7983 */ /* 0x000f280000300800 */
[----:B------:R-:W4:Y:S01]  /*ec450*/  LDL.LU R10, [R1+0x103c] ;  /* 0x00103c00010a7983 */ /* 0x000f220000300800 */
[----:B------:R-:W-:Y:S01]  /*ec460*/  VIADD R39, R38, UR39 ;  /* 0x0000002726277c36 */ /* 0x000fe20008000000 */
[----:B------:R-:W0:Y:S02]  /*ec470*/  LDCU UR39, c[0x0][0x3b8] ;  /* 0x00007700ff2777ac */ /* 0x000e240008000800 */
[----:B------:R-:W-:Y:S01]  /*ec480*/  STL [R1+0xd8], R38 ;  /* 0x0000d82601007387 */ /* 0x000fe20000100800 */
[----:B--2---:R-:W-:-:S05]  /*ec490*/  F2FP.SATFINITE.E5M2.F32.PACK_AB_MERGE_C R0, R34, R35, RZ ;  /* 0x000000232200723e */ /* 0x004fca00048060ff */
[----:B------:R2:W-:Y:S01]  /*ec4a0*/  STL [R1+0x7f0], R0 ;  /* 0x0007f00001007387 */ /* 0x0005e20000100800 */
[----:B---3--:R-:W-:Y:S01]  /*ec4b0*/  F2FP.SATFINITE.E5M2.F32.PACK_AB_MERGE_C R4, R32, R33, RZ ;  /* 0x000000212004723e */ /* 0x008fe200048060ff */
[----:B--2---:R-:W-:Y:S01]  /*ec4c0*/  VIADD R0, R39, UR40 ;  /* 0x0000002827007c36 */ /* 0x004fe20008000000 */
[----:B------:R-:W2:Y:S03]  /*ec4d0*/  LDCU UR40, c[0x0][0x3b8] ;  /* 0x00007700ff2877ac */ /* 0x000ea60008000800 */
[----:B------:R3:W-:Y:S01]  /*ec4e0*/  STL [R1+0x7f8], R4 ;  /* 0x0007f80401007387 */ /* 0x0007e20000100800 */
[----:B------:R-:W-:-:S05]  /*ec4f0*/  F2FP.SATFINITE.E5M2.F32.PACK_AB_MERGE_C R5, R30, R31, RZ ;  /* 0x0000001f1e05723e */ /* 0x000fca00048060ff */
[----:B------:R0:W-:Y:S01]  /*ec500*/  STL [R1+0x770], R5 ;  /* 0x0007700501007387 */ /* 0x0001e20000100800 */
[----:B---3--:R-:W-:-:S03]  /*ec510*/  F2FP.SATFINITE.E5M2.F32.PACK_AB_MERGE_C R4, R28, R29, RZ ;  /* 0x0000001d1c04723e */ /* 0x008fc600048060ff */
[----:B------:R3:W-:Y:S04]  /*ec520*/  STL [R1+0xd0], R0 ;  /* 0x0000d00001007387 */ /* 0x0007e80000100800 */
[----:B------:R1:W-:Y:S01]  /*ec530*/  STL [R1+0x774], R4 ;  /* 0x0007740401007387 */ /* 0x0003e20000100800 */
[----:B0-----:R-:W-:Y:S01]  /*ec540*/  F2FP.SATFINITE.E5M2.F32.PACK_AB_MERGE_C R5, R26, R27, RZ ;  /* 0x0000001b1a05723e */ /* 0x001fe200048060ff */
[----:B---3--:R-:W-:Y:S01]  /*ec550*/  VIADD R0, R0, UR41 ;  /* 0x0000002900007c36 */ /* 0x008fe20008000000 */
[----:B------:R-:W0:Y:S03]  /*ec560*/  LDCU UR41, c[0x0][0x3b8] ;  /* 0x00007700ff2977ac */ /* 0x000e260008000800 */
[----:B------:R-:W-:Y:S01]  /*ec570*/  STL [R1+0x738], R5 ;  /* 0x0007380501007387 */ /* 0x000fe20000100800 */
[----:B-1----:R-:W-:-:S03]  /*ec580*/  F2FP.SATFINITE.E5M2.F32.PACK_AB_MERGE_C R4, R20, R22, RZ ;  /* 0x000000161404723e */ /* 0x002fc600048060ff */
[----:B------:R-:W-:Y:S04]  /*ec590*/  STL [R1+0xcc], R0 ;  /* 0x0000cc0001007387 */ /* 0x000fe80000100800 */
[----:B------:R1:W-:Y:S01]  /*ec5a0*/  STL [R1+0x71c], R4 ;  /* 0x00071c0401007387 */ /* 0x0003e20000100800 */
[----:B------:R-:W-:Y:S01]  /*ec5b0*/  VIADD R37, R0, UR25 ;  /* 0x0000001900257c36 */ /* 0x000fe20008000000 */
[----:B-1----:R-:W-:Y:S02]  /*ec5c0*/  F2FP.SATFINITE.E5M2.F32.PACK_AB_MERGE_C R4, R8, R9, RZ ;  /* 0x000000090804723e */ /* 0x002fe400048060ff */
[----:B------:R-:W3:Y:S01]  /*ec5d0*/  LDL.LU R9, [R1+0x1010] ;  /* 0x0010100001097983 */ /* 0x000ee20000300800 */
[----:B------:R-:W-:-:S03]  /*ec5e0*/  F2FP.SATFINITE.E5M2.F32.PACK_AB_MERGE_C R0, R2, R3, RZ ;  /* 0x000000030200723e */ /* 0x000fc600048060ff */
[----:B------:R-:W-:Y:S04]  /*ec5f0*/  STL [R1+0x6f0], R4 ;  /* 0x0006f00401007387 */ /* 0x000fe80000100800 */
[----:B------:R-:W3:Y:S04]  /*ec600*/  LDL.LU R8, [R1+0x1014] ;  /* 0x0010140001087983 */ /* 0x000ee80000300800 */
[----:B------:R1:W-:Y:S04]  /*ec610*/  STL [R1+0x6f8], R0 ;  /* 0x0006f80001007387 */ /* 0x0003e80000100800 */
[----:B------:R-:W2:Y:S04]  /*ec620*/  LDL.LU R43, [R1+0x1018] ;  /* 0x00101800012b7983 */ /* 0x000ea80000300800 */
[----:B------:R-:W2:Y:S04]  /*ec630*/  LDL.LU R2, [R1+0x101c] ;  /* 0x00101c0001027983 */ /* 0x000ea80000300800 */
[----:B------:R-:W2:Y:S04]  /*ec640*/  LDL.LU R42, [R1+0x420] ;  /* 0x00042000012a7983 */ /* 0x000ea80000300800 */
[----:B------:R-:W2:Y:S04]  /*ec650*/  LDL.LU R41, [R1+0x424] ;  /* 0x0004240001297983 */ /* 0x000ea80000300800 */
[----:B------:R-:W2:Y:S04]  /*ec660*/  LDL.LU R36, [R1+0x428] ;  /* 0x0004280001247983 */ /* 0x000ea80000300800 */
[----:B------:R-:W2:Y:S01]  /*ec670*/  LDL.LU R35, [R1+0x42c] ;  /* 0x00042c0001237983 */ /* 0x000ea20000300800 */
[----:B-1----:R-:W-:-:S03]  /*ec680*/  VIADD R0, R37, UR23 ;  /* 0x0000001725007c36 */ /* 0x002fc60008000000 */
[----:B------:R-:W2:Y:S04]  /*ec690*/  LDL.LU R34, [R1+0xff0] ;  /* 0x000ff00001227983 */ /* 0x000ea80000300800 */
[----:B------:R-:W2:Y:S04]  /*ec6a0*/  LDL.LU R33, [R1+0xff4] ;  /* 0x000ff40001217983 */ /* 0x000ea80000300800 */
[----:B------:R-:W2:Y:S04]  /*ec6b0*/  LDL.LU R32, [R1+0xff8] ;  /* 0x000ff80001207983 */ /* 0x000ea80000300800 */
[----:B------:R-:W2:Y:S04]  /*ec6c0*/  LDL.LU R3, [R1+0xffc] ;  /* 0x000ffc0001037983 */ /* 0x000ea80000300800 */
[----:B------:R-:W-:Y:S04]  /*ec6d0*/  STL [R1+0xc8], R37 ;  /* 0x0000c82501007387 */ /* 0x000fe80000100800 */
[----:B------:R-:W2:Y:S01]  /*ec6e0*/  LDL.LU R31, [R1+0xfd0] ;  /* 0x000fd000011f7983 */ /* 0x000ea20000300800 */
[----:B----4-:R-:W-:-:S05]  /*ec6f0*/  F2FP.SATFINITE.E5M2.F32.PACK_AB_MERGE_C R5, R18, R19, RZ ;  /* 0x000000131205723e */ /* 0x010fca00048060ff */
[----:B------:R-:W-:Y:S01]  /*ec700*/  STL [R1+0x6cc], R5 ;  /* 0x0006cc0501007387 */ /* 0x000fe20000100800 */
[----:B------:R-:W-:-:S03]  /*ec710*/  F2FP.SATFINITE.E5M2.F32.PACK_AB_MERGE_C R4, R10, R11, RZ ;  /* 0x0000000b0a04723e */ /* 0x000fc600048060ff */
[----:B------:R1:W-:Y:S04]  /*ec720*/  STL [R1+0xc4], R0 ;  /* 0x0000c40001007387 */ /* 0x0003e80000100800 */
[----:B------:R3:W-:Y:S04]  /*ec730*/  STL [R1+0x6c8], R4 ;  /* 0x0006c80401007387 */ /* 0x0007e80000100800 */
[----:B------:R-:W4:Y:S04]  /*ec740*/  LDL.LU R30, [R1+0xfd4] ;  /* 0x000fd400011e7983 */ /* 0x000f280000300800 */
[----:B------:R-:W4:Y:S04]  /*ec750*/  LDL.LU R29, [R1+0xfd8] ;  /* 0x000fd800011d7983 */ /* 0x000f280000300800 */
[----:B------:R-:W4:Y:S04]  /*ec760*/  LDL.LU R28, [R1+0xfdc] ;  /* 0x000fdc00011c7983 */ /* 0x000f280000300800 */
[----:B------:R-:W4:Y:S01]  /*ec770*/  LDL.LU R27, [R1+0xfb0] ;  /* 0x000fb000011b7983 */ /* 0x000f220000300800 */
[----:B-1----:R-:W-:Y:S01]  /*ec780*/  VIADD R0, R0, UR22 ;  /* 0x0000001600007c36 */ /* 0x002fe20008000000 */
[----:B------:R-:W1:Y:S02]  /*ec790*/  LDCU.64 UR22, c[0x0][0x398] ;  /* 0x00007300ff1677ac */ /* 0x000e640008000a00 */
        /* <DEDUP_REMOVED lines=8> */
[----:B---3--:R-:W-:-:S03]  /*ec820*/  F2FP.SATFINITE.E5M2.F32.PACK_AB_MERGE_C R4, R8, R9, RZ ;  /* 0x000000090804723e */ /* 0x008fc600048060ff */
[----:B------:R-:W3:Y:S04]  /*ec830*/  LDL.LU R9, [R1+0x2b70] ;  /* 0x002b700001097983 */ /* 0x000ee80000300800 */
[----:B------:R-:W3:Y:S04]  /*ec840*/  LDL.LU R8, [R1+0x2b74] ;  /* 0x002b740001087983 */ /* 0x000ee80000300800 */
[----:B------:R2:W-:Y:S02]  /*ec850*/  STL [R1+0x69c], R4 ;  /* 0x00069c0401007387 */ /* 0x0005e40000100800 */
[----:B--2---:R-:W-:-:S02]  /*ec860*/  F2FP.SATFINITE.E5M2.F32.PACK_AB_MERGE_C R4, R2, R43, RZ ;  /* 0x0000002b0204723e */ /* 0x004fc400048060ff */
[----:B------:R-:W2:Y:S04]  /*ec870*/  LDL.LU R2, [R1+0x6464] ;  /* 0x0064640001027983 */ /* 0x000ea80000300800 */
[----:B------:R0:W-:Y:S01]  /*ec880*/  STL [R1+0x6a0], R4 ;  /* 0x0006a00401007387 */ /* 0x0001e20000100800 */
[----:B------:R-:W-:Y:S01]  /*ec890*/  F2FP.SATFINITE.E5M2.F32.PACK_AB_MERGE_C R6, R41, R42, RZ ;  /* 0x0000002a2906723e */ /* 0x000fe200048060ff */
[----:B0-----:R-:W-:Y:S01]  /*ec8a0*/  VIADD R4, R0, UR24 ;  /* 0x0000001800047c36 */ /* 0x001fe20008000000 */
[----:B------:R-:W-:Y:S01]  /*ec8b0*/  F2FP.SATFINITE.E5M2.F32.PACK_AB_MERGE_C R5, R35, R36, RZ ;  /* 0x000000242305723e */ /* 0x000fe200048060ff */
[----:B------:R-:W3:Y:S01]  /*ec8c0*/  LDL.LU R0, [R1+0x6468] ;  /* 0x0064680001007983 */ /* 0x000ee20000300800 */
[----:B------:R-:W3:Y:S01]  /*ec8d0*/  LDCU.128 UR24, c[0x0][0x390] ;  /* 0x00007200ff1877ac */ /* 0x000ee20008000c00 */
[----:B------:R-:W-:-:S02]  /*ec8e0*/  VIADD R36, R4, UR21 ;  /* 0x0000001504247c36 */ /* 0x000fc40008000000 */
[----:B------:R0:W-:Y:S04]  /*ec8f0*/  STL [R1+0x25c], R6 ;  /* 0x00025c0601007387 */ /* 0x0001e80000100800 */
[----:B------:R1:W-:Y:S04]  /*ec900*/  STL [R1+0xbc], R4 ;  /* 0x0000bc0401007387 */ /* 0x0003e80000100800 */
[----:B------:R1:W-:Y:S01]  /*ec910*/  STL [R1+0x260], R5 ;  /* 0x0002600501007387 */ /* 0x0003e20000100800 */
[----:B0-----:R-:W-:-:S03]  /*ec920*/  F2FP.SATFINITE.E5M2.F32.PACK_AB_MERGE_C R6, R33, R34, RZ ;  /* 0x000000222106723e */ /* 0x001fc600048060ff */
[----:B-1----:R-:W3:Y:S01]  /*ec930*/  LDL.LU R4, [R1+0x646c] ;  /* 0x00646c0001047983 */ /* 0x002ee20000300800 */
[----:B------:R-:W-:-:S03]  /*ec940*/  F2FP.SATFINITE.E5M2.F32.PACK_AB_MERGE_C R5, R3, R32, RZ ;  /* 0x000000200305723e */ /* 0x000fc600048060ff */
[----:B------:R-:W-:Y:S04]  /*ec950*/  STL [R1+0x5638], R6 ;  /* 0x0056380601007387 */ /* 0x000fe80000100800 */
[----:B------:R-:W3:Y:S04]  /*ec960*/  LDL.LU R3, [R1+0x6470] ;  /* 0x0064700001037983 */ /* 0x000ee80000300800 */
[----:B------:R0:W-:Y:S04]  /*ec970*/  STL [R1+0x5624], R5 ;  /* 0x0056240501007387 */ /* 0x0001e80000100800 */
[----:B------:R-:W-:Y:S01]  /*ec980*/  STL [R1+0xb8], R36 ;  /* 0x0000b82401007387 */ /* 0x000fe20000100800 */
[----:B----4-:R-:W-:Y:S01]  /*ec990*/  F2FP.SATFINITE.E5M2.F32.PACK_AB_MERGE_C R7, R30, R31, RZ ;  /* 0x0000001f1e07723e */ /* 0x010fe200048060ff */
[----:B0-----:R-:W-:Y:S01]  /*ec9a0*/  VIADD R5, R36, UR20 ;  /* 0x0000001424057c36 */ /* 0x001fe20008000000 */
[----:B------:R-:W0:Y:S03]  /*ec9b0*/  LDCU.64 UR20, c[0x0][0x398] ;  /* 0x00007300ff1477ac */ /* 0x000e260008000a00 */
[----:B------:R-:W-:Y:S01]  /*ec9c0*/  STL [R1+0x54dc], R7 ;  /* 0x0054dc0701007387 */ /* 0x000fe20000100800 */
[----:B------:R-:W-:-:S03]  /*ec9d0*/  F2FP.SATFINITE.E5M2.F32.PACK_AB_MERGE_C R6, R28, R29, RZ ;  /* 0x0000001d1c06723e */ /* 0x000fc600048060ff */
[----:B------:R1:W-:Y:S01]  /*ec9e0*/  STL [R1+0xb4], R5 ;  /* 0x0000b40501007387 */ /* 0x0003e20000100800 */
[----:B------:R-:W-:-:S03]  /*ec9f0*/  VIADD R35, R5, UR5 ;  /* 0x0000000505237c36 */ /* 0x000fc60008000000 */
[----:B------:R4:W-:Y:S04]  /*eca00*/  STL [R1+0x54e8], R6 ;  /* 0x0054e80601007387 */ /* 0x0009e80000100800 */
[----:B-1----:R-:W3:Y:S01]  /*eca10*/  LDL R5, [R1+0x2fd0] ;  /* 0x002fd00001057983 */ /* 0x002ee20000100800 */
[----:B------:R-:W-:Y:S02]  /*eca20*/  F2FP.SATFINITE.E5M2.F32.PACK_AB_MERGE_C R7, R26, R27, RZ ;  /* 0x0000001b1a07723e */ /* 0x000fe400048060ff */
[----:B----4-:R-:W-:-:S03]  /*eca30*/  F2FP.SATFINITE.E5M2.F32.PACK_AB_MERGE_C R6, R20, R22, RZ ;  /* 0x000000161406723e */ /* 0x010fc600048060ff */
[----:B------:R-:W-:Y:S01]  /*eca40*/  STL [R1+0x5450], R7 ;  /* 0x0054500701007387 */ /* 0x000fe20000100800 */
[----:B------:R-:W1:Y:S03]  /*eca50*/  LDC R20, c[0x0][0x3b4] ;  /* 0x0000ed00ff147b82 */ /* 0x000e660000000800 */
[----:B------:R4:W-:Y:S01]  /*eca60*/  STL [R1+0x5440], R6 ;  /* 0x0054400601007387 */ /* 0x0009e20000100800 */
[----:B------:R-:W-:-:S03]  /*eca70*/  F2FP.SATFINITE.E5M2.F32.PACK_AB_MERGE_C R12, R18, R19, RZ ;  /* 0x00000013120c723e */ /* 0x000fc600048060ff */
[----:B------:R-:W-:Y:S01]  /*eca80*/  STL [R1+0xb0], R35 ;  /* 0x0000b02301007387 */ /* 0x000fe20000100800 */
[----:B------:R-:W0:Y:S01]  /*eca90*/  LDC R18, c[0x0][0x3b4] ;  /* 0x0000ed00ff127b82 */ /* 0x000e220000000800 */
[----:B----4-:R-:W-:Y:S02]  /*ecaa0*/  VIADD R6, R35, UR4 ;  /* 0x0000000423067c36 */ /* 0x010fe40008000000 */
[----:B------:R-:W-:Y:S01]  /*ecab0*/  STL [R1+0x53b0], R12 ;  /* 0x0053b00c01007387 */ /* 0x000fe20000100800 */
[----:B------:R-:W4:Y:S04]  /*ecac0*/  LDCU.64 UR4, c[0x0][0x390] ;  /* 0x00007200ff0477ac */ /* 0x000f280008000a00 */
[----:B------:R-:W0:Y:S01]  /*ecad0*/  LDC R19, c[0x0][0x3b4] ;  /* 0x0000ed00ff137b82 */ /* 0x000e220000000800 */
[----:B------:R-:W-:Y:S01]  /*ecae0*/  F2FP.SATFINITE.E5M2.F32.PACK_AB_MERGE_C R7, R10, R11, RZ ;  /* 0x0000000b0a07723e */ /* 0x000fe200048060ff */
[----:B------:R4:W-:Y:S04]  /*ecaf0*/  STL [R1+0xac], R6 ;  /* 0x0000ac0601007387 */ /* 0x0009e80000100800 */
[----:B------:R0:W-:Y:S02]  /*ecb00*/  STL [R1+0x53b4], R7 ;  /* 0x0053b40701007387 */ /* 0x0001e40000100800 */
[----:B------:R-:W0:Y:S01]  /*ecb10*/  LDC R10, c[0x0][0x3b4] ;  /* 0x0000ed00ff0a7b82 */ /* 0x000e220000000800 */
[----:B----4-:R-:W-:-:S07]  /*ecb20*/  VIADD R6, R6, UR11 ;  /* 0x0000000b06067c36 */ /* 0x010fce0008000000 */
[----:B------:R-:W4:Y:S08]  /*ecb30*/  LDC R11, c[0x0][0x3b4] ;  /* 0x0000ed00ff0b7b82 */ /* 0x000f300000000800 */
[----:B------:R-:W0:Y:S01]  /*ecb40*/  LDC R12, c[0x0][0x3b4] ;  /* 0x0000ed00ff0c7b82 */ /* 0x000e220000000800 */
[----:B--2---:R-:W-:Y:S01]  /*ecb50*/  ISETP.GE.AND P0, PT, R2, UR31, PT ;  /* 0x0000001f02007c0c */ /* 0x004fe2000bf06270 */
[----:B------:R-:W2:Y:S01]  /*ecb60*/  LDCU UR31, c[0x0][0x3b8] ;  /* 0x00007700ff1f77ac */ /* 0x000ea20008000800 */
[----:B------:R-:W2:Y:S01]  /*ecb70*/  LDL R2, [R1+0x2f4c] ;  /* 0x002f4c0001027983 */ /* 0x000ea20000100800 */
[----:B---3--:R-:W-:Y:S01]  /*ecb80*/  ISETP.GE.AND P1, PT, R0, UR27, PT ;  /* 0x0000001b00007c0c */ /* 0x008fe2000bf26270 */
[----:B------:R-:W3:Y:S09]  /*ecb90*/  LDCU UR27, c[0x0][0x3b8] ;  /* 0x00007700ff1b77ac */ /* 0x000ef20008000800 */
[----:B------:R-:W-:Y:S01]  /*ecba0*/  @P0 LOP3.LUT R16, R16, 0x4000, RZ, 0xfc, !PT ;  /* 0x0000400010100812 */ /* 0x000fe200078efcff */
[----:B------:R-:W1:Y:S03]  /*ecbb0*/  LDC R0, c[0x0][0x3b4] ;  /* 0x0000ed00ff007b82 */ /* 0x000e660000000800 */
[----:B------:R-:W-:-:S02]  /*ecbc0*/  LOP3.LUT R16, R16, 0xffffdfff, RZ, 0xc0, !PT ;  /* 0xffffdfff10107812 */ /* 0x000fc400078ec0ff */
[----:B0-----:R-:W-:-:S03]  /*ecbd0*/  F2FP.SATFINITE.E5M2.F32.PACK_AB_MERGE_C R7, R8, R9, RZ ;  /* 0x000000090807723e */ /* 0x001fc600048060ff */
[----:B------:R-:W0:Y:S01]  /*ecbe0*/  LDC R9, c[0x0][0x3b4] ;  /* 0x0000ed00ff097b82 */ /* 0x000e220000000800 */
[----:B------:R-:W-:Y:S02]  /*ecbf0*/  @P1 LOP3.LUT R16, R16, 0x2000, RZ, 0xfc, !PT ;  /* 0x0000200010101812 */ /* 0x000fe400078efcff */
[----:B------:R-:W-:Y:S01]  /*ecc00*/  ISETP.GE.AND P1, PT, R4, UR23, PT ;  /* 0x0000001704007c0c */ /* 0x000fe2000bf26270 */
[----:B------:R-:W-:Y:S01]  /*ecc10*/  STL [R1+0x52f4], R7 ;  /* 0x0052f40701007387 */ /* 0x000fe20000100800 */
[----:B------:R-:W0:Y:S03]  /*ecc20*/  LDCU UR23, c[0x0][0x3b8] ;  /* 0x00007700ff1777ac */ /* 0x000e260008000800 */
[----:B------:R4:W-:Y:S01]  /*ecc30*/  STL [R1+0xa8], R6 ;  /* 0x0000a80601007387 */ /* 0x0009e20000100800 */
[----:B------:R-:W-:Y:S01]  /*ecc40*/  ISETP.GE.AND P0, PT, R3, UR21, PT ;  /* 0x0000001503007c0c */ /* 0x000fe2000bf06270 */
[----:B------:R-:W0:Y:S01]  /*ecc50*/  LDCU UR21, c[0x0][0x3b8] ;  /* 0x00007700ff1577ac */ /* 0x000e220008000800 */
[----:B------:R-:W0:Y:S05]  /*ecc60*/  LDC R3, c[0x0][0x3b4] ;  /* 0x0000ed00ff037b82 */ /* 0x000e2a0000000800 */
[----:B------:R-:W-:Y:S01]  /*ecc70*/  @P1 LOP3.LUT R15, R15, 0x8000000, RZ, 0xfc, !PT ;  /* 0x080000000f0f1812 */ /* 0x000fe200078efcff */
[----:B----4-:R-:W-:Y:S01]  /*ecc80*/  VIADD R6, R6, UR10 ;  /* 0x0000000a06067c36 */ /* 0x010fe20008000000 */
[----:B------:R-:W4:Y:S02]  /*ecc90*/  LDCU.64 UR10, c[0x0][0x390] ;  /* 0x00007200ff0a77ac */ /* 0x000f240008000a00 */
[----:B------:R-:W-:Y:S01]  /*ecca0*/  LOP3.LUT R15, R15, 0xffefffff, RZ, 0xc0, !PT ;  /* 0xffefffff0f0f7812 */ /* 0x000fe200078ec0ff */
[----:B------:R-:W-:-:S04]  /*eccb0*/  VIADD R34, R6, UR65 ;  /* 0x0000004106227c36 */ /* 0x000fc80008000000 */
[----:B------:R-:W-:Y:S01]  /*eccc0*/  VIADD R4, R34, UR13 ;  /* 0x0000000d22047c36 */ /* 0x000fe20008000000 */
[----:B------:R-:W-:Y:S01]  /*eccd0*/  @P0 LOP3.LUT R15, R15, 0x100000, RZ, 0xfc, !PT ;  /* 0x001000000f0f0812 */ /* 0x000fe200078efcff */
[----:B------:R-:W-:Y:S02]  /*ecce0*/  STL [R1+0xa4], R6 ;  /* 0x0000a40601007387 */ /* 0x000fe40000100800 */
[----:B------:R-:W-:Y:S02]  /*eccf0*/  VIADD R33, R4, UR6 ;  /* 0x0000000604217c36 */ /* 0x000fe40008000000 */
[----:B------:R0:W-:Y:S04]  /*ecd00*/  STL [R1+0x65f8], R16 ;  /* 0x0065f81001007387 */ /* 0x0001e80000100800 */
[----:B------:R-:W-:Y:S01]  /*ecd10*/  STL [R1+0xa0], R34 ;  /* 0x0000a02201007387 */ /* 0x000fe20000100800 */
[----:B------:R-:W-:-:S03]  /*ecd20*/  IMAD R7, R5, UR12, RZ ;  /* 0x0000000c05077c24 */ /* 0x000fc6000f8e02ff */
[----:B------:R-:W-:Y:S01]  /*ecd30*/  STL [R1+0x6604], R15 ;  /* 0x0066040f01007387 */ /* 0x000fe20000100800 */
[----:B------:R-:W1:Y:S01]  /*ecd40*/  LDCU.64 UR12, c[0x0][0x390] ;  /* 0x00007200ff0c77ac */ /* 0x000e620008000a00 */
[----:B------:R-:W-:Y:S02]  /*ecd50*/  IADD3 R8, P2, PT, R7, UR4, RZ ;  /* 0x0000000407087c10 */ /* 0x000fe4000ff5e0ff */
[----:B------:R0:W-:Y:S04]  /*ecd60*/  STL [R1+0x9c], R4 ;  /* 0x00009c0401007387 */ /* 0x0001e80000100800 */
[----:B------:R-:W-:Y:S04]  /*ecd70*/  STL [R1+0x98], R33 ;  /* 0x0000982101007387 */ /* 0x000fe80000100800 */
[----:B------:R-:W-:Y:S04]  /*ecd80*/  STL [R1+0x6758], R8 ;  /* 0x0067580801007387 */ /* 0x000fe80000100800 */
[----:B0-----:R-:W3:Y:S01]  /*ecd90*/  LDL.LU R16, [R1+0xf8] ;  /* 0x0000f80001107983 */ /* 0x001ee20000300800 */
[----:B------:R-:W-:Y:S01]  /*ecda0*/  VIADD R4, R33, UR7 ;  /* 0x0000000721047c36 */ /* 0x000fe20008000000 */
[----:B------:R-:W-:Y:S01]  /*ecdb0*/  LEA.HI.X.SX32 R7, R7, UR5, 0x1, P2 ;  /* 0x0000000507077c11 */ /* 0x000fe200090f0eff */
[----:B------:R-:W0:Y:S03]  /*ecdc0*/  LDCU.64 UR6, c[0x0][0x390] ;  /* 0x00007200ff0677ac */ /* 0x000e260008000a00 */
[----:B------:R-:W-:Y:S01]  /*ecdd0*/  STL [R1+0x94], R4 ;  /* 0x0000940401007387 */ /* 0x000fe20000100800 */
[----:B------:R-:W0:Y:S03]  /*ecde0*/  LDCU.64 UR4, c[0x0][0x390] ;  /* 0x00007200ff0477ac */ /* 0x000e260008000a00 */
[----:B------:R1:W-:Y:S02]  /*ecdf0*/  STL [R1+0x675c], R7 ;  /* 0x00675c0701007387 */ /* 0x0003e40000100800 */
[----:B-1----:R-:W-:Y:S01]  /*ece00*/  VIADD R7, R4, UR64 ;  /* 0x0000004004077c36 */ /* 0x002fe20008000000 */
[----:B------:R-:W1:Y:S03]  /*ece10*/  LDCU.64 UR64, c[0x0][0x398] ;  /* 0x00007300ff4077ac */ /* 0x000e660008000a00 */
[----:B------:R-:W-:-:S04]  /*ece20*/  VIADD R4, R7, UR62 ;  /* 0x0000003e07047c36 */ /* 0x000fc80008000000 */
[----:B------:R-:W-:Y:S01]  /*ece30*/  VIADD R32, R4, UR61 ;  /* 0x0000003d04207c36 */ /* 0x000fe20008000000 */
[----:B------:R-:W-:Y:S04]  /*ece40*/  STL [R1+0x90], R7 ;  /* 0x0000900701007387 */ /* 0x000fe80000100800 */
[----:B------:R0:W-:Y:S01]  /*ece50*/  STL [R1+0x8c], R4 ;  /* 0x00008c0401007387 */ /* 0x0001e20000100800 */
[----:B--2---:R-:W-:Y:S01]  /*ece60*/  IMAD R2, R2, UR63, RZ ;  /* 0x0000003f02027c24 */ /* 0x004fe2000f8e02ff */
[----:B------:R-:W2:Y:S04]  /*ece70*/  LDCU.64 UR62, c[0x0][0x398] ;  /* 0x00007300ff3e77ac */ /* 0x000ea80008000a00 */
[----:B----4-:R-:W-:Y:S01]  /*ece80*/  IADD3 R6, P2, PT, R2, UR10, RZ ;  /* 0x0000000a02067c10 */ /* 0x010fe2000ff5e0ff */
[----:B------:R-:W-:-:S03]  /*ece90*/  IMAD R0, R0, 0x40, R2 ;  /* 0x0000004000007824 */ /* 0x000fc600078e0202 */
[----:B------:R-:W-:Y:S01]  /*ecea0*/  LEA.HI.X.SX32 R22, R2, UR11, 0x1, P2 ;  /* 0x0000000b02167c11 */ /* 0x000fe200090f0eff */
[----:B------:R-:W-:Y:S01]  /*eceb0*/  VIADD R2, R32, UR60 ;  /* 0x0000003c20027c36 */ /* 0x000fe20008000000 */
[----:B------:R-:W-:Y:S01]  /*ecec0*/  IADD3 R5, P2, PT, R0, UR12, RZ ;  /* 0x0000000c00057c10 */ /* 0x000fe2000ff5e0ff */
[----:B------:R-:W-:Y:S01]  /*eced0*/  IMAD R3, R3, 0x20, R0 ;  /* 0x0000002003037824 */ /* 0x000fe200078e0200 */
[----:B------:R-:W4:Y:S01]  /*ecee0*/  LDCU.64 UR10, c[0x0][0x390] ;  /* 0x00007200ff0a77ac */ /* 0x000f220008000a00 */
[----:B------:R-:W-:Y:S01]  /*ecef0*/  VIADD R31, R2, UR58 ;  /* 0x0000003a021f7c36 */ /* 0x000fe20008000000 */
[----:B------:R-:W-:Y:S01]  /*ecf00*/  STL [R1+0x44], R22 ;  /* 0x0000441601007387 */ /* 0x000fe20000100800 */
[----:B------:R-:W-:Y:S01]  /*ecf10*/  LEA.HI.X.SX32 R0, R0, UR13, 0x1, P2 ;  /* 0x0000000d00007c11 */ /* 0x000fe200090f0eff */
[----:B------:R-:W-:Y:S01]  /*ecf20*/  IMAD R14, R14, 0x20, R3 ;  /* 0x000000200e0e7824 */ /* 0x000fe200078e0203 */
[----:B------:R-:W1:Y:S01]  /*ecf30*/  LDCU.64 UR60, c[0x0][0x398] ;  /* 0x00007300ff3c77ac */ /* 0x000e620008000a00 */
[----:B------:R-:W-:Y:S01]  /*ecf40*/  STL [R1+0x88], R32 ;  /* 0x0000882001007387 */ /* 0x000fe20000100800 */
[----:B------:R-:W1:Y:S03]  /*ecf50*/  LDCU.64 UR12, c[0x0][0x390] ;  /* 0x00007200ff0c77ac */ /* 0x000e660008000a00 */
[----:B------:R2:W-:Y:S01]  /*ecf60*/  STL [R1+0x84], R2 ;  /* 0x0000840201007387 */ /* 0x0005e20000100800 */
[----:B0-----:R-:W-:-:S03]  /*ecf70*/  IADD3 R4, P2, PT, R3, UR6, RZ ;  /* 0x0000000603047c10 */ /* 0x001fc6000ff5e0ff */
[----:B------:R0:W-:Y:S01]  /*ecf80*/  STL [R1+0x40], R0 ;  /* 0x0000400001007387 */ /* 0x0001e20000100800 */
[----:B--2---:R-:W-:-:S03]  /*ecf90*/  VIADD R2, R31, UR59 ;  /* 0x0000003b1f027c36 */ /* 0x004fc60008000000 */
[----:B------:R-:W-:Y:S01]  /*ecfa0*/  STL [R1+0x80], R31 ;  /* 0x0000801f01007387 */ /* 0x000fe20000100800 */
[----:B------:R-:W-:Y:S01]  /*ecfb0*/  LEA.HI.X.SX32 R3, R3, UR7, 0x1, P2 ;  /* 0x0000000703037c11 */ /* 0x000fe200090f0eff */
[----:B------:R-:W2:Y:S01]  /*ecfc0*/  LDCU.64 UR6, c[0x0][0x390] ;  /* 0x00007200ff0677ac */ /* 0x000ea20008000a00 */
[----:B0-----:R-:W-:Y:S02]  /*ecfd0*/  IMAD R0, R9, 0x20, R14 ;  /* 0x0000002009007824 */ /* 0x001fe400078e020e */
[----:B------:R-:W-:Y:S01]  /*ecfe0*/  VIADD R8, R2, UR57 ;  /* 0x0000003902087c36 */ /* 0x000fe20008000000 */
[----:B------:R0:W-:Y:S01]  /*ecff0*/  STL [R1+0x7c], R2 ;  /* 0x00007c0201007387 */ /* 0x0001e20000100800 */
[----:B------:R-:W-:Y:S01]  /*ed000*/  IMAD R9, R10, 0x20, R0 ;  /* 0x000000200a097824 */ /* 0x000fe200078e0200 */
[----:B------:R-:W1:Y:S01]  /*ed010*/  LDCU.64 UR58, c[0x0][0x398] ;  /* 0x00007300ff3a77ac */ /* 0x000e620008000a00 */
[----:B------:R-:W-:Y:S01]  /*ed020*/  VIADD R15, R8, UR54 ;  /* 0x00000036080f7c36 */ /* 0x000fe20008000000 */
[----:B0-----:R-:W-:-:S03]  /*ed030*/  IADD3 R2, P2, PT, R0, UR4, RZ ;  /* 0x0000000400027c10 */ /* 0x001fc6000ff5e0ff */
[----:B------:R-:W-:Y:S01]  /*ed040*/  VIADD R30, R15, UR55 ;  /* 0x000000370f1e7c36 */ /* 0x000fe20008000000 */
[----:B------:R-:W0:Y:S01]  /*ed050*/  LDCU UR54, c[0x0][0x3b8] ;  /* 0x00007700ff3677ac */ /* 0x000e220008000800 */
[----:B------:R-:W-:Y:S01]  /*ed060*/  LEA.HI.X.SX32 R0, R0, UR5, 0x1, P2 ;  /* 0x0000000500007c11 */ /* 0x000fe200090f0eff */
[----:B------:R1:W-:Y:S01]  /*ed070*/  STL [R1+0x6748], R2 ;  /* 0x0067480201007387 */ /* 0x0003e20000100800 */
[----:B----4-:R-:W-:Y:S01]  /*ed080*/  IADD3 R59, P2, PT, R9, UR10, RZ ;  /* 0x0000000a093b7c10 */ /* 0x010fe2000ff5e0ff */
[----:B------:R-:W-:Y:S01]  /*ed090*/  IMAD R10, R11, 0x20, R9 ;  /* 0x000000200b0a7824 */ /* 0x000fe200078e0209 */
[----:B------:R-:W4:Y:S01]  /*ed0a0*/  LDCU.64 UR4, c[0x0][0x390] ;  /* 0x00007200ff0477ac */ /* 0x000f220008000a00 */
[----:B------:R-:W-:Y:S01]  /*ed0b0*/  STL [R1+0x78], R8 ;  /* 0x0000780801007387 */ /* 0x000fe20000100800 */
[----:B------:R-:W-:Y:S01]  /*ed0c0*/  LEA.HI.X.SX32 R9, R9, UR11, 0x1, P2 ;  /* 0x0000000b09097c11 */ /* 0x000fe200090f0eff */
[----:B------:R-:W0:Y:S01]  /*ed0d0*/  LDC R11, c[0x0][0x3b4] ;  /* 0x0000ed00ff0b7b82 */ /* 0x000e220000000800 */
[----:B------:R-:W0:Y:S01]  /*ed0e0*/  LDCU.64 UR10, c[0x0][0x390] ;  /* 0x00007200ff0a77ac */ /* 0x000e220008000a00 */
[----:B------:R-:W-:Y:S01]  /*ed0f0*/  STL [R1+0x74], R15 ;  /* 0x0000740f01007387 */ /* 0x000fe20000100800 */
[----:B-1----:R-:W-:Y:S01]  /*ed100*/  VIADD R2, R30, UR56 ;  /* 0x000000381e027c36 */ /* 0x002fe20008000000 */
[----:B------:R-:W1:Y:S02]  /*ed110*/  LDCU.64 UR56, c[0x0][0x398] ;  /* 0x00007300ff3877ac */ /* 0x000e640008000a00 */
[----:B------:R-:W-:Y:S01]  /*ed120*/  STL [R1+0x70], R30 ;  /* 0x0000701e01007387 */ /* 0x000fe20000100800 */
[----:B------:R-:W-:-:S03]  /*ed130*/  VIADD R29, R2, UR52 ;  /* 0x00000034021d7c36 */ /* 0x000fc60008000000 */
[----:B------:R-:W-:Y:S04]  /*ed140*/  STL [R1+0x3c], R59 ;  /* 0x00003c3b01007387 */ /* 0x000fe80000100800 */
[----:B------:R1:W-:Y:S04]  /*ed150*/  STL [R1+0x6c], R2 ;  /* 0x00006c0201007387 */ /* 0x0003e80000100800 */
[----:B------:R2:W-:Y:S01]  /*ed160*/  STL [R1+0x38], R9 ;  /* 0x0000380901007387 */ /* 0x0005e20000100800 */
[----:B-1----:R-:W-:Y:S01]  /*ed170*/  IADD3 R2, P2, PT, R10, UR12, RZ ;  /* 0x0000000c0a027c10 */ /* 0x002fe2000ff5e0ff */
[----:B--2---:R-:W-:-:S04]  /*ed180*/  IMAD R9, R12, 0x20, R10 ;  /* 0x000000200c097824 */ /* 0x004fc800078e020a */
[----:B------:R1:W-:Y:S01]  /*ed190*/  STL [R1+0x34], R2 ;  /* 0x0000340201007387 */ /* 0x0003e20000100800 */
[----:B------:R-:W2:Y:S01]  /*ed1a0*/  LDC R12, c[0x0][0x3b4] ;  /* 0x0000ed00ff0c7b82 */ /* 0x000ea20000000800 */
[----:B------:R-:W-:Y:S01]  /*ed1b0*/  VIADD R15, R29, UR53 ;  /* 0x000000351d0f7c36 */ /* 0x000fe20008000000 */
[----:B---3--:R-:W-:Y:S02]  /*ed1c0*/  SHF.R.S32.HI R60, RZ, 0x1f, R16 ;  /* 0x0000001fff3c7819 */ /* 0x008fe40000011410 */
[----:B-1----:R-:W-:Y:S01]  /*ed1d0*/  LEA.HI.X.SX32 R2, R10, UR13, 0x1, P2 ;  /* 0x0000000d0a027c11 */ /* 0x002fe200090f0eff */
[----:B------:R-:W-:Y:S01]  /*ed1e0*/  VIADD R21, R15, UR50 ;  /* 0x000000320f157c36 */ /* 0x000fe20008000000 */
[----:B------:R-:W-:Y:S01]  /*ed1f0*/  IADD3 R58, P2, PT, R9, UR6, RZ ;  /* 0x00000006093a7c10 */ /* 0x000fe2000ff5e0ff */
[----:B------:R-:W-:Y:S01]  /*ed200*/  STL [R1+0x68], R29 ;  /* 0x0000681d01007387 */ /* 0x000fe20000100800 */
[----:B------:R-:W-:Y:S01]  /*ed210*/  IMAD R10, R13, 0x20, R9 ;  /* 0x000000200d0a7824 */ /* 0x000fe200078e0209 */
[----:B------:R-:W1:Y:S01]  /*ed220*/  LDCU.64 UR12, c[0x0][0x390] ;  /* 0x00007200ff0c77ac */ /* 0x000e620008000a00 */
[----:B------:R-:W-:Y:S01]  /*ed230*/  LEA.HI.X.SX32 R57, R9, UR7, 0x1, P2 ;  /* 0x0000000709397c11 */ /* 0x000fe200090f0eff */
[----:B------:R3:W-:Y:S01]  /*ed240*/  STL [R1+0x64], R15 ;  /* 0x0000640f01007387 */ /* 0x0007e20000100800 */
[----:B------:R-:W1:Y:S01]  /*ed250*/  LDC R13, c[0x0][0x3b4] ;  /* 0x0000ed00ff0d7b82 */ /* 0x000e620000000800 */
[----:B------:R-:W2:Y:S01]  /*ed260*/  LDCU.64 UR6, c[0x0][0x390] ;  /* 0x00007200ff0677ac */ /* 0x000ea20008000a00 */
[----:B------:R-:W-:Y:S01]  /*ed270*/  IMAD R9, R18, 0x20, R10 ;  /* 0x0000002012097824 */ /* 0x000fe200078e020a */
[----:B------:R-:W-:Y:S01]  /*ed280*/  STL [R1+0x30], R2 ;  /* 0x0000300201007387 */ /* 0x000fe20000100800 */
[C---:B----4-:R-:W-:Y:S01]  /*ed290*/  IADD3 R56, P2, PT, R10.reuse, UR4, RZ ;  /* 0x000000040a387c10 */ /* 0x050fe2000ff5e0ff */
[----:B------:R-:W4:Y:S01]  /*ed2a0*/  LDCU.64 UR52, c[0x0][0x398] ;  /* 0x00007300ff3477ac */ /* 0x000f220008000a00 */
[----:B---3--:R-:W-:Y:S01]  /*ed2b0*/  VIADD R15, R21, UR51 ;  /* 0x00000033150f7c36 */ /* 0x008fe20008000000 */
[----:B------:R-:W-:Y:S01]  /*ed2c0*/  STL [R1+0x60], R21 ;  /* 0x0000601501007387 */ /* 0x000fe20000100800 */
[----:B0-----:R-:W-:Y:S01]  /*ed2d0*/  IMAD R18, R11, 0x20, R9 ;  /* 0x000000200b127824 */ /* 0x001fe200078e0209 */
[----:B------:R-:W-:Y:S01]  /*ed2e0*/  LEA.HI.X.SX32 R55, R10, UR5, 0x1, P2 ;  /* 0x000000050a377c11 */ /* 0x000fe200090f0eff */
[----:B------:R-:W-:Y:S01]  /*ed2f0*/  VIADD R28, R15, UR49 ;  /* 0x000000310f1c7c36 */ /* 0x000fe20008000000 */
[----:B------:R-:W-:Y:S01]  /*ed300*/  STL [R1+0x2c], R58 ;  /* 0x00002c3a01007387 */ /* 0x000fe20000100800 */
[----:B------:R-:W-:Y:S01]  /*ed310*/  IMAD R10, R19, 0x20, R18 ;  /* 0x00000020130a7824 */ /* 0x000fe200078e0212 */
[----:B------:R-:W0:Y:S02]  /*ed320*/  LDCU.64 UR4, c[0x0][0x390] ;  /* 0x00007200ff0477ac */ /* 0x000e240008000a00 */
[----:B------:R-:W-:Y:S01]  /*ed330*/  STL [R1+0x28], R57 ;  /* 0x0000283901007387 */ /* 0x000fe20000100800 */
[C---:B------:R-:W-:Y:S01]  /*ed340*/  IADD3 R54, P2, PT, R9.reuse, UR10, RZ ;  /* 0x0000000a09367c10 */ /* 0x040fe2000ff5e0ff */
[----:B------:R-:W3:Y:S02]  /*ed350*/  LDCU UR10, c[0x0][0x3b8] ;  /* 0x00007700ff0a77ac */ /* 0x000ee40008000800 */
[----:B------:R0:W-:Y:S01]  /*ed360*/  STL [R1+0x5c], R15 ;  /* 0x00005c0f01007387 */ /* 0x0001e20000100800 */
[----:B------:R-:W-:Y:S01]  /*ed370*/  LEA.HI.X.SX32 R53, R9, UR11, 0x1, P2 ;  /* 0x0000000b09357c11 */ /* 0x000fe200090f0eff */
[----:B--2---:R-:W-:Y:S01]  /*ed380*/  IMAD R9, R12, 0x20, R10 ;  /* 0x000000200c097824 */ /* 0x004fe200078e020a */
[----:B------:R-:W-:Y:S01]  /*ed390*/  IADD3 R50, P2, PT, R10, UR6, RZ ;  /* 0x000000060a327c10 */ /* 0x000fe2000ff5e0ff */
[----:B------:R-:W2:Y:S01]  /*ed3a0*/  LDCU.64 UR50, c[0x0][0x398] ;  /* 0x00007300ff3277ac */ /* 0x000ea20008000a00 */
[----:B0-----:R-:W-:Y:S01]  /*ed3b0*/  VIADD R15, R28, UR16 ;  /* 0x000000101c0f7c36 */ /* 0x001fe20008000000 */
[----:B------:R-:W-:Y:S01]  /*ed3c0*/  STL [R1+0x58], R28 ;  /* 0x0000581c01007387 */ /* 0x000fe20000100800 */
[----:B------:R-:W0:Y:S02]  /*ed3d0*/  LDCU UR6, c[0x0][0x3b8] ;  /* 0x00007700ff0677ac */ /* 0x000e240008000800 */
[----:B------:R-:W-:Y:S01]  /*ed3e0*/  VIADD R27, R15, UR17 ;  /* 0x000000110f1b7c36 */ /* 0x000fe20008000000 */
[----:B------:R-:W-:Y:S01]  /*ed3f0*/  STL [R1+0x24], R56 ;  /* 0x0000243801007387 */ /* 0x000fe20000100800 */
[----:B------:R-:W-:Y:S01]  /*ed400*/  LEA.HI.X.SX32 R49, R10, UR7, 0x1, P2 ;  /* 0x000000070a317c11 */ /* 0x000fe200090f0eff */
[----:B------:R-:W0:Y:S01]  /*ed410*/  LDCU.64 UR16, c[0x0][0x390] ;  /* 0x00007200ff1077ac */ /* 0x000e220008000a00 */
[----:B------:R-:W-:Y:S01]  /*ed420*/  VIADD R11, R27, UR42 ;  /* 0x0000002a1b0b7c36 */ /* 0x000fe20008000000 */
[----:B------:R-:W-:Y:S01]  /*ed430*/  STL [R1+0x54], R15 ;  /* 0x0000540f01007387 */ /* 0x000fe20000100800 */
[----:B-1----:R-:W-:Y:S01]  /*ed440*/  IADD3 R48, P2, PT, R9, UR12, RZ ;  /* 0x0000000c09307c10 */ /* 0x002fe2000ff5e0ff */
[----:B------:R-:W1:Y:S01]  /*ed450*/  LDCU UR7, c[0x0][0x3b8] ;  /* 0x00007700ff0777ac */ /* 0x000e620008000800 */
[----:B------:R-:W-:Y:S01]  /*ed460*/  VIADD R26, R11, UR43 ;  /* 0x0000002b0b1a7c36 */ /* 0x000fe20008000000 */
[----:B------:R-:W-:Y:S01]  /*ed470*/  STL [R1+0x20], R55 ;  /* 0x0000203701007387 */ /* 0x000fe20000100800 */
[----:B------:R-:W-:Y:S01]  /*ed480*/  LEA.HI.X.SX32 R17, R9, UR13, 0x1, P2 ;  /* 0x0000000d09117c11 */ /* 0x000fe200090f0eff */
[----:B------:R-:W0:Y:S02]  /*ed490*/  LDCU UR11, c[0x0][0x3b8] ;  /* 0x00007700ff0b77ac */ /* 0x000e240008000800 */
[----:B------:R-:W-:Y:S01]  /*ed4a0*/  STL [R1+0x50], R27 ;  /* 0x0000501b01007387 */ /* 0x000fe20000100800 */
[----:B------:R-:W0:Y:S03]  /*ed4b0*/  LDCU UR12, c[0x0][0x3b8] ;  /* 0x00007700ff0c77ac */ /* 0x000e260008000800 */
[----:B------:R-:W-:Y:S01]  /*ed4c0*/  STL [R1+0x1c], R54 ;  /* 0x00001c3601007387 */ /* 0x000fe20000100800 */
[----:B------:R-:W0:Y:S03]  /*ed4d0*/  LDCU.64 UR42, c[0x0][0x398] ;  /* 0x00007300ff2a77ac */ /* 0x000e260008000a00 */
[----:B------:R-:W-:Y:S04]  /*ed4e0*/  STL [R1+0x4c], R11 ;  /* 0x00004c0b01007387 */ /* 0x000fe80000100800 */
[----:B------:R-:W2:Y:S04]  /*ed4f0*/  LDL R19, [R1+0xec] ;  /* 0x0000ec0001137983 */ /* 0x000ea80000100800 */
[----:B------:R-:W-:Y:S04]  /*ed500*/  STL [R1+0x18], R53 ;  /* 0x0000183501007387 */ /* 0x000fe80000100800 */
[----:B------:R-:W-:Y:S04]  /*ed510*/  STL [R1+0x48], R26 ;  /* 0x0000481a01007387 */ /* 0x000fe80000100800 */
[----:B------:R-:W-:Y:S04]  /*ed520*/  STL [R1+0xc], R50 ;  /* 0x00000c3201007387 */ /* 0x000fe80000100800 */
[----:B------:R-:W-:Y:S04]  /*ed530*/  STL [R1+0x8], R49 ;  /* 0x0000083101007387 */ /* 0x000fe80000100800 */
[----:B------:R-:W-:Y:S04]  /*ed540*/  STL [R1+0x4], R48 ;  /* 0x0000043001007387 */ /* 0x000fe80000100800 */
[----:B------:R-:W-:Y:S04]  /*ed550*/  STL [R1], R17 ;  /* 0x0000001101007387 */ /* 0x000fe80000100800 */
[----:B------:R-:W-:Y:S04]  /*ed560*/  STL [R1+0x660c], R60 ;  /* 0x00660c3c01007387 */ /* 0x000fe80000100800 */
[----:B------:R0:W-:Y:S04]  /*ed570*/  STL [R1+0x6608], R16 ;  /* 0x0066081001007387 */ /* 0x0001e80000100800 */
[----:B0-----:R-:W2:Y:S01]  /*ed580*/  LDL.LU R16, [R1+0xf0] ;  /* 0x0000f00001107983 */ /* 0x001ea20000300800 */
[----:B------:R-:W-:-:S05]  /*ed590*/  IMAD R11, R13, 0x20, R9 ;  /* 0x000000200d0b7824 */ /* 0x000fca00078e0209 */
[----:B------:R-:W-:Y:S01]  /*ed5a0*/  IADD3 R9, P3, PT, R11, UR16, RZ ;  /* 0x000000100b097c10 */ /* 0x000fe2000ff7e0ff */
[----:B------:R-:W-:-:S03]  /*ed5b0*/  IMAD R12, R20, 0x20, R11 ;  /* 0x00000020140c7824 */ /* 0x000fc600078e020b */
[----:B------:R-:W-:Y:S01]  /*ed5c0*/  LEA.HI.X.SX32 R11, R11, UR17, 0x1, P3 ;  /* 0x000000110b0b7c11 */ /* 0x000fe200098f0eff */
[----:B------:R-:W-:Y:S01]  /*ed5d0*/  VIADD R47, R26, UR44 ;  /* 0x0000002c1a2f7c36 */ /* 0x000fe20008000000 */
[C---:B------:R-:W-:Y:S01]  /*ed5e0*/  IADD3 R52, P3, PT, R18.reuse, UR24, RZ ;  /* 0x0000001812347c10 */ /* 0x040fe2000ff7e0ff */
[----:B------:R-:W0:Y:S03]  /*ed5f0*/  LDCU.64 UR16, c[0x0][0x398] ;  /* 0x00007300ff1077ac */ /* 0x000e260008000a00 */
[----:B------:R-:W-:Y:S01]  /*ed600*/  LEA.HI.X.SX32 R51, R18, UR25, 0x1, P3 ;  /* 0x0000001912337c11 */ /* 0x000fe200098f0eff */
[----:B------:R-:W-:Y:S01]  /*ed610*/  STL [R1+0x14], R52 ;  /* 0x0000143401007387 */ /* 0x000fe20000100800 */
[----:B--2---:R-:W-:-:S03]  /*ed620*/  SHF.R.S32.HI R15, RZ, 0x1f, R16 ;  /* 0x0000001fff0f7819 */ /* 0x004fc60000011410 */
[----:B------:R-:W2:Y:S01]  /*ed630*/  LDL R18, [R1+0xc0] ;  /* 0x0000c00001127983 */ /* 0x000ea20000100800 */
[----:B------:R-:W-:Y:S01]  /*ed640*/  SHF.R.S32.HI R60, RZ, 0x1f, R19 ;  /* 0x0000001fff3c7819 */ /* 0x000fe20000011413 */
[----:B------:R-:W-:Y:S01]  /*ed650*/  VIADD R46, R47, UR45 ;  /* 0x0000002d2f2e7c36 */ /* 0x000fe20008000000 */
[----:B------:R-:W-:Y:S01]  /*ed660*/  SHF.R.S32.HI R26, RZ, 0x1f, R26 ;  /* 0x0000001fff1a7819 */ /* 0x000fe2000001141a */
[----:B------:R-:W-:Y:S01]  /*ed670*/  STL [R1+0x662c], R15 ;  /* 0x00662c0f01007387 */ /* 0x000fe20000100800 */
[----:B------:R-:W-:Y:S01]  /*ed680*/  SHF.R.S32.HI R19, RZ, 0x1f, R24 ;  /* 0x0000001fff137819 */ /* 0x000fe20000011418 */
[----:B------:R-:W0:Y:S02]  /*ed690*/  LDCU.64 UR44, c[0x0][0x398] ;  /* 0x00007300ff2c77ac */ /* 0x000e240008000a00 */
[----:B------:R1:W-:Y:S01]  /*ed6a0*/  STL [R1+0x6628], R16 ;  /* 0x0066281001007387 */ /* 0x0003e20000100800 */
[----:B------:R-:W-:Y:S01]  /*ed6b0*/  IADD3 R10, P2, PT, R12, UR4, RZ ;  /* 0x000000040c0a7c10 */ /* 0x000fe2000ff5e0ff */
[----:B------:R-:W-:Y:S01]  /*ed6c0*/  VIADD R45, R46, UR46 ;  /* 0x0000002e2e2d7c36 */ /* 0x000fe20008000000 */
[----:B------:R-:W0:Y:S01]  /*ed6d0*/  LDCU UR4, c[0x0][0x3b8] ;  /* 0x00007700ff0477ac */ /* 0x000e220008000800 */
[----:B------:R-:W0:Y:S01]  /*ed6e0*/  LDCU.64 UR24, c[0x0][0x398] ;  /* 0x00007300ff1877ac */ /* 0x000e220008000a00 */
[----:B-1----:R-:W2:Y:S01]  /*ed6f0*/  LDL.LU R16, [R1+0xdc] ;  /* 0x0000dc0001107983 */ /* 0x002ea20000300800 */
[----:B------:R-:W-:-:S03]  /*ed700*/  SHF.R.S32.HI R15, RZ, 0x1f, R23 ;  /* 0x0000001fff0f7819 */ /* 0x000fc60000011417 */
[----:B------:R-:W-:Y:S04]  /*ed710*/  STL [R1+0x10], R51 ;  /* 0x0000103301007387 */ /* 0x000fe80000100800 */
[----:B------:R-:W-:Y:S04]  /*ed720*/  STL.64 [R1+0x6610], R60 ;  /* 0x0066103c01007387 */ /* 0x000fe80000100a00 */
[----:B------:R1:W-:Y:S02]  /*ed730*/  STL [R1+0x11c], R15 ;  /* 0x00011c0f01007387 */ /* 0x0003e40000100800 */
[----:B-1----:R-:W-:-:S02]  /*ed740*/  SHF.R.S32.HI R15, RZ, 0x1f, R38 ;  /* 0x0000001fff0f7819 */ /* 0x002fc40000011426 */
[----:B--2---:R1:W-:Y:S04]  /*ed750*/  STL [R1+0x6638], R16 ;  /* 0x0066381001007387 */ /* 0x0043e80000100800 */
[----:B-1----:R-:W2:Y:S04]  /*ed760*/  LDL.LU R16, [R1+0xd0] ;  /* 0x0000d00001107983 */ /* 0x002ea80000300800 */
[----:B------:R1:W-:Y:S04]  /*ed770*/  STL [R1+0x663c], R15 ;  /* 0x00663c0f01007387 */ /* 0x0003e80000100800 */
[----:B-1----:R-:W3:Y:S04]  /*ed780*/  LDL R15, [R1+0xcc] ;  /* 0x0000cc00010f7983 */ /* 0x002ee80000100800 */
[----:B--2---:R-:W-:Y:S01]  /*ed790*/  STL [R1+0x6640], R16 ;  /* 0x0066401001007387 */ /* 0x004fe20000100800 */
[----:B---3--:R-:W-:-:S05]  /*ed7a0*/  SHF.R.S32.HI R15, RZ, 0x1f, R15 ;  /* 0x0000001fff0f7819 */ /* 0x008fca000001140f */
[----:B------:R1:W-:Y:S04]  /*ed7b0*/  STL [R1+0x6644], R15 ;  /* 0x0066440f01007387 */ /* 0x0003e80000100800 */
[----:B-1----:R-:W2:Y:S01]  /*ed7c0*/  LDL.LU R15, [R1+0xc4] ;  /* 0x0000c400010f7983 */ /* 0x002ea20000300800 */
[----:B------:R-:W-:-:S05]  /*ed7d0*/  SHF.R.S32.HI R16, RZ, 0x1f, R37 ;  /* 0x0000001fff107819 */ /* 0x000fca0000011425 */
[----:B------:R2:W-:Y:S02]  /*ed7e0*/  STL [R1+0x13c], R16 ;  /* 0x00013c1001007387 */ /* 0x0005e40000100800 */
[----:B--2---:R-:W-:-:S05]  /*ed7f0*/  SHF.R.S32.HI R16, RZ, 0x1f, R15 ;  /* 0x0000001fff107819 */ /* 0x004fca000001140f */
[----:B------:R1:W-:Y:S04]  /*ed800*/  STL [R1+0x664c], R16 ;  /* 0x00664c1001007387 */ /* 0x0003e80000100800 */
[----:B-1----:R-:W2:Y:S04]  /*ed810*/  LDL.LU R16, [R1+0xbc] ;  /* 0x0000bc0001107983 */ /* 0x002ea80000300800 */
[----:B------:R2:W-:Y:S02]  /*ed820*/  STL [R1+0x6648], R15 ;  /* 0x0066480f01007387 */ /* 0x0005e40000100800 */
[----:B--2---:R-:W-:-:S05]  /*ed830*/  SHF.R.S32.HI R15, RZ, 0x1f, R16 ;  /* 0x0000001fff0f7819 */ /* 0x004fca0000011410 */
[----:B------:R1:W-:Y:S04]  /*ed840*/  STL [R1+0x6654], R15 ;  /* 0x0066540f01007387 */ /* 0x0003e80000100800 */
[----:B-1----:R-:W2:Y:S04]  /*ed850*/  LDL.LU R15, [R1+0xb4] ;  /* 0x0000b400010f7983 */ /* 0x002ea80000300800 */
[----:B------:R1:W-:Y:S02]  /*ed860*/  STL [R1+0x6650], R16 ;  /* 0x0066501001007387 */ /* 0x0003e40000100800 */
[----:B-1----:R-:W-:-:S05]  /*ed870*/  IMAD.MOV.U32 R16, RZ, RZ, R36 ;  /* 0x000000ffff107224 */ /* 0x002fca00078e0024 */
[----:B------:R-:W-:-:S05]  /*ed880*/  SHF.R.S32.HI R16, RZ, 0x1f, R16 ;  /* 0x0000001fff107819 */ /* 0x000fca0000011410 */
[----:B------:R2:W-:Y:S02]  /*ed890*/  STL [R1+0x14c], R16 ;  /* 0x00014c1001007387 */ /* 0x0005e40000100800 */
[----:B--2---:R-:W-:-:S05]  /*ed8a0*/  SHF.R.S32.HI R16, RZ, 0x1f, R15 ;  /* 0x0000001fff107819 */ /* 0x004fca000001140f */
[----:B------:R1:W-:Y:S04]  /*ed8b0*/  STL [R1+0x665c], R16 ;  /* 0x00665c1001007387 */ /* 0x0003e80000100800 */
[----:B-1----:R-:W2:Y:S04]  /*ed8c0*/  LDL.LU R16, [R1+0xac] ;  /* 0x0000ac0001107983 */ /* 0x002ea80000300800 */
[----:B------:R1:W-:Y:S02]  /*ed8d0*/  STL [R1+0x6658], R15 ;  /* 0x0066580f01007387 */ /* 0x0003e40000100800 */
[----:B-1----:R-:W-:-:S05]  /*ed8e0*/  SHF.R.S32.HI R15, RZ, 0x1f, R35 ;  /* 0x0000001fff0f7819 */ /* 0x002fca0000011423 */
[----:B------:R2:W-:Y:S02]  /*ed8f0*/  STL [R1+0x154], R15 ;  /* 0x0001540f01007387 */ /* 0x0005e40000100800 */
[----:B--2---:R-:W-:-:S05]  /*ed900*/  SHF.R.S32.HI R15, RZ, 0x1f, R16 ;  /* 0x0000001fff0f7819 */ /* 0x004fca0000011410 */
[----:B------:R1:W-:Y:S04]  /*ed910*/  STL [R1+0x6664], R15 ;  /* 0x0066640f01007387 */ /* 0x0003e80000100800 */
[----:B-1----:R-:W2:Y:S04]  /*ed920*/  LDL.LU R15, [R1+0xa4] ;  /* 0x0000a400010f7983 */ /* 0x002ea80000300800 */
[----:B------:R1:W-:Y:S04]  /*ed930*/  STL [R1+0x6660], R16 ;  /* 0x0066601001007387 */ /* 0x0003e80000100800 */
[----:B-1----:R-:W3:Y:S02]  /*ed940*/  LDL R16, [R1+0xa8] ;  /* 0x0000a80001107983 */ /* 0x002ee40000100800 */
[----:B---3--:R-:W-:-:S05]  /*ed950*/  SHF.R.S32.HI R16, RZ, 0x1f, R16 ;  /* 0x0000001fff107819 */ /* 0x008fca0000011410 */
        /* <DEDUP_REMOVED lines=17> */
[----:B------:R1:W-:Y:S02]  /*eda70*/  STL [R1+0x6678], R15 ;  /* 0x0066780f01007387 */ /* 0x0003e40000100800 */
[----:B-1----:R-:W-:-:S02]  /*eda80*/  SHF.R.S32.HI R15, RZ, 0x1f, R7 ;  /* 0x0000001fff0f7819 */ /* 0x002fc40000011407 */
[----:B------:R-:W3:Y:S04]  /*eda90*/  LDL.LU R7, [R1+0x675c] ;  /* 0x00675c0001077983 */ /* 0x000ee80000300800 */
        /* <DEDUP_REMOVED lines=53> */
[----:B------:R2:W-:Y:S01]  /*eddf0*/  STL [R1+0x1b4], R15 ;  /* 0x0001b40f01007387 */ /* 0x0005e20000100800 */
[----:B------:R-:W-:Y:S01]  /*ede00*/  SHF.R.S32.HI R23, RZ, 0x1f, R25 ;  /* 0x0000001fff177819 */ /* 0x000fe20000011419 */
[----:B------:R-:W-:Y:S01]  /*ede10*/  VIADD R44, R45, UR47 ;  /* 0x0000002f2d2c7c36 */ /* 0x000fe20008000000 */
[----:B------:R-:W-:Y:S01]  /*ede20*/  SHF.R.S32.HI R18, RZ, 0x1f, R18 ;  /* 0x0000001fff127819 */ /* 0x000fe20000011412 */
[----:B------:R-:W-:Y:S01]  /*ede30*/  IMAD.MOV.U32 R60, RZ, RZ, R40 ;  /* 0x000000ffff3c7224 */ /* 0x000fe200078e0028 */
[----:B------:R-:W-:Y:S01]  /*ede40*/  LEA.HI.X.SX32 R12, R12, UR5, 0x1, P2 ;  /* 0x000000050c0c7c11 */ /* 0x000fe200090f0eff */
[----:B------:R-:W-:Y:S01]  /*ede50*/  VIADD R43, R44, UR48 ;  /* 0x000000302c2b7c36 */ /* 0x000fe20008000000 */
[----:B--2---:R-:W-:Y:S01]  /*ede60*/  SHF.R.S32.HI R15, RZ, 0x1f, R16 ;  /* 0x0000001fff0f7819 */ /* 0x004fe20000011410 */
[----:B------:R-:W-:Y:S01]  /*ede70*/  IMAD.MOV.U32 R61, RZ, RZ, R39 ;  /* 0x000000ffff3d7224 */ /* 0x000fe200078e0027 */
[----:B------:R-:W-:Y:S01]  /*ede80*/  IADD3 R13, P2, PT, R14, UR28, RZ ;  /* 0x0000001c0e0d7c10 */ /* 0x000fe2000ff5e0ff */
[----:B------:R-:W1:Y:S02]  /*ede90*/  LDCU.64 UR48, c[0x0][0x398] ;  /* 0x00007300ff3077ac */ /* 0x000e640008000a00 */
[----:B------:R2:W-:Y:S01]  /*edea0*/  STL [R1+0x6724], R15 ;  /* 0x0067240f01007387 */ /* 0x0005e20000100800 */
[----:B------:R-:W0:Y:S01]  /*edeb0*/  LDCU.64 UR46, c[0x0][0x398] ;  /* 0x00007300ff2e77ac */ /* 0x000e220008000a00 */
[----:B------:R-:W0:Y:S02]  /*edec0*/  LDCU UR5, c[0x0][0x398] ;  /* 0x00007300ff0577ac */ /* 0x000e240008000800 */
[----:B--2---:R-:W2:Y:S04]  /*eded0*/  LDL.LU R15, [R1+0x240] ;  /* 0x00024000010f7983 */ /* 0x004ea80000300800 */
[----:B------:R0:W-:Y:S02]  /*edee0*/  STL [R1+0x6720], R16 ;  /* 0x0067201001007387 */ /* 0x0001e40000100800 */
[----:B0-----:R-:W-:-:S02]  /*edef0*/  IMAD.MOV.U32 R16, RZ, RZ, R23 ;  /* 0x000000ffff107224 */ /* 0x001fc400078e0017 */
[----:B------:R-:W4:Y:S04]  /*edf00*/  LDL.LU R23, [R1+0x6750] ;  /* 0x0067500001177983 */ /* 0x000f280000300800 */
[----:B------:R-:W-:Y:S04]  /*edf10*/  STL [R1+0x1bc], R26 ;  /* 0x0001bc1a01007387 */ /* 0x000fe80000100800 */
[----:B------:R3:W-:Y:S01]  /*edf20*/  STL.64 [R1+0x66c0], R46 ;  /* 0x0066c02e01007387 */ /* 0x0007e20000100a00 */
[----:B------:R-:W-:Y:S02]  /*edf30*/  VIADD R42, R43, UR14 ;  /* 0x0000000e2b2a7c36 */ /* 0x000fe40008000000 */
[----:B---3--:R-:W-:-:S02]  /*edf40*/  IMAD.MOV.U32 R46, RZ, RZ, R21 ;  /* 0x000000ffff2e7224 */ /* 0x008fc400078e0015 */
[----:B------:R-:W3:Y:S01]  /*edf50*/  LDL.LU R21, [R1+0x674c] ;  /* 0x00674c0001157983 */ /* 0x000ee20000300800 */
[----:B------:R-:W-:Y:S01]  /*edf60*/  VIADD R41, R42, UR15 ;  /* 0x0000000f2a297c36 */ /* 0x000fe20008000000 */
[----:B------:R-:W-:Y:S01]  /*edf70*/  SHF.R.S32.HI R20, RZ, 0x1f, R61 ;  /* 0x0000001fff147819 */ /* 0x000fe2000001143d */
[----:B------:R-:W-:Y:S01]  /*edf80*/  IMAD.MOV.U32 R47, RZ, RZ, R25 ;  /* 0x000000ffff2f7224 */ /* 0x000fe200078e0019 */
[----:B------:R0:W-:Y:S01]  /*edf90*/  STL.64 [R1+0x66c8], R44 ;  /* 0x0066c82c01007387 */ /* 0x0001e20000100a00 */
[----:B------:R-:W-:Y:S01]  /*edfa0*/  VIADD R40, R41, UR18 ;  /* 0x0000001229287c36 */ /* 0x000fe20008000000 */
[----:B------:R-:W-:Y:S01]  /*edfb0*/  LEA.HI.X.SX32 R14, R14, UR29, 0x1, P2 ;  /* 0x0000001d0e0e7c11 */ /* 0x000fe200090f0eff */
[----:B------:R-:W1:Y:S02]  /*edfc0*/  LDCU.64 UR14, c[0x0][0x398] ;  /* 0x00007300ff0e77ac */ /* 0x000e640008000a00 */
[----:B------:R-:W-:Y:S01]  /*edfd0*/  VIADD R39, R40, UR19 ;  /* 0x0000001328277c36 */ /* 0x000fe20008000000 */
[----:B------:R0:W-:Y:S01]  /*edfe0*/  STL.64 [R1+0x66d0], R42 ;  /* 0x0066d02a01007387 */ /* 0x0001e20000100a00 */
[----:B------:R-:W1:Y:S02]  /*edff0*/  LDCU.64 UR18, c[0x0][0x398] ;  /* 0x00007300ff1277ac */ /* 0x000e640008000a00 */
[----:B------:R-:W-:Y:S01]  /*ee000*/  VIADD R38, R39, UR32 ;  /* 0x0000002027267c36 */ /* 0x000fe20008000000 */
[----:B------:R-:W1:Y:S03]  /*ee010*/  LDCU.64 UR28, c[0x0][0x398] ;  /* 0x00007300ff1c77ac */ /* 0x000e660008000a00 */
[----:B------:R-:W-:Y:S01]  /*ee020*/  VIADD R37, R38, UR33 ;  /* 0x0000002126257c36 */ /* 0x000fe20008000000 */
[----:B------:R4:W-:Y:S01]  /*ee030*/  STL.64 [R1+0x66d8], R40 ;  /* 0x0066d82801007387 */ /* 0x0009e20000100a00 */
[----:B0-----:R-:W-:Y:S01]  /*ee040*/  IMAD.MOV.U32 R45, RZ, RZ, R46 ;  /* 0x000000ffff2d7224 */ /* 0x001fe200078e002e */
[----:B------:R-:W0:Y:S01]  /*ee050*/  LDCU.64 UR32, c[0x0][0x398] ;  /* 0x00007300ff2077ac */ /* 0x000e220008000a00 */
[----:B------:R-:W-:Y:S01]  /*ee060*/  SHF.R.S32.HI R42, RZ, 0x1f, R38 ;  /* 0x0000001fff2a7819 */ /* 0x000fe20000011426 */
[----:B------:R-:W-:Y:S01]  /*ee070*/  VIADD R36, R37, UR34 ;  /* 0x0000002225247c36 */ /* 0x000fe20008000000 */
[----:B------:R-:W-:Y:S04]  /*ee080*/  STL [R1+0x66e0], R41 ;  /* 0x0066e02901007387 */ /* 0x000fe80000100800 */
[----:B------:R0:W-:Y:S04]  /*ee090*/  STL [R1+0x6728], R42 ;  /* 0x0067282a01007387 */ /* 0x0001e80000100800 */
[----:B------:R-:W-:Y:S04]  /*ee0a0*/  STL.64 [R1+0x66e8], R38 ;  /* 0x0066e82601007387 */ /* 0x000fe80000100a00 */
[----:B------:R-:W-:Y:S04]  /*ee0b0*/  STL [R1+0x66f0], R39 ;  /* 0x0066f02701007387 */ /* 0x000fe80000100800 */
[----:B------:R-:W-:Y:S04]  /*ee0c0*/  STL.64 [R1+0x66f8], R36 ;  /* 0x0066f82401007387 */ /* 0x000fe80000100a00 */
[----:B------:R0:W-:Y:S01]  /*ee0d0*/  STL [R1+0x6700], R37 ;  /* 0x0067002501007387 */ /* 0x0001e20000100800 */
[----:B------:R-:W-:Y:S01]  /*ee0e0*/  VIADD R35, R36, UR35 ;  /* 0x0000002324237c36 */ /* 0x000fe20008000000 */
[----:B------:R-:W0:Y:S01]  /*ee0f0*/  LDCU.64 UR34, c[0x0][0x398] ;  /* 0x00007300ff2277ac */ /* 0x000e220008000a00 */
[----:B--2---:R-:W-:-:S02]  /*ee100*/  IMAD.MOV.U32 R46, RZ, RZ, R15 ;  /* 0x000000ffff2e7224 */ /* 0x004fc400078e000f */
[----:B------:R-:W2:Y:S01]  /*ee110*/  LDL R15, [R1+0x40] ;  /* 0x00004000010f7983 */ /* 0x000ea20000100800 */
[----:B------:R-:W-:-:S04]  /*ee120*/  VIADD R34, R35, UR36 ;  /* 0x0000002423227c36 */ /* 0x000fc80008000000 */
[----:B------:R-:W-:Y:S02]  /*ee130*/  VIADD R33, R34, UR37 ;  /* 0x0000002522217c36 */ /* 0x000fe40008000000 */
[----:B------:R-:W-:Y:S02]  /*ee140*/  IMAD.MOV.U32 R43, RZ, RZ, R24 ;  /* 0x000000ffff2b7224 */ /* 0x000fe400078e0018 */
[----:B------:R-:W-:Y:S02]  /*ee150*/  IMAD.MOV.U32 R44, RZ, RZ, R47 ;  /* 0x000000ffff2c7224 */ /* 0x000fe400078e002f */
[----:B----4-:R-:W-:Y:S01]  /*ee160*/  IMAD.MOV.U32 R40, RZ, RZ, R23 ;  /* 0x000000ffff287224 */ /* 0x010fe200078e0017 */
[----:B------:R4:W-:Y:S01]  /*ee170*/  STL.64 [R1+0x6708], R34 ;  /* 0x0067082201007387 */ /* 0x0009e20000100a00 */
[----:B------:R-:W-:Y:S01]  /*ee180*/  VIADD R32, R33, UR38 ;  /* 0x0000002621207c36 */ /* 0x000fe20008000000 */
[----:B------:R-:W1:Y:S03]  /*ee190*/  LDCU.64 UR36, c[0x0][0x398] ;  /* 0x00007300ff2477ac */ /* 0x000e660008000a00 */
[----:B------:R-:W-:-:S02]  /*ee1a0*/  VIADD R31, R32, UR39 ;  /* 0x00000027201f7c36 */ /* 0x000fc40008000000 */
[----:B------:R-:W-:Y:S02]  /*ee1b0*/  IMAD.MOV.U32 R47, RZ, RZ, R19 ;  /* 0x000000ffff2f7224 */ /* 0x000fe400078e0013 */
[----:B0-----:R-:W-:Y:S02]  /*ee1c0*/  IMAD.MOV.U32 R42, RZ, RZ, R44 ;  /* 0x000000ffff2a7224 */ /* 0x001fe400078e002c */
[----:B------:R-:W-:Y:S01]  /*ee1d0*/  IMAD.MOV.U32 R41, RZ, RZ, R40 ;  /* 0x000000ffff297224 */ /* 0x000fe200078e0028 */
[----:B------:R-:W-:Y:S01]  /*ee1e0*/  STL.64 [R1+0x6710], R32 ;  /* 0x0067102001007387 */ /* 0x000fe20000100a00 */
[----:B------:R-:W-:Y:S01]  /*ee1f0*/  VIADD R30, R31, UR40 ;  /* 0x000000281f1e7c36 */ /* 0x000fe20008000000 */
[----:B------:R-:W0:Y:S03]  /*ee200*/  LDCU.64 UR38, c[0x0][0x398] ;  /* 0x00007300ff2677ac */ /* 0x000e260008000a00 */
[----:B------:R-:W-:-:S02]  /*ee210*/  VIADD R29, R30, UR41 ;  /* 0x000000291e1d7c36 */ /* 0x000fc40008000000 */
[----:B------:R-:W-:Y:S02]  /*ee220*/  IMAD.MOV.U32 R19, RZ, RZ, R22 ;  /* 0x000000ffff137224 */ /* 0x000fe400078e0016 */
[----:B------:R-:W-:Y:S02]  /*ee230*/  IMAD.MOV.U32 R44, RZ, RZ, R47 ;  /* 0x000000ffff2c7224 */ /* 0x000fe400078e002f */
[----:B------:R-:W-:Y:S01]  /*ee240*/  IMAD.MOV.U32 R40, RZ, RZ, R46 ;  /* 0x000000ffff287224 */ /* 0x000fe200078e002e */
[----:B------:R0:W-:Y:S01]  /*ee250*/  STL.64 [R1+0x6718], R30 ;  /* 0x0067181e01007387 */ /* 0x0001e20000100a00 */
[----:B------:R-:W-:Y:S01]  /*ee260*/  VIADD R28, R29, UR31 ;  /* 0x0000001f1d1c7c36 */ /* 0x000fe20008000000 */
[----:B------:R-:W0:Y:S03]  /*ee270*/  LDCU.64 UR40, c[0x0][0x398] ;  /* 0x00007300ff2877ac */ /* 0x000e260008000a00 */
[----:B------:R-:W-:-:S02]  /*ee280*/  VIADD R27, R28, UR21 ;  /* 0x000000151c1b7c36 */ /* 0x000fc40008000000 */
[----:B------:R-:W-:Y:S02]  /*ee290*/  IMAD.MOV.U32 R47, RZ, RZ, R61 ;  /* 0x000000ffff2f7224 */ /* 0x000fe400078e003d */
[----:B------:R-:W-:Y:S01]  /*ee2a0*/  IMAD.MOV.U32 R46, RZ, RZ, R16 ;  /* 0x000000ffff2e7224 */ /* 0x000fe200078e0010 */
[----:B------:R-:W-:Y:S01]  /*ee2b0*/  SHF.R.S32.HI R37, RZ, 0x1f, R28 ;  /* 0x0000001fff257819 */ /* 0x000fe2000001141c */
[----:B------:R-:W-:Y:S02]  /*ee2c0*/  VIADD R26, R27, UR23 ;  /* 0x000000171b1a7c36 */ /* 0x000fe40008000000 */
[----:B----4-:R-:W-:Y:S01]  /*ee2d0*/  IMAD.MOV.U32 R35, RZ, RZ, R19 ;  /* 0x000000ffff237224 */ /* 0x010fe200078e0013 */
[----:B------:R-:W-:Y:S01]  /*ee2e0*/  STL [R1+0x672c], R31 ;  /* 0x00672c1f01007387 */ /* 0x000fe20000100800 */
[----:B------:R-:W-:Y:S01]  /*ee2f0*/  VIADD R25, R26, UR27 ;  /* 0x0000001b1a197c36 */ /* 0x000fe20008000000 */
[----:B------:R-:W4:Y:S03]  /*ee300*/  LDCU UR21, c[0x0][0x398] ;  /* 0x00007300ff1577ac */ /* 0x000f260008000800 */
[----:B------:R-:W-:Y:S01]  /*ee310*/  VIADD R24, R25, UR54 ;  /* 0x0000003619187c36 */ /* 0x000fe20008000000 */
[----:B------:R-:W1:Y:S03]  /*ee320*/  LDCU UR31, c[0x0][0x398] ;  /* 0x00007300ff1f77ac */ /* 0x000e660008000800 */
[----:B------:R-:W-:-:S02]  /*ee330*/  VIADD R23, R24, UR10 ;  /* 0x0000000a18177c36 */ /* 0x000fc40008000000 */
[----:B---3--:R-:W-:Y:S02]  /*ee340*/  IMAD.MOV.U32 R61, RZ, RZ, R21 ;  /* 0x000000ffff3d7224 */ /* 0x008fe400078e0015 */
[----:B------:R-:W-:Y:S01]  /*ee350*/  IMAD.MOV.U32 R16, RZ, RZ, R20 ;  /* 0x000000ffff107224 */ /* 0x000fe200078e0014 */
[----:B------:R3:W-:Y:S01]  /*ee360*/  STL [R1+0x6730], R29 ;  /* 0x0067301d01007387 */ /* 0x0007e20000100800 */
[----:B------:R-:W-:Y:S02]  /*ee370*/  VIADD R22, R23, UR6 ;  /* 0x0000000617167c36 */ /* 0x000fe40008000000 */
[----:B------:R-:W-:Y:S02]  /*ee380*/  IMAD.MOV.U32 R38, RZ, RZ, R46 ;  /* 0x000000ffff267224 */ /* 0x000fe400078e002e */
[----:B------:R-:W-:Y:S02]  /*ee390*/  IMAD.MOV.U32 R39, RZ, RZ, R42 ;  /* 0x000000ffff277224 */ /* 0x000fe400078e002a */
[----:B------:R-:W-:Y:S01]  /*ee3a0*/  IMAD.MOV.U32 R36, RZ, RZ, R40 ;  /* 0x000000ffff247224 */ /* 0x000fe200078e0028 */
[----:B0-----:R-:W-:Y:S01]  /*ee3b0*/  SHF.R.S32.HI R30, RZ, 0x1f, R26 ;  /* 0x0000001fff1e7819 */ /* 0x001fe2000001141a */
[----:B------:R-:W-:Y:S01]  /*ee3c0*/  VIADD R21, R22, UR7 ;  /* 0x0000000716157c36 */ /* 0x000fe20008000000 */
[----:B------:R0:W-:Y:S01]  /*ee3d0*/  STL [R1+0x6738], R37 ;  /* 0x0067382501007387 */ /* 0x0001e20000100800 */
[----:B------:R-:W-:Y:S01]  /*ee3e0*/  IMAD.MOV.U32 R46, RZ, RZ, R18 ;  /* 0x000000ffff2e7224 */ /* 0x000fe200078e0012 */
[----:B------:R-:W1:Y:S01]  /*ee3f0*/  LDCU UR23, c[0x0][0x398] ;  /* 0x00007300ff1777ac */ /* 0x000e620008000800 */
[----:B------:R-:W-:Y:S01]  /*ee400*/  VIADD R20, R21, UR11 ;  /* 0x0000000b15147c36 */ /* 0x000fe20008000000 */
[----:B------:R1:W-:Y:S01]  /*ee410*/  STL [R1+0x6734], R28 ;  /* 0x0067341c01007387 */ /* 0x0003e20000100800 */
[----:B------:R-:W-:Y:S01]  /*ee420*/  IMAD.MOV.U32 R33, RZ, RZ, R35 ;  /* 0x000000ffff217224 */ /* 0x000fe200078e0023 */
[----:B---3--:R-:W-:Y:S01]  /*ee430*/  SHF.R.S32.HI R29, RZ, 0x1f, R21 ;  /* 0x0000001fff1d7819 */ /* 0x008fe20000011415 */
[----:B------:R-:W-:Y:S01]  /*ee440*/  VIADD R19, R20, UR12 ;  /* 0x0000000c14137c36 */ /* 0x000fe20008000000 */
[----:B------:R-:W-:Y:S01]  /*ee450*/  STL [R1+0x673c], R27 ;  /* 0x00673c1b01007387 */ /* 0x000fe20000100800 */
[----:B------:R-:W-:Y:S01]  /*ee460*/  IMAD.MOV.U32 R35, RZ, RZ, R33 ;  /* 0x000000ffff237224 */ /* 0x000fe200078e0021 */
[----:B0-----:R-:W-:Y:S01]  /*ee470*/  SHF.R.S32.HI R37, RZ, 0x1f, R20 ;  /* 0x0000001fff257819 */ /* 0x001fe20000011414 */
[----:B------:R-:W-:Y:S01]  /*ee480*/  VIADD R18, R19, UR4 ;  /* 0x0000000413127c36 */ /* 0x000fe20008000000 */
[----:B------:R-:W3:Y:S01]  /*ee490*/  LDL R31, [R1+0x34] ;  /* 0x00003400011f7983 */ /* 0x000ee20000100800 */
[----:B------:R-:W-:Y:S01]  /*ee4a0*/  SHF.R.S32.HI R42, RZ, 0x1f, R22 ;  /* 0x0000001fff2a7819 */ /* 0x000fe20000011416 */
[----:B------:R-:W-:Y:S01]  /*ee4b0*/  IMAD.MOV.U32 R40, RZ, RZ, R47 ;  /* 0x000000ffff287224 */ /* 0x000fe200078e002f */
[----:B------:R-:W0:Y:S01]  /*ee4c0*/  LDCU UR4, c[0x0][0x3b8] ;  /* 0x00007700ff0477ac */ /* 0x000e220008000800 */
[----:B------:R4:W-:Y:S01]  /*ee4d0*/  STL.64 [R1+0x6740], R24 ;  /* 0x0067401801007387 */ /* 0x0009e20000100a00 */
[C---:B------:R-:W-:Y:S01]  /*ee4e0*/  IADD3 R32, P4, PT, R18.reuse, R5, RZ ;  /* 0x0000000512207210 */ /* 0x040fe20007f9e0ff */
[----:B------:R-:W0:Y:S02]  /*ee4f0*/  LDCU.64 UR12, c[0x0][0x398] ;  /* 0x00007300ff0c77ac */ /* 0x000e240008000a00 */
[----:B-1----:R-:W3:Y:S01]  /*ee500*/  LDL R28, [R1+0x38] ;  /* 0x00003800011c7983 */ /* 0x002ee20000100800 */
[----:B------:R-:W1:Y:S01]  /*ee510*/  LDCU.64 UR10, c[0x0][0x398] ;  /* 0x00007300ff0a77ac */ /* 0x000e620008000a00 */
[----:B------:R-:W0:Y:S01]  /*ee520*/  LDCU.64 UR6, c[0x0][0x398] ;  /* 0x00007300ff0677ac */ /* 0x000e220008000a00 */
[----:B----4-:R-:W-:-:S02]  /*ee530*/  IADD3 R24, P3, PT, R18, R4, RZ ;  /* 0x0000000412187210 */ /* 0x010fc40007f7e0ff */
[----:B------:R-:W-:Y:S01]  /*ee540*/  SHF.R.S32.HI R25, RZ, 0x1f, R18 ;  /* 0x0000001fff197819 */ /* 0x000fe20000011412 */
[----:B------:R-:W4:Y:S04]  /*ee550*/  LDCU.64 UR54, c[0x0][0x398] ;  /* 0x00007300ff3677ac */ /* 0x000f280008000a00 */
[----:B------:R-:W-:Y:S01]  /*ee560*/  IMAD.X R25, R25, 0x1, R3, P3 ;  /* 0x0000000119197824 */ /* 0x000fe200018e0603 */
[----:B------:R-:W0:Y:S04]  /*ee570*/  LDCU UR27, c[0x0][0x398] ;  /* 0x00007300ff1b77ac */ /* 0x000e280008000800 */
[----:B------:R1:W-:Y:S01]  /*ee580*/  STL.64 [R1+0x5058], R24 ;  /* 0x0050581801007387 */ /* 0x0003e20000100a00 */
[----:B------:R-:W-:-:S02]  /*ee590*/  IADD3 R34, P2, PT, R18, R8, RZ ;  /* 0x0000000812227210 */ /* 0x000fc40007f5e0ff */
[----:B-1----:R-:W-:-:S05]  /*ee5a0*/  SHF.R.S32.HI R25, RZ, 0x1f, R18 ;  /* 0x0000001fff197819 */ /* 0x002fca0000011412 */
[----:B--2---:R-:W-:-:S05]  /*ee5b0*/  IMAD.X R33, R25, 0x1, R15, P4 ;  /* 0x0000000119217824 */ /* 0x004fca00020e060f */
[----:B------:R1:W-:Y:S02]  /*ee5c0*/  STL.64 [R1+0x5050], R32 ;  /* 0x0050502001007387 */ /* 0x0003e40000100a00 */
[----:B-1----:R-:W-:Y:S02]  /*ee5d0*/  IMAD.MOV.U32 R33, RZ, RZ, R35 ;  /* 0x000000ffff217224 */ /* 0x002fe400078e0023 */
[----:B------:R-:W-:-:S05]  /*ee5e0*/  IMAD.X R35, R25, 0x1, R7, P2 ;  /* 0x0000000119237824 */ /* 0x000fca00010e0607 */
[----:B------:R1:W-:Y:S02]  /*ee5f0*/  STL.64 [R1+0x5048], R34 ;  /* 0x0050482201007387 */ /* 0x0003e40000100a00 */
[----:B-1----:R-:W-:Y:S02]  /*ee600*/  IMAD.MOV.U32 R35, RZ, RZ, R2 ;  /* 0x000000ffff237224 */ /* 0x002fe400078e0002 */
[----:B------:R-:W2:Y:S01]  /*ee610*/  LDL.LU R2, [R1+0x6748] ;  /* 0x0067480001027983 */ /* 0x000ea20000300800 */
[----:B------:R-:W-:Y:S02]  /*ee620*/  IADD3 R24, P3, PT, R18, R6, RZ ;  /* 0x0000000612187210 */ /* 0x000fe40007f7e0ff */
[----:B------:R-:W-:-:S03]  /*ee630*/  SHF.R.S32.HI R27, RZ, 0x1f, R19 ;  /* 0x0000001fff1b7819 */ /* 0x000fc60000011413 */
[----:B------:R-:W-:Y:S01]  /*ee640*/  IMAD.X R25, R25, 0x1, R33, P3 ;  /* 0x0000000119197824 */ /* 0x000fe200018e0621 */
[----:B------:R-:W-:-:S04]  /*ee650*/  IADD3 R32, P4, PT, R19, R10, RZ ;  /* 0x0000000a13207210 */ /* 0x000fc80007f9e0ff */
[----:B------:R1:W-:Y:S01]  /*ee660*/  STL.64 [R1+0x5040], R24 ;  /* 0x0050401801007387 */ /* 0x0003e20000100a00 */
[----:B------:R-:W-:Y:S01]  /*ee670*/  IADD3 R34, P2, PT, R19, R9, RZ ;  /* 0x0000000913227210 */ /* 0x000fe20007f5e0ff */
[----:B-1----:R-:W-:Y:S02]  /*ee680*/  IMAD.MOV.U32 R25, RZ, RZ, R33 ;  /* 0x000000ffff197224 */ /* 0x002fe400078e0021 */
[----:B------:R-:W-:Y:S01]  /*ee690*/  IMAD.X R33, R27, 0x1, R12, P4 ;  /* 0x000000011b217824 */ /* 0x000fe200020e060c */
[----:B------:R-:W-:-:S04]  /*ee6a0*/  IADD3 R24, P3, PT, R19, R48, RZ ;  /* 0x0000003013187210 */ /* 0x000fc80007f7e0ff */
[----:B------:R1:W-:Y:S02]  /*ee6b0*/  STL.64 [R1+0x5038], R32 ;  /* 0x0050382001007387 */ /* 0x0003e40000100a00 */
        /* <DEDUP_REMOVED lines=22> */
[----:B---3--:R-:W-:-:S04]  /*ee820*/  IADD3 R24, P3, PT, R19, R31, RZ ;  /* 0x0000001f13187210 */ /* 0x008fc80007f7e0ff */
[----:B------:R1:W-:Y:S02]  /*ee830*/  STL.64 [R1+0x5008], R32 ;  /* 0x0050082001007387 */ /* 0x0003e40000100a00 */
[----:B-1----:R-:W-:Y:S02]  /*ee840*/  IMAD.MOV.U32 R33, RZ, RZ, R35 ;  /* 0x000000ffff217224 */ /* 0x002fe400078e0023 */
[----:B------:R-:W-:Y:S01]  /*ee850*/  IMAD.X R35, R27, 0x1, R57, P2 ;  /* 0x000000011b237824 */ /* 0x000fe200010e0639 */
[----:B------:R-:W-:-:S04]  /*ee860*/  IADD3 R32, P4, PT, R19, R59, RZ ;  /* 0x0000003b13207210 */ /* 0x000fc80007f9e0ff */
[----:B------:R1:W-:Y:S02]  /*ee870*/  STL.64 [R1+0x5000], R34 ;  /* 0x0050002201007387 */ /* 0x0003e40000100a00 */
[----:B-1----:R-:W-:Y:S02]  /*ee880*/  IMAD.MOV.U32 R35, RZ, RZ, R25 ;  /* 0x000000ffff237224 */ /* 0x002fe400078e0019 */
[----:B------:R-:W-:-:S05]  /*ee890*/  IMAD.X R25, R27, 0x1, R33, P3 ;  /* 0x000000011b197824 */ /* 0x000fca00018e0621 */
[----:B------:R1:W-:Y:S02]  /*ee8a0*/  STL.64 [R1+0x4ff8], R24 ;  /* 0x004ff81801007387 */ /* 0x0003e40000100a00 */
[----:B-1----:R-:W-:Y:S02]  /*ee8b0*/  IMAD.MOV.U32 R25, RZ, RZ, R33 ;  /* 0x000000ffff197224 */ /* 0x002fe400078e0021 */
[----:B------:R-:W-:Y:S01]  /*ee8c0*/  IMAD.X R33, R27, 0x1, R28, P4 ;  /* 0x000000011b217824 */ /* 0x000fe200020e061c */
[----:B------:R-:W-:-:S04]  /*ee8d0*/  IADD3 R24, P3, PT, R19, R13, RZ ;  /* 0x0000000d13187210 */ /* 0x000fc80007f7e0ff */
[----:B------:R1:W-:Y:S02]  /*ee8e0*/  STL.64 [R1+0x4ff0], R32 ;  /* 0x004ff02001007387 */ /* 0x0003e40000100a00 */
[----:B-1----:R-:W-:Y:S01]  /*ee8f0*/  IMAD.MOV.U32 R33, RZ, RZ, R35 ;  /* 0x000000ffff217224 */ /* 0x002fe200078e0023 */
[C---:B------:R-:W-:Y:S02]  /*ee900*/  IADD3 R32, P4, PT, R19.reuse, R4, RZ ;  /* 0x0000000413207210 */ /* 0x040fe40007f9e0ff */
[----:B--2---:R-:W-:-:S05]  /*ee910*/  IADD3 R34, P2, PT, R19, R2, RZ ;  /* 0x0000000213227210 */ /* 0x004fca0007f5e0ff */
[----:B------:R-:W-:-:S05]  /*ee920*/  IMAD.X R35, R27, 0x1, R0, P2 ;  /* 0x000000011b237824 */ /* 0x000fca00010e0600 */
        /* <DEDUP_REMOVED lines=8> */
[----:B------:R1:W-:Y:S04]  /*ee9b0*/  STL.64 [R1+0x4fd8], R32 ;  /* 0x004fd82001007387 */ /* 0x0003e80000100a00 */
[----:B------:R-:W-:Y:S01]  /*ee9c0*/  STL [R1+0x6618], R18 ;  /* 0x0066181201007387 */ /* 0x000fe20000100800 */
[----:B-1----:R-:W-:Y:S02]  /*ee9d0*/  IMAD.MOV.U32 R33, RZ, RZ, R35 ;  /* 0x000000ffff217224 */ /* 0x002fe400078e0023 */
[----:B------:R-:W-:Y:S01]  /*ee9e0*/  IMAD.X R35, R27, 0x1, R15, P2 ;  /* 0x000000011b237824 */ /* 0x000fe200010e060f */
[----:B------:R-:W-:-:S04]  /*ee9f0*/  IADD3 R32, P4, PT, R19, R6, RZ ;  /* 0x0000000613207210 */ /* 0x000fc80007f9e0ff */
[----:B------:R1:W-:Y:S01]  /*eea00*/  STL.64 [R1+0x4fd0], R34 ;  /* 0x004fd02201007387 */ /* 0x0003e20000100a00 */
[----:B------:R-:W-:Y:S02]  /*eea10*/  IMAD.MOV.U32 R19, RZ, RZ, R33 ;  /* 0x000000ffff137224 */ /* 0x000fe400078e0021 */
[----:B-1----:R-:W-:Y:S02]  /*eea20*/  IMAD.MOV.U32 R35, RZ, RZ, R25 ;  /* 0x000000ffff237224 */ /* 0x002fe400078e0019 */
[C---:B------:R-:W-:Y:S02]  /*eea30*/  IMAD.X R25, R27.reuse, 0x1, R7, P3 ;  /* 0x000000011b197824 */ /* 0x040fe400018e0607 */
[----:B------:R-:W-:Y:S01]  /*eea40*/  IMAD.X R33, R27, 0x1, R35, P4 ;  /* 0x000000011b217824 */ /* 0x000fe200020e0623 */
[C---:B------:R-:W-:Y:S02]  /*eea50*/  IADD3 R34, P2, PT, R20.reuse, R10, RZ ;  /* 0x0000000a14227210 */ /* 0x040fe40007f5e0ff */
[----:B------:R1:W-:Y:S01]  /*eea60*/  STL.64 [R1+0x4fc8], R24 ;  /* 0x004fc81801007387 */ /* 0x0003e20000100a00 */
[----:B------:R-:W-:-:S03]  /*eea70*/  IADD3 R18, P3, PT, R20, R9, RZ ;  /* 0x0000000914127210 */ /* 0x000fc60007f7e0ff */
[----:B-1----:R-:W2:Y:S04]  /*eea80*/  LDL.LU.64 R24, [R1+0x6740] ;  /* 0x0067400001187983 */ /* 0x002ea80000300a00 */
[----:B------:R-:W3:Y:S04]  /*eea90*/  LDL.LU R27, [R1+0x673c] ;  /* 0x00673c00011b7983 */ /* 0x000ee80000300800 */
[----:B------:R1:W-:Y:S02]  /*eeaa0*/  STL.64 [R1+0x4fc0], R32 ;  /* 0x004fc02001007387 */ /* 0x0003e40000100a00 */
[----:B-1----:R-:W-:-:S02]  /*eeab0*/  IMAD.MOV.U32 R33, RZ, RZ, R35 ;  /* 0x000000ffff217224 */ /* 0x002fc400078e0023 */
        /* <DEDUP_REMOVED lines=44> */
[----:B------:R-:W-:-:S05]  /*eed80*/  IMAD.X R33, R37, 0x1, R14, P4 ;  /* 0x0000000125217824 */ /* 0x000fca00020e060e */
[----:B------:R1:W-:Y:S01]  /*eed90*/  STL.64 [R1+0x4f60], R32 ;  /* 0x004f602001007387 */ /* 0x0003e20000100a00 */
[C---:B------:R-:W-:Y:S01]  /*eeda0*/  IADD3 R18, P3, PT, R20.reuse, R5, RZ ;  /* 0x0000000514127210 */ /* 0x040fe20007f7e0ff */
[----:B-1----:R-:W-:Y:S02]  /*eedb0*/  IMAD.MOV.U32 R33, RZ, RZ, R35 ;  /* 0x000000ffff217224 */ /* 0x002fe400078e0023 */
[----:B------:R-:W-:Y:S01]  /*eedc0*/  IMAD.X R35, R37, 0x1, R3, P2 ;  /* 0x0000000125237824 */ /* 0x000fe200010e0603 */
[----:B------:R-:W-:-:S04]  /*eedd0*/  IADD3 R32, P4, PT, R20, R8, RZ ;  /* 0x0000000814207210 */ /* 0x000fc80007f9e0ff */
[----:B------:R1:W-:Y:S02]  /*eede0*/  STL.64 [R1+0x4f58], R34 ;  /* 0x004f582201007387 */ /* 0x0003e40000100a00 */
[----:B-1----:R-:W-:Y:S01]  /*eedf0*/  IMAD.MOV.U32 R35, RZ, RZ, R37 ;  /* 0x000000ffff237224 */ /* 0x002fe200078e0025 */
[----:B------:R-:W-:Y:S01]  /*eee00*/  IADD3 R34, P2, PT, R20, R6, RZ ;  /* 0x0000000614227210 */ /* 0x000fe20007f5e0ff */
[----:B------:R-:W-:Y:S01]  /*eee10*/  IMAD.MOV.U32 R20, RZ, RZ, R19 ;  /* 0x000000ffff147224 */ /* 0x000fe200078e0013 */
[----:B------:R-:W2:Y:S01]  /*eee20*/  LDL.LU R37, [R1+0x6738] ;  /* 0x0067380001257983 */ /* 0x000ea20000300800 */
[----:B------:R-:W-:-:S05]  /*eee30*/  IMAD.X R19, R35, 0x1, R15, P3 ;  /* 0x0000000123137824 */ /* 0x000fca00018e060f */
[----:B------:R1:W-:Y:S02]  /*eee40*/  STL.64 [R1+0x4f50], R18 ;  /* 0x004f501201007387 */ /* 0x0003e40000100a00 */
[----:B-1----:R-:W-:Y:S02]  /*eee50*/  IMAD.MOV.U32 R19, RZ, RZ, R33 ;  /* 0x000000ffff137224 */ /* 0x002fe400078e0021 */
[C---:B------:R-:W-:Y:S02]  /*eee60*/  IMAD.X R33, R35.reuse, 0x1, R7, P4 ;  /* 0x0000000123217824 */ /* 0x040fe400020e0607 */
[----:B------:R-:W-:Y:S01]  /*eee70*/  IMAD.X R35, R35, 0x1, R19, P2 ;  /* 0x0000000123237824 */ /* 0x000fe200010e0613 */
[----:B------:R-:W-:Y:S02]  /*eee80*/  IADD3 R18, P3, PT, R21, R10, RZ ;  /* 0x0000000a15127210 */ /* 0x000fe40007f7e0ff */
[----:B------:R1:W-:Y:S02]  /*eee90*/  STL.64 [R1+0x4f48], R32 ;  /* 0x004f482001007387 */ /* 0x0003e40000100a00 */
[----:B-1----:R-:W-:-:S02]  /*eeea0*/  IMAD.MOV.U32 R33, RZ, RZ, R28 ;  /* 0x000000ffff217224 */ /* 0x002fc400078e001c */
[----:B------:R-:W2:Y:S04]  /*eeeb0*/  LDL.LU R28, [R1+0x6734] ;  /* 0x00673400011c7983 */ /* 0x000ea80000300800 */
        /* <DEDUP_REMOVED lines=33> */
[----:B------:R-:W-:Y:S01]  /*ef0d0*/  IADD3 R18, P3, PT, R21, R59, RZ ;  /* 0x0000003b15127210 */ /* 0x000fe20007f7e0ff */
[----:B-1----:R-:W-:Y:S02]  /*ef0e0*/  IMAD.MOV.U32 R33, RZ, RZ, R35 ;  /* 0x000000ffff217224 */ /* 0x002fe400078e0023 */
[----:B------:R-:W-:-:S05]  /*ef0f0*/  IMAD.X R35, R29, 0x1, R20, P2 ;  /* 0x000000011d237824 */ /* 0x000fca00010e0614 */
[----:B------:R1:W-:Y:S01]  /*ef100*/  STL.64 [R1+0x4ef8], R34 ;  /* 0x004ef82201007387 */ /* 0x0003e20000100a00 */
[----:B------:R-:W-:Y:S01]  /*ef110*/  IADD3 R32, P4, PT, R21, R2, RZ ;  /* 0x0000000215207210 */ /* 0x000fe20007f9e0ff */
[----:B-1----:R-:W-:-:S04]  /*ef120*/  IMAD.MOV.U32 R35, RZ, RZ, R19 ;  /* 0x000000ffff237224 */ /* 0x002fc800078e0013 */
        /* <DEDUP_REMOVED lines=12> */
[----:B------:R-:W-:Y:S01]  /*ef1f0*/  IMAD.X R19, R29, 0x1, R3, P3 ;  /* 0x000000011d137824 */ /* 0x000fe200018e0603 */
[----:B------:R-:W-:-:S04]  /*ef200*/  IADD3 R34, P2, PT, R21, R8, RZ ;  /* 0x0000000815227210 */ /* 0x000fc80007f5e0ff */
[----:B------:R1:W-:Y:S02]  /*ef210*/  STL.64 [R1+0x4ed8], R18 ;  /* 0x004ed81201007387 */ /* 0x0003e40000100a00 */
[----:B-1----:R-:W-:Y:S01]  /*ef220*/  IMAD.MOV.U32 R19, RZ, RZ, R29 ;  /* 0x000000ffff137224 */ /* 0x002fe200078e001d */
[----:B------:R-:W-:Y:S01]  /*ef230*/  IADD3 R18, P3, PT, R21, R6, RZ ;  /* 0x0000000615127210 */ /* 0x000fe20007f7e0ff */
[----:B------:R-:W2:Y:S04]  /*ef240*/  LDL.LU R29, [R1+0x6730] ;  /* 0x00673000011d7983 */ /* 0x000ea80000300800 */
[----:B------:R1:W-:Y:S02]  /*ef250*/  STL [R1+0x656c], R21 ;  /* 0x00656c1501007387 */ /* 0x0003e40000100800 */
[----:B-1----:R-:W-:-:S02]  /*ef260*/  IMAD.MOV.U32 R21, RZ, RZ, R33 ;  /* 0x000000ffff157224 */ /* 0x002fc400078e0021 */
        /* <DEDUP_REMOVED lines=69> */
[----:B------:R1:W-:Y:S01]  /*ef6c0*/  STL.64 [R1+0x4e50], R34 ;  /* 0x004e502201007387 */ /* 0x0003e20000100a00 */
[----:B------:R-:W-:Y:S01]  /*ef6d0*/  IMAD.MOV.U32 R47, RZ, RZ, R16 ;  /* 0x000000ffff2f7224 */ /* 0x000fe200078e0010 */
[----:B------:R-:W-:Y:S01]  /*ef6e0*/  SHF.R.S32.HI R16, RZ, 0x1f, R23 ;  /* 0x0000001fff107819 */ /* 0x000fe20000011417 */
        /* <DEDUP_REMOVED lines=8> */
[C---:B------:R-:W-:Y:S01]  /*ef770*/  IADD3 R18, P3, PT, R23.reuse, R9, RZ ;  /* 0x0000000917127210 */ /* 0x040fe20007f7e0ff */
        /* <DEDUP_REMOVED lines=54> */
[----:B------:R-:W3:Y:S04]  /*efae0*/  LDL.LU R16, [R1+0x6720] ;  /* 0x0067200001107983 */ /* 0x000ee80000300800 */
[----:B------:R1:W-:Y:S02]  /*efaf0*/  STL [R1+0x6574], R23 ;  /* 0x0065741701007387 */ /* 0x0003e40000100800 */
[----:B-1----:R-:W-:-:S04]  /*efb00*/  IMAD.MOV.U32 R23, RZ, RZ, R19 ;  /* 0x000000ffff177224 */ /* 0x002fc800078e0013 */
[----:B------:R-:W-:-:S05]  /*efb10*/  IMAD.X R19, R35, 0x1, R23, P3 ;  /* 0x0000000123137824 */ /* 0x000fca00018e0617 */
[----:B------:R1:W-:Y:S02]  /*efb20*/  STL.64 [R1+0x4dd0], R18 ;  /* 0x004dd01201007387 */ /* 0x0003e40000100a00 */
[----:B-1----:R-:W-:Y:S02]  /*efb30*/  IMAD.MOV.U32 R19, RZ, RZ, R33 ;  /* 0x000000ffff137224 */ /* 0x002fe400078e0021 */
[----:B------:R-:W-:-:S05]  /*efb40*/  IMAD.X R33, R35, 0x1, R7, P4 ;  /* 0x0000000123217824 */ /* 0x000fca00020e0607 */
[----:B------:R1:W-:Y:S01]  /*efb50*/  STL.64 [R1+0x4dc8], R32 ;  /* 0x004dc82001007387 */ /* 0x0003e20000100a00 */
[----:B--2---:R-:W-:Y:S01]  /*efb60*/  IADD3 R18, P3, PT, R24, R10, RZ ;  /* 0x0000000a18127210 */ /* 0x004fe20007f7e0ff */
[----:B-1----:R-:W-:-:S04]  /*efb70*/  IMAD.MOV.U32 R33, RZ, RZ, R19 ;  /* 0x000000ffff217224 */ /* 0x002fc800078e0013 */
[----:B------:R-:W-:-:S05]  /*efb80*/  IMAD.X R35, R35, 0x1, R33, P2 ;  /* 0x0000000123237824 */ /* 0x000fca00010e0621 */
[----:B------:R1:W-:Y:S01]  /*efb90*/  STL.64 [R1+0x4dc0], R34 ;  /* 0x004dc02201007387 */ /* 0x0003e20000100a00 */
[C---:B------:R-:W-:Y:S02]  /*efba0*/  IADD3 R32, P4, PT, R24.reuse, R9, RZ ;  /* 0x0000000918207210 */ /* 0x040fe40007f9e0ff */
[----:B-1----:R-:W-:Y:S02]  /*efbb0*/  SHF.R.S32.HI R35, RZ, 0x1f, R24 ;  /* 0x0000001fff237819 */ /* 0x002fe40000011418 */
[----:B------:R-:W-:-:S03]  /*efbc0*/  IADD3 R34, P2, PT, R24, R48, RZ ;  /* 0x0000003018227210 */ /* 0x000fc60007f5e0ff */
[----:B------:R-:W-:-:S05]  /*efbd0*/  IMAD.X R19, R35, 0x1, R12, P3 ;  /* 0x0000000123137824 */ /* 0x000fca00018e060c */
[----:B------:R1:W-:Y:S02]  /*efbe0*/  STL.64 [R1+0x4db8], R18 ;  /* 0x004db81201007387 */ /* 0x0003e40000100a00 */
[----:B-1----:R-:W-:Y:S02]  /*efbf0*/  IMAD.MOV.U32 R19, RZ, RZ, R33 ;  /* 0x000000ffff137224 */ /* 0x002fe400078e0021 */
[C---:B------:R-:W-:Y:S02]  /*efc00*/  IMAD.X R33, R35.reuse, 0x1, R11, P4 ;  /* 0x0000000123217824 */ /* 0x040fe400020e060b */
[----:B------:R-:W-:Y:S01]  /*efc10*/  IMAD.X R35, R35, 0x1, R17, P2 ;  /* 0x0000000123237824 */ /* 0x000fe200010e0611 */
[----:B------:R-:W-:Y:S02]  /*efc20*/  IADD3 R18, P3, PT, R24, R50, RZ ;  /* 0x0000003218127210 */ /* 0x000fe40007f7e0ff */
[----:B------:R1:W-:Y:S04]  /*efc30*/  STL.64 [R1+0x4db0], R32 ;  /* 0x004db02001007387 */ /* 0x0003e80000100a00 */
[----:B------:R2:W-:Y:S01]  /*efc40*/  STL.64 [R1+0x4da8], R34 ;  /* 0x004da82201007387 */ /* 0x0005e20000100a00 */
[----:B-1----:R-:W-:Y:S01]  /*efc50*/  IMAD.MOV.U32 R33, RZ, RZ, R19 ;  /* 0x000000ffff217224 */ /* 0x002fe200078e0013 */
[----:B--2---:R-:W-:-:S02]  /*efc60*/  SHF.R.S32.HI R35, RZ, 0x1f, R24 ;  /* 0x0000001fff237819 */ /* 0x004fc40000011418 */
[----:B------:R-:W-:-:S03]  /*efc70*/  IADD3 R32, P4, PT, R24, R52, RZ ;  /* 0x0000003418207210 */ /* 0x000fc60007f9e0ff */
[----:B------:R-:W-:Y:S01]  /*efc80*/  IMAD.X R19, R35, 0x1, R49, P3 ;  /* 0x0000000123137824 */ /* 0x000fe200018e0631 */
[----:B------:R-:W-:-:S04]  /*efc90*/  IADD3 R34, P2, PT, R24, R54, RZ ;  /* 0x0000003618227210 */ /* 0x000fc80007f5e0ff */
        /* <DEDUP_REMOVED lines=32> */
[----:B--2---:R-:W-:-:S05]  /*efea0*/  SHF.R.S32.HI R35, RZ, 0x1f, R24 ;  /* 0x0000001fff237819 */ /* 0x004fca0000011418 */
[----:B------:R-:W-:Y:S01]  /*efeb0*/  IMAD.X R19, R35, 0x1, R3, P3 ;  /* 0x0000000123137824 */ /* 0x000fe200018e0603 */
[----:B------:R-:W-:-:S04]  /*efec0*/  IADD3 R32, P4, PT, R24, R5, RZ ;  /* 0x0000000518207210 */ /* 0x000fc80007f9e0ff */
[----:B------:R1:W-:Y:S01]  /*efed0*/  STL.64 [R1+0x4d58], R18 ;  /* 0x004d581201007387 */ /* 0x0003e20000100a00 */
[----:B------:R-:W-:-:S03]  /*efee0*/  IADD3 R34, P2, PT, R24, R8, RZ ;  /* 0x0000000818227210 */ /* 0x000fc60007f5e0ff */
[----:B------:R2:W-:Y:S01]  /*efef0*/  STL [R1+0x6578], R24 ;  /* 0x0065781801007387 */ /* 0x0005e20000100800 */
[----:B-1----:R-:W-:Y:S01]  /*eff00*/  IMAD.MOV.U32 R19, RZ, RZ, R35 ;  /* 0x000000ffff137224 */ /* 0x002fe200078e0023 */
[----:B------:R-:W-:Y:S01]  /*eff10*/  IADD3 R18, P3, PT, R24, R6, RZ ;  /* 0x0000000618127210 */ /* 0x000fe20007f7e0ff */
[----:B--2---:R-:W-:Y:S02]  /*eff20*/  IMAD.MOV.U32 R24, RZ, RZ, R33 ;  /* 0x000000ffff187224 */ /* 0x004fe400078e0021 */
[C---:B------:R-:W-:Y:S02]  /*eff30*/  IMAD.X R33, R19.reuse, 0x1, R23, P4 ;  /* 0x0000000113217824 */ /* 0x040fe400020e0617 */
[----:B------:R-:W-:-:S03]  /*eff40*/  IMAD.X R35, R19, 0x1, R7, P2 ;  /* 0x0000000113237824 */ /* 0x000fc600010e0607 */
[----:B------:R1:W-:Y:S01]  /*eff50*/  STL.64 [R1+0x4d50], R32 ;  /* 0x004d502001007387 */ /* 0x0003e20000100a00 */
[----:B------:R-:W-:-:S03]  /*eff60*/  IMAD.X R19, R19, 0x1, R24, P3 ;  /* 0x0000000113137824 */ /* 0x000fc600018e0618 */
[----:B------:R2:W-:Y:S01]  /*eff70*/  STL.64 [R1+0x4d48], R34 ;  /* 0x004d482201007387 */ /* 0x0005e20000100a00 */
[----:B-1----:R-:W-:Y:S01]  /*eff80*/  IMAD.MOV.U32 R33, RZ, RZ, R20 ;  /* 0x000000ffff217224 */ /* 0x002fe200078e0014 */
[C---:B------:R-:W-:Y:S02]  /*eff90*/  IADD3 R32, P4, PT, R25.reuse, R10, RZ ;  /* 0x0000000a19207210 */ /* 0x040fe40007f9e0ff */
[----:B------:R-:W-:Y:S01]  /*effa0*/  SHF.R.S32.HI R20, RZ, 0x1f, R25 ;  /* 0x0000001fff147819 */ /* 0x000fe20000011419 */
[----:B--2---:R-:W-:Y:S01]  /*effb0*/  IMAD.MOV.U32 R35, RZ, RZ, R33 ;  /* 0x000000ffff237224 */ /* 0x004fe200078e0021 */
[----:B------:R-:W-:Y:S01]  /*effc0*/  IADD3 R34, P2, PT, R25, R9, RZ ;  /* 0x0000000919227210 */ /* 0x000fe20007f5e0ff */
[----:B------:R1:W-:Y:S02]  /*effd0*/  STL.64 [R1+0x4d40], R18 ;  /* 0x004d401201007387 */ /* 0x0003e40000100a00 */
[----:B------:R-:W-:-:S05]  /*effe0*/  IMAD.X R33, R20, 0x1, R12, P4 ;  /* 0x0000000114217824 */ /* 0x000fca00020e060c */
[----:B------:R2:W-:Y:S01]  /*efff0*/  STL.64 [R1+0x4d38], R32 ;  /* 0x004d382001007387 */ /* 0x0005e20000100a00 */
[----:B-1----:R-:W-:-:S05]  /*f0000*/  IADD3 R18, P3, PT, R25, R48, RZ ;  /* 0x0000003019127210 */ /* 0x002fca0007f7e0ff */
[C---:B------:R-:W-:Y:S02]  /*f0010*/  IMAD.X R19, R20.reuse, 0x1, R17, P3 ;  /* 0x0000000114137824 */ /* 0x040fe400018e0611 */
[----:B--2---:R-:W-:Y:S02]  /*f0020*/  IMAD.MOV.U32 R33, RZ, RZ, R35 ;  /* 0x000000ffff217224 */ /* 0x004fe400078e0023 */
[----:B------:R-:W-:Y:S01]  /*f0030*/  IMAD.X R35, R20, 0x1, R11, P2 ;  /* 0x0000000114237824 */ /* 0x000fe200010e060b */
[----:B------:R-:W-:-:S04]  /*f0040*/  IADD3 R32, P4, PT, R25, R50, RZ ;  /* 0x0000003219207210 */ /* 0x000fc80007f9e0ff */
[----:B------:R1:W-:Y:S04]  /*f0050*/  STL.64 [R1+0x4d30], R34 ;  /* 0x004d302201007387 */ /* 0x0003e80000100a00 */
[----:B------:R2:W-:Y:S01]  /*f0060*/  STL.64 [R1+0x4d28], R18 ;  /* 0x004d281201007387 */ /* 0x0005e20000100a00 */
[C---:B-1----:R-:W-:Y:S01]  /*f0070*/  IADD3 R34, P2, PT, R25.reuse, R52, RZ ;  /* 0x0000003419227210 */ /* 0x042fe20007f5e0ff */
[----:B--2---:R-:W-:Y:S02]  /*f0080*/  IMAD.MOV.U32 R19, RZ, RZ, R33 ;  /* 0x000000ffff137224 */ /* 0x004fe400078e0021 */
[C---:B------:R-:W-:Y:S02]  /*f0090*/  IMAD.X R33, R20.reuse, 0x1, R49, P4 ;  /* 0x0000000114217824 */ /* 0x040fe400020e0631 */
[----:B------:R-:W-:Y:S01]  /*f00a0*/  IMAD.X R35, R20, 0x1, R51, P2 ;  /* 0x0000000114237824 */ /* 0x000fe200010e0633 */
[----:B------:R-:W-:-:S02]  /*f00b0*/  IADD3 R18, P3, PT, R25, R54, RZ ;  /* 0x0000003619127210 */ /* 0x000fc40007f7e0ff */
        /* <DEDUP_REMOVED lines=29> */
[----:B------:R2:W-:Y:S04]  /*f0290*/  STL.64 [R1+0x4cd8], R32 ;  /* 0x004cd82001007387 */ /* 0x0005e80000100a00 */
[----:B------:R0:W-:Y:S01]  /*f02a0*/  STL [R1+0x657c], R25 ;  /* 0x00657c1901007387 */ /* 0x0001e20000100800 */
[C---:B-1----:R-:W-:Y:S02]  /*f02b0*/  IADD3 R18, P3, PT, R25.reuse, R8, RZ ;  /* 0x0000000819127210 */ /* 0x042fe40007f7e0ff */
[----:B--2---:R-:W-:Y:S01]  /*f02c0*/  IADD3 R32, P4, PT, R25, R6, RZ ;  /* 0x0000000619207210 */ /* 0x004fe20007f9e0ff */
[----:B0-----:R-:W-:-:S02]  /*f02d0*/  IMAD.MOV.U32 R25, RZ, RZ, R35 ;  /* 0x000000ffff197224 */ /* 0x001fc400078e0023 */
[C---:B------:R-:W-:Y:S02]  /*f02e0*/  IMAD.X R35, R20.reuse, 0x1, R23, P2 ;  /* 0x0000000114237824 */ /* 0x040fe400010e0617 */
[----:B------:R-:W-:-:S03]  /*f02f0*/  IMAD.X R19, R20, 0x1, R7, P3 ;  /* 0x0000000114137824 */ /* 0x000fc600018e0607 */
[----:B------:R0:W-:Y:S01]  /*f0300*/  STL.64 [R1+0x4cd0], R34 ;  /* 0x004cd02201007387 */ /* 0x0001e20000100a00 */
[----:B------:R-:W-:-:S03]  /*f0310*/  IMAD.X R33, R20, 0x1, R24, P4 ;  /* 0x0000000114217824 */ /* 0x000fc600020e0618 */
[----:B------:R1:W-:Y:S01]  /*f0320*/  STL.64 [R1+0x4cc0], R18 ;  /* 0x004cc01201007387 */ /* 0x0003e20000100a00 */
[----:B0-----:R-:W-:-:S03]  /*f0330*/  IADD3 R34, P2, PT, R26, R10, RZ ;  /* 0x0000000a1a227210 */ /* 0x001fc60007f5e0ff */
[----:B------:R0:W-:Y:S01]  /*f0340*/  STL.64 [R1+0x4ca8], R32 ;  /* 0x004ca82001007387 */ /* 0x0001e20000100a00 */
[----:B-1----:R-:W-:Y:S01]  /*f0350*/  IADD3 R18, P3, PT, R26, R9, RZ ;  /* 0x000000091a127210 */ /* 0x002fe20007f7e0ff */
[----:B------:R-:W-:-:S04]  /*f0360*/  IMAD.X R35, R30, 0x1, R12, P2 ;  /* 0x000000011e237824 */ /* 0x000fc800010e060c */
[----:B------:R-:W-:Y:S01]  /*f0370*/  IMAD.X R19, R30, 0x1, R11, P3 ;  /* 0x000000011e137824 */ /* 0x000fe200018e060b */
[----:B------:R1:W-:Y:S01]  /*f0380*/  STL.64 [R1+0x4c98], R34 ;  /* 0x004c982201007387 */ /* 0x0003e20000100a00 */
[----:B0-----:R-:W-:-:S03]  /*f0390*/  IADD3 R32, P4, PT, R26, R48, RZ ;  /* 0x000000301a207210 */ /* 0x001fc60007f9e0ff */
[----:B------:R0:W-:Y:S02]  /*f03a0*/  STL.64 [R1+0x4c88], R18 ;  /* 0x004c881201007387 */ /* 0x0001e40000100a00 */
[----:B------:R-:W-:Y:S01]  /*f03b0*/  IMAD.X R33, R30, 0x1, R17, P4 ;  /* 0x000000011e217824 */ /* 0x000fe200020e0611 */
[----:B-1----:R-:W-:-:S04]  /*f03c0*/  IADD3 R34, P2, PT, R26, R50, RZ ;  /* 0x000000321a227210 */ /* 0x002fc80007f5e0ff */
[----:B------:R1:W-:Y:S01]  /*f03d0*/  STL.64 [R1+0x4c70], R32 ;  /* 0x004c702001007387 */ /* 0x0003e20000100a00 */
[----:B0-----:R-:W-:Y:S01]  /*f03e0*/  IADD3 R18, P3, PT, R26, R52, RZ ;  /* 0x000000341a127210 */ /* 0x001fe20007f7e0ff */
[----:B------:R-:W-:-:S04]  /*f03f0*/  IMAD.X R35, R30, 0x1, R49, P2 ;  /* 0x000000011e237824 */ /* 0x000fc800010e0631 */
[----:B------:R-:W-:Y:S01]  /*f0400*/  IMAD.X R19, R30, 0x1, R51, P3 ;  /* 0x000000011e137824 */ /* 0x000fe200018e0633 */
[----:B------:R0:W-:Y:S01]  /*f0410*/  STL.64 [R1+0x4c68], R34 ;  /* 0x004c682201007387 */ /* 0x0001e20000100a00 */
[----:B-1----:R-:W-:-:S03]  /*f0420*/  IADD3 R32, P4, PT, R26, R54, RZ ;  /* 0x000000361a207210 */ /* 0x002fc60007f9e0ff */
[----:B------:R1:W-:Y:S02]  /*f0430*/  STL.64 [R1+0x4c58], R18 ;  /* 0x004c581201007387 */ /* 0x0003e40000100a00 */
[----:B------:R-:W-:Y:S01]  /*f0440*/  IMAD.X R33, R30, 0x1, R53, P4 ;  /* 0x000000011e217824 */ /* 0x000fe200020e0635 */
[----:B0-----:R-:W-:-:S04]  /*f0450*/  IADD3 R34, P2, PT, R26, R56, RZ ;  /* 0x000000381a227210 */ /* 0x001fc80007f5e0ff */
        /* <DEDUP_REMOVED lines=24> */
[----:B------:R-:W-:Y:S01]  /*f05e0*/  STL [R1+0x6580], R26 ;  /* 0x0065801a01007387 */ /* 0x000fe20000100800 */
[----:B---3--:R-:W-:Y:S01]  /*f05f0*/  SHF.R.S32.HI R20, RZ, 0x1f, R27 ;  /* 0x0000001fff147819 */ /* 0x008fe2000001141b */
[----:B------:R-:W-:Y:S01]  /*f0600*/  IMAD.X R33, R30, 0x1, R7, P4 ;  /* 0x000000011e217824 */ /* 0x000fe200020e0607 */
[----:B-1----:R-:W-:Y:S01]  /*f0610*/  IADD3 R34, P2, PT, R26, R6, RZ ;  /* 0x000000061a227210 */ /* 0x002fe20007f5e0ff */
[----:B------:R0:W-:Y:S04]  /*f0620*/  STL.64 [R1+0x4b70], R18 ;  /* 0x004b701201007387 */ /* 0x0001e80000100a00 */
[----:B------:R-:W-:Y:S01]  /*f0630*/  IMAD.X R35, R30, 0x1, R24, P2 ;  /* 0x000000011e237824 */ /* 0x000fe200010e0618 */
[----:B------:R1:W-:Y:S01]  /*f0640*/  STL.64 [R1+0x4b58], R32 ;  /* 0x004b582001007387 */ /* 0x0003e20000100a00 */
[----:B0-----:R-:W-:-:S03]  /*f0650*/  IADD3 R18, P3, PT, R27, R10, RZ ;  /* 0x0000000a1b127210 */ /* 0x001fc60007f7e0ff */
[----:B------:R0:W-:Y:S01]  /*f0660*/  STL.64 [R1+0x4b40], R34 ;  /* 0x004b402201007387 */ /* 0x0001e20000100a00 */
[----:B-1----:R-:W-:Y:S01]  /*f0670*/  IADD3 R32, P4, PT, R27, R9, RZ ;  /* 0x000000091b207210 */ /* 0x002fe20007f9e0ff */
[----:B------:R-:W-:-:S04]  /*f0680*/  IMAD.X R19, R20, 0x1, R12, P3 ;  /* 0x0000000114137824 */ /* 0x000fc800018e060c */
[C---:B------:R-:W-:Y:S01]  /*f0690*/  IMAD.X R33, R20.reuse, 0x1, R11, P4 ;  /* 0x0000000114217824 */ /* 0x040fe200020e060b */
[C---:B0-----:R-:W-:Y:S01]  /*f06a0*/  IADD3 R34, P2, PT, R27.reuse, R48, RZ ;  /* 0x000000301b227210 */ /* 0x041fe20007f5e0ff */
        /* <DEDUP_REMOVED lines=32> */
[C---:B-1----:R-:W-:Y:S01]  /*f08b0*/  IADD3 R32, P4, PT, R27.reuse, R5, RZ ;  /* 0x000000051b207210 */ /* 0x042fe20007f9e0ff */
[----:B------:R-:W-:Y:S01]  /*f08c0*/  IMAD.X R19, R20, 0x1, R3, P3 ;  /* 0x0000000114137824 */ /* 0x000fe200018e0603 */
[----:B------:R-:W-:-:S03]  /*f08d0*/  IADD3 R30, P3, PT, R27, R6, RZ ;  /* 0x000000061b1e7210 */ /* 0x000fc60007f7e0ff */
[----:B------:R-:W-:Y:S01]  /*f08e0*/  IMAD.X R33, R20, 0x1, R23, P4 ;  /* 0x0000000114217824 */ /* 0x000fe200020e0617 */
[----:B0-----:R-:W-:Y:S01]  /*f08f0*/  IADD3 R34, P2, PT, R27, R8, RZ ;  /* 0x000000081b227210 */ /* 0x001fe20007f5e0ff */
[----:B------:R0:W-:Y:S01]  /*f0900*/  STL.64 [R1+0x4a78], R18 ;  /* 0x004a781201007387 */ /* 0x0001e20000100a00 */
[----:B------:R-:W-:-:S03]  /*f0910*/  IMAD.MOV.U32 R26, RZ, RZ, R30 ;  /* 0x000000ffff1a7224 */ /* 0x000fc600078e001e */
[----:B------:R1:W-:Y:S01]  /*f0920*/  STL [R1+0x6584], R27 ;  /* 0x0065841b01007387 */ /* 0x0003e20000100800 */
[----:B------:R-:W-:-:S03]  /*f0930*/  IMAD.X R35, R20, 0x1, R7, P2 ;  /* 0x0000000114237824 */ /* 0x000fc600010e0607 */
[----:B------:R2:W-:Y:S01]  /*f0940*/  STL [R1+0x4a60], R30 ;  /* 0x004a601e01007387 */ /* 0x0005e20000100800 */
[----:B0-----:R-:W-:Y:S02]  /*f0950*/  IMAD.MOV.U32 R19, RZ, RZ, R36 ;  /* 0x000000ffff137224 */ /* 0x001fe400078e0024 */
[----:B-1----:R-:W-:Y:S02]  /*f0960*/  IMAD.MOV.U32 R27, RZ, RZ, R31 ;  /* 0x000000ffff1b7224 */ /* 0x002fe400078e001f */
[----:B------:R-:W-:Y:S01]  /*f0970*/  IMAD.MOV.U32 R36, RZ, RZ, R38 ;  /* 0x000000ffff247224 */ /* 0x000fe200078e0026 */
[----:B--2---:R-:W2:Y:S01]  /*f0980*/  LDL.LU.64 R30, [R1+0x6718] ;  /* 0x00671800011e7983 */ /* 0x004ea20000300a00 */
[----:B------:R-:W-:-:S03]  /*f0990*/  IADD3 R38, P4, PT, R28, R10, RZ ;  /* 0x0000000a1c267210 */ /* 0x000fc60007f9e0ff */
[----:B------:R0:W-:Y:S01]  /*f09a0*/  STL.64 [R1+0x4a70], R32 ;  /* 0x004a702001007387 */ /* 0x0001e20000100a00 */
[----:B------:R-:W-:Y:S01]  /*f09b0*/  IMAD.X R27, R20, 0x1, R24, P3 ;  /* 0x00000001141b7824 */ /* 0x000fe200018e0618 */
[C---:B------:R-:W-:Y:S01]  /*f09c0*/  IADD3 R26, P3, PT, R28.reuse, R48, RZ ;  /* 0x000000301c1a7210 */ /* 0x040fe20007f7e0ff */
[----:B------:R-:W-:Y:S02]  /*f09d0*/  IMAD.MOV.U32 R18, RZ, RZ, R39 ;  /* 0x000000ffff127224 */ /* 0x000fe400078e0027 */
[----:B------:R-:W-:Y:S01]  /*f09e0*/  IMAD.X R39, R37, 0x1, R12, P4 ;  /* 0x0000000125277824 */ /* 0x000fe200020e060c */
[----:B0-----:R-:W3:Y:S04]  /*f09f0*/  LDL.LU.64 R32, [R1+0x6710] ;  /* 0x0067100001207983 */ /* 0x001ee80000300a00 */
[----:B------:R0:W-:Y:S04]  /*f0a00*/  STL.64 [R1+0x4a68], R34 ;  /* 0x004a682201007387 */ /* 0x0001e80000100a00 */
[----:B------:R1:W-:Y:S01]  /*f0a10*/  STL [R1+0x4a64], R27 ;  /* 0x004a641b01007387 */ /* 0x0003e20000100800 */
[----:B0-----:R-:W-:-:S03]  /*f0a20*/  IADD3 R34, P2, PT, R28, R9, RZ ;  /* 0x000000091c227210 */ /* 0x001fc60007f5e0ff */
[----:B------:R0:W-:Y:S01]  /*f0a30*/  STL.64 [R1+0x4a58], R38 ;  /* 0x004a582601007387 */ /* 0x0001e20000100a00 */
[C---:B-1----:R-:W-:Y:S02]  /*f0a40*/  IMAD.X R27, R37.reuse, 0x1, R17, P3 ;  /* 0x00000001251b7824 */ /* 0x042fe400018e0611 */
[----:B------:R-:W-:-:S05]  /*f0a50*/  IMAD.X R35, R37, 0x1, R11, P2 ;  /* 0x0000000125237824 */ /* 0x000fca00010e060b */
[----:B------:R1:W-:Y:S01]  /*f0a60*/  STL.64 [R1+0x4a50], R34 ;  /* 0x004a502201007387 */ /* 0x0003e20000100a00 */
[----:B0-----:R-:W-:-:S03]  /*f0a70*/  IADD3 R38, P4, PT, R28, R50, RZ ;  /* 0x000000321c267210 */ /* 0x001fc60007f9e0ff */
[----:B------:R0:W-:Y:S02]  /*f0a80*/  STL.64 [R1+0x4a48], R26 ;  /* 0x004a481a01007387 */ /* 0x0001e40000100a00 */
[----:B------:R-:W-:Y:S01]  /*f0a90*/  IMAD.X R39, R37, 0x1, R49, P4 ;  /* 0x0000000125277824 */ /* 0x000fe200020e0631 */
[C---:B-1----:R-:W-:Y:S02]  /*f0aa0*/  IADD3 R34, P2, PT, R28.reuse, R52, RZ ;  /* 0x000000341c227210 */ /* 0x042fe40007f5e0ff */
[----:B0-----:R-:W-:-:S03]  /*f0ab0*/  IADD3 R26, P3, PT, R28, R54, RZ ;  /* 0x000000361c1a7210 */ /* 0x001fc60007f7e0ff */
[C---:B------:R-:W-:Y:S01]  /*f0ac0*/  IMAD.X R35, R37.reuse, 0x1, R51, P2 ;  /* 0x0000000125237824 */ /* 0x040fe200010e0633 */
[----:B------:R0:W-:Y:S01]  /*f0ad0*/  STL.64 [R1+0x4a40], R38 ;  /* 0x004a402601007387 */ /* 0x0001e20000100a00 */
[----:B------:R-:W-:-:S03]  /*f0ae0*/  IMAD.X R27, R37, 0x1, R53, P3 ;  /* 0x00000001251b7824 */ /* 0x000fc600018e0635 */
[----:B------:R1:W-:Y:S04]  /*f0af0*/  STL.64 [R1+0x4a38], R34 ;  /* 0x004a382201007387 */ /* 0x0003e80000100a00 */
[----:B------:R4:W-:Y:S01]  /*f0b00*/  STL.64 [R1+0x4a30], R26 ;  /* 0x004a301a01007387 */ /* 0x0009e20000100a00 */
[C---:B0-----:R-:W-:Y:S02]  /*f0b10*/  IADD3 R38, P4, PT, R28.reuse, R56, RZ ;  /* 0x000000381c267210 */ /* 0x041fe40007f9e0ff */
[----:B-1----:R-:W-:-:S03]  /*f0b20*/  IADD3 R34, P2, PT, R28, R58, RZ ;  /* 0x0000003a1c227210 */ /* 0x002fc60007f5e0ff */
[C---:B------:R-:W-:Y:S01]  /*f0b30*/  IMAD.X R39, R37.reuse, 0x1, R55, P4 ;  /* 0x0000000125277824 */ /* 0x040fe200020e0637 */
[----:B----4-:R-:W-:Y:S01]  /*f0b40*/  IADD3 R26, P3, PT, R28, R22, RZ ;  /* 0x000000161c1a7210 */ /* 0x010fe20007f7e0ff */
[----:B------:R-:W-:-:S03]  /*f0b50*/  IMAD.X R35, R37, 0x1, R57, P2 ;  /* 0x0000000125237824 */ /* 0x000fc600010e0639 */
        /* <DEDUP_REMOVED lines=20> */
[----:B------:R1:W-:Y:S04]  /*f0ca0*/  STL [R1+0x6588], R28 ;  /* 0x0065881c01007387 */ /* 0x0003e80000100800 */
[----:B------:R4:W-:Y:S01]  /*f0cb0*/  STL.64 [R1+0x49f0], R34 ;  /* 0x0049f02201007387 */ /* 0x0009e20000100a00 */
[----:B0-----:R-:W-:-:S03]  /*f0cc0*/  IADD3 R38, P4, PT, R28, R6, RZ ;  /* 0x000000061c267210 */ /* 0x001fc60007f9e0ff */
[----:B------:R0:W-:Y:S01]  /*f0cd0*/  STL.64 [R1+0x49e8], R26 ;  /* 0x0049e81a01007387 */ /* 0x0001e20000100a00 */
[----:B-1----:R-:W-:Y:S02]  /*f0ce0*/  SHF.R.S32.HI R28, RZ, 0x1f, R29 ;  /* 0x0000001fff1c7819 */ /* 0x002fe4000001141d */
[----:B----4-:R-:W-:Y:S01]  /*f0cf0*/  IADD3 R34, P2, PT, R29, R10, RZ ;  /* 0x0000000a1d227210 */ /* 0x010fe20007f5e0ff */
[----:B------:R-:W-:Y:S01]  /*f0d00*/  IMAD.X R39, R37, 0x1, R24, P4 ;  /* 0x0000000125277824 */ /* 0x000fe200020e0618 */
[----:B0-----:R-:W-:-:S03]  /*f0d10*/  IADD3 R26, P3, PT, R29, R9, RZ ;  /* 0x000000091d1a7210 */ /* 0x001fc60007f7e0ff */
[C---:B------:R-:W-:Y:S01]  /*f0d20*/  IMAD.X R35, R28.reuse, 0x1, R12, P2 ;  /* 0x000000011c237824 */ /* 0x040fe200010e060c */
[----:B------:R0:W-:Y:S01]  /*f0d30*/  STL.64 [R1+0x49e0], R38 ;  /* 0x0049e02601007387 */ /* 0x0001e20000100a00 */
[----:B------:R-:W-:-:S03]  /*f0d40*/  IMAD.X R27, R28, 0x1, R11, P3 ;  /* 0x000000011c1b7824 */ /* 0x000fc600018e060b */
[----:B------:R1:W-:Y:S01]  /*f0d50*/  STL.64 [R1+0x49d8], R34 ;  /* 0x0049d82201007387 */ /* 0x0003e20000100a00 */
[----:B------:R-:W-:Y:S01]  /*f0d60*/  IMAD.MOV.U32 R20, RZ, RZ, R36 ;  /* 0x000000ffff147224 */ /* 0x000fe200078e0024 */
[C---:B------:R-:W-:Y:S02]  /*f0d70*/  IADD3 R36, P2, PT, R29.reuse, R50, RZ ;  /* 0x000000321d247210 */ /* 0x040fe40007f5e0ff */
[----:B0-----:R-:W-:Y:S01]  /*f0d80*/  IADD3 R38, P4, PT, R29, R48, RZ ;  /* 0x000000301d267210 */ /* 0x001fe20007f9e0ff */
[----:B-1----:R-:W4:Y:S04]  /*f0d90*/  LDL.LU.64 R34, [R1+0x6708] ;  /* 0x0067080001227983 */ /* 0x002f280000300a00 */
[----:B------:R0:W-:Y:S01]  /*f0da0*/  STL.64 [R1+0x49d0], R26 ;  /* 0x0049d01a01007387 */ /* 0x0001e20000100a00 */
[----:B------:R-:W-:-:S02]  /*f0db0*/  IMAD.X R39, R28, 0x1, R17, P4 ;  /* 0x000000011c277824 */ /* 0x000fc400020e0611 */
[C---:B------:R-:W-:Y:S01]  /*f0dc0*/  IMAD.X R37, R28.reuse, 0x1, R49, P2 ;  /* 0x000000011c257824 */ /* 0x040fe200010e0631 */
[C---:B0-----:R-:W-:Y:S02]  /*f0dd0*/  IADD3 R26, P3, PT, R29.reuse, R52, RZ ;  /* 0x000000341d1a7210 */ /* 0x041fe40007f7e0ff */
[----:B------:R0:W-:Y:S03]  /*f0de0*/  STL.64 [R1+0x49c8], R38 ;  /* 0x0049c82601007387 */ /* 0x0001e60000100a00 */
[----:B------:R-:W-:Y:S01]  /*f0df0*/  IMAD.X R27, R28, 0x1, R51, P3 ;  /* 0x000000011c1b7824 */ /* 0x000fe200018e0633 */
[----:B------:R1:W-:Y:S04]  /*f0e00*/  STL.64 [R1+0x49c0], R36 ;  /* 0x0049c02401007387 */ /* 0x0003e80000100a00 */
[----:B------:R1:W-:Y:S01]  /*f0e10*/  STL.64 [R1+0x49b8], R26 ;  /* 0x0049b81a01007387 */ /* 0x0003e20000100a00 */
[----:B0-----:R-:W-:-:S02]  /*f0e20*/  IADD3 R38, P4, PT, R29, R54, RZ ;  /* 0x000000361d267210 */ /* 0x001fc40007f9e0ff */
[----:B-1----:R-:W-:-:S03]  /*f0e30*/  IADD3 R36, P2, PT, R29, R56, RZ ;  /* 0x000000381d247210 */ /* 0x002fc60007f5e0ff */
[C---:B------:R-:W-:Y:S01]  /*f0e40*/  IMAD.X R39, R28.reuse, 0x1, R53, P4 ;  /* 0x000000011c277824 */ /* 0x040fe200020e0635 */
[----:B------:R-:W-:Y:S01]  /*f0e50*/  IADD3 R26, P3, PT, R29, R58, RZ ;  /* 0x0000003a1d1a7210 */ /* 0x000fe20007f7e0ff */
        /* <DEDUP_REMOVED lines=15> */
[----:B-1----:R-:W-:Y:S02]  /*f0f50*/  IADD3 R36, P2, PT, R29, R4, RZ ;  /* 0x000000041d247210 */ /* 0x002fe40007f5e0ff */
[----:B------:R-:W-:-:S05]  /*f0f60*/  SHF.R.S32.HI R27, RZ, 0x1f, R29 ;  /* 0x0000001fff1b7819 */ /* 0x000fca000001141d */
[C---:B------:R-:W-:Y:S02]  /*f0f70*/  IMAD.X R39, R27.reuse, 0x1, R14, P4 ;  /* 0x000000011b277824 */ /* 0x040fe400020e060e */
[----:B------:R-:W-:-:S03]  /*f0f80*/  IMAD.X R37, R27, 0x1, R3, P2 ;  /* 0x000000011b257824 */ /* 0x000fc600010e0603 */
[----:B------:R-:W-:Y:S04]  /*f0f90*/  STL.64 [R1+0x4980], R38 ;  /* 0x0049802601007387 */ /* 0x000fe80000100a00 */
[----:B------:R0:W-:Y:S04]  /*f0fa0*/  STL.64 [R1+0x4978], R36 ;  /* 0x0049782401007387 */ /* 0x0001e80000100a00 */
[----:B0-----:R-:W2:Y:S01]  /*f0fb0*/  LDL.LU R37, [R1+0x6700] ;  /* 0x0067000001257983 */ /* 0x001ea20000300800 */
[C---:B------:R-:W-:Y:S02]  /*f0fc0*/  IADD3 R26, P3, PT, R29.reuse, R5, RZ ;  /* 0x000000051d1a7210 */ /* 0x040fe40007f7e0ff */
[C---:B------:R-:W-:Y:S01]  /*f0fd0*/  IADD3 R38, P4, PT, R29.reuse, R8, RZ ;  /* 0x000000081d267210 */ /* 0x040fe20007f9e0ff */
[----:B------:R2:W-:Y:S01]  /*f0fe0*/  STL [R1+0x658c], R29 ;  /* 0x00658c1d01007387 */ /* 0x0005e20000100800 */
[----:B------:R-:W-:-:S05]  /*f0ff0*/  IADD3 R36, P2, PT, R29, R6, RZ ;  /* 0x000000061d247210 */ /* 0x000fca0007f5e0ff */
[----:B------:R0:W-:Y:S01]  /*f1000*/  STL [R1+0x4960], R36 ;  /* 0x0049602401007387 */ /* 0x0001e20000100800 */
[----:B------:R-:W-:Y:S02]  /*f1010*/  IMAD.MOV.U32 R28, RZ, RZ, R36 ;  /* 0x000000ffff1c7224 */ /* 0x000fe400078e0024 */
[----:B--2---:R-:W-:Y:S02]  /*f1020*/  IMAD.MOV.U32 R29, RZ, RZ, R37 ;  /* 0x000000ffff1d7224 */ /* 0x004fe400078e0025 */
[----:B------:R-:W-:Y:S01]  /*f1030*/  IMAD.MOV.U32 R29, RZ, RZ, R27 ;  /* 0x000000ffff1d7224 */ /* 0x000fe200078e001b */
[----:B0-----:R-:W2:Y:S03]  /*f1040*/  LDL.LU.64 R36, [R1+0x66f8] ;  /* 0x0066f80001247983 */ /* 0x001ea60000300a00 */
[C---:B------:R-:W-:Y:S02]  /*f1050*/  IMAD.X R27, R29.reuse, 0x1, R23, P3 ;  /* 0x000000011d1b7824 */ /* 0x040fe400018e0617 */
[----:B------:R-:W-:-:S03]  /*f1060*/  IMAD.X R39, R29, 0x1, R7, P4 ;  /* 0x000000011d277824 */ /* 0x000fc600020e0607 */
[----:B------:R0:W-:Y:S04]  /*f1070*/  STL.64 [R1+0x4970], R26 ;  /* 0x0049701a01007387 */ /* 0x0001e80000100a00 */
[----:B------:R1:W-:Y:S01]  /*f1080*/  STL.64 [R1+0x4968], R38 ;  /* 0x0049682601007387 */ /* 0x0003e20000100a00 */
[----:B------:R-:W-:Y:S01]  /*f1090*/  IMAD.X R29, R29, 0x1, R24, P2 ;  /* 0x000000011d1d7824 */ /* 0x000fe200010e0618 */
[C---:B0-----:R-:W-:Y:S02]  /*f10a0*/  IADD3 R26, P3, PT, R30.reuse, R10, RZ ;  /* 0x0000000a1e1a7210 */ /* 0x041fe40007f7e0ff */
[----:B-1----:R-:W-:Y:S02]  /*f10b0*/  SHF.R.S32.HI R39, RZ, 0x1f, R30 ;  /* 0x0000001fff277819 */ /* 0x002fe4000001141e */
[----:B------:R-:W-:-:S03]  /*f10c0*/  IADD3 R38, P4, PT, R30, R9, RZ ;  /* 0x000000091e267210 */ /* 0x000fc60007f9e0ff */
[C---:B------:R-:W-:Y:S02]  /*f10d0*/  IMAD.X R27, R39.reuse, 0x1, R12, P3 ;  /* 0x00000001271b7824 */ /* 0x040fe400018e060c */
[----:B------:R-:W-:Y:S01]  /*f10e0*/  IMAD.X R39, R39, 0x1, R11, P4 ;  /* 0x0000000127277824 */ /* 0x000fe200020e060b */
[----:B------:R-:W-:Y:S01]  /*f10f0*/  STL [R1+0x4964], R29 ;  /* 0x0049641d01007387 */ /* 0x000fe20000100800 */
[----:B------:R-:W-:-:S03]  /*f1100*/  IADD3 R28, P2, PT, R30, R48, RZ ;  /* 0x000000301e1c7210 */ /* 0x000fc60007f5e0ff */
[----:B------:R0:W-:Y:S04]  /*f1110*/  STL.64 [R1+0x4958], R26 ;  /* 0x0049581a01007387 */ /* 0x0001e80000100a00 */
[----:B------:R1:W-:Y:S01]  /*f1120*/  STL.64 [R1+0x4950], R38 ;  /* 0x0049502601007387 */ /* 0x0003e20000100a00 */
[C---:B0-----:R-:W-:Y:S02]  /*f1130*/  IADD3 R26, P3, PT, R30.reuse, R50, RZ ;  /* 0x000000321e1a7210 */ /* 0x041fe40007f7e0ff */
[----:B-1----:R-:W-:Y:S02]  /*f1140*/  SHF.R.S32.HI R39, RZ, 0x1f, R30 ;  /* 0x0000001fff277819 */ /* 0x002fe4000001141e */
[----:B------:R-:W-:-:S03]  /*f1150*/  IADD3 R38, P4, PT, R30, R52, RZ ;  /* 0x000000341e267210 */ /* 0x000fc60007f9e0ff */
[C---:B------:R-:W-:Y:S02]  /*f1160*/  IMAD.X R29, R39.reuse, 0x1, R17, P2 ;  /* 0x00000001271d7824 */ /* 0x040fe400010e0611 */
[C---:B------:R-:W-:Y:S02]  /*f1170*/  IMAD.X R27, R39.reuse, 0x1, R49, P3 ;  /* 0x00000001271b7824 */ /* 0x040fe400018e0631 */
[----:B------:R-:W-:Y:S01]  /*f1180*/  IMAD.X R39, R39, 0x1, R51, P4 ;  /* 0x0000000127277824 */ /* 0x000fe200020e0633 */
[----:B------:R0:W-:Y:S04]  /*f1190*/  STL.64 [R1+0x4948], R28 ;  /* 0x0049481c01007387 */ /* 0x0001e80000100a00 */
[----:B------:R1:W-:Y:S04]  /*f11a0*/  STL.64 [R1+0x4940], R26 ;  /* 0x0049401a01007387 */ /* 0x0003e80000100a00 */
[----:B------:R3:W-:Y:S01]  /*f11b0*/  STL.64 [R1+0x4938], R38 ;  /* 0x0049382601007387 */ /* 0x0007e20000100a00 */
[----:B0-----:R-:W-:-:S02]  /*f11c0*/  IADD3 R28, P2, PT, R30, R54, RZ ;  /* 0x000000361e1c7210 */ /* 0x001fc40007f5e0ff */
[C---:B-1----:R-:W-:Y:S02]  /*f11d0*/  IADD3 R26, P3, PT, R30.reuse, R56, RZ ;  /* 0x000000381e1a7210 */ /* 0x042fe40007f7e0ff */
[----:B---3--:R-:W-:Y:S02]  /*f11e0*/  SHF.R.S32.HI R39, RZ, 0x1f, R30 ;  /* 0x0000001fff277819 */ /* 0x008fe4000001141e */
        /* <DEDUP_REMOVED lines=18> */
[----:B-1----:R-:W-:Y:S02]  /*f1310*/  IADD3 R26, P3, PT, R30, R4, RZ ;  /* 0x000000041e1a7210 */ /* 0x002fe40007f7e0ff */
[----:B---3--:R-:W-:-:S05]  /*f1320*/  SHF.R.S32.HI R39, RZ, 0x1f, R30 ;  /* 0x0000001fff277819 */ /* 0x008fca000001141e */
[C---:B------:R-:W-:Y:S02]  /*f1330*/  IMAD.X R29, R39.reuse, 0x1, R14, P2 ;  /* 0x00000001271d7824 */ /* 0x040fe400010e060e */
[----:B------:R-:W-:Y:S01]  /*f1340*/  IMAD.X R27, R39, 0x1, R3, P3 ;  /* 0x00000001271b7824 */ /* 0x000fe200018e0603 */
[C---:B------:R-:W-:Y:S02]  /*f1350*/  IADD3 R38, P4, PT, R30.reuse, R5, RZ ;  /* 0x000000051e267210 */ /* 0x040fe40007f9e0ff */
[----:B------:R0:W-:Y:S04]  /*f1360*/  STL.64 [R1+0x4900], R28 ;  /* 0x0049001c01007387 */ /* 0x0001e80000100a00 */
[----:B------:R1:W-:Y:S01]  /*f1370*/  STL.64 [R1+0x48f8], R26 ;  /* 0x0048f81a01007387 */ /* 0x0003e20000100a00 */
[----:B0-----:R-:W-:Y:S01]  /*f1380*/  IADD3 R28, P2, PT, R30, R8, RZ ;  /* 0x000000081e1c7210 */ /* 0x001fe20007f5e0ff */
[----:B-1----:R-:W-:-:S04]  /*f1390*/  IMAD.MOV.U32 R27, RZ, RZ, R39 ;  /* 0x000000ffff1b7224 */ /* 0x002fc800078e0027 */
[C---:B------:R-:W-:Y:S02]  /*f13a0*/  IMAD.X R39, R27.reuse, 0x1, R23, P4 ;  /* 0x000000011b277824 */ /* 0x040fe400020e0617 */
[----:B------:R-:W-:Y:S01]  /*f13b0*/  IMAD.X R29, R27, 0x1, R7, P2 ;  /* 0x000000011b1d7824 */ /* 0x000fe200010e0607 */
[----:B------:R0:W-:Y:S01]  /*f13c0*/  STL [R1+0x6590], R30 ;  /* 0x0065901e01007387 */ /* 0x0001e20000100800 */
[----:B------:R-:W-:-:S03]  /*f13d0*/  IADD3 R26, P3, PT, R30, R6, RZ ;  /* 0x000000061e1a7210 */ /* 0x000fc60007f7e0ff */
[----:B------:R1:W-:Y:S04]  /*f13e0*/  STL.64 [R1+0x48f0], R38 ;  /* 0x0048f02601007387 */ /* 0x0003e80000100a00 */
[----:B------:R3:W-:Y:S01]  /*f13f0*/  STL.64 [R1+0x48e8], R28 ;  /* 0x0048e81c01007387 */ /* 0x0007e20000100a00 */
[----:B0-----:R-:W-:Y:S01]  /*f1400*/  SHF.R.S32.HI R30, RZ, 0x1f, R31 ;  /* 0x0000001fff1e7819 */ /* 0x001fe2000001141f */
[----:B------:R-:W-:Y:S01]  /*f1410*/  IMAD.X R27, R27, 0x1, R24, P3 ;  /* 0x000000011b1b7824 */ /* 0x000fe200018e0618 */
[C---:B-1----:R-:W-:Y:S02]  /*f1420*/  IADD3 R38, P4, PT, R31.reuse, R10, RZ ;  /* 0x0000000a1f267210 */ /* 0x042fe40007f9e0ff */
[----:B---3--:R-:W-:-:S03]  /*f1430*/  IADD3 R28, P2, PT, R31, R9, RZ ;  /* 0x000000091f1c7210 */ /* 0x008fc60007f5e0ff */
        /* <DEDUP_REMOVED lines=8> */
[----:B---3--:R-:W-:Y:S01]  /*f14c0*/  IADD3 R28, P2, PT, R31, R52, RZ ;  /* 0x000000341f1c7210 */ /* 0x008fe20007f5e0ff */
        /* <DEDUP_REMOVED lines=24> */
[----:B-1----:R-:W-:Y:S02]  /*f1650*/  IADD3 R38, P4, PT, R31, R4, RZ ;  /* 0x000000041f267210 */ /* 0x002fe40007f9e0ff */
[----:B---3--:R-:W-:-:S05]  /*f1660*/  SHF.R.S32.HI R29, RZ, 0x1f, R31 ;  /* 0x0000001fff1d7819 */ /* 0x008fca000001141f */
[C---:B------:R-:W-:Y:S02]  /*f1670*/  IMAD.X R27, R29.reuse, 0x1, R14, P3 ;  /* 0x000000011d1b7824 */ /* 0x040fe400018e060e */
[----:B------:R-:W-:-:S03]  /*f1680*/  IMAD.X R39, R29, 0x1, R3, P4 ;  /* 0x000000011d277824 */ /* 0x000fc600020e0603 */
[----:B------:R-:W-:Y:S04]  /*f1690*/  STL.64 [R1+0x4880], R26 ;  /* 0x0048801a01007387 */ /* 0x000fe80000100a00 */
[----:B------:R0:W-:Y:S04]  /*f16a0*/  STL.64 [R1+0x4878], R38 ;  /* 0x0048782601007387 */ /* 0x0001e80000100a00 */
[----:B0-----:R-:W3:Y:S01]  /*f16b0*/  LDL.LU R39, [R1+0x66f0] ;  /* 0x0066f00001277983 */ /* 0x001ee20000300800 */
[C---:B------:R-:W-:Y:S02]  /*f16c0*/  IADD3 R28, P2, PT, R31.reuse, R5, RZ ;  /* 0x000000051f1c7210 */ /* 0x040fe40007f5e0ff */
[C---:B------:R-:W-:Y:S01]  /*f16d0*/  IADD3 R26, P3, PT, R31.reuse, R8, RZ ;  /* 0x000000081f1a7210 */ /* 0x040fe20007f7e0ff */
[----:B------:R3:W-:Y:S01]  /*f16e0*/  STL [R1+0x6594], R31 ;  /* 0x0065941f01007387 */ /* 0x0007e20000100800 */
[----:B------:R-:W-:-:S05]  /*f16f0*/  IADD3 R38, P4, PT, R31, R6, RZ ;  /* 0x000000061f267210 */ /* 0x000fca0007f9e0ff */
[----:B------:R0:W-:Y:S01]  /*f1700*/  STL [R1+0x4860], R38 ;  /* 0x0048602601007387 */ /* 0x0001e20000100800 */
[----:B------:R-:W-:Y:S02]  /*f1710*/  IMAD.MOV.U32 R30, RZ, RZ, R38 ;  /* 0x000000ffff1e7224 */ /* 0x000fe400078e0026 */
[----:B---3--:R-:W-:Y:S02]  /*f1720*/  IMAD.MOV.U32 R31, RZ, RZ, R39 ;  /* 0x000000ffff1f7224 */ /* 0x008fe400078e0027 */
[----:B------:R-:W-:Y:S01]  /*f1730*/  IMAD.MOV.U32 R31, RZ, RZ, R29 ;  /* 0x000000ffff1f7224 */ /* 0x000fe200078e001d */
[----:B0-----:R-:W3:Y:S03]  /*f1740*/  LDL.LU.64 R38, [R1+0x66e8] ;  /* 0x0066e80001267983 */ /* 0x001ee60000300a00 */
        /* <DEDUP_REMOVED lines=25> */
[----:B--2---:R-:W-:Y:S02]  /*f18e0*/  SHF.R.S32.HI R27, RZ, 0x1f, R32 ;  /* 0x0000001fff1b7819 */ /* 0x004fe40000011420 */
        /* <DEDUP_REMOVED lines=19> */
[----:B--2---:R-:W-:-:S05]  /*f1a20*/  SHF.R.S32.HI R27, RZ, 0x1f, R32 ;  /* 0x0000001fff1b7819 */ /* 0x004fca0000011420 */
        /* <DEDUP_REMOVED lines=16> */
[----:B--2---:R-:W-:-:S03]  /*f1b30*/  IADD3 R30, P4, PT, R33, R9, RZ ;  /* 0x00000009211e7210 */ /* 0x004fc60007f9e0ff */
        /* <DEDUP_REMOVED lines=8> */
[----:B--2---:R-:W-:Y:S01]  /*f1bc0*/  IADD3 R30, P4, PT, R33, R52, RZ ;  /* 0x00000034211e7210 */ /* 0x004fe20007f9e0ff */
        /* <DEDUP_REMOVED lines=23> */
[C---:B0-----:R-:W-:Y:S01]  /*f1d40*/  IADD3 R28, P2, PT, R33.reuse, R13, RZ ;  /* 0x0000000d211c7210 */ /* 0x041fe20007f5e0ff */
[----:B-1----:R-:W-:Y:S01]  /*f1d50*/  IMAD.MOV.U32 R27, RZ, RZ, R40 ;  /* 0x000000ffff1b7224 */ /* 0x002fe200078e0028 */
[----:B------:R-:W-:Y:S02]  /*f1d60*/  IADD3 R40, P3, PT, R33, R4, RZ ;  /* 0x0000000421287210 */ /* 0x000fe40007f7e0ff */
[----:B--2---:R-:W-:Y:S01]  /*f1d70*/  SHF.R.S32.HI R31, RZ, 0x1f, R33 ;  /* 0x0000001fff1f7819 */ /* 0x004fe20000011421 */
[----:B------:R-:W-:-:S02]  /*f1d80*/  IMAD.MOV.U32 R26, RZ, RZ, R20 ;  /* 0x000000ffff1a7224 */ /* 0x000fc400078e0014 */
[----:B------:R-:W-:Y:S02]  /*f1d90*/  IMAD.MOV.U32 R20, RZ, RZ, R41 ;  /* 0x000000ffff147224 */ /* 0x000fe400078e0029 */
        /* <DEDUP_REMOVED lines=19> */
[C---:B----4-:R-:W-:Y:S02]  /*f1ed0*/  IADD3 R30, P4, PT, R34.reuse, R10, RZ ;  /* 0x0000000a221e7210 */ /* 0x050fe40007f9e0ff */
[----:B0-----:R-:W-:Y:S02]  /*f1ee0*/  SHF.R.S32.HI R29, RZ, 0x1f, R34 ;  /* 0x0000001fff1d7819 */ /* 0x001fe40000011422 */
        /* <DEDUP_REMOVED lines=18> */
[----:B----4-:R-:W-:Y:S02]  /*f2010*/  SHF.R.S32.HI R29, RZ, 0x1f, R34 ;  /* 0x0000001fff1d7819 */ /* 0x010fe40000011422 */
        /* <DEDUP_REMOVED lines=19> */
[----:B----4-:R-:W-:-:S05]  /*f2150*/  SHF.R.S32.HI R29, RZ, 0x1f, R34 ;  /* 0x0000001fff1d7819 */ /* 0x010fca0000011422 */
[C---:B------:R-:W-:Y:S02]  /*f2160*/  IMAD.X R33, R29.reuse, 0x1, R14, P3 ;  /* 0x000000011d217824 */ /* 0x040fe400018e060e */
[----:B------:R-:W-:Y:S01]  /*f2170*/  IMAD.X R31, R29, 0x1, R3, P4 ;  /* 0x000000011d1f7824 */ /* 0x000fe200020e0603 */
[C---:B------:R-:W-:Y:S02]  /*f2180*/  IADD3 R28, P2, PT, R34.reuse, R5, RZ ;  /* 0x00000005221c7210 */ /* 0x040fe40007f5e0ff */
[----:B------:R0:W-:Y:S04]  /*f2190*/  STL.64 [R1+0x4700], R32 ;  /* 0x0047002001007387 */ /* 0x0001e80000100a00 */
[----:B------:R1:W-:Y:S04]  /*f21a0*/  STL.64 [R1+0x46f8], R30 ;  /* 0x0046f81e01007387 */ /* 0x0003e80000100a00 */
[----:B------:R4:W-:Y:S01]  /*f21b0*/  STL [R1+0x65a0], R34 ;  /* 0x0065a02201007387 */ /* 0x0009e20000100800 */
[----:B0-----:R-:W-:Y:S01]  /*f21c0*/  IADD3 R32, P3, PT, R34, R8, RZ ;  /* 0x0000000822207210 */ /* 0x001fe20007f7e0ff */
[----:B-1----:R-:W-:-:S04]  /*f21d0*/  IMAD.MOV.U32 R31, RZ, RZ, R29 ;  /* 0x000000ffff1f7224 */ /* 0x002fc800078e001d */
[C---:B------:R-:W-:Y:S01]  /*f21e0*/  IMAD.X R29, R31.reuse, 0x1, R23, P2 ;  /* 0x000000011f1d7824 */ /* 0x040fe200010e0617 */
[----:B------:R-:W-:Y:S01]  /*f21f0*/  IADD3 R30, P4, PT, R34, R6, RZ ;  /* 0x00000006221e7210 */ /* 0x000fe20007f9e0ff */
[C---:B------:R-:W-:Y:S01]  /*f2200*/  IMAD.X R33, R31.reuse, 0x1, R7, P3 ;  /* 0x000000011f217824 */ /* 0x040fe200018e0607 */
[----:B----4-:R-:W-:Y:S02]  /*f2210*/  SHF.R.S32.HI R34, RZ, 0x1f, R35 ;  /* 0x0000001fff227819 */ /* 0x010fe40000011423 */
        /* <DEDUP_REMOVED lines=46> */
[----:B------:R0:W-:Y:S02]  /*f2500*/  STL [R1+0x65a4], R35 ;  /* 0x0065a42301007387 */ /* 0x0001e40000100800 */
[----:B------:R-:W-:Y:S01]  /*f2510*/  IMAD.X R31, R34, 0x1, R7, P4 ;  /* 0x00000001221f7824 */ /* 0x000fe200020e0607 */
[----:B-1----:R-:W-:Y:S01]  /*f2520*/  IADD3 R28, P2, PT, R35, R6, RZ ;  /* 0x00000006231c7210 */ /* 0x002fe20007f5e0ff */
[----:B------:R1:W-:Y:S01]  /*f2530*/  STL.64 [R1+0x4670], R32 ;  /* 0x0046702001007387 */ /* 0x0003e20000100a00 */
[----:B0-----:R-:W-:-:S03]  /*f2540*/  SHF.R.S32.HI R35, RZ, 0x1f, R36 ;  /* 0x0000001fff237819 */ /* 0x001fc60000011424 */
[----:B------:R-:W-:Y:S01]  /*f2550*/  IMAD.X R29, R34, 0x1, R24, P2 ;  /* 0x00000001221d7824 */ /* 0x000fe200010e0618 */
[----:B------:R0:W-:Y:S01]  /*f2560*/  STL.64 [R1+0x4668], R30 ;  /* 0x0046681e01007387 */ /* 0x0001e20000100a00 */
[----:B-1----:R-:W-:-:S03]  /*f2570*/  IADD3 R32, P3, PT, R36, R10, RZ ;  /* 0x0000000a24207210 */ /* 0x002fc60007f7e0ff */
[----:B------:R1:W-:Y:S01]  /*f2580*/  STL.64 [R1+0x4660], R28 ;  /* 0x0046601c01007387 */ /* 0x0003e20000100a00 */
[----:B0-----:R-:W-:Y:S01]  /*f2590*/  IADD3 R30, P4, PT, R36, R9, RZ ;  /* 0x00000009241e7210 */ /* 0x001fe20007f9e0ff */
[----:B------:R-:W-:-:S04]  /*f25a0*/  IMAD.X R33, R35, 0x1, R12, P3 ;  /* 0x0000000123217824 */ /* 0x000fc800018e060c */
[C---:B------:R-:W-:Y:S01]  /*f25b0*/  IMAD.X R31, R35.reuse, 0x1, R11, P4 ;  /* 0x00000001231f7824 */ /* 0x040fe200020e060b */
[C---:B-1----:R-:W-:Y:S01]  /*f25c0*/  IADD3 R28, P2, PT, R36.reuse, R48, RZ ;  /* 0x00000030241c7210 */ /* 0x042fe20007f5e0ff */
        /* <DEDUP_REMOVED lines=35> */
[----:B0-----:R-:W-:Y:S01]  /*f2800*/  IADD3 R28, P2, PT, R36, R8, RZ ;  /* 0x00000008241c7210 */ /* 0x001fe20007f5e0ff */
[----:B------:R0:W-:Y:S04]  /*f2810*/  STL.64 [R1+0x45f8], R32 ;  /* 0x0045f82001007387 */ /* 0x0001e80000100a00 */
[----:B------:R-:W-:Y:S01]  /*f2820*/  IMAD.X R29, R35, 0x1, R7, P2 ;  /* 0x00000001231d7824 */ /* 0x000fe200010e0607 */
[----:B------:R-:W-:Y:S01]  /*f2830*/  STL [R1+0x65a8], R36 ;  /* 0x0065a82401007387 */ /* 0x000fe20000100800 */
[----:B------:R-:W-:-:S03]  /*f2840*/  SHF.R.S32.HI R34, RZ, 0x1f, R37 ;  /* 0x0000001fff227819 */ /* 0x000fc60000011425 */
        /* <DEDUP_REMOVED lines=47> */
[----:B------:R-:W-:Y:S01]  /*f2b40*/  STL [R1+0x65fc], R37 ;  /* 0x0065fc2501007387 */ /* 0x000fe20000100800 */
[----:B-1----:R-:W-:-:S03]  /*f2b50*/  IADD3 R30, P4, PT, R37, R6, RZ ;  /* 0x00000006251e7210 */ /* 0x002fc60007f9e0ff */
[----:B------:R3:W-:Y:S01]  /*f2b60*/  STL.64 [R1+0x4570], R28 ;  /* 0x0045701c01007387 */ /* 0x0007e20000100a00 */
[C---:B------:R-:W-:Y:S02]  /*f2b70*/  IMAD.X R33, R34.reuse, 0x1, R7, P3 ;  /* 0x0000000122217824 */ /* 0x040fe400018e0607 */
[----:B------:R-:W-:-:S03]  /*f2b80*/  IMAD.X R31, R34, 0x1, R24, P4 ;  /* 0x00000001221f7824 */ /* 0x000fc600020e0618 */
[----:B------:R0:W-:Y:S01]  /*f2b90*/  STL.64 [R1+0x4568], R32 ;  /* 0x0045682001007387 */ /* 0x0001e20000100a00 */
[----:B---3--:R-:W-:-:S03]  /*f2ba0*/  IADD3 R28, P2, PT, R38, R10, RZ ;  /* 0x0000000a261c7210 */ /* 0x008fc60007f5e0ff */
[----:B------:R1:W-:Y:S02]  /*f2bb0*/  STL.64 [R1+0x4560], R30 ;  /* 0x0045601e01007387 */ /* 0x0003e40000100a00 */
[----:B------:R-:W-:Y:S01]  /*f2bc0*/  IMAD.X R29, R42, 0x1, R12, P2 ;  /* 0x000000012a1d7824 */ /* 0x000fe200010e060c */
[----:B0-----:R-:W-:-:S04]  /*f2bd0*/  IADD3 R32, P3, PT, R38, R9, RZ ;  /* 0x0000000926207210 */ /* 0x001fc80007f7e0ff */
[----:B------:R0:W-:Y:S01]  /*f2be0*/  STL.64 [R1+0x4558], R28 ;  /* 0x0045581c01007387 */ /* 0x0001e20000100a00 */
[----:B------:R-:W-:Y:S01]  /*f2bf0*/  IMAD.X R33, R42, 0x1, R11, P3 ;  /* 0x000000012a217824 */ /* 0x000fe200018e060b */
[----:B-1----:R-:W-:-:S04]  /*f2c00*/  IADD3 R30, P4, PT, R38, R48, RZ ;  /* 0x00000030261e7210 */ /* 0x002fc80007f9e0ff */
[----:B------:R1:W-:Y:S01]  /*f2c10*/  STL.64 [R1+0x4550], R32 ;  /* 0x0045502001007387 */ /* 0x0003e20000100a00 */
        /* <DEDUP_REMOVED lines=28> */
[C---:B-1----:R-:W-:Y:S02]  /*f2de0*/  IADD3 R28, P2, PT, R38.reuse, R4, RZ ;  /* 0x00000004261c7210 */ /* 0x042fe40007f5e0ff */
[----:B------:R-:W-:-:S03]  /*f2df0*/  IADD3 R34, P3, PT, R38, R5, RZ ;  /* 0x0000000526227210 */ /* 0x000fc60007f7e0ff */
[----:B------:R-:W-:Y:S01]  /*f2e00*/  IMAD.X R29, R42, 0x1, R3, P2 ;  /* 0x000000012a1d7824 */ /* 0x000fe200010e0603 */
[----:B0-----:R-:W-:Y:S01]  /*f2e10*/  IADD3 R32, P4, PT, R38, R8, RZ ;  /* 0x0000000826207210 */ /* 0x001fe20007f9e0ff */
[----:B------:R-:W-:Y:S01]  /*f2e20*/  STL.64 [R1+0x4500], R30 ;  /* 0x0045001e01007387 */ /* 0x000fe20000100a00 */
[----:B------:R-:W-:-:S03]  /*f2e30*/  IMAD.X R35, R42, 0x1, R23, P3 ;  /* 0x000000012a237824 */ /* 0x000fc600018e0617 */
[----:B------:R0:W-:Y:S01]  /*f2e40*/  STL.64 [R1+0x44f8], R28 ;  /* 0x0044f81c01007387 */ /* 0x0001e20000100a00 */
[----:B------:R-:W-:Y:S01]  /*f2e50*/  IMAD.X R33, R42, 0x1, R7, P4 ;  /* 0x000000012a217824 */ /* 0x000fe200020e0607 */
[----:B------:R-:W-:-:S04]  /*f2e60*/  IADD3 R36, P3, PT, R39, R10, RZ ;  /* 0x0000000a27247210 */ /* 0x000fc80007f7e0ff */
[----:B------:R1:W-:Y:S01]  /*f2e70*/  STL.64 [R1+0x44e8], R32 ;  /* 0x0044e82001007387 */ /* 0x0003e20000100a00 */
[----:B0-----:R-:W-:-:S03]  /*f2e80*/  IADD3 R28, P2, PT, R38, R6, RZ ;  /* 0x00000006261c7210 */ /* 0x001fc60007f5e0ff */
[----:B------:R0:W-:Y:S02]  /*f2e90*/  STL.64 [R1+0x44f0], R34 ;  /* 0x0044f02201007387 */ /* 0x0001e40000100a00 */
[----:B------:R-:W-:Y:S01]  /*f2ea0*/  IMAD.X R29, R42, 0x1, R24, P2 ;  /* 0x000000012a1d7824 */ /* 0x000fe200010e0618 */
[----:B-1----:R-:W-:Y:S02]  /*f2eb0*/  SHF.R.S32.HI R33, RZ, 0x1f, R39 ;  /* 0x0000001fff217819 */ /* 0x002fe40000011427 */
[C---:B------:R-:W-:Y:S02]  /*f2ec0*/  IADD3 R42, P2, PT, R39.reuse, R48, RZ ;  /* 0x00000030272a7210 */ /* 0x040fe40007f5e0ff */
[----:B0-----:R-:W-:Y:S01]  /*f2ed0*/  IADD3 R34, P4, PT, R39, R9, RZ ;  /* 0x0000000927227210 */ /* 0x001fe20007f9e0ff */
[----:B------:R0:W-:Y:S01]  /*f2ee0*/  STL.64 [R1+0x44e0], R28 ;  /* 0x0044e01c01007387 */ /* 0x0001e20000100a00 */
[----:B------:R-:W-:-:S03]  /*f2ef0*/  IMAD.X R37, R33, 0x1, R12, P3 ;  /* 0x0000000121257824 */ /* 0x000fc600018e060c */
[C---:B------:R-:W-:Y:S02]  /*f2f00*/  IMAD.X R35, R33.reuse, 0x1, R11, P4 ;  /* 0x0000000121237824 */ /* 0x040fe400020e060b */
[----:B------:R-:W-:Y:S01]  /*f2f10*/  STL.64 [R1+0x44d8], R36 ;  /* 0x0044d82401007387 */ /* 0x000fe20000100a00 */
[----:B0-----:R-:W-:Y:S02]  /*f2f20*/  IMAD.MOV.U32 R28, RZ, RZ, R43 ;  /* 0x000000ffff1c7224 */ /* 0x001fe400078e002b */
[----:B------:R-:W-:Y:S01]  /*f2f30*/  IMAD.X R43, R33, 0x1, R17, P2 ;  /* 0x00000001212b7824 */ /* 0x000fe200010e0611 */
[----:B------:R-:W-:Y:S04]  /*f2f40*/  STL.64 [R1+0x44d0], R34 ;  /* 0x0044d02201007387 */ /* 0x000fe80000100a00 */
[----:B------:R0:W-:Y:S04]  /*f2f50*/  STL.64 [R1+0x44c8], R42 ;  /* 0x0044c82a01007387 */ /* 0x0001e80000100a00 */
[----:B0-----:R-:W3:Y:S01]  /*f2f60*/  LDL.LU.64 R42, [R1+0x66d0] ;  /* 0x0066d000012a7983 */ /* 0x001ee20000300a00 */
[C---:B------:R-:W-:Y:S01]  /*f2f70*/  IADD3 R36, P3, PT, R39.reuse, R50, RZ ;  /* 0x0000003227247210 */ /* 0x040fe20007f7e0ff */
[----:B------:R-:W-:Y:S01]  /*f2f80*/  IMAD.MOV.U32 R29, RZ, RZ, R44 ;  /* 0x000000ffff1d7224 */ /* 0x000fe200078e002c */
[C---:B------:R-:W-:Y:S01]  /*f2f90*/  IADD3 R34, P4, PT, R39.reuse, R52, RZ ;  /* 0x0000003427227210 */ /* 0x040fe20007f9e0ff */
[----:B------:R-:W-:Y:S01]  /*f2fa0*/  IMAD.MOV.U32 R30, RZ, RZ, R27 ;  /* 0x000000ffff1e7224 */ /* 0x000fe200078e001b */
[----:B------:R-:W-:Y:S01]  /*f2fb0*/  IADD3 R44, P2, PT, R39, R54, RZ ;  /* 0x00000036272c7210 */ /* 0x000fe20007f5e0ff */
[----:B------:R-:W-:-:S02]  /*f2fc0*/  IMAD.MOV.U32 R27, RZ, RZ, R18 ;  /* 0x000000ffff1b7224 */ /* 0x000fc400078e0012 */
[----:B------:R-:W-:Y:S02]  /*f2fd0*/  IMAD.MOV.U32 R18, RZ, RZ, R19 ;  /* 0x000000ffff127224 */ /* 0x000fe400078e0013 */
[C---:B------:R-:W-:Y:S02]  /*f2fe0*/  IMAD.X R37, R33.reuse, 0x1, R49, P3 ;  /* 0x0000000121257824 */ /* 0x040fe400018e0631 */
[----:B------:R-:W-:Y:S02]  /*f2ff0*/  IMAD.MOV.U32 R19, RZ, RZ, R45 ;  /* 0x000000ffff137224 */ /* 0x000fe400078e002d */
[C---:B------:R-:W-:Y:S02]  /*f3000*/  IMAD.X R35, R33.reuse, 0x1, R51, P4 ;  /* 0x0000000121237824 */ /* 0x040fe400020e0633 */
[----:B------:R-:W-:Y:S01]  /*f3010*/  IMAD.X R45, R33, 0x1, R53, P2 ;  /* 0x00000001212d7824 */ /* 0x000fe200010e0635 */
[----:B------:R0:W-:Y:S04]  /*f3020*/  STL.64 [R1+0x44c0], R36 ;  /* 0x0044c02401007387 */ /* 0x0001e80000100a00 */
[----:B------:R-:W-:Y:S04]  /*f3030*/  STL.64 [R1+0x44b8], R34 ;  /* 0x0044b82201007387 */ /* 0x000fe80000100a00 */
[----:B------:R1:W-:Y:S01]  /*f3040*/  STL.64 [R1+0x44b0], R44 ;  /* 0x0044b02c01007387 */ /* 0x0003e20000100a00 */
[----:B0-----:R-:W-:-:S03]  /*f3050*/  IADD3 R36, P3, PT, R39, R56, RZ ;  /* 0x0000003827247210 */ /* 0x001fc60007f7e0ff */
[----:B-1----:R-:W4:Y:S02]  /*f3060*/  LDL.LU.64 R44, [R1+0x66c8] ;  /* 0x0066c800012c7983 */ /* 0x002f240000300a00 */
[----:B------:R-:W-:Y:S01]  /*f3070*/  IMAD.X R37, R33, 0x1, R55, P3 ;  /* 0x0000000121257824 */ /* 0x000fe200018e0637 */
[C---:B------:R-:W-:Y:S01]  /*f3080*/  IADD3 R34, P4, PT, R39.reuse, R58, RZ ;  /* 0x0000003a27227210 */ /* 0x040fe20007f9e0ff */
[----:B------:R-:W-:Y:S01]  /*f3090*/  IMAD.MOV.U32 R32, RZ, RZ, R46 ;  /* 0x000000ffff207224 */ /* 0x000fe200078e002e */
[----:B------:R-:W-:Y:S02]  /*f30a0*/  IADD3 R46, P2, PT, R39, R22, RZ ;  /* 0x00000016272e7210 */ /* 0x000fe40007f5e0ff */
[----:B------:R0:W-:Y:S01]  /*f30b0*/  STL.64 [R1+0x44a8], R36 ;  /* 0x0044a82401007387 */ /* 0x0001e20000100a00 */
[----:B------:R-:W-:Y:S02]  /*f30c0*/  IMAD.MOV.U32 R31, RZ, RZ, R30 ;  /* 0x000000ffff1f7224 */ /* 0x000fe400078e001e */
[----:B------:R-:W-:-:S02]  /*f30d0*/  IMAD.MOV.U32 R30, RZ, RZ, R47 ;  /* 0x000000ffff1e7224 */ /* 0x000fc400078e002f */
[C---:B------:R-:W-:Y:S02]  /*f30e0*/  IMAD.X R35, R33.reuse, 0x1, R57, P4 ;  /* 0x0000000121237824 */ /* 0x040fe400020e0639 */
[----:B------:R-:W-:Y:S01]  /*f30f0*/  IMAD.X R47, R33, 0x1, R25, P2 ;  /* 0x00000001212f7824 */ /* 0x000fe200010e0619 */
[----:B0-----:R-:W-:Y:S02]  /*f3100*/  IADD3 R36, P3, PT, R39, R59, RZ ;  /* 0x0000003b27247210 */ /* 0x001fe40007f7e0ff */
[----:B------:R0:W-:Y:S03]  /*f3110*/  STL.64 [R1+0x44a0], R34 ;  /* 0x0044a02201007387 */ /* 0x0001e60000100a00 */
[----:B------:R-:W-:Y:S01]  /*f3120*/  IMAD.X R37, R33, 0x1, R21, P3 ;  /* 0x0000000121257824 */ /* 0x000fe200018e0615 */
[----:B------:R1:W-:Y:S04]  /*f3130*/  STL.64 [R1+0x4498], R46 ;  /* 0x0044982e01007387 */ /* 0x0003e80000100a00 */
[----:B------:R2:W-:Y:S01]  /*f3140*/  STL.64 [R1+0x4490], R36 ;  /* 0x0044902401007387 */ /* 0x0005e20000100a00 */
[----:B0-----:R-:W-:-:S02]  /*f3150*/  IADD3 R34, P4, PT, R39, R2, RZ ;  /* 0x0000000227227210 */ /* 0x001fc40007f9e0ff */
[----:B-1----:R-:W-:-:S03]  /*f3160*/  IADD3 R46, P2, PT, R39, R13, RZ ;  /* 0x0000000d272e7210 */ /* 0x002fc60007f5e0ff */
[----:B------:R-:W-:Y:S01]  /*f3170*/  IMAD.X R35, R33, 0x1, R0, P4 ;  /* 0x0000000121237824 */ /* 0x000fe200020e0600 */
[----:B--2---:R-:W-:Y:S01]  /*f3180*/  IADD3 R36, P3, PT, R39, R4, RZ ;  /* 0x0000000427247210 */ /* 0x004fe20007f7e0ff */
[----:B------:R-:W-:-:S03]  /*f3190*/  IMAD.X R47, R33, 0x1, R14, P2 ;  /* 0x00000001212f7824 */ /* 0x000fc600010e060e */
[----:B------:R0:W-:Y:S01]  /*f31a0*/  STL.64 [R1+0x4488], R34 ;  /* 0x0044882201007387 */ /* 0x0001e20000100a00 */
[----:B------:R-:W-:-:S03]  /*f31b0*/  IMAD.X R37, R33, 0x1, R3, P3 ;  /* 0x0000000121257824 */ /* 0x000fc600018e0603 */
[----:B------:R-:W-:Y:S04]  /*f31c0*/  STL.64 [R1+0x4480], R46 ;  /* 0x0044802e01007387 */ /* 0x000fe80000100a00 */
[----:B------:R1:W-:Y:S01]  /*f31d0*/  STL.64 [R1+0x4478], R36 ;  /* 0x0044782401007387 */ /* 0x0003e20000100a00 */
[C---:B0-----:R-:W-:Y:S01]  /*f31e0*/  IADD3 R34, P4, PT, R39.reuse, R5, RZ ;  /* 0x0000000527227210 */ /* 0x041fe20007f9e0ff */
[----:B-1----:R-:W-:Y:S01]  /*f31f0*/  IMAD.MOV.U32 R37, RZ, RZ, R33 ;  /* 0x000000ffff257224 */ /* 0x002fe200078e0021 */
[----:B------:R-:W-:-:S03]  /*f3200*/  IADD3 R46, P2, PT, R39, R8, RZ ;  /* 0x00000008272e7210 */ /* 0x000fc60007f5e0ff */
[----:B------:R-:W-:Y:S01]  /*f3210*/  IMAD.X R35, R37, 0x1, R23, P4 ;  /* 0x0000000125237824 */ /* 0x000fe200020e0617 */
[----:B------:R-:W-:Y:S01]  /*f3220*/  STL.64 [R1+0x6620], R38 ;  /* 0x0066202601007387 */ /* 0x000fe20000100a00 */
[----:B------:R-:W-:Y:S02]  /*f3230*/  IADD3 R36, P3, PT, R39, R6, RZ ;  /* 0x0000000627247210 */ /* 0x000fe40007f7e0ff */
[----:B------:R-:W-:Y:S01]  /*f3240*/  SHF.R.S32.HI R33, RZ, 0x1f, R40 ;  /* 0x0000001fff217819 */ /* 0x000fe20000011428 */
[----:B------:R0:W-:Y:S01]  /*f3250*/  STL.64 [R1+0x4470], R34 ;  /* 0x0044702201007387 */ /* 0x0001e20000100a00 */
[C---:B------:R-:W-:Y:S02]  /*f3260*/  IMAD.X R47, R37.reuse, 0x1, R7, P2 ;  /* 0x00000001252f7824 */ /* 0x040fe400010e0607 */
[----:B------:R-:W-:Y:S01]  /*f3270*/  IMAD.X R37, R37, 0x1, R24, P3 ;  /* 0x0000000125257824 */ /* 0x000fe200018e0618 */
[C---:B0-----:R-:W-:Y:S02]  /*f3280*/  IADD3 R34, P4, PT, R40.reuse, R10, RZ ;  /* 0x0000000a28227210 */ /* 0x041fe40007f9e0ff */
[----:B------:R0:W-:Y:S03]  /*f3290*/  STL.64 [R1+0x4468], R46 ;  /* 0x0044682e01007387 */ /* 0x0001e60000100a00 */
[C---:B------:R-:W-:Y:S01]  /*f32a0*/  IMAD.X R35, R33.reuse, 0x1, R12, P4 ;  /* 0x0000000121237824 */ /* 0x040fe200020e060c */
[C---:B------:R-:W-:Y:S01]  /*f32b0*/  IADD3 R38, P2, PT, R40.reuse, R9, RZ ;  /* 0x0000000928267210 */ /* 0x040fe20007f5e0ff */
[----:B0-----:R-:W2:Y:S04]  /*f32c0*/  LDL.LU.64 R46, [R1+0x66c0] ;  /* 0x0066c000012e7983 */ /* 0x001ea80000300a00 */
[----:B------:R0:W-:Y:S04]  /*f32d0*/  STL.64 [R1+0x4460], R36 ;  /* 0x0044602401007387 */ /* 0x0001e80000100a00 */
[----:B------:R1:W-:Y:S01]  /*f32e0*/  STL.64 [R1+0x4458], R34 ;  /* 0x0044582201007387 */ /* 0x0003e20000100a00 */
[----:B------:R-:W-:Y:S01]  /*f32f0*/  IMAD.X R39, R33, 0x1, R11, P2 ;  /* 0x0000000121277824 */ /* 0x000fe200010e060b */
[----:B0-----:R-:W-:-:S02]  /*f3300*/  IADD3 R36, P3, PT, R40, R48, RZ ;  /* 0x0000003028247210 */ /* 0x001fc40007f7e0ff */
[----:B-1----:R-:W-:-:S03]  /*f3310*/  IADD3 R34, P4, PT, R40, R50, RZ ;  /* 0x0000003228227210 */ /* 0x002fc60007f9e0ff */
        /* <DEDUP_REMOVED lines=30> */
[----:B------:R-:W-:Y:S04]  /*f3500*/  STL.64 [R1+0x4400], R36 ;  /* 0x0044002401007387 */ /* 0x000fe80000100a00 */
[----:B------:R1:W-:Y:S01]  /*f3510*/  STL.64 [R1+0x43f8], R34 ;  /* 0x0043f82201007387 */ /* 0x0003e20000100a00 */
[----:B0-----:R-:W-:Y:S01]  /*f3520*/  IADD3 R38, P2, PT, R40, R5, RZ ;  /* 0x0000000528267210 */ /* 0x001fe20007f5e0ff */
[----:B-1----:R-:W-:-:S04]  /*f3530*/  IMAD.MOV.U32 R35, RZ, RZ, R33 ;  /* 0x000000ffff237224 */ /* 0x002fc800078e0021 */
[C---:B------:R-:W-:Y:S01]  /*f3540*/  IMAD.X R39, R35.reuse, 0x1, R23, P2 ;  /* 0x0000000123277824 */ /* 0x040fe200010e0617 */
[C---:B------:R-:W-:Y:S02]  /*f3550*/  IADD3 R36, P3, PT, R40.reuse, R8, RZ ;  /* 0x0000000828247210 */ /* 0x040fe40007f7e0ff */
[----:B------:R-:W-:Y:S02]  /*f3560*/  IADD3 R34, P4, PT, R40, R6, RZ ;  /* 0x0000000628227210 */ /* 0x000fe40007f9e0ff */
[----:B------:R0:W-:Y:S01]  /*f3570*/  STL.64 [R1+0x43f0], R38 ;  /* 0x0043f02601007387 */ /* 0x0001e20000100a00 */
[----:B------:R-:W-:Y:S01]  /*f3580*/  SHF.R.S32.HI R33, RZ, 0x1f, R41 ;  /* 0x0000001fff217819 */ /* 0x000fe20000011429 */
[C---:B------:R-:W-:Y:S02]  /*f3590*/  IMAD.X R37, R35.reuse, 0x1, R7, P3 ;  /* 0x0000000123257824 */ /* 0x040fe400018e0607 */
[----:B------:R-:W-:Y:S01]  /*f35a0*/  IMAD.X R35, R35, 0x1, R24, P4 ;  /* 0x0000000123237824 */ /* 0x000fe200020e0618 */
[----:B0-----:R-:W-:-:S02]  /*f35b0*/  IADD3 R38, P2, PT, R41, R10, RZ ;  /* 0x0000000a29267210 */ /* 0x001fc40007f5e0ff */
[----:B------:R0:W-:Y:S03]  /*f35c0*/  STL.64 [R1+0x43e8], R36 ;  /* 0x0043e82401007387 */ /* 0x0001e60000100a00 */
[----:B------:R-:W-:Y:S01]  /*f35d0*/  IMAD.X R39, R33, 0x1, R12, P2 ;  /* 0x0000000121277824 */ /* 0x000fe200010e060c */
[----:B------:R1:W-:Y:S04]  /*f35e0*/  STL.64 [R1+0x43e0], R34 ;  /* 0x0043e02201007387 */ /* 0x0003e80000100a00 */
[----:B------:R1:W-:Y:S01]  /*f35f0*/  STL.64 [R1+0x43d8], R38 ;  /* 0x0043d82601007387 */ /* 0x0003e20000100a00 */
[C---:B0-----:R-:W-:Y:S02]  /*f3600*/  IADD3 R36, P3, PT, R41.reuse, R9, RZ ;  /* 0x0000000929247210 */ /* 0x041fe40007f7e0ff */
[----:B-1----:R-:W-:-:S03]  /*f3610*/  IADD3 R34, P4, PT, R41, R48, RZ ;  /* 0x0000003029227210 */ /* 0x002fc60007f9e0ff */
[----:B------:R-:W-:Y:S01]  /*f3620*/  IMAD.X R37, R33, 0x1, R11, P3 ;  /* 0x0000000121257824 */ /* 0x000fe200018e060b */
        /* <DEDUP_REMOVED lines=8> */
[----:B------:R-:W-:Y:S01]  /*f36b0*/  IMAD.X R37, R33, 0x1, R51, P3 ;  /* 0x0000000121257824 */ /* 0x000fe200018e0633 */
        /* <DEDUP_REMOVED lines=22> */
[----:B------:R-:W-:Y:S04]  /*f3820*/  STL.64 [R1+0x4380], R34 ;  /* 0x0043802201007387 */ /* 0x000fe80000100a00 */
[----:B------:R1:W-:Y:S01]  /*f3830*/  STL.64 [R1+0x4378], R38 ;  /* 0x0043782601007387 */ /* 0x0003e20000100a00 */
[----:B0-----:R-:W-:Y:S01]  /*f3840*/  IADD3 R36, P3, PT, R41, R5, RZ ;  /* 0x0000000529247210 */ /* 0x001fe20007f7e0ff */
[----:B-1----:R-:W-:-:S04]  /*f3850*/  IMAD.MOV.U32 R39, RZ, RZ, R33 ;  /* 0x000000ffff277224 */ /* 0x002fc800078e0021 */
[----:B------:R-:W-:Y:S01]  /*f3860*/  IMAD.X R37, R39, 0x1, R23, P3 ;  /* 0x0000000127257824 */ /* 0x000fe200018e0617 */
[C---:B------:R-:W-:Y:S01]  /*f3870*/  IADD3 R34, P4, PT, R41.reuse, R8, RZ ;  /* 0x0000000829227210 */ /* 0x040fe20007f9e0ff */
[----:B------:R-:W-:Y:S01]  /*f3880*/  STL.64 [R1+0x6630], R40 ;  /* 0x0066302801007387 */ /* 0x000fe20000100a00 */
[----:B------:R-:W-:Y:S02]  /*f3890*/  IADD3 R38, P2, PT, R41, R6, RZ ;  /* 0x0000000629267210 */ /* 0x000fe40007f5e0ff */
[----:B------:R-:W-:Y:S01]  /*f38a0*/  SHF.R.S32.HI R33, RZ, 0x1f, R42 ;  /* 0x0000001fff217819 */ /* 0x000fe2000001142a */
[----:B------:R0:W-:Y:S01]  /*f38b0*/  STL.64 [R1+0x4370], R36 ;  /* 0x0043702401007387 */ /* 0x0001e20000100a00 */
        /* <DEDUP_REMOVED lines=50> */
[----:B------:R1:W-:Y:S01]  /*f3be0*/  STL.64 [R1+0x42e8], R38 ;  /* 0x0042e82601007387 */ /* 0x0003e20000100a00 */
[----:B------:R-:W-:-:S03]  /*f3bf0*/  SHF.R.S32.HI R41, RZ, 0x1f, R43 ;  /* 0x0000001fff297819 */ /* 0x000fc6000001142b */
        /* <DEDUP_REMOVED lines=44> */
[----:B------:R1:W-:Y:S01]  /*f3ec0*/  STL.64 [R1+0x4270], R38 ;  /* 0x0042702601007387 */ /* 0x0003e20000100a00 */
[----:B----4-:R-:W-:-:S03]  /*f3ed0*/  SHF.R.S32.HI R33, RZ, 0x1f, R44 ;  /* 0x0000001fff217819 */ /* 0x010fc6000001142c */
[----:B------:R3:W-:Y:S01]  /*f3ee0*/  STL.64 [R1+0x4268], R36 ;  /* 0x0042682401007387 */ /* 0x0007e20000100a00 */
[----:B0-----:R-:W-:Y:S02]  /*f3ef0*/  IADD3 R34, P4, PT, R43, R6, RZ ;  /* 0x000000062b227210 */ /* 0x001fe40007f9e0ff */
        /* <DEDUP_REMOVED lines=98> */
[----:B--2---:R-:W-:-:S03]  /*f4520*/  SHF.R.S32.HI R33, RZ, 0x1f, R46 ;  /* 0x0000001fff217819 */ /* 0x004fc6000001142e */
        /* <DEDUP_REMOVED lines=46> */
[----:B0-----:R-:W-:Y:S02]  /*f4810*/  IADD3 R34, P4, PT, R46, R6, RZ ;  /* 0x000000062e227210 */ /* 0x001fe40007f9e0ff */
[----:B-1----:R-:W-:Y:S02]  /*f4820*/  IADD3 R38, P2, PT, R47, R10, RZ ;  /* 0x0000000a2f267210 */ /* 0x002fe40007f5e0ff */
[----:B--2---:R-:W-:Y:S01]  /*f4830*/  SHF.R.S32.HI R37, RZ, 0x1f, R47 ;  /* 0x0000001fff257819 */ /* 0x004fe2000001142f */
[----:B------:R-:W-:Y:S01]  /*f4840*/  IMAD.X R35, R33, 0x1, R24, P4 ;  /* 0x0000000121237824 */ /* 0x000fe200020e0618 */
[----:B------:R-:W2:Y:S03]  /*f4850*/  LDL.LU R36, [R1+0x48] ;  /* 0x0000480001247983 */ /* 0x000ea60000300800 */
[----:B------:R-:W-:Y:S01]  /*f4860*/  IMAD.X R39, R37, 0x1, R12, P2 ;  /* 0x0000000125277824 */ /* 0x000fe200010e060c */
[----:B------:R0:W-:Y:S04]  /*f4870*/  STL.64 [R1+0x40e0], R34 ;  /* 0x0040e02201007387 */ /* 0x0001e80000100a00 */
[----:B------:R1:W-:Y:S04]  /*f4880*/  STL.64 [R1+0x40d8], R38 ;  /* 0x0040d82601007387 */ /* 0x0003e80000100a00 */
[----:B------:R-:W3:Y:S01]  /*f4890*/  LDL.LU R33, [R1+0x1bc] ;  /* 0x0001bc0001217983 */ /* 0x000ee20000300800 */
[----:B------:R-:W-:-:S02]  /*f48a0*/  IADD3 R40, P3, PT, R47, R9, RZ ;  /* 0x000000092f287210 */ /* 0x000fc40007f7e0ff */
[----:B0-----:R-:W-:-:S03]  /*f48b0*/  IADD3 R34, P4, PT, R47, R48, RZ ;  /* 0x000000302f227210 */ /* 0x001fc60007f9e0ff */
[----:B------:R-:W-:Y:S01]  /*f48c0*/  IMAD.X R41, R37, 0x1, R11, P3 ;  /* 0x0000000125297824 */ /* 0x000fe200018e060b */
[----:B-1----:R-:W-:Y:S01]  /*f48d0*/  IADD3 R38, P2, PT, R47, R50, RZ ;  /* 0x000000322f267210 */ /* 0x002fe20007f5e0ff */
        /* <DEDUP_REMOVED lines=41> */
[C---:B--2---:R-:W-:Y:S02]  /*f4b70*/  IADD3 R40, P3, PT, R36.reuse, R10, RZ ;  /* 0x0000000a24287210 */ /* 0x044fe40007f7e0ff */
[C---:B0-----:R-:W-:Y:S02]  /*f4b80*/  IADD3 R34, P4, PT, R36.reuse, R9, RZ ;  /* 0x0000000924227210 */ /* 0x041fe40007f9e0ff */
[----:B-1----:R-:W-:Y:S01]  /*f4b90*/  IADD3 R38, P2, PT, R36, R48, RZ ;  /* 0x0000003024267210 */ /* 0x002fe20007f5e0ff */
[----:B---3--:R-:W-:-:S02]  /*f4ba0*/  IMAD.X R41, R33, 0x1, R12, P3 ;  /* 0x0000000121297824 */ /* 0x008fc400018e060c */
[C---:B------:R-:W-:Y:S02]  /*f4bb0*/  IMAD.X R35, R33.reuse, 0x1, R11, P4 ;  /* 0x0000000121237824 */ /* 0x040fe400020e060b */
[----:B------:R-:W-:Y:S01]  /*f4bc0*/  IMAD.X R39, R33, 0x1, R17, P2 ;  /* 0x0000000121277824 */ /* 0x000fe200010e0611 */
[----:B------:R0:W-:Y:S04]  /*f4bd0*/  STL.64 [R1+0x4058], R40 ;  /* 0x0040582801007387 */ /* 0x0001e80000100a00 */
[----:B------:R1:W-:Y:S04]  /*f4be0*/  STL.64 [R1+0x4050], R34 ;  /* 0x0040502201007387 */ /* 0x0003e80000100a00 */
[----:B------:R2:W-:Y:S01]  /*f4bf0*/  STL.64 [R1+0x4048], R38 ;  /* 0x0040482601007387 */ /* 0x0005e20000100a00 */
[----:B0-----:R-:W-:-:S02]  /*f4c00*/  IADD3 R40, P3, PT, R36, R50, RZ ;  /* 0x0000003224287210 */ /* 0x001fc40007f7e0ff */
        /* <DEDUP_REMOVED lines=29> */
[C---:B--2---:R-:W-:Y:S01]  /*f4de0*/  IADD3 R38, P2, PT, R36.reuse, R8, RZ ;  /* 0x0000000824267210 */ /* 0x044fe20007f5e0ff */
[C---:B------:R-:W-:Y:S01]  /*f4df0*/  IMAD.X R35, R33.reuse, 0x1, R23, P4 ;  /* 0x0000000121237824 */ /* 0x040fe200020e0617 */
[----:B------:R-:W-:Y:S02]  /*f4e00*/  IADD3 R36, P3, PT, R36, R6, RZ ;  /* 0x0000000624247210 */ /* 0x000fe40007f7e0ff */
[----:B------:R-:W-:Y:S01]  /*f4e10*/  STL.64 [R1+0x3ff8], R40 ;  /* 0x003ff82801007387 */ /* 0x000fe20000100a00 */
[----:B------:R-:W-:-:S03]  /*f4e20*/  IMAD.X R39, R33, 0x1, R7, P2 ;  /* 0x0000000121277824 */ /* 0x000fc600010e0607 */
[----:B------:R0:W-:Y:S01]  /*f4e30*/  STL.64 [R1+0x3ff0], R34 ;  /* 0x003ff02201007387 */ /* 0x0001e20000100a00 */
[----:B------:R-:W-:-:S03]  /*f4e40*/  IMAD.X R37, R33, 0x1, R24, P3 ;  /* 0x0000000121257824 */ /* 0x000fc600018e0618 */
[----:B------:R1:W-:Y:S01]  /*f4e50*/  STL.64 [R1+0x3fe8], R38 ;  /* 0x003fe82601007387 */ /* 0x0003e20000100a00 */
[C---:B0-----:R-:W-:Y:S02]  /*f4e60*/  IADD3 R34, P4, PT, R16.reuse, R10, RZ ;  /* 0x0000000a10227210 */ /* 0x041fe40007f9e0ff */
[----:B------:R-:W-:Y:S01]  /*f4e70*/  IADD3 R40, P2, PT, R16, R9, RZ ;  /* 0x0000000910287210 */ /* 0x000fe20007f5e0ff */
[----:B-1----:R-:W2:Y:S02]  /*f4e80*/  LDL.LU R39, [R1+0x50] ;  /* 0x0000500001277983 */ /* 0x002ea40000300800 */
[C---:B------:R-:W-:Y:S02]  /*f4e90*/  IMAD.X R35, R15.reuse, 0x1, R12, P4 ;  /* 0x000000010f237824 */ /* 0x040fe400020e060c */
[----:B------:R0:W-:Y:S01]  /*f4ea0*/  STL.64 [R1+0x3fe0], R36 ;  /* 0x003fe02401007387 */ /* 0x0001e20000100a00 */
[----:B------:R-:W-:-:S03]  /*f4eb0*/  IMAD.X R41, R15, 0x1, R11, P2 ;  /* 0x000000010f297824 */ /* 0x000fc600010e060b */
[----:B------:R-:W3:Y:S04]  /*f4ec0*/  LDL.LU R33, [R1+0x1b4] ;  /* 0x0001b40001217983 */ /* 0x000ee80000300800 */
        /* <DEDUP_REMOVED lines=15> */
[C---:B-1----:R-:W-:Y:S01]  /*f4fc0*/  IADD3 R40, P2, PT, R16.reuse, R58, RZ ;  /* 0x0000003a10287210 */ /* 0x042fe20007f5e0ff */
[----:B------:R-:W-:Y:S01]  /*f4fd0*/  IMAD.X R35, R15, 0x1, R55, P4 ;  /* 0x000000010f237824 */ /* 0x000fe200020e0637 */
[----:B0-----:R-:W-:-:S04]  /*f4fe0*/  IADD3 R36, P3, PT, R16, R22, RZ ;  /* 0x0000001610247210 */ /* 0x001fc80007f7e0ff */
[----:B------:R0:W-:Y:S01]  /*f4ff0*/  STL.64 [R1+0x3fa8], R34 ;  /* 0x003fa82201007387 */ /* 0x0001e20000100a00 */
[C---:B------:R-:W-:Y:S02]  /*f5000*/  IMAD.X R41, R15.reuse, 0x1, R57, P2 ;  /* 0x000000010f297824 */ /* 0x040fe400010e0639 */
[----:B------:R-:W-:-:S03]  /*f5010*/  IMAD.X R37, R15, 0x1, R25, P3 ;  /* 0x000000010f257824 */ /* 0x000fc600018e0619 */
[----:B------:R1:W-:Y:S01]  /*f5020*/  STL.64 [R1+0x3fa0], R40 ;  /* 0x003fa02801007387 */ /* 0x0003e20000100a00 */
[----:B0-----:R-:W-:-:S03]  /*f5030*/  IADD3 R34, P4, PT, R16, R59, RZ ;  /* 0x0000003b10227210 */ /* 0x001fc60007f9e0ff */
[----:B------:R0:W-:Y:S02]  /*f5040*/  STL.64 [R1+0x3f98], R36 ;  /* 0x003f982401007387 */ /* 0x0001e40000100a00 */
[C---:B------:R-:W-:Y:S01]  /*f5050*/  IMAD.X R35, R15.reuse, 0x1, R21, P4 ;  /* 0x000000010f237824 */ /* 0x040fe200020e0615 */
[C---:B-1----:R-:W-:Y:S02]  /*f5060*/  IADD3 R40, P2, PT, R16.reuse, R2, RZ ;  /* 0x0000000210287210 */ /* 0x042fe40007f5e0ff */
[----:B0-----:R-:W-:Y:S02]  /*f5070*/  IADD3 R36, P3, PT, R16, R13, RZ ;  /* 0x0000000d10247210 */ /* 0x001fe40007f7e0ff */
        /* <DEDUP_REMOVED lines=8> */
[C---:B0-----:R-:W-:Y:S02]  /*f5100*/  IADD3 R36, P3, PT, R16.reuse, R8, RZ ;  /* 0x0000000810247210 */ /* 0x041fe40007f7e0ff */
[----:B------:R0:W-:Y:S01]  /*f5110*/  STL.64 [R1+0x3f78], R34 ;  /* 0x003f782201007387 */ /* 0x0001e20000100a00 */
[C---:B------:R-:W-:Y:S02]  /*f5120*/  IMAD.X R41, R15.reuse, 0x1, R23, P2 ;  /* 0x000000010f297824 */ /* 0x040fe400010e0617 */
[----:B------:R-:W-:Y:S01]  /*f5130*/  IMAD.X R37, R15, 0x1, R7, P3 ;  /* 0x000000010f257824 */ /* 0x000fe200018e0607 */
[----:B0-----:R-:W-:-:S02]  /*f5140*/  IADD3 R34, P4, PT, R16, R6, RZ ;  /* 0x0000000610227210 */ /* 0x001fc40007f9e0ff */
[----:B------:R-:W4:Y:S03]  /*f5150*/  LDL.LU R16, [R1+0x66bc] ;  /* 0x0066bc0001107983 */ /* 0x000f260000300800 */
[----:B------:R-:W-:Y:S01]  /*f5160*/  IMAD.X R35, R15, 0x1, R24, P4 ;  /* 0x000000010f237824 */ /* 0x000fe200020e0618 */
[----:B------:R2:W-:Y:S04]  /*f5170*/  STL.64 [R1+0x3f70], R40 ;  /* 0x003f702801007387 */ /* 0x0005e80000100a00 */
[----:B------:R0:W-:Y:S04]  /*f5180*/  STL.64 [R1+0x3f68], R36 ;  /* 0x003f682401007387 */ /* 0x0001e80000100a00 */
[----:B------:R-:W4:Y:S04]  /*f5190*/  LDL.LU R15, [R1+0x66b8] ;  /* 0x0066b800010f7983 */ /* 0x000f280000300800 */
[----:B------:R1:W-:Y:S01]  /*f51a0*/  STL.64 [R1+0x3f60], R34 ;  /* 0x003f602201007387 */ /* 0x0003e20000100a00 */
[----:B--2---:R-:W-:-:S02]  /*f51b0*/  IADD3 R40, P2, PT, R39, R10, RZ ;  /* 0x0000000a27287210 */ /* 0x004fc40007f5e0ff */
[C---:B0-----:R-:W-:Y:S02]  /*f51c0*/  IADD3 R36, P3, PT, R39.reuse, R9, RZ ;  /* 0x0000000927247210 */ /* 0x041fe40007f7e0ff */
[----:B-1----:R-:W-:Y:S01]  /*f51d0*/  IADD3 R34, P4, PT, R39, R48, RZ ;  /* 0x0000003027227210 */ /* 0x002fe20007f9e0ff */
[C---:B---3--:R-:W-:Y:S02]  /*f51e0*/  IMAD.X R41, R33.reuse, 0x1, R12, P2 ;  /* 0x0000000121297824 */ /* 0x048fe400010e060c */
[C---:B------:R-:W-:Y:S02]  /*f51f0*/  IMAD.X R37, R33.reuse, 0x1, R11, P3 ;  /* 0x0000000121257824 */ /* 0x040fe400018e060b */
[----:B------:R-:W-:Y:S01]  /*f5200*/  IMAD.X R35, R33, 0x1, R17, P4 ;  /* 0x0000000121237824 */ /* 0x000fe200020e0611 */
[----:B------:R0:W-:Y:S04]  /*f5210*/  STL.64 [R1+0x3f58], R40 ;  /* 0x003f582801007387 */ /* 0x0001e80000100a00 */
[----:B------:R1:W-:Y:S01]  /*f5220*/  STL.64 [R1+0x3f50], R36 ;  /* 0x003f502401007387 */ /* 0x0003e20000100a00 */
[----:B0-----:R-:W-:-:S02]  /*f5230*/  IADD3 R40, P2, PT, R39, R50, RZ ;  /* 0x0000003227287210 */ /* 0x001fc40007f5e0ff */
[----:B-1----:R-:W-:Y:S01]  /*f5240*/  IADD3 R36, P3, PT, R39, R52, RZ ;  /* 0x0000003427247210 */ /* 0x002fe20007f7e0ff */
[----:B------:R0:W-:Y:S02]  /*f5250*/  STL.64 [R1+0x3f48], R34 ;  /* 0x003f482201007387 */ /* 0x0001e40000100a00 */
[C---:B------:R-:W-:Y:S02]  /*f5260*/  IMAD.X R41, R33.reuse, 0x1, R49, P2 ;  /* 0x0000000121297824 */ /* 0x040fe400010e0631 */
[----:B------:R-:W-:-:S03]  /*f5270*/  IMAD.X R37, R33, 0x1, R51, P3 ;  /* 0x0000000121257824 */ /* 0x000fc600018e0633 */
[----:B------:R1:W-:Y:S01]  /*f5280*/  STL.64 [R1+0x3f40], R40 ;  /* 0x003f402801007387 */ /* 0x0003e20000100a00 */
[----:B0-----:R-:W-:-:S03]  /*f5290*/  IADD3 R34, P4, PT, R39, R54, RZ ;  /* 0x0000003627227210 */ /* 0x001fc60007f9e0ff */
[----:B------:R0:W-:Y:S02]  /*f52a0*/  STL.64 [R1+0x3f38], R36 ;  /* 0x003f382401007387 */ /* 0x0001e40000100a00 */
[----:B------:R-:W-:Y:S01]  /*f52b0*/  IMAD.X R35, R33, 0x1, R53, P4 ;  /* 0x0000000121237824 */ /* 0x000fe200020e0635 */
        /* <DEDUP_REMOVED lines=21> */
[----:B------:R-:W-:Y:S01]  /*f5410*/  IMAD.X R41, R33, 0x1, R3, P2 ;  /* 0x0000000121297824 */ /* 0x000fe200010e0603 */
[----:B------:R-:W-:Y:S01]  /*f5420*/  IADD3 R38, P2, PT, R39, R6, RZ ;  /* 0x0000000627267210 */ /* 0x000fe20007f5e0ff */
[----:B------:R-:W-:-:S03]  /*f5430*/  IMAD.X R37, R33, 0x1, R23, P3 ;  /* 0x0000000121257824 */ /* 0x000fc600018e0617 */
[----:B------:R-:W-:Y:S01]  /*f5440*/  STL.64 [R1+0x3ef8], R40 ;  /* 0x003ef82801007387 */ /* 0x000fe20000100a00 */
[----:B0-----:R-:W-:-:S03]  /*f5450*/  IADD3 R34, P4, PT, R39, R8, RZ ;  /* 0x0000000827227210 */ /* 0x001fc60007f9e0ff */
[----:B------:R-:W-:Y:S01]  /*f5460*/  STL.64 [R1+0x3ef0], R36 ;  /* 0x003ef02401007387 */ /* 0x000fe20000100a00 */
[C---:B------:R-:W-:Y:S02]  /*f5470*/  IMAD.X R39, R33.reuse, 0x1, R24, P2 ;  /* 0x0000000121277824 */ /* 0x040fe400010e0618 */
[----:B------:R-:W-:-:S05]  /*f5480*/  IMAD.X R35, R33, 0x1, R7, P4 ;  /* 0x0000000121237824 */ /* 0x000fca00020e0607 */
[----:B------:R0:W-:Y:S04]  /*f5490*/  STL.64 [R1+0x3ee8], R34 ;  /* 0x003ee82201007387 */ /* 0x0001e80000100a00 */
[----:B0-----:R-:W2:Y:S01]  /*f54a0*/  LDL.LU R34, [R1+0x58] ;  /* 0x0000580001227983 */ /* 0x001ea20000300800 */
[C---:B----4-:R-:W-:Y:S02]  /*f54b0*/  IADD3 R36, P3, PT, R15.reuse, R10, RZ ;  /* 0x0000000a0f247210 */ /* 0x050fe40007f7e0ff */
[----:B------:R-:W-:Y:S01]  /*f54c0*/  IADD3 R40, P4, PT, R15, R9, RZ ;  /* 0x000000090f287210 */ /* 0x000fe20007f9e0ff */
[----:B------:R0:W-:Y:S02]  /*f54d0*/  STL.64 [R1+0x3ee0], R38 ;  /* 0x003ee02601007387 */ /* 0x0001e40000100a00 */
[----:B------:R-:W-:-:S02]  /*f54e0*/  IMAD.X R37, R16, 0x1, R12, P3 ;  /* 0x0000000110257824 */ /* 0x000fc400018e060c */
[----:B------:R-:W-:-:S03]  /*f54f0*/  IMAD.X R41, R16, 0x1, R11, P4 ;  /* 0x0000000110297824 */ /* 0x000fc600020e060b */
[----:B------:R1:W-:Y:S04]  /*f5500*/  STL.64 [R1+0x3ed8], R36 ;  /* 0x003ed82401007387 */ /* 0x0003e80000100a00 */
[----:B------:R-:W3:Y:S01]  /*f5510*/  LDL.LU R33, [R1+0x1ac] ;  /* 0x0001ac0001217983 */ /* 0x000ee20000300800 */
[----:B0-----:R-:W-:-:S05]  /*f5520*/  IADD3 R38, P2, PT, R15, R48, RZ ;  /* 0x000000300f267210 */ /* 0x001fca0007f5e0ff */
[C---:B------:R-:W-:Y:S01]  /*f5530*/  IMAD.X R39, R16.reuse, 0x1, R17, P2 ;  /* 0x0000000110277824 */ /* 0x040fe200010e0611 */
[C---:B-1----:R-:W-:Y:S01]  /*f5540*/  IADD3 R36, P3, PT, R15.reuse, R50, RZ ;  /* 0x000000320f247210 */ /* 0x042fe20007f7e0ff */
[----:B------:R0:W-:Y:S04]  /*f5550*/  STL.64 [R1+0x3ed0], R40 ;  /* 0x003ed02801007387 */ /* 0x0001e80000100a00 */
[----:B------:R1:W-:Y:S01]  /*f5560*/  STL.64 [R1+0x3ec8], R38 ;  /* 0x003ec82601007387 */ /* 0x0003e20000100a00 */
[----:B------:R-:W-:Y:S01]  /*f5570*/  IMAD.X R37, R16, 0x1, R49, P3 ;  /* 0x0000000110257824 */ /* 0x000fe200018e0631 */
[C---:B0-----:R-:W-:Y:S02]  /*f5580*/  IADD3 R40, P4, PT, R15.reuse, R52, RZ ;  /* 0x000000340f287210 */ /* 0x041fe40007f9e0ff */
[----:B-1----:R-:W-:-:S02]  /*f5590*/  IADD3 R38, P2, PT, R15, R54, RZ ;  /* 0x000000360f267210 */ /* 0x002fc40007f5e0ff */
        /* <DEDUP_REMOVED lines=39> */
[C---:B-1----:R-:W-:Y:S01]  /*f5810*/  IADD3 R36, P3, PT, R34.reuse, R48, RZ ;  /* 0x0000003022247210 */ /* 0x042fe20007f7e0ff */
        /* <DEDUP_REMOVED lines=37> */
[----:B------:R-:W-:Y:S01]  /*f5a70*/  STL.64 [R1+0x3df8], R40 ;  /* 0x003df82801007387 */ /* 0x000fe20000100a00 */
[C---:B0-----:R-:W-:Y:S02]  /*f5a80*/  IADD3 R36, P3, PT, R34.reuse, R8, RZ ;  /* 0x0000000822247210 */ /* 0x041fe40007f7e0ff */
[----:B------:R-:W-:Y:S01]  /*f5a90*/  IADD3 R34, P4, PT, R34, R6, RZ ;  /* 0x0000000622227210 */ /* 0x000fe20007f9e0ff */
[----:B------:R4:W-:Y:S02]  /*f5aa0*/  STL.64 [R1+0x3df0], R38 ;  /* 0x003df02601007387 */ /* 0x0009e40000100a00 */
[C---:B------:R-:W-:Y:S02]  /*f5ab0*/  IMAD.X R37, R33.reuse, 0x1, R7, P3 ;  /* 0x0000000121257824 */ /* 0x040fe400018e0607 */
[----:B------:R-:W-:-:S03]  /*f5ac0*/  IMAD.X R35, R33, 0x1, R24, P4 ;  /* 0x0000000121237824 */ /* 0x000fc600020e0618 */
[----:B------:R0:W-:Y:S01]  /*f5ad0*/  STL.64 [R1+0x3de8], R36 ;  /* 0x003de82401007387 */ /* 0x0001e20000100a00 */
[C---:B----4-:R-:W-:Y:S02]  /*f5ae0*/  IADD3 R38, P2, PT, R16.reuse, R10, RZ ;  /* 0x0000000a10267210 */ /* 0x050fe40007f5e0ff */
[----:B------:R-:W-:Y:S01]  /*f5af0*/  IADD3 R40, P3, PT, R16, R9, RZ ;  /* 0x0000000910287210 */ /* 0x000fe20007f7e0ff */
[----:B0-----:R-:W2:Y:S02]  /*f5b00*/  LDL.LU R36, [R1+0x60] ;  /* 0x0000600001247983 */ /* 0x001ea40000300800 */
[C---:B------:R-:W-:Y:S02]  /*f5b10*/  IMAD.X R39, R15.reuse, 0x1, R12, P2 ;  /* 0x000000010f277824 */ /* 0x040fe400010e060c */
[----:B------:R0:W-:Y:S01]  /*f5b20*/  STL.64 [R1+0x3de0], R34 ;  /* 0x003de02201007387 */ /* 0x0001e20000100a00 */
[----:B------:R-:W-:-:S03]  /*f5b30*/  IMAD.X R41, R15, 0x1, R11, P3 ;  /* 0x000000010f297824 */ /* 0x000fc600018e060b */
[----:B------:R1:W-:Y:S04]  /*f5b40*/  STL.64 [R1+0x3dd8], R38 ;  /* 0x003dd82601007387 */ /* 0x0003e80000100a00 */
[----:B------:R-:W3:Y:S01]  /*f5b50*/  LDL.LU R33, [R1+0x1a4] ;  /* 0x0001a40001217983 */ /* 0x000ee20000300800 */
[C---:B0-----:R-:W-:Y:S02]  /*f5b60*/  IADD3 R34, P4, PT, R16.reuse, R48, RZ ;  /* 0x0000003010227210 */ /* 0x041fe40007f9e0ff */
[----:B-1----:R-:W-:-:S03]  /*f5b70*/  IADD3 R38, P2, PT, R16, R50, RZ ;  /* 0x0000003210267210 */ /* 0x002fc60007f5e0ff */
[C---:B------:R-:W-:Y:S01]  /*f5b80*/  IMAD.X R35, R15.reuse, 0x1, R17, P4 ;  /* 0x000000010f237824 */ /* 0x040fe200020e0611 */
[----:B------:R0:W-:Y:S01]  /*f5b90*/  STL.64 [R1+0x3dd0], R40 ;  /* 0x003dd02801007387 */ /* 0x0001e20000100a00 */
[----:B------:R-:W-:-:S03]  /*f5ba0*/  IMAD.X R39, R15, 0x1, R49, P2 ;  /* 0x000000010f277824 */ /* 0x000fc600010e0631 */
[----:B------:R1:W-:Y:S01]  /*f5bb0*/  STL.64 [R1+0x3dc8], R34 ;  /* 0x003dc82201007387 */ /* 0x0003e20000100a00 */
[C---:B0-----:R-:W-:Y:S02]  /*f5bc0*/  IADD3 R40, P3, PT, R16.reuse, R52, RZ ;  /* 0x0000003410287210 */ /* 0x041fe40007f7e0ff */
        /* <DEDUP_REMOVED lines=82> */
[----:B------:R-:W-:Y:S01]  /*f60f0*/  STL.64 [R1+0x3cf0], R34 ;  /* 0x003cf02201007387 */ /* 0x000fe20000100a00 */
[----:B------:R-:W-:-:S03]  /*f6100*/  IMAD.X R37, R33, 0x1, R24, P3 ;  /* 0x0000000121257824 */ /* 0x000fc600018e0618 */
[----:B------:R0:W-:Y:S04]  /*f6110*/  STL.64 [R1+0x3ce8], R38 ;  /* 0x003ce82601007387 */ /* 0x0001e80000100a00 */
[----:B0-----:R-:W2:Y:S04]  /*f6120*/  LDL.LU R39, [R1+0x68] ;  /* 0x0000680001277983 */ /* 0x001ea80000300800 */
[----:B------:R0:W-:Y:S04]  /*f6130*/  STL.64 [R1+0x3ce0], R36 ;  /* 0x003ce02401007387 */ /* 0x0001e80000100a00 */
[----:B------:R-:W3:Y:S01]  /*f6140*/  LDL.LU R33, [R1+0x19c] ;  /* 0x00019c0001217983 */ /* 0x000ee20000300800 */
[----:B----4-:R-:W-:-:S02]  /*f6150*/  IADD3 R34, P4, PT, R15, R10, RZ ;  /* 0x0000000a0f227210 */ /* 0x010fc40007f9e0ff */
[C---:B------:R-:W-:Y:S02]  /*f6160*/  IADD3 R40, P2, PT, R15.reuse, R9, RZ ;  /* 0x000000090f287210 */ /* 0x040fe40007f5e0ff */
[C---:B0-----:R-:W-:Y:S01]  /*f6170*/  IADD3 R36, P3, PT, R15.reuse, R48, RZ ;  /* 0x000000300f247210 */ /* 0x041fe20007f7e0ff */
[C---:B------:R-:W-:Y:S02]  /*f6180*/  IMAD.X R35, R16.reuse, 0x1, R12, P4 ;  /* 0x0000000110237824 */ /* 0x040fe400020e060c */
[C---:B------:R-:W-:Y:S02]  /*f6190*/  IMAD.X R41, R16.reuse, 0x1, R11, P2 ;  /* 0x0000000110297824 */ /* 0x040fe400010e060b */
[----:B------:R-:W-:Y:S01]  /*f61a0*/  IMAD.X R37, R16, 0x1, R17, P3 ;  /* 0x0000000110257824 */ /* 0x000fe200018e0611 */
[----:B------:R0:W-:Y:S04]  /*f61b0*/  STL.64 [R1+0x3cd8], R34 ;  /* 0x003cd82201007387 */ /* 0x0001e80000100a00 */
        /* <DEDUP_REMOVED lines=90> */
[----:B0-----:R-:W2:Y:S04]  /*f6760*/  LDL.LU R34, [R1+0x70] ;  /* 0x0000700001227983 */ /* 0x001ea80000300800 */
[----:B------:R0:W-:Y:S01]  /*f6770*/  STL.64 [R1+0x3be0], R38 ;  /* 0x003be02601007387 */ /* 0x0001e20000100a00 */
[C---:B----4-:R-:W-:Y:S02]  /*f6780*/  IADD3 R36, P3, PT, R16.reuse, R10, RZ ;  /* 0x0000000a10247210 */ /* 0x050fe40007f7e0ff */
[----:B------:R-:W-:-:S03]  /*f6790*/  IADD3 R40, P4, PT, R16, R9, RZ ;  /* 0x0000000910287210 */ /* 0x000fc60007f9e0ff */
[C---:B------:R-:W-:Y:S01]  /*f67a0*/  IMAD.X R37, R15.reuse, 0x1, R12, P3 ;  /* 0x000000010f257824 */ /* 0x040fe200018e060c */
[----:B0-----:R-:W-:Y:S01]  /*f67b0*/  IADD3 R38, P2, PT, R16, R48, RZ ;  /* 0x0000003010267210 */ /* 0x001fe20007f5e0ff */
[----:B------:R-:W-:-:S03]  /*f67c0*/  IMAD.X R41, R15, 0x1, R11, P4 ;  /* 0x000000010f297824 */ /* 0x000fc600020e060b */
[----:B------:R0:W-:Y:S01]  /*f67d0*/  STL.64 [R1+0x3bd8], R36 ;  /* 0x003bd82401007387 */ /* 0x0001e20000100a00 */
[----:B------:R-:W-:-:S03]  /*f67e0*/  IMAD.X R39, R15, 0x1, R17, P2 ;  /* 0x000000010f277824 */ /* 0x000fc600010e0611 */
[----:B------:R-:W3:Y:S04]  /*f67f0*/  LDL.LU R33, [R1+0x194] ;  /* 0x0001940001217983 */ /* 0x000ee80000300800 */
        /* <DEDUP_REMOVED lines=91> */
[----:B------:R-:W-:-:S03]  /*f6db0*/  IADD3 R40, P3, PT, R15, R9, RZ ;  /* 0x000000090f287210 */ /* 0x000fc60007f7e0ff */
[C---:B------:R-:W-:Y:S01]  /*f6dc0*/  IMAD.X R39, R16.reuse, 0x1, R12, P2 ;  /* 0x0000000110277824 */ /* 0x040fe200010e060c */
[----:B0-----:R-:W2:Y:S04]  /*f6dd0*/  LDL.LU R36, [R1+0x78] ;  /* 0x0000780001247983 */ /* 0x001ea80000300800 */
        /* <DEDUP_REMOVED lines=902> */
[----:B------:R1:W-:Y:S01]  /*fa640*/  STL.64 [R1+0x31d8], R38 ;  /* 0x0031d82601007387 */ /* 0x0003e20000100a00 */
[C---:B0-----:R-:W-:Y:S01]  /*fa650*/  IADD3 R34, P4, PT, R16.reuse, R48, RZ ;  /* 0x0000003010227210 */ /* 0x041fe20007f9e0ff */
[----:B-1----:R-:W-:Y:S01]  /*fa660*/  IMAD.MOV.U32 R38, RZ, RZ, R32 ;  /* 0x000000ffff267224 */ /* 0x002fe200078e0020 */
[----:B------:R-:W-:-:S03]  /*fa670*/  IADD3 R32, P2, PT, R16, R50, RZ ;  /* 0x0000003210207210 */ /* 0x000fc60007f5e0ff */
        /* <DEDUP_REMOVED lines=37> */
[----:B------:R-:W3:Y:S03]  /*fa8d0*/  LDL.LU R16, [R1+0x664c] ;  /* 0x00664c0001107983 */ /* 0x000ee60000300800 */
        /* <DEDUP_REMOVED lines=8> */
[C---:B------:R-:W-:Y:S02]  /*fa960*/  IMAD.X R41, R38.reuse, 0x1, R12, P3 ;  /* 0x0000000126297824 */ /* 0x040fe400018e060c */
[C---:B------:R-:W-:Y:S02]  /*fa970*/  IMAD.X R35, R38.reuse, 0x1, R11, P4 ;  /* 0x0000000126237824 */ /* 0x040fe400020e060b */
[----:B------:R-:W-:Y:S01]  /*fa980*/  IMAD.X R33, R38, 0x1, R17, P2 ;  /* 0x0000000126217824 */ /* 0x000fe200010e0611 */
[----:B------:R0:W-:Y:S04]  /*fa990*/  STL.64 [R1+0x3158], R40 ;  /* 0x0031582801007387 */ /* 0x0001e80000100a00 */
        /* <DEDUP_REMOVED lines=34> */
[----:B------:R-:W-:Y:S01]  /*fabc0*/  STL.64 [R1+0x3138], R40 ;  /* 0x0031382801007387 */ /* 0x000fe20000100a00 */
[----:B------:R-:W-:Y:S01]  /*fabd0*/  IMAD.X R33, R38, 0x1, R7, P2 ;  /* 0x0000000126217824 */ /* 0x000fe200010e0607 */
[----:B------:R-:W-:Y:S02]  /*fabe0*/  IADD3 R36, P3, PT, R36, R6, RZ ;  /* 0x0000000624247210 */ /* 0x000fe40007f7e0ff */
[----:B------:R4:W-:Y:S04]  /*fabf0*/  STL.64 [R1+0x3140], R34 ;  /* 0x0031402201007387 */ /* 0x0009e80000100a00 */
[----:B------:R0:W-:Y:S01]  /*fac00*/  STL.64 [R1+0x3148], R32 ;  /* 0x0031482001007387 */ /* 0x0001e20000100a00 */
[----:B------:R-:W-:-:S03]  /*fac10*/  IMAD.X R37, R38, 0x1, R24, P3 ;  /* 0x0000000126257824 */ /* 0x000fc600018e0618 */
[----:B------:R-:W2:Y:S04]  /*fac20*/  LDL.LU R39, [R1+0xc8] ;  /* 0x0000c80001277983 */ /* 0x000ea80000300800 */
[----:B------:R1:W-:Y:S01]  /*fac30*/  STL.64 [R1+0x30d0], R36 ;  /* 0x0030d02401007387 */ /* 0x0003e20000100a00 */
[C---:B----4-:R-:W-:Y:S02]  /*fac40*/  IADD3 R34, P4, PT, R15.reuse, R10, RZ ;  /* 0x0000000a0f227210 */ /* 0x050fe40007f9e0ff */
[----:B0-----:R-:W-:-:S03]  /*fac50*/  IADD3 R32, P2, PT, R15, R9, RZ ;  /* 0x000000090f207210 */ /* 0x001fc60007f5e0ff */
[C---:B---3--:R-:W-:Y:S02]  /*fac60*/  IMAD.X R35, R16.reuse, 0x1, R12, P4 ;  /* 0x0000000110237824 */ /* 0x048fe400020e060c */
[----:B------:R-:W-:-:S03]  /*fac70*/  IMAD.X R33, R16, 0x1, R11, P2 ;  /* 0x0000000110217824 */ /* 0x000fc600010e060b */
[----:B------:R-:W-:Y:S04]  /*fac80*/  STL.64 [R1+0x30d8], R34 ;  /* 0x0030d82201007387 */ /* 0x000fe80000100a00 */
[----:B------:R0:W-:Y:S01]  /*fac90*/  STL.64 [R1+0x30e0], R32 ;  /* 0x0030e02001007387 */ /* 0x0001e20000100a00 */
[C---:B-1----:R-:W-:Y:S02]  /*faca0*/  IADD3 R36, P3, PT, R15.reuse, R48, RZ ;  /* 0x000000300f247210 */ /* 0x042fe40007f7e0ff */
[C---:B------:R-:W-:Y:S01]  /*facb0*/  IADD3 R40, P2, PT, R15.reuse, R52, RZ ;  /* 0x000000340f287210 */ /* 0x040fe20007f5e0ff */
[----:B0-----:R-:W3:Y:S01]  /*facc0*/  LDL.LU R33, [R1+0x13c] ;  /* 0x00013c0001217983 */ /* 0x001ee20000300800 */
[----:B------:R-:W-:Y:S01]  /*facd0*/  IADD3 R34, P4, PT, R15, R50, RZ ;  /* 0x000000320f227210 */ /* 0x000fe20007f9e0ff */
[----:B------:R-:W-:-:S04]  /*face0*/  IMAD.X R37, R16, 0x1, R17, P3 ;  /* 0x0000000110257824 */ /* 0x000fc800018e0611 */
        /* <DEDUP_REMOVED lines=30> */
[----:B------:R1:W-:Y:S01]  /*faed0*/  STL.64 [R1+0x3098], R34 ;  /* 0x0030982201007387 */ /* 0x0003e20000100a00 */
[----:B------:R-:W-:Y:S02]  /*faee0*/  IMAD.MOV.U32 R32, RZ, RZ, R31 ;  /* 0x000000ffff207224 */ /* 0x000fe400078e001f */
[----:B------:R-:W-:Y:S01]  /*faef0*/  IMAD.MOV.U32 R31, RZ, RZ, R30 ;  /* 0x000000ffff1f7224 */ /* 0x000fe200078e001e */
[C---:B0-----:R-:W-:Y:S02]  /*faf00*/  IADD3 R36, P3, PT, R15.reuse, R8, RZ ;  /* 0x000000080f247210 */ /* 0x041fe40007f7e0ff */
[----:B-1----:R-:W-:Y:S02]  /*faf10*/  IADD3 R34, P4, PT, R15, R6, RZ ;  /* 0x000000060f227210 */ /* 0x002fe40007f9e0ff */
[----:B------:R-:W4:Y:S04]  /*faf20*/  LDL.LU R15, [R1+0x6644] ;  /* 0x00664400010f7983 */ /* 0x000f280000300800 */
[----:B------:R2:W-:Y:S04]  /*faf30*/  STL.64 [R1+0x30a0], R40 ;  /* 0x0030a02801007387 */ /* 0x0005e80000100a00 */
[----:B------:R-:W4:Y:S01]  /*faf40*/  LDL.LU R30, [R1+0xcc] ;  /* 0x0000cc00011e7983 */ /* 0x000f220000300800 */
[----:B------:R-:W-:-:S02]  /*faf50*/  IMAD.X R37, R16, 0x1, R7, P3 ;  /* 0x0000000110257824 */ /* 0x000fc400018e0607 */
[----:B------:R-:W-:-:S03]  /*faf60*/  IMAD.X R35, R16, 0x1, R24, P4 ;  /* 0x0000000110237824 */ /* 0x000fc600020e0618 */
[----:B------:R0:W-:Y:S04]  /*faf70*/  STL.64 [R1+0x30a8], R36 ;  /* 0x0030a82401007387 */ /* 0x0001e80000100a00 */
[----:B------:R-:W4:Y:S04]  /*faf80*/  LDL.LU R16, [R1+0x6640] ;  /* 0x0066400001107983 */ /* 0x000f280000300800 */
[----:B------:R1:W-:Y:S01]  /*faf90*/  STL.64 [R1+0x3050], R34 ;  /* 0x0030502201007387 */ /* 0x0003e20000100a00 */
[C---:B--2---:R-:W-:Y:S02]  /*fafa0*/  IADD3 R40, P2, PT, R39.reuse, R10, RZ ;  /* 0x0000000a27287210 */ /* 0x044fe40007f5e0ff */
[----:B0-----:R-:W-:-:S02]  /*fafb0*/  IADD3 R36, P3, PT, R39, R9, RZ ;  /* 0x0000000927247210 */ /* 0x001fc40007f7e0ff */
[----:B-1----:R-:W-:Y:S01]  /*fafc0*/  IADD3 R34, P4, PT, R39, R48, RZ ;  /* 0x0000003027227210 */ /* 0x002fe20007f9e0ff */
        /* <DEDUP_REMOVED lines=36> */
[C---:B------:R-:W-:Y:S02]  /*fb210*/  IADD3 R38, P2, PT, R39.reuse, R6, RZ ;  /* 0x0000000627267210 */ /* 0x040fe40007f5e0ff */
[----:B--2---:R-:W-:Y:S01]  /*fb220*/  IADD3 R34, P4, PT, R39, R8, RZ ;  /* 0x0000000827227210 */ /* 0x004fe20007f9e0ff */
[C---:B------:R-:W-:Y:S01]  /*fb230*/  IMAD.X R37, R33.reuse, 0x1, R23, P3 ;  /* 0x0000000121257824 */ /* 0x040fe200018e0617 */
[----:B------:R-:W-:Y:S01]  /*fb240*/  STL.64 [R1+0x3038], R40 ;  /* 0x0030382801007387 */ /* 0x000fe20000100a00 */
[C---:B------:R-:W-:Y:S02]  /*fb250*/  IMAD.X R39, R33.reuse, 0x1, R24, P2 ;  /* 0x0000000121277824 */ /* 0x040fe400010e0618 */
[----:B------:R-:W-:Y:S01]  /*fb260*/  IMAD.X R35, R33, 0x1, R7, P4 ;  /* 0x0000000121237824 */ /* 0x000fe200020e0607 */
[----:B------:R4:W-:Y:S04]  /*fb270*/  STL.64 [R1+0x3040], R36 ;  /* 0x0030402401007387 */ /* 0x0009e80000100a00 */
[----:B------:R0:W-:Y:S04]  /*fb280*/  STL.64 [R1+0x3048], R34 ;  /* 0x0030482201007387 */ /* 0x0001e80000100a00 */
[----:B------:R1:W-:Y:S01]  /*fb290*/  STL.64 [R1+0x2f90], R38 ;  /* 0x002f902601007387 */ /* 0x0003e20000100a00 */
[----:B----4-:R-:W-:-:S02]  /*fb2a0*/  IADD3 R36, P3, PT, R30, R10, RZ ;  /* 0x0000000a1e247210 */ /* 0x010fc40007f7e0ff */
[----:B0-----:R-:W-:-:S03]  /*fb2b0*/  IADD3 R34, P4, PT, R30, R9, RZ ;  /* 0x000000091e227210 */ /* 0x001fc60007f9e0ff */
[C---:B------:R-:W-:Y:S01]  /*fb2c0*/  IMAD.X R37, R15.reuse, 0x1, R12, P3 ;  /* 0x000000010f257824 */ /* 0x040fe200018e060c */
        /* <DEDUP_REMOVED lines=21> */
[C---:B------:R-:W-:Y:S01]  /*fb420*/  IADD3 R40, P3, PT, R30.reuse, R59, RZ ;  /* 0x0000003b1e287210 */ /* 0x040fe20007f7e0ff */
[C---:B------:R-:W-:Y:S02]  /*fb430*/  IMAD.X R39, R15.reuse, 0x1, R25, P2 ;  /* 0x000000010f277824 */ /* 0x040fe400010e0619 */
[----:B------:R-:W-:Y:S02]  /*fb440*/  STL.64 [R1+0x2f50], R34 ;  /* 0x002f502201007387 */ /* 0x000fe40000100a00 */
[----:B------:R-:W-:Y:S02]  /*fb450*/  IMAD.X R41, R15, 0x1, R21, P3 ;  /* 0x000000010f297824 */ /* 0x000fe400018e0615 */
[----:B------:R1:W-:Y:S01]  /*fb460*/  STL.64 [R1+0x2f58], R38 ;  /* 0x002f582601007387 */ /* 0x0003e20000100a00 */
[----:B0-----:R-:W-:-:S03]  /*fb470*/  IADD3 R36, P4, PT, R30, R2, RZ ;  /* 0x000000021e247210 */ /* 0x001fc60007f9e0ff */
[----:B------:R0:W-:Y:S02]  /*fb480*/  STL.64 [R1+0x2f60], R40 ;  /* 0x002f602801007387 */ /* 0x0001e40000100a00 */
[----:B------:R-:W-:Y:S01]  /*fb490*/  IMAD.X R37, R15, 0x1, R0, P4 ;  /* 0x000000010f257824 */ /* 0x000fe200020e0600 */
[----:B-1----:R-:W-:-:S04]  /*fb4a0*/  IADD3 R38, P2, PT, R30, R13, RZ ;  /* 0x0000000d1e267210 */ /* 0x002fc80007f5e0ff */
[----:B------:R1:W-:Y:S01]  /*fb4b0*/  STL.64 [R1+0x2f68], R36 ;  /* 0x002f682401007387 */ /* 0x0003e20000100a00 */
[----:B------:R-:W-:Y:S01]  /*fb4c0*/  IMAD.X R39, R15, 0x1, R14, P2 ;  /* 0x000000010f277824 */ /* 0x000fe200010e060e */
[----:B0-----:R-:W-:-:S04]  /*fb4d0*/  IADD3 R40, P3, PT, R30, R4, RZ ;  /* 0x000000041e287210 */ /* 0x001fc80007f7e0ff */
[----:B------:R0:W-:Y:S01]  /*fb4e0*/  STL.64 [R1+0x2f70], R38 ;  /* 0x002f702601007387 */ /* 0x0001e20000100a00 */
[----:B-1----:R-:W-:Y:S01]  /*fb4f0*/  IADD3 R36, P4, PT, R30, R5, RZ ;  /* 0x000000051e247210 */ /* 0x002fe20007f9e0ff */
[----:B------:R-:W-:-:S04]  /*fb500*/  IMAD.X R41, R15, 0x1, R3, P3 ;  /* 0x000000010f297824 */ /* 0x000fc800018e0603 */
[----:B------:R-:W-:Y:S01]  /*fb510*/  IMAD.X R37, R15, 0x1, R23, P4 ;  /* 0x000000010f257824 */ /* 0x000fe200020e0617 */
[C---:B0-----:R-:W-:Y:S01]  /*fb520*/  IADD3 R38, P2, PT, R30.reuse, R8, RZ ;  /* 0x000000081e267210 */ /* 0x041fe20007f5e0ff */
[----:B------:R-:W-:Y:S01]  /*fb530*/  STL.64 [R1+0x2f78], R40 ;  /* 0x002f782801007387 */ /* 0x000fe20000100a00 */
[----:B------:R-:W-:-:S03]  /*fb540*/  IADD3 R30, P3, PT, R30, R6, RZ ;  /* 0x000000061e1e7210 */ /* 0x000fc60007f7e0ff */
[C---:B------:R-:W-:Y:S01]  /*fb550*/  IMAD.X R39, R15.reuse, 0x1, R7, P2 ;  /* 0x000000010f277824 */ /* 0x040fe200010e0607 */
[----:B------:R0:W-:Y:S01]  /*fb560*/  STL.64 [R1+0x2f80], R36 ;  /* 0x002f802401007387 */ /* 0x0001e20000100a00 */
[----:B------:R-:W-:Y:S01]  /*fb570*/  SHF.R.S32.HI R33, RZ, 0x1f, R16 ;  /* 0x0000001fff217819 */ /* 0x000fe20000011410 */
[----:B------:R-:W-:Y:S02]  /*fb580*/  IMAD.MOV.U32 R34, RZ, RZ, R31 ;  /* 0x000000ffff227224 */ /* 0x000fe400078e001f */
[----:B------:R1:W-:Y:S01]  /*fb590*/  STL.64 [R1+0x2f88], R38 ;  /* 0x002f882601007387 */ /* 0x0003e20000100a00 */
[----:B------:R-:W-:-:S03]  /*fb5a0*/  IMAD.X R31, R15, 0x1, R24, P3 ;  /* 0x000000010f1f7824 */ /* 0x000fc600018e0618 */
[----:B------:R-:W2:Y:S01]  /*fb5b0*/  LDL.LU R15, [R1+0x663c] ;  /* 0x00663c00010f7983 */ /* 0x000ea20000300800 */
[C---:B0-----:R-:W-:Y:S02]  /*fb5c0*/  IADD3 R36, P4, PT, R16.reuse, R10, RZ ;  /* 0x0000000a10247210 */ /* 0x041fe40007f9e0ff */
        /* <DEDUP_REMOVED lines=41> */
[----:B------:R-:W-:Y:S01]  /*fb860*/  IMAD.MOV.U32 R35, RZ, RZ, R34 ;  /* 0x000000ffff237224 */ /* 0x000fe200078e0022 */
[C---:B0-----:R-:W-:Y:S02]  /*fb870*/  IADD3 R30, P3, PT, R16.reuse, R8, RZ ;  /* 0x00000008101e7210 */ /* 0x041fe40007f7e0ff */
[----:B-1----:R-:W-:Y:S02]  /*fb880*/  IADD3 R36, P4, PT, R16, R6, RZ ;  /* 0x0000000610247210 */ /* 0x002fe40007f9e0ff */
[----:B------:R-:W3:Y:S04]  /*fb890*/  LDL.LU R16, [R1+0x6638] ;  /* 0x0066380001107983 */ /* 0x000ee80000300800 */
[----:B------:R0:W-:Y:S04]  /*fb8a0*/  STL.64 [R1+0x2ef8], R38 ;  /* 0x002ef82601007387 */ /* 0x0001e80000100a00 */
[----:B------:R-:W4:Y:S01]  /*fb8b0*/  LDL.LU R34, [R1+0xd8] ;  /* 0x0000d80001227983 */ /* 0x000f220000300800 */
[----:B------:R-:W-:-:S02]  /*fb8c0*/  IMAD.X R31, R33, 0x1, R7, P3 ;  /* 0x00000001211f7824 */ /* 0x000fc400018e0607 */
[----:B------:R-:W-:-:S03]  /*fb8d0*/  IMAD.X R37, R33, 0x1, R24, P4 ;  /* 0x0000000121257824 */ /* 0x000fc600020e0618 */
        /* <DEDUP_REMOVED lines=41> */
[C---:B------:R-:W-:Y:S02]  /*fbb70*/  IADD3 R36, P4, PT, R32.reuse, R8, RZ ;  /* 0x0000000820247210 */ /* 0x040fe40007f9e0ff */
[----:B------:R-:W-:Y:S01]  /*fbb80*/  IADD3 R32, P2, PT, R32, R6, RZ ;  /* 0x0000000620207210 */ /* 0x000fe20007f5e0ff */
[C---:B------:R-:W-:Y:S02]  /*fbb90*/  IMAD.X R31, R35.reuse, 0x1, R23, P3 ;  /* 0x00000001231f7824 */ /* 0x040fe400018e0617 */
[C---:B------:R-:W-:Y:S01]  /*fbba0*/  IMAD.X R37, R35.reuse, 0x1, R7, P4 ;  /* 0x0000000123257824 */ /* 0x040fe200020e0607 */
[----:B------:R-:W-:Y:S01]  /*fbbb0*/  STL.64 [R1+0x2e70], R38 ;  /* 0x002e702601007387 */ /* 0x000fe20000100a00 */
[----:B------:R-:W-:-:S03]  /*fbbc0*/  IMAD.X R33, R35, 0x1, R24, P2 ;  /* 0x0000000123217824 */ /* 0x000fc600010e0618 */
[----:B------:R4:W-:Y:S04]  /*fbbd0*/  STL.64 [R1+0x2e78], R30 ;  /* 0x002e781e01007387 */ /* 0x0009e80000100a00 */
[----:B------:R0:W-:Y:S04]  /*fbbe0*/  STL.64 [R1+0x2e80], R36 ;  /* 0x002e802401007387 */ /* 0x0001e80000100a00 */
[----:B------:R1:W-:Y:S01]  /*fbbf0*/  STL.64 [R1+0x1468], R32 ;  /* 0x0014682001007387 */ /* 0x0003e20000100a00 */
[C---:B----4-:R-:W-:Y:S02]  /*fbc00*/  IADD3 R30, P3, PT, R34.reuse, R10, RZ ;  /* 0x0000000a221e7210 */ /* 0x050fe40007f7e0ff */
[----:B0-----:R-:W-:-:S02]  /*fbc10*/  IADD3 R36, P4, PT, R34, R9, RZ ;  /* 0x0000000922247210 */ /* 0x001fc40007f9e0ff */
[C---:B-1----:R-:W-:Y:S01]  /*fbc20*/  IADD3 R32, P2, PT, R34.reuse, R48, RZ ;  /* 0x0000003022207210 */ /* 0x042fe20007f5e0ff */
[C---:B--2---:R-:W-:Y:S02]  /*fbc30*/  IMAD.X R31, R15.reuse, 0x1, R12, P3 ;  /* 0x000000010f1f7824 */ /* 0x044fe400018e060c */
[C---:B------:R-:W-:Y:S02]  /*fbc40*/  IMAD.X R37, R15.reuse, 0x1, R11, P4 ;  /* 0x000000010f257824 */ /* 0x040fe400020e060b */
[----:B------:R-:W-:Y:S01]  /*fbc50*/  IMAD.X R33, R15, 0x1, R17, P2 ;  /* 0x000000010f217824 */ /* 0x000fe200010e0611 */
[----:B------:R0:W-:Y:S04]  /*fbc60*/  STL.64 [R1+0x1480], R30 ;  /* 0x0014801e01007387 */ /* 0x0001e80000100a00 */
[----:B------:R-:W-:Y:S04]  /*fbc70*/  STL.64 [R1+0x1488], R36 ;  /* 0x0014882401007387 */ /* 0x000fe80000100a00 */
[----:B------:R1:W-:Y:S01]  /*fbc80*/  STL.64 [R1+0x13a0], R32 ;  /* 0x0013a02001007387 */ /* 0x0003e20000100a00 */
[----:B0-----:R-:W-:-:S02]  /*fbc90*/  IADD3 R30, P3, PT, R34, R50, RZ ;  /* 0x00000032221e7210 */ /* 0x001fc40007f7e0ff */
[----:B------:R-:W-:-:S03]  /*fbca0*/  IADD3 R38, P4, PT, R34, R52, RZ ;  /* 0x0000003422267210 */ /* 0x000fc60007f9e0ff */
[C---:B------:R-:W-:Y:S01]  /*fbcb0*/  IMAD.X R31, R15.reuse, 0x1, R49, P3 ;  /* 0x000000010f1f7824 */ /* 0x040fe200018e0631 */
[----:B-1----:R-:W-:Y:S01]  /*fbcc0*/  IADD3 R32, P2, PT, R34, R54, RZ ;  /* 0x0000003622207210 */ /* 0x002fe20007f5e0ff */
[----:B------:R-:W-:-:S03]  /*fbcd0*/  IMAD.X R39, R15, 0x1, R51, P4 ;  /* 0x000000010f277824 */ /* 0x000fc600020e0633 */
[----:B------:R0:W-:Y:S01]  /*fbce0*/  STL.64 [R1+0x13a8], R30 ;  /* 0x0013a81e01007387 */ /* 0x0001e20000100a00 */
[----:B------:R-:W-:Y:S01]  /*fbcf0*/  IMAD.X R33, R15, 0x1, R53, P2 ;  /* 0x000000010f217824 */ /* 0x000fe200010e0635 */
[----:B------:R-:W-:-:S04]  /*fbd00*/  IADD3 R40, P4, PT, R34, R58, RZ ;  /* 0x0000003a22287210 */ /* 0x000fc80007f9e0ff */
[----:B------:R1:W-:Y:S01]  /*fbd10*/  STL.64 [R1+0x13c8], R32 ;  /* 0x0013c82001007387 */ /* 0x0003e20000100a00 */
[----:B0-----:R-:W-:-:S03]  /*fbd20*/  IADD3 R30, P3, PT, R34, R56, RZ ;  /* 0x00000038221e7210 */ /* 0x001fc60007f7e0ff */
[----:B------:R0:W-:Y:S01]  /*fbd30*/  STL.64 [R1+0x13c0], R38 ;  /* 0x0013c02601007387 */ /* 0x0001e20000100a00 */
[C---:B------:R-:W-:Y:S02]  /*fbd40*/  IMAD.X R41, R15.reuse, 0x1, R57, P4 ;  /* 0x000000010f297824 */ /* 0x040fe400020e0639 */
[----:B------:R-:W-:Y:S01]  /*fbd50*/  IMAD.X R31, R15, 0x1, R55, P3 ;  /* 0x000000010f1f7824 */ /* 0x000fe200018e0637 */
[----:B-1----:R-:W-:-:S04]  /*fbd60*/  IADD3 R32, P2, PT, R34, R22, RZ ;  /* 0x0000001622207210 */ /* 0x002fc80007f5e0ff */
[----:B------:R1:W-:Y:S01]  /*fbd70*/  STL.64 [R1+0x13e0], R30 ;  /* 0x0013e01e01007387 */ /* 0x0003e20000100a00 */
[C---:B0-----:R-:W-:Y:S01]  /*fbd80*/  IADD3 R38, P3, PT, R34.reuse, R59, RZ ;  /* 0x0000003b22267210 */ /* 0x041fe20007f7e0ff */
[C---:B------:R-:W-:Y:S02]  /*fbd90*/  IMAD.X R33, R15.reuse, 0x1, R25, P2 ;  /* 0x000000010f217824 */ /* 0x040fe400010e0619 */
[----:B------:R0:W-:Y:S02]  /*fbda0*/  STL.64 [R1+0x13e8], R40 ;  /* 0x0013e82801007387 */ /* 0x0001e40000100a00 */
[----:B------:R-:W-:Y:S02]  /*fbdb0*/  IMAD.X R39, R15, 0x1, R21, P3 ;  /* 0x000000010f277824 */ /* 0x000fe400018e0615 */
[----:B------:R2:W-:Y:S01]  /*fbdc0*/  STL.64 [R1+0x1400], R32 ;  /* 0x0014002001007387 */ /* 0x0005e20000100a00 */
[----:B-1----:R-:W-:Y:S01]  /*fbdd0*/  IMAD.MOV.U32 R31, RZ, RZ, R29 ;  /* 0x000000ffff1f7224 */ /* 0x002fe200078e001d */
[----:B0-----:R-:W-:-:S02]  /*fbde0*/  IADD3 R40, P4, PT, R34, R2, RZ ;  /* 0x0000000222287210 */ /* 0x001fc40007f9e0ff */
[----:B------:R0:W-:Y:S01]  /*fbdf0*/  STL.64 [R1+0x1408], R38 ;  /* 0x0014082601007387 */ /* 0x0001e20000100a00 */
[C---:B--2---:R-:W-:Y:S02]  /*fbe00*/  IADD3 R32, P2, PT, R34.reuse, R13, RZ ;  /* 0x0000000d22207210 */ /* 0x044fe40007f5e0ff */
[C---:B------:R-:W-:Y:S02]  /*fbe10*/  IMAD.X R41, R15.reuse, 0x1, R0, P4 ;  /* 0x000000010f297824 */ /* 0x040fe400020e0600 */
[----:B------:R-:W-:Y:S01]  /*fbe20*/  IMAD.MOV.U32 R29, RZ, RZ, R26 ;  /* 0x000000ffff1d7224 */ /* 0x000fe200078e001a */
[C---:B------:R-:W-:Y:S01]  /*fbe30*/  IADD3 R26, P4, PT, R34.reuse, R5, RZ ;  /* 0x00000005221a7210 */ /* 0x040fe20007f9e0ff */
[----:B------:R-:W-:Y:S01]  /*fbe40*/  IMAD.X R33, R15, 0x1, R14, P2 ;  /* 0x000000010f217824 */ /* 0x000fe200010e060e */
[----:B0-----:R-:W-:Y:S01]  /*fbe50*/  IADD3 R38, P3, PT, R34, R4, RZ ;  /* 0x0000000422267210 */ /* 0x001fe20007f7e0ff */
[----:B------:R0:W-:Y:S01]  /*fbe60*/  STL.64 [R1+0x1420], R40 ;  /* 0x0014202801007387 */ /* 0x0001e20000100a00 */
[----:B------:R-:W-:-:S02]  /*fbe70*/  IMAD.MOV.U32 R30, RZ, RZ, R27 ;  /* 0x000000ffff1e7224 */ /* 0x000fc400078e001b */
[C---:B------:R-:W-:Y:S02]  /*fbe80*/  IMAD.X R27, R15.reuse, 0x1, R23, P4 ;  /* 0x000000010f1b7824 */ /* 0x040fe400020e0617 */
[----:B------:R-:W-:Y:S01]  /*fbe90*/  IMAD.X R39, R15, 0x1, R3, P3 ;  /* 0x000000010f277824 */ /* 0x000fe200018e0603 */
[----:B---3--:R-:W-:Y:S01]  /*fbea0*/  SHF.R.S32.HI R35, RZ, 0x1f, R16 ;  /* 0x0000001fff237819 */ /* 0x008fe20000011410 */
[----:B0-----:R-:W2:Y:S04]  /*fbeb0*/  LDL.LU.64 R40, [R1+0x6630] ;  /* 0x0066300001287983 */ /* 0x001ea80000300a00 */
[----:B------:R0:W-:Y:S01]  /*fbec0*/  STL.64 [R1+0x1428], R32 ;  /* 0x0014282001007387 */ /* 0x0001e20000100a00 */
[----:B------:R-:W-:-:S03]  /*fbed0*/  IMAD.MOV.U32 R36, RZ, RZ, R35 ;  /* 0x000000ffff247224 */ /* 0x000fc600078e0023 */
[----:B------:R-:W-:Y:S04]  /*fbee0*/  STL.64 [R1+0x1440], R38 ;  /* 0x0014402601007387 */ /* 0x000fe80000100a00 */
[----:B------:R1:W-:Y:S01]  /*fbef0*/  STL.64 [R1+0x1448], R26 ;  /* 0x0014481a01007387 */ /* 0x0003e20000100a00 */
[C---:B0-----:R-:W-:Y:S02]  /*fbf00*/  IADD3 R32, P2, PT, R34.reuse, R8, RZ ;  /* 0x0000000822207210 */ /* 0x041fe40007f5e0ff */
[----:B------:R-:W-:-:S03]  /*fbf10*/  IADD3 R34, P3, PT, R34, R6, RZ ;  /* 0x0000000622227210 */ /* 0x000fc60007f7e0ff */
[C---:B------:R-:W-:Y:S01]  /*fbf20*/  IMAD.X R33, R15.reuse, 0x1, R7, P2 ;  /* 0x000000010f217824 */ /* 0x040fe200010e0607 */
[----:B-1----:R-:W-:Y:S01]  /*fbf30*/  IADD3 R26, P4, PT, R16, R10, RZ ;  /* 0x0000000a101a7210 */ /* 0x002fe20007f9e0ff */
[----:B------:R-:W-:-:S03]  /*fbf40*/  IMAD.X R35, R15, 0x1, R24, P3 ;  /* 0x000000010f237824 */ /* 0x000fc600018e0618 */
[----:B------:R0:W-:Y:S01]  /*fbf50*/  STL.64 [R1+0x1460], R32 ;  /* 0x0014602001007387 */ /* 0x0001e20000100a00 */
[----:B------:R-:W-:Y:S01]  /*fbf60*/  IADD3 R38, P3, PT, R16, R48, RZ ;  /* 0x0000003010267210 */ /* 0x000fe20007f7e0ff */
[C---:B------:R-:W-:Y:S02]  /*fbf70*/  IMAD.X R27, R36.reuse, 0x1, R12, P4 ;  /* 0x00000001241b7824 */ /* 0x040fe400020e060c */
[----:B------:R-:W3:Y:S02]  /*fbf80*/  LDL.LU R15, [R1+0x662c] ;  /* 0x00662c00010f7983 */ /* 0x000ee40000300800 */
[----:B------:R-:W-:Y:S02]  /*fbf90*/  IMAD.X R39, R36, 0x1, R17, P3 ;  /* 0x0000000124277824 */ /* 0x000fe400018e0611 */
[----:B------:R1:W-:Y:S01]  /*fbfa0*/  STL.64 [R1+0x1390], R26 ;  /* 0x0013901a01007387 */ /* 0x0003e20000100a00 */
[----:B0-----:R-:W-:-:S03]  /*fbfb0*/  IADD3 R32, P2, PT, R16, R9, RZ ;  /* 0x0000000910207210 */ /* 0x001fc60007f5e0ff */
[----:B------:R0:W-:Y:S02]  /*fbfc0*/  STL.64 [R1+0x1388], R34 ;  /* 0x0013882201007387 */ /* 0x0001e40000100a00 */
[----:B------:R-:W-:Y:S01]  /*fbfd0*/  IMAD.X R33, R36, 0x1, R11, P2 ;  /* 0x0000000124217824 */ /* 0x000fe200010e060b */
[----:B-1----:R-:W-:-:S04]  /*fbfe0*/  IADD3 R26, P4, PT, R16, R50, RZ ;  /* 0x00000032101a7210 */ /* 0x002fc80007f9e0ff */
[----:B------:R-:W-:Y:S01]  /*fbff0*/  STL.64 [R1+0x1398], R32 ;  /* 0x0013982001007387 */ /* 0x000fe20000100a00 */
[----:B0-----:R-:W-:Y:S01]  /*fc000*/  IADD3 R34, P2, PT, R16, R52, RZ ;  /* 0x0000003410227210 */ /* 0x001fe20007f5e0ff */
[C---:B------:R-:W-:Y:S02]  /*fc010*/  IMAD.X R27, R36.reuse, 0x1, R49, P4 ;  /* 0x00000001241b7824 */ /* 0x040fe400020e0631 */
[----:B------:R0:W-:Y:S02]  /*fc020*/  STL.64 [R1+0x1320], R38 ;  /* 0x0013202601007387 */ /* 0x0001e40000100a00 */
[----:B------:R-:W-:Y:S02]  /*fc030*/  IMAD.X R35, R36, 0x1, R51, P2 ;  /* 0x0000000124237824 */ /* 0x000fe400010e0633 */
        /* <DEDUP_REMOVED lines=28> */
[C---:B-1----:R-:W-:Y:S01]  /*fc200*/  IADD3 R38, P3, PT, R16.reuse, R8, RZ ;  /* 0x0000000810267210 */ /* 0x042fe20007f7e0ff */
[----:B------:R-:W-:Y:S01]  /*fc210*/  IMAD.MOV.U32 R32, RZ, RZ, R30 ;  /* 0x000000ffff207224 */ /* 0x000fe200078e001e */
[----:B0-----:R-:W-:-:S03]  /*fc220*/  IADD3 R26, P4, PT, R16, R6, RZ ;  /* 0x00000006101a7210 */ /* 0x001fc60007f9e0ff */
[----:B------:R-:W-:Y:S01]  /*fc230*/  IMAD.X R39, R36, 0x1, R7, P3 ;  /* 0x0000000124277824 */ /* 0x000fe200018e0607 */
[----:B------:R-:W4:Y:S01]  /*fc240*/  LDL.LU R16, [R1+0x6628] ;  /* 0x0066280001107983 */ /* 0x000f220000300800 */
[----:B------:R-:W-:Y:S01]  /*fc250*/  IADD3 R30, P3, PT, R28, R9, RZ ;  /* 0x000000091c1e7210 */ /* 0x000fe20007f7e0ff */
[----:B------:R-:W-:Y:S02]  /*fc260*/  IMAD.MOV.U32 R33, RZ, RZ, R31 ;  /* 0x000000ffff217224 */ /* 0x000fe400078e001f */
[----:B------:R0:W-:Y:S01]  /*fc270*/  STL.64 [R1+0x1378], R34 ;  /* 0x0013782201007387 */ /* 0x0001e20000100a00 */
[----:B------:R-:W-:Y:S02]  /*fc280*/  IMAD.X R27, R36, 0x1, R24, P4 ;  /* 0x00000001241b7824 */ /* 0x000fe400020e0618 */
[----:B------:R-:W-:Y:S01]  /*fc290*/  IMAD.X R31, R33, 0x1, R11, P3 ;  /* 0x00000001211f7824 */ /* 0x000fe200018e060b */
[----:B------:R-:W-:Y:S01]  /*fc2a0*/  STL.64 [R1+0x1380], R38 ;  /* 0x0013802601007387 */ /* 0x000fe20000100a00 */
[----:B0-----:R-:W-:-:S03]  /*fc2b0*/  IADD3 R34, P2, PT, R28, R10, RZ ;  /* 0x0000000a1c227210 */ /* 0x001fc60007f5e0ff */
[----:B------:R0:W-:Y:S02]  /*fc2c0*/  STL.64 [R1+0x1308], R26 ;  /* 0x0013081a01007387 */ /* 0x0001e40000100a00 */
[----:B------:R-:W-:Y:S02]  /*fc2d0*/  IMAD.X R35, R33, 0x1, R12, P2 ;  /* 0x0000000121237824 */ /* 0x000fe400010e060c */
[----:B------:R-:W-:Y:S01]  /*fc2e0*/  STL.64 [R1+0x1318], R30 ;  /* 0x0013181e01007387 */ /* 0x000fe20000100a00 */
[----:B------:R-:W-:-:S03]  /*fc2f0*/  IADD3 R36, P2, PT, R28, R50, RZ ;  /* 0x000000321c247210 */ /* 0x000fc60007f5e0ff */
[----:B------:R1:W-:Y:S01]  /*fc300*/  STL.64 [R1+0x1310], R34 ;  /* 0x0013102201007387 */ /* 0x0003e20000100a00 */
[----:B0-----:R-:W-:Y:S01]  /*fc310*/  IADD3 R26, P4, PT, R28, R48, RZ ;  /* 0x000000301c1a7210 */ /* 0x001fe20007f9e0ff */
[----:B------:R-:W-:-:S04]  /*fc320*/  IMAD.X R37, R33, 0x1, R49, P2 ;  /* 0x0000000121257824 */ /* 0x000fc800010e0631 */
[----:B------:R-:W-:Y:S01]  /*fc330*/  IMAD.X R27, R33, 0x1, R17, P4 ;  /* 0x00000001211b7824 */ /* 0x000fe200020e0611 */
[----:B-1----:R-:W-:-:S04]  /*fc340*/  IADD3 R34, P3, PT, R28, R52, RZ ;  /* 0x000000341c227210 */ /* 0x002fc80007f7e0ff */
        /* <DEDUP_REMOVED lines=29> */
[----:B------:R-:W-:Y:S01]  /*fc520*/  STL.64 [R1+0x12f0], R36 ;  /* 0x0012f02401007387 */ /* 0x000fe20000100a00 */
[----:B------:R-:W-:-:S03]  /*fc530*/  IMAD.MOV.U32 R31, RZ, RZ, R29 ;  /* 0x000000ffff1f7224 */ /* 0x000fc600078e001d */
[----:B------:R1:W-:Y:S01]  /*fc540*/  STL.64 [R1+0x12f8], R34 ;  /* 0x0012f82201007387 */ /* 0x0003e20000100a00 */
[----:B0-----:R-:W-:-:S03]  /*fc550*/  IADD3 R26, P4, PT, R28, R8, RZ ;  /* 0x000000081c1a7210 */ /* 0x001fc60007f9e0ff */
[----:B------:R-:W2:Y:S01]  /*fc560*/  LDL.LU R30, [R1+0xe8] ;  /* 0x0000e800011e7983 */ /* 0x000ea20000300800 */
[----:B------:R-:W-:Y:S01]  /*fc570*/  IADD3 R28, P2, PT, R28, R6, RZ ;  /* 0x000000061c1c7210 */ /* 0x000fe20007f5e0ff */
[----:B------:R-:W-:Y:S01]  /*fc580*/  IMAD.X R27, R33, 0x1, R7, P4 ;  /* 0x00000001211b7824 */ /* 0x000fe200020e0607 */
[----:B-1----:R-:W-:-:S03]  /*fc590*/  IADD3 R34, P3, PT, R32, R10, RZ ;  /* 0x0000000a20227210 */ /* 0x002fc60007f7e0ff */
[----:B------:R-:W-:Y:S01]  /*fc5a0*/  IMAD.X R29, R33, 0x1, R24, P2 ;  /* 0x00000001211d7824 */ /* 0x000fe200010e0618 */
[----:B------:R-:W-:Y:S01]  /*fc5b0*/  STL.64 [R1+0x1300], R26 ;  /* 0x0013001a01007387 */ /* 0x000fe20000100a00 */
[----:B------:R-:W-:-:S03]  /*fc5c0*/  IMAD.X R35, R31, 0x1, R12, P3 ;  /* 0x000000011f237824 */ /* 0x000fc600018e060c */
[----:B------:R-:W-:Y:S04]  /*fc5d0*/  STL.64 [R1+0x1288], R28 ;  /* 0x0012881c01007387 */ /* 0x000fe80000100a00 */
[----:B------:R0:W-:Y:S04]  /*fc5e0*/  STL.64 [R1+0x1290], R34 ;  /* 0x0012902201007387 */ /* 0x0001e80000100a00 */
[----:B0-----:R-:W3:Y:S01]  /*fc5f0*/  LDL.LU R35, [R1+0x11c] ;  /* 0x00011c0001237983 */ /* 0x001ee20000300800 */
[----:B------:R-:W-:-:S05]  /*fc600*/  IADD3 R26, P4, PT, R32, R9, RZ ;  /* 0x00000009201a7210 */ /* 0x000fca0007f9e0ff */
[C---:B------:R-:W-:Y:S01]  /*fc610*/  IMAD.X R27, R31.reuse, 0x1, R11, P4 ;  /* 0x000000011f1b7824 */ /* 0x040fe200020e060b */
[C---:B------:R-:W-:Y:S02]  /*fc620*/  IADD3 R28, P2, PT, R32.reuse, R48, RZ ;  /* 0x00000030201c7210 */ /* 0x040fe40007f5e0ff */
[C---:B------:R-:W-:Y:S02]  /*fc630*/  IADD3 R36, P3, PT, R32.reuse, R50, RZ ;  /* 0x0000003220247210 */ /* 0x040fe40007f7e0ff */
[----:B------:R0:W-:Y:S01]  /*fc640*/  STL.64 [R1+0x1298], R26 ;  /* 0x0012981a01007387 */ /* 0x0001e20000100a00 */
[C---:B------:R-:W-:Y:S02]  /*fc650*/  IMAD.X R29, R31.reuse, 0x1, R17, P2 ;  /* 0x000000011f1d7824 */ /* 0x040fe400010e0611 */
        /* <DEDUP_REMOVED lines=9> */
[C---:B------:R-:W-:Y:S01]  /*fc6f0*/  IADD3 R26, P4, PT, R32.reuse, R58, RZ ;  /* 0x0000003a201a7210 */ /* 0x040fe20007f9e0ff */
[----:B------:R-:W-:Y:S01]  /*fc700*/  IMAD.X R37, R31, 0x1, R55, P3 ;  /* 0x000000011f257824 */ /* 0x000fe200018e0637 */
[----:B------:R-:W-:-:S03]  /*fc710*/  IADD3 R38, P2, PT, R32, R22, RZ ;  /* 0x0000001620267210 */ /* 0x000fc60007f5e0ff */
[C---:B------:R-:W-:Y:S01]  /*fc720*/  IMAD.X R27, R31.reuse, 0x1, R57, P4 ;  /* 0x000000011f1b7824 */ /* 0x040fe200020e0639 */
[----:B------:R0:W-:Y:S01]  /*fc730*/  STL.64 [R1+0x1258], R28 ;  /* 0x0012581c01007387 */ /* 0x0001e20000100a00 */
[----:B------:R-:W-:-:S03]  /*fc740*/  IMAD.X R39, R31, 0x1, R25, P2 ;  /* 0x000000011f277824 */ /* 0x000fc600010e0619 */
[----:B------:R1:W-:Y:S04]  /*fc750*/  STL.64 [R1+0x1260], R36 ;  /* 0x0012602401007387 */ /* 0x0003e80000100a00 */
[----:B------:R1:W-:Y:S01]  /*fc760*/  STL.64 [R1+0x1268], R26 ;  /* 0x0012681a01007387 */ /* 0x0003e20000100a00 */
[----:B0-----:R-:W-:Y:S01]  /*fc770*/  IMAD.MOV.U32 R29, RZ, RZ, R18 ;  /* 0x000000ffff1d7224 */ /* 0x001fe200078e0012 */
[C---:B------:R-:W-:Y:S02]  /*fc780*/  IADD3 R18, P2, PT, R32.reuse, R13, RZ ;  /* 0x0000000d20127210 */ /* 0x040fe40007f5e0ff */
[C---:B-1----:R-:W-:Y:S02]  /*fc790*/  IADD3 R36, P3, PT, R32.reuse, R59, RZ ;  /* 0x0000003b20247210 */ /* 0x042fe40007f7e0ff */
[----:B------:R-:W-:-:S03]  /*fc7a0*/  IADD3 R26, P4, PT, R32, R2, RZ ;  /* 0x00000002201a7210 */ /* 0x000fc60007f9e0ff */
[C---:B------:R-:W-:Y:S02]  /*fc7b0*/  IMAD.X R37, R31.reuse, 0x1, R21, P3 ;  /* 0x000000011f257824 */ /* 0x040fe400018e0615 */
[----:B------:R-:W-:Y:S02]  /*fc7c0*/  IMAD.MOV.U32 R28, RZ, RZ, R19 ;  /* 0x000000ffff1c7224 */ /* 0x000fe400078e0013 */
[C---:B------:R-:W-:Y:S01]  /*fc7d0*/  IMAD.X R27, R31.reuse, 0x1, R0, P4 ;  /* 0x000000011f1b7824 */ /* 0x040fe200020e0600 */
[----:B------:R0:W-:Y:S01]  /*fc7e0*/  STL.64 [R1+0x1270], R38 ;  /* 0x0012702601007387 */ /* 0x0001e20000100a00 */
[----:B------:R-:W-:-:S03]  /*fc7f0*/  IMAD.X R19, R31, 0x1, R14, P2 ;  /* 0x000000011f137824 */ /* 0x000fc600010e060e */
[----:B0-----:R-:W4:Y:S04]  /*fc800*/  LDL.LU.64 R38, [R1+0x6620] ;  /* 0x0066200001267983 */ /* 0x001f280000300a00 */
[----:B------:R0:W-:Y:S04]  /*fc810*/  STL.64 [R1+0x1278], R36 ;  /* 0x0012782401007387 */ /* 0x0001e80000100a00 */
        /* <DEDUP_REMOVED lines=9> */
[----:B------:R-:W-:Y:S04]  /*fc8b0*/  STL.64 [R1+0x1228], R36 ;  /* 0x0012282401007387 */ /* 0x000fe80000100a00 */
[----:B------:R2:W-:Y:S01]  /*fc8c0*/  STL.64 [R1+0x1230], R26 ;  /* 0x0012301a01007387 */ /* 0x0005e20000100a00 */
[----:B------:R-:W-:-:S03]  /*fc8d0*/  IMAD.X R33, R31, 0x1, R24, P3 ;  /* 0x000000011f217824 */ /* 0x000fc600018e0618 */
[----:B------:R0:W-:Y:S04]  /*fc8e0*/  STL.64 [R1+0x1238], R18 ;  /* 0x0012381201007387 */ /* 0x0001e80000100a00 */
[----:B------:R1:W-:Y:S04]  /*fc8f0*/  STL.64 [R1+0x1208], R32 ;  /* 0x0012082001007387 */ /* 0x0003e80000100a00 */
[----:B------:R-:W4:Y:S01]  /*fc900*/  LDL.LU R34, [R1+0xec] ;  /* 0x0000ec0001227983 */ /* 0x000f220000300800 */
[C---:B--2---:R-:W-:Y:S02]  /*fc910*/  IADD3 R26, P4, PT, R30.reuse, R10, RZ ;  /* 0x0000000a1e1a7210 */ /* 0x044fe40007f9e0ff */
[----:B0-----:R-:W-:-:S02]  /*fc920*/  IADD3 R18, P2, PT, R30, R9, RZ ;  /* 0x000000091e127210 */ /* 0x001fc40007f5e0ff */
[----:B-1----:R-:W-:Y:S01]  /*fc930*/  IADD3 R32, P3, PT, R30, R48, RZ ;  /* 0x000000301e207210 */ /* 0x002fe20007f7e0ff */
[C---:B---3--:R-:W-:Y:S02]  /*fc940*/  IMAD.X R27, R35.reuse, 0x1, R12, P4 ;  /* 0x00000001231b7824 */ /* 0x048fe400020e060c */
[----:B------:R-:W-:-:S03]  /*fc950*/  IMAD.X R19, R35, 0x1, R11, P2 ;  /* 0x0000000123137824 */ /* 0x000fc600010e060b */
[----:B------:R0:W-:Y:S04]  /*fc960*/  STL.64 [R1+0x1210], R26 ;  /* 0x0012101a01007387 */ /* 0x0001e80000100a00 */
[----:B------:R1:W-:Y:S01]  /*fc970*/  STL.64 [R1+0x1218], R18 ;  /* 0x0012181201007387 */ /* 0x0003e20000100a00 */
[----:B------:R-:W-:Y:S01]  /*fc980*/  IMAD.X R33, R35, 0x1, R17, P3 ;  /* 0x0000000123217824 */ /* 0x000fe200018e0611 */
        /* <DEDUP_REMOVED lines=23> */
[----:B------:R1:W-:Y:S01]  /*fcb00*/  STL.64 [R1+0x11d8], R26 ;  /* 0x0011d81a01007387 */ /* 0x0003e20000100a00 */
[----:B------:R-:W-:-:S03]  /*fcb10*/  IADD3 R36, P3, PT, R30, R13, RZ ;  /* 0x0000000d1e247210 */ /* 0x000fc60007f7e0ff */
[----:B------:R2:W-:Y:S01]  /*fcb20*/  STL.64 [R1+0x11e0], R18 ;  /* 0x0011e01201007387 */ /* 0x0005e20000100a00 */
[C---:B0-----:R-:W-:Y:S01]  /*fcb30*/  IADD3 R32, P4, PT, R30.reuse, R4, RZ ;  /* 0x000000041e207210 */ /* 0x041fe20007f9e0ff */
[----:B-1----:R-:W-:Y:S02]  /*fcb40*/  IMAD.MOV.U32 R26, RZ, RZ, R60 ;  /* 0x000000ffff1a7224 */ /* 0x002fe400078e003c */
[----:B--2---:R-:W2:Y:S01]  /*fcb50*/  LDL.LU R18, [R1+0x6618] ;  /* 0x0066180001127983 */ /* 0x004ea20000300800 */
[----:B------:R-:W-:Y:S01]  /*fcb60*/  IADD3 R60, P2, PT, R30, R5, RZ ;  /* 0x000000051e3c7210 */ /* 0x000fe20007f5e0ff */
[C---:B------:R-:W-:Y:S02]  /*fcb70*/  IMAD.X R37, R35.reuse, 0x1, R14, P3 ;  /* 0x0000000123257824 */ /* 0x040fe400018e060e */
[----:B------:R-:W-:Y:S02]  /*fcb80*/  IMAD.MOV.U32 R19, RZ, RZ, R61 ;  /* 0x000000ffff137224 */ /* 0x000fe400078e003d */
[----:B------:R-:W-:-:S02]  /*fcb90*/  IMAD.X R33, R35, 0x1, R3, P4 ;  /* 0x0000000123217824 */ /* 0x000fc400020e0603 */
[----:B------:R-:W-:Y:S01]  /*fcba0*/  IMAD.X R61, R35, 0x1, R23, P2 ;  /* 0x00000001233d7824 */ /* 0x000fe200010e0617 */
[----:B------:R-:W-:Y:S04]  /*fcbb0*/  STL.64 [R1+0x11e8], R36 ;  /* 0x0011e82401007387 */ /* 0x000fe80000100a00 */
[----:B------:R-:W-:Y:S04]  /*fcbc0*/  STL.64 [R1+0x11f0], R32 ;  /* 0x0011f02001007387 */ /* 0x000fe80000100a00 */
[----:B------:R0:W-:Y:S04]  /*fcbd0*/  STL.64 [R1+0x11f8], R60 ;  /* 0x0011f83c01007387 */ /* 0x0001e80000100a00 */
[----:B0-----:R-:W3:Y:S01]  /*fcbe0*/  LDL.LU.64 R60, [R1+0x6610] ;  /* 0x00661000013c7983 */ /* 0x001ee20000300a00 */
[----:B------:R-:W-:-:S02]  /*fcbf0*/  IADD3 R36, P3, PT, R30, R8, RZ ;  /* 0x000000081e247210 */ /* 0x000fc40007f7e0ff */
[----:B------:R-:W-:-:S03]  /*fcc00*/  IADD3 R30, P2, PT, R30, R6, RZ ;  /* 0x000000061e1e7210 */ /* 0x000fc60007f5e0ff */
[C---:B------:R-:W-:Y:S02]  /*fcc10*/  IMAD.X R37, R35.reuse, 0x1, R7, P3 ;  /* 0x0000000123257824 */ /* 0x040fe400018e0607 */
[----:B------:R-:W-:-:S03]  /*fcc20*/  IMAD.X R31, R35, 0x1, R24, P2 ;  /* 0x00000001231f7824 */ /* 0x000fc600010e0618 */
[----:B------:R4:W-:Y:S02]  /*fcc30*/  STL.64 [R1+0x1200], R36 ;  /* 0x0012002401007387 */ /* 0x0009e40000100a00 */
[----:B----4-:R-:W-:Y:S02]  /*fcc40*/  IADD3 R36, P3, PT, R34, R10, RZ ;  /* 0x0000000a22247210 */ /* 0x010fe40007f7e0ff */
[----:B--2---:R-:W-:Y:S02]  /*fcc50*/  IADD3 R32, P4, PT, R18, R13, RZ ;  /* 0x0000000d12207210 */ /* 0x004fe40007f9e0ff */
[----:B------:R-:W-:-:S05]  /*fcc60*/  SHF.R.S32.HI R27, RZ, 0x1f, R18 ;  /* 0x0000001fff1b7819 */ /* 0x000fca0000011412 */
[----:B------:R-:W-:-:S05]  /*fcc70*/  IMAD.X R33, R27, 0x1, R14, P4 ;  /* 0x000000011b217824 */ /* 0x000fca00020e060e */
[----:B------:R0:W-:Y:S04]  /*fcc80*/  STL.64 [R1+0x4c40], R32 ;  /* 0x004c402001007387 */ /* 0x0001e80000100a00 */
[----:B------:R1:W-:Y:S01]  /*fcc90*/  STL.64 [R1+0x1188], R30 ;  /* 0x0011881e01007387 */ /* 0x0003e20000100a00 */
[C---:B0-----:R-:W-:Y:S02]  /*fcca0*/  IADD3 R32, P4, PT, R34.reuse, R9, RZ ;  /* 0x0000000922207210 */ /* 0x041fe40007f9e0ff */
[----:B-1----:R-:W-:Y:S01]  /*fccb0*/  IADD3 R30, P2, PT, R34, R48, RZ ;  /* 0x00000030221e7210 */ /* 0x002fe20007f5e0ff */
[C---:B---3--:R-:W-:Y:S02]  /*fccc0*/  IMAD.X R37, R60.reuse, 0x1, R12, P3 ;  /* 0x000000013c257824 */ /* 0x048fe400018e060c */
[----:B------:R-:W-:-:S02]  /*fccd0*/  IMAD.X R33, R60, 0x1, R11, P4 ;  /* 0x000000013c217824 */ /* 0x000fc400020e060b */
        /* <DEDUP_REMOVED lines=32> */
[C---:B-1----:R-:W-:Y:S02]  /*fcee0*/  IADD3 R32, P4, PT, R34.reuse, R5, RZ ;  /* 0x0000000522207210 */ /* 0x042fe40007f9e0ff */
[----:B--2---:R-:W-:-:S03]  /*fcef0*/  IADD3 R30, P2, PT, R34, R8, RZ ;  /* 0x00000008221e7210 */ /* 0x004fc60007f5e0ff */
[C---:B------:R-:W-:Y:S02]  /*fcf00*/  IMAD.X R33, R60.reuse, 0x1, R23, P4 ;  /* 0x000000013c217824 */ /* 0x040fe400020e0617 */
[C---:B------:R-:W-:Y:S02]  /*fcf10*/  IMAD.X R37, R60.reuse, 0x1, R3, P3 ;  /* 0x000000013c257824 */ /* 0x040fe400018e0603 */
[----:B------:R-:W-:Y:S01]  /*fcf20*/  IMAD.X R31, R60, 0x1, R7, P2 ;  /* 0x000000013c1f7824 */ /* 0x000fe200010e0607 */
[----:B------:R0:W-:Y:S01]  /*fcf30*/  STL.64 [R1+0x1178], R32 ;  /* 0x0011782001007387 */ /* 0x0001e20000100a00 */
[----:B------:R-:W-:-:S03]  /*fcf40*/  IADD3 R34, P3, PT, R34, R6, RZ ;  /* 0x0000000622227210 */ /* 0x000fc60007f7e0ff */
[----:B------:R-:W-:Y:S04]  /*fcf50*/  STL.64 [R1+0x1170], R36 ;  /* 0x0011702401007387 */ /* 0x000fe80000100a00 */
[----:B------:R1:W-:Y:S01]  /*fcf60*/  STL.64 [R1+0x1180], R30 ;  /* 0x0011801e01007387 */ /* 0x0003e20000100a00 */
[----:B0-----:R-:W-:Y:S01]  /*fcf70*/  IADD3 R32, P4, PT, R18, R2, RZ ;  /* 0x0000000212207210 */ /* 0x001fe20007f9e0ff */
[----:B------:R-:W-:Y:S02]  /*fcf80*/  IMAD.X R35, R60, 0x1, R24, P3 ;  /* 0x000000013c237824 */ /* 0x000fe400018e0618 */
[----:B------:R-:W2:Y:S02]  /*fcf90*/  LDL.LU R60, [R1+0x660c] ;  /* 0x00660c00013c7983 */ /* 0x000ea40000300800 */
[----:B------:R-:W-:Y:S01]  /*fcfa0*/  IMAD.X R33, R27, 0x1, R0, P4 ;  /* 0x000000011b217824 */ /* 0x000fe200020e0600 */
[----:B-1----:R-:W-:-:S04]  /*fcfb0*/  IADD3 R30, P2, PT, R18, R59, RZ ;  /* 0x0000003b121e7210 */ /* 0x002fc80007f5e0ff */
[----:B------:R0:W-:Y:S01]  /*fcfc0*/  STL.64 [R1+0x4c00], R32 ;  /* 0x004c002001007387 */ /* 0x0001e20000100a00 */
[----:B------:R-:W-:-:S03]  /*fcfd0*/  IMAD.X R31, R27, 0x1, R21, P2 ;  /* 0x000000011b1f7824 */ /* 0x000fc600010e0615 */
[----:B------:R-:W-:Y:S04]  /*fcfe0*/  STL.64 [R1+0x1118], R34 ;  /* 0x0011182201007387 */ /* 0x000fe80000100a00 */
[----:B------:R1:W-:Y:S01]  /*fcff0*/  STL.64 [R1+0x4c28], R30 ;  /* 0x004c281e01007387 */ /* 0x0003e20000100a00 */
[C---:B0-----:R-:W-:Y:S02]  /*fd000*/  IADD3 R32, P3, PT, R16.reuse, R10, RZ ;  /* 0x0000000a10207210 */ /* 0x041fe40007f7e0ff */
[C---:B------:R-:W-:Y:S02]  /*fd010*/  IADD3 R36, P2, PT, R16.reuse, R48, RZ ;  /* 0x0000003010247210 */ /* 0x040fe40007f5e0ff */
[C---:B-1----:R-:W-:Y:S01]  /*fd020*/  IADD3 R30, P4, PT, R16.reuse, R9, RZ ;  /* 0x00000009101e7210 */ /* 0x042fe20007f9e0ff */
[----:B------:R-:W-:Y:S01]  /*fd030*/  IMAD.X R33, R15, 0x1, R12, P3 ;  /* 0x000000010f217824 */ /* 0x000fe200018e060c */
[----:B------:R-:W-:-:S03]  /*fd040*/  IADD3 R34, P3, PT, R16, R50, RZ ;  /* 0x0000003210227210 */ /* 0x000fc60007f7e0ff */
[C---:B------:R-:W-:Y:S01]  /*fd050*/  IMAD.X R31, R15.reuse, 0x1, R11, P4 ;  /* 0x000000010f1f7824 */ /* 0x040fe200020e060b */
[----:B------:R-:W-:Y:S01]  /*fd060*/  STL.64 [R1+0x10a0], R32 ;  /* 0x0010a02001007387 */ /* 0x000fe20000100a00 */
[----:B------:R-:W-:-:S03]  /*fd070*/  IMAD.X R37, R15, 0x1, R17, P2 ;  /* 0x000000010f257824 */ /* 0x000fc600010e0611 */
[----:B------:R0:W-:Y:S01]  /*fd080*/  STL.64 [R1+0x10a8], R30 ;  /* 0x0010a81e01007387 */ /* 0x0001e20000100a00 */
[----:B------:R-:W-:-:S03]  /*fd090*/  IMAD.X R35, R15, 0x1, R49, P3 ;  /* 0x000000010f237824 */ /* 0x000fc600018e0631 */
[----:B------:R1:W-:Y:S01]  /*fd0a0*/  STL.64 [R1+0x10b0], R36 ;  /* 0x0010b02401007387 */ /* 0x0003e20000100a00 */
[----:B0-----:R-:W-:Y:S02]  /*fd0b0*/  SHF.R.S32.HI R30, RZ, 0x1f, R61 ;  /* 0x0000001fff1e7819 */ /* 0x001fe4000001143d */
[C---:B------:R-:W-:Y:S01]  /*fd0c0*/  IADD3 R32, P4, PT, R16.reuse, R52, RZ ;  /* 0x0000003410207210 */ /* 0x040fe20007f9e0ff */
[----:B------:R0:W-:Y:S02]  /*fd0d0*/  STL.64 [R1+0x10b8], R34 ;  /* 0x0010b82201007387 */ /* 0x0001e40000100a00 */
[----:B-1----:R-:W-:Y:S01]  /*fd0e0*/  IMAD.MOV.U32 R36, RZ, RZ, R30 ;  /* 0x000000ffff247224 */ /* 0x002fe200078e001e */
[----:B------:R-:W-:Y:S01]  /*fd0f0*/  IADD3 R30, P2, PT, R16, R54, RZ ;  /* 0x00000036101e7210 */ /* 0x000fe20007f5e0ff */
[----:B------:R-:W-:-:S04]  /*fd100*/  IMAD.X R33, R15, 0x1, R51, P4 ;  /* 0x000000010f217824 */ /* 0x000fc800020e0633 */
[C---:B------:R-:W-:Y:S01]  /*fd110*/  IMAD.X R31, R15.reuse, 0x1, R53, P2 ;  /* 0x000000010f1f7824 */ /* 0x040fe200010e0635 */
[C---:B0-----:R-:W-:Y:S01]  /*fd120*/  IADD3 R34, P3, PT, R16.reuse, R56, RZ ;  /* 0x0000003810227210 */ /* 0x041fe20007f7e0ff */
[----:B------:R0:W-:Y:S04]  /*fd130*/  STL.64 [R1+0x10c0], R32 ;  /* 0x0010c02001007387 */ /* 0x0001e80000100a00 */
[----:B------:R-:W-:Y:S01]  /*fd140*/  IMAD.X R35, R15, 0x1, R55, P3 ;  /* 0x000000010f237824 */ /* 0x000fe200018e0637 */
[----:B------:R1:W-:Y:S04]  /*fd150*/  STL.64 [R1+0x10c8], R30 ;  /* 0x0010c81e01007387 */ /* 0x0003e80000100a00 */
[----:B------:R3:W-:Y:S01]  /*fd160*/  STL.64 [R1+0x10d0], R34 ;  /* 0x0010d02201007387 */ /* 0x0007e20000100a00 */
[----:B0-----:R-:W-:-:S02]  /*fd170*/  IADD3 R32, P4, PT, R16, R58, RZ ;  /* 0x0000003a10207210 */ /* 0x001fc40007f9e0ff */
        /* <DEDUP_REMOVED lines=21> */
[C---:B------:R-:W-:Y:S01]  /*fd2d0*/  IMAD.X R31, R15.reuse, 0x1, R7, P2 ;  /* 0x000000010f1f7824 */ /* 0x040fe200010e0607 */
[----:B------:R-:W3:Y:S03]  /*fd2e0*/  LDL.LU R16, [R1+0x6608] ;  /* 0x0066080001107983 */ /* 0x000ee60000300800 */
[----:B------:R-:W-:Y:S01]  /*fd2f0*/  IMAD.X R35, R15, 0x1, R24, P3 ;  /* 0x000000010f237824 */ /* 0x000fe200018e0618 */
[----:B------:R0:W-:Y:S04]  /*fd300*/  STL.64 [R1+0x1108], R32 ;  /* 0x0011082001007387 */ /* 0x0001e80000100a00 */
[----:B------:R1:W-:Y:S04]  /*fd310*/  STL.64 [R1+0x1110], R30 ;  /* 0x0011101e01007387 */ /* 0x0003e80000100a00 */
[----:B------:R-:W4:Y:S01]  /*fd320*/  LDL.LU R15, [R1+0x6604] ;  /* 0x00660400010f7983 */ /* 0x000f220000300800 */
[----:B0-----:R-:W-:-:S03]  /*fd330*/  IADD3 R32, P4, PT, R18, R22, RZ ;  /* 0x0000001612207210 */ /* 0x001fc60007f9e0ff */
[----:B------:R0:W-:Y:S01]  /*fd340*/  STL.64 [R1+0x1098], R34 ;  /* 0x0010982201007387 */ /* 0x0001e20000100a00 */
[----:B-1----:R-:W-:Y:S01]  /*fd350*/  IADD3 R30, P2, PT, R18, R58, RZ ;  /* 0x0000003a121e7210 */ /* 0x002fe20007f5e0ff */
[----:B------:R-:W-:-:S04]  /*fd360*/  IMAD.X R33, R27, 0x1, R25, P4 ;  /* 0x000000011b217824 */ /* 0x000fc800020e0619 */
[----:B------:R-:W-:Y:S01]  /*fd370*/  IMAD.X R31, R27, 0x1, R57, P2 ;  /* 0x000000011b1f7824 */ /* 0x000fe200010e0639 */
[----:B0-----:R-:W-:-:S04]  /*fd380*/  IADD3 R34, P3, PT, R61, R10, RZ ;  /* 0x0000000a3d227210 */ /* 0x001fc80007f7e0ff */
        /* <DEDUP_REMOVED lines=44> */
[C---:B------:R-:W-:Y:S01]  /*fd650*/  IMAD.X R33, R36.reuse, 0x1, R7, P2 ;  /* 0x0000000124217824 */ /* 0x040fe200010e0607 */
[----:B------:R-:W4:Y:S03]  /*fd660*/  LDL.LU R61, [R1+0x6600] ;  /* 0x00660000013d7983 */ /* 0x000f260000300800 */
[----:B------:R-:W-:Y:S01]  /*fd670*/  IMAD.X R35, R36, 0x1, R24, P3 ;  /* 0x0000000124237824 */ /* 0x000fe200018e0618 */
[----:B------:R-:W-:Y:S04]  /*fd680*/  STL.64 [R1+0x1088], R30 ;  /* 0x0010881e01007387 */ /* 0x000fe80000100a00 */
[----:B------:R-:W-:Y:S04]  /*fd690*/  STL.64 [R1+0x1090], R32 ;  /* 0x0010902001007387 */ /* 0x000fe80000100a00 */
[----:B------:R0:W-:Y:S04]  /*fd6a0*/  STL.64 [R1+0x1018], R34 ;  /* 0x0010182201007387 */ /* 0x0001e80000100a00 */
[----:B0-----:R-:W4:Y:S01]  /*fd6b0*/  LDL.LU R34, [R1+0x6474] ;  /* 0x0064740001227983 */ /* 0x001f220000300800 */
[----:B------:R-:W-:-:S05]  /*fd6c0*/  IADD3 R30, P4, PT, R18, R56, RZ ;  /* 0x00000038121e7210 */ /* 0x000fca0007f9e0ff */
[----:B------:R-:W-:Y:S01]  /*fd6d0*/  IMAD.X R31, R27, 0x1, R55, P4 ;  /* 0x000000011b1f7824 */ /* 0x000fe200020e0637 */
[----:B------:R-:W-:-:S04]  /*fd6e0*/  IADD3 R32, P2, PT, R18, R54, RZ ;  /* 0x0000003612207210 */ /* 0x000fc80007f5e0ff */
[----:B------:R3:W-:Y:S01]  /*fd6f0*/  STL.64 [R1+0x4bf0], R30 ;  /* 0x004bf01e01007387 */ /* 0x0007e20000100a00 */
[----:B------:R-:W-:-:S05]  /*fd700*/  IMAD.X R33, R27, 0x1, R53, P2 ;  /* 0x000000011b217824 */ /* 0x000fca00010e0635 */
[----:B------:R0:W-:Y:S01]  /*fd710*/  STL.64 [R1+0x4c18], R32 ;  /* 0x004c182001007387 */ /* 0x0001e20000100a00 */
[C---:B---3--:R-:W-:Y:S02]  /*fd720*/  IADD3 R30, P3, PT, R16.reuse, R10, RZ ;  /* 0x0000000a101e7210 */ /* 0x048fe40007f7e0ff */
[----:B------:R-:W-:-:S03]  /*fd730*/  IADD3 R36, P4, PT, R16, R9, RZ ;  /* 0x0000000910247210 */ /* 0x000fc60007f9e0ff */
[----:B--2---:R-:W-:Y:S01]  /*fd740*/  IMAD.X R31, R60, 0x1, R12, P3 ;  /* 0x000000013c1f7824 */ /* 0x004fe200018e060c */
[----:B0-----:R-:W-:Y:S01]  /*fd750*/  IADD3 R32, P2, PT, R16, R48, RZ ;  /* 0x0000003010207210 */ /* 0x001fe20007f5e0ff */
[----:B------:R-:W-:-:S03]  /*fd760*/  IMAD.X R37, R60, 0x1, R11, P4 ;  /* 0x000000013c257824 */ /* 0x000fc600020e060b */
[----:B------:R0:W-:Y:S01]  /*fd770*/  STL.64 [R1+0xfe0], R30 ;  /* 0x000fe01e01007387 */ /* 0x0001e20000100a00 */
[----:B------:R-:W-:-:S03]  /*fd780*/  IMAD.X R33, R60, 0x1, R17, P2 ;  /* 0x000000013c217824 */ /* 0x000fc600010e0611 */
        /* <DEDUP_REMOVED lines=9> */
[----:B-1----:R-:W-:Y:S01]  /*fd820*/  IADD3 R30, P3, PT, R16, R56, RZ ;  /* 0x00000038101e7210 */ /* 0x002fe20007f7e0ff */
[----:B------:R0:W-:Y:S04]  /*fd830*/  STL.64 [R1+0x1000], R36 ;  /* 0x0010002401007387 */ /* 0x0001e80000100a00 */
[----:B------:R-:W-:Y:S01]  /*fd840*/  IMAD.X R31, R60, 0x1, R55, P3 ;  /* 0x000000013c1f7824 */ /* 0x000fe200018e0637 */
[----:B0-----:R-:W2:Y:S04]  /*fd850*/  LDL.LU R37, [R1+0x65fc] ;  /* 0x0065fc0001257983 */ /* 0x001ea80000300800 */
[----:B------:R0:W-:Y:S04]  /*fd860*/  STL.64 [R1+0x1008], R32 ;  /* 0x0010082001007387 */ /* 0x0001e80000100a00 */
[----:B------:R1:W-:Y:S01]  /*fd870*/  STL.64 [R1+0x1010], R30 ;  /* 0x0010101e01007387 */ /* 0x0003e20000100a00 */
[----:B0-----:R-:W-:-:S02]  /*fd880*/  IADD3 R32, P2, PT, R16, R58, RZ ;  /* 0x0000003a10207210 */ /* 0x001fc40007f5e0ff */
[----:B-1----:R-:W-:-:S03]  /*fd890*/  IADD3 R30, P3, PT, R16, R22, RZ ;  /* 0x00000016101e7210 */ /* 0x002fc60007f7e0ff */
[C---:B------:R-:W-:Y:S02]  /*fd8a0*/  IMAD.X R33, R60.reuse, 0x1, R57, P2 ;  /* 0x000000013c217824 */ /* 0x040fe400010e0639 */
[----:B------:R-:W-:-:S05]  /*fd8b0*/  IMAD.X R31, R60, 0x1, R25, P3 ;  /* 0x000000013c1f7824 */ /* 0x000fca00018e0619 */
[----:B------:R-:W-:Y:S04]  /*fd8c0*/  STL.64 [R1+0xfa8], R30 ;  /* 0x000fa81e01007387 */ /* 0x000fe80000100a00 */
[----:B------:R0:W-:Y:S02]  /*fd8d0*/  STL.64 [R1+0xfa0], R32 ;  /* 0x000fa02001007387 */ /* 0x0001e40000100a00 */
[----:B0-----:R-:W-:-:S05]  /*fd8e0*/  IADD3 R32, P3, PT, R16, R2, RZ ;  /* 0x0000000210207210 */ /* 0x001fca0007f7e0ff */
[----:B------:R-:W-:Y:S01]  /*fd8f0*/  IMAD.X R33, R60, 0x1, R0, P3 ;  /* 0x000000013c217824 */ /* 0x000fe200018e0600 */
[----:B----4-:R-:W-:Y:S01]  /*fd900*/  ISETP.GE.AND P0, PT, R34, UR17, PT ;  /* 0x0000001122007c0c */ /* 0x010fe2000bf06270 */
[----:B------:R-:W-:Y:S01]  /*fd910*/  IMAD.MOV.U32 R30, RZ, RZ, R29 ;  /* 0x000000ffff1e7224 */ /* 0x000fe200078e001d */
[----:B------:R-:W-:Y:S01]  /*fd920*/  IADD3 R34, P2, PT, R16, R59, RZ ;  /* 0x0000003b10227210 */ /* 0x000fe20007f5e0ff */
[----:B------:R-:W0:Y:S04]  /*fd930*/  LDCU UR17, c[0x0][0x398] ;  /* 0x00007300ff1177ac */ /* 0x000e280008000800 */
[----:B------:R-:W-:-:S05]  /*fd940*/  IMAD.X R35, R60, 0x1, R21, P2 ;  /* 0x000000013c237824 */ /* 0x000fca00010e0615 */
[----:B------:R1:W-:Y:S04]  /*fd950*/  STL.64 [R1+0xfb0], R34 ;  /* 0x000fb02201007387 */ /* 0x0003e80000100a00 */
[----:B------:R3:W-:Y:S01]  /*fd960*/  STL.64 [R1+0xfb8], R32 ;  /* 0x000fb82001007387 */ /* 0x0007e20000100a00 */
[C---:B-1----:R-:W-:Y:S02]  /*fd970*/  IADD3 R34, P2, PT, R16.reuse, R13, RZ ;  /* 0x0000000d10227210 */ /* 0x042fe40007f5e0ff */
[----:B---3--:R-:W-:-:S03]  /*fd980*/  IADD3 R32, P3, PT, R16, R4, RZ ;  /* 0x0000000410207210 */ /* 0x008fc60007f7e0ff */
[C---:B------:R-:W-:Y:S02]  /*fd990*/  IMAD.X R35, R60.reuse, 0x1, R14, P2 ;  /* 0x000000013c237824 */ /* 0x040fe400010e060e */
[----:B------:R-:W-:-:S03]  /*fd9a0*/  IMAD.X R33, R60, 0x1, R3, P3 ;  /* 0x000000013c217824 */ /* 0x000fc600018e0603 */
[----:B------:R1:W-:Y:S04]  /*fd9b0*/  STL.64 [R1+0xfc0], R34 ;  /* 0x000fc02201007387 */ /* 0x0003e80000100a00 */
[----:B------:R3:W-:Y:S01]  /*fd9c0*/  STL.64 [R1+0xfc8], R32 ;  /* 0x000fc82001007387 */ /* 0x0007e20000100a00 */
[C---:B-1----:R-:W-:Y:S02]  /*fd9d0*/  IADD3 R34, P2, PT, R16.reuse, R5, RZ ;  /* 0x0000000510227210 */ /* 0x042fe40007f5e0ff */
[----:B---3--:R-:W-:-:S03]  /*fd9e0*/  IADD3 R32, P3, PT, R16, R8, RZ ;  /* 0x0000000810207210 */ /* 0x008fc60007f7e0ff */
[C---:B------:R-:W-:Y:S02]  /*fd9f0*/  IMAD.X R35, R60.reuse, 0x1, R23, P2 ;  /* 0x000000013c237824 */ /* 0x040fe400010e0617 */
[----:B------:R-:W-:-:S03]  /*fda00*/  IMAD.X R33, R60, 0x1, R7, P3 ;  /* 0x000000013c217824 */ /* 0x000fc600018e0607 */
[----:B------:R1:W-:Y:S02]  /*fda10*/  STL.64 [R1+0xfd0], R34 ;  /* 0x000fd02201007387 */ /* 0x0003e40000100a00 */
[----:B-1----:R-:W-:Y:S02]  /*fda20*/  IADD3 R34, P2, PT, R16, R6, RZ ;  /* 0x0000000610227210 */ /* 0x002fe40007f5e0ff */
[----:B------:R-:W3:Y:S03]  /*fda30*/  LDL.LU R16, [R1+0x65f8] ;  /* 0x0065f80001107983 */ /* 0x000ee60000300800 */
[----:B------:R-:W-:Y:S01]  /*fda40*/  IMAD.X R35, R60, 0x1, R24, P2 ;  /* 0x000000013c237824 */ /* 0x000fe200010e0618 */
[----:B------:R1:W-:Y:S04]  /*fda50*/  STL.64 [R1+0xfd8], R32 ;  /* 0x000fd82001007387 */ /* 0x0003e80000100a00 */
[----:B------:R-:W4:Y:S01]  /*fda60*/  LDL.LU R60, [R1+0x65f4] ;  /* 0x0065f400013c7983 */ /* 0x000f220000300800 */
[----:B-1----:R-:W-:Y:S01]  /*fda70*/  IADD3 R32, P3, PT, R18, R52, RZ ;  /* 0x0000003412207210 */ /* 0x002fe20007f7e0ff */
[----:B------:R-:W-:-:S04]  /*fda80*/  IMAD.MOV.U32 R29, RZ, RZ, R28 ;  /* 0x000000ffff1d7224 */ /* 0x000fc800078e001c */
[----:B------:R-:W-:Y:S01]  /*fda90*/  IMAD.X R33, R27, 0x1, R51, P3 ;  /* 0x000000011b217824 */ /* 0x000fe200018e0633 */
[----:B------:R1:W-:Y:S01]  /*fdaa0*/  STL.64 [R1+0xf98], R34 ;  /* 0x000f982201007387 */ /* 0x0003e20000100a00 */
[----:B------:R-:W-:Y:S01]  /*fdab0*/  IMAD.MOV.U32 R28, RZ, RZ, R20 ;  /* 0x000000ffff1c7224 */ /* 0x000fe200078e0014 */
[----:B------:R-:W-:Y:S02]  /*fdac0*/  SHF.R.S32.HI R20, RZ, 0x1f, R61 ;  /* 0x0000001fff147819 */ /* 0x000fe4000001143d */
[----:B------:R0:W-:Y:S01]  /*fdad0*/  STL.64 [R1+0x4be8], R32 ;  /* 0x004be82001007387 */ /* 0x0001e20000100a00 */
[C---:B-1----:R-:W-:Y:S02]  /*fdae0*/  IADD3 R34, P3, PT, R61.reuse, R9, RZ ;  /* 0x000000093d227210 */ /* 0x042fe40007f7e0ff */
[----:B0-----:R-:W-:-:S03]  /*fdaf0*/  IADD3 R32, P2, PT, R61, R10, RZ ;  /* 0x0000000a3d207210 */ /* 0x001fc60007f5e0ff */
[C---:B------:R-:W-:Y:S02]  /*fdb00*/  IMAD.X R35, R20.reuse, 0x1, R11, P3 ;  /* 0x0000000114237824 */ /* 0x040fe400018e060b */
[----:B------:R-:W-:-:S05]  /*fdb10*/  IMAD.X R33, R20, 0x1, R12, P2 ;  /* 0x0000000114217824 */ /* 0x000fca00010e060c */
[----:B------:R0:W-:Y:S04]  /*fdb20*/  STL.64 [R1+0xd30], R32 ;  /* 0x000d302001007387 */ /* 0x0001e80000100a00 */
[----:B------:R1:W-:Y:S01]  /*fdb30*/  STL.64 [R1+0xd38], R34 ;  /* 0x000d382201007387 */ /* 0x0003e20000100a00 */
[C---:B0-----:R-:W-:Y:S02]  /*fdb40*/  IADD3 R32, P2, PT, R61.reuse, R48, RZ ;  /* 0x000000303d207210 */ /* 0x041fe40007f5e0ff */
[----:B-1----:R-:W-:-:S03]  /*fdb50*/  IADD3 R34, P3, PT, R61, R50, RZ ;  /* 0x000000323d227210 */ /* 0x002fc60007f7e0ff */
[C---:B------:R-:W-:Y:S02]  /*fdb60*/  IMAD.X R33, R20.reuse, 0x1, R17, P2 ;  /* 0x0000000114217824 */ /* 0x040fe400010e0611 */
[----:B------:R-:W-:-:S03]  /*fdb70*/  IMAD.X R35, R20, 0x1, R49, P3 ;  /* 0x0000000114237824 */ /* 0x000fc600018e0631 */
        /* <DEDUP_REMOVED lines=33> */
[----:B-1----:R-:W-:Y:S02]  /*fdd90*/  IADD3 R34, P3, PT, R61, R6, RZ ;  /* 0x000000063d227210 */ /* 0x002fe40007f7e0ff */
[----:B------:R-:W2:Y:S01]  /*fdda0*/  LDL.LU R61, [R1+0x65f0] ;  /* 0x0065f000013d7983 */ /* 0x000ea20000300800 */
[----:B------:R-:W-:-:S02]  /*fddb0*/  IMAD.X R33, R20, 0x1, R7, P2 ;  /* 0x0000000114217824 */ /* 0x000fc400010e0607 */
[----:B------:R-:W-:Y:S02]  /*fddc0*/  IMAD.X R35, R20, 0x1, R24, P3 ;  /* 0x0000000114237824 */ /* 0x000fe400018e0618 */
[----:B------:R-:W-:Y:S01]  /*fddd0*/  IMAD.MOV.U32 R31, RZ, RZ, R28 ;  /* 0x000000ffff1f7224 */ /* 0x000fe200078e001c */
[----:B------:R0:W-:Y:S01]  /*fdde0*/  STL.64 [R1+0xf90], R32 ;  /* 0x000f902001007387 */ /* 0x0001e20000100a00 */
[----:B------:R-:W-:Y:S02]  /*fddf0*/  IMAD.MOV.U32 R28, RZ, RZ, R26 ;  /* 0x000000ffff1c7224 */ /* 0x000fe400078e001a */
[----:B------:R-:W-:Y:S01]  /*fde00*/  IMAD.MOV.U32 R26, RZ, RZ, R19 ;  /* 0x000000ffff1a7224 */ /* 0x000fe200078e0013 */
[----:B------:R1:W-:Y:S01]  /*fde10*/  STL.64 [R1+0xd20], R34 ;  /* 0x000d202201007387 */ /* 0x0003e20000100a00 */
[----:B----4-:R-:W-:Y:S02]  /*fde20*/  SHF.R.S32.HI R19, RZ, 0x1f, R60 ;  /* 0x0000001fff137819 */ /* 0x010fe4000001143c */
[----:B0-----:R-:W-:-:S02]  /*fde30*/  IADD3 R32, P2, PT, R60, R10, RZ ;  /* 0x0000000a3c207210 */ /* 0x001fc40007f5e0ff */
        /* <DEDUP_REMOVED lines=43> */
[----:B------:R-:W4:Y:S01]  /*fe0f0*/  LDL.LU R60, [R1+0x65ec] ;  /* 0x0065ec00013c7983 */ /* 0x000f220000300800 */
[----:B------:R-:W-:-:S05]  /*fe100*/  IMAD.X R33, R19, 0x1, R7, P2 ;  /* 0x0000000113217824 */ /* 0x000fca00010e0607 */
[----:B------:R0:W-:Y:S01]  /*fe110*/  STL.64 [R1+0xd18], R32 ;  /* 0x000d182001007387 */ /* 0x0001e20000100a00 */
[----:B------:R-:W-:Y:S01]  /*fe120*/  IMAD.X R35, R19, 0x1, R24, P3 ;  /* 0x0000000113237824 */ /* 0x000fe200018e0618 */
[----:B0-----:R-:W-:-:S04]  /*fe130*/  IADD3 R32, P2, PT, R18, R50, RZ ;  /* 0x0000003212207210 */ /* 0x001fc80007f5e0ff */
[----:B------:R0:W-:Y:S01]  /*fe140*/  STL.64 [R1+0xca8], R34 ;  /* 0x000ca82201007387 */ /* 0x0001e20000100a00 */
[----:B------:R-:W-:-:S05]  /*fe150*/  IMAD.X R33, R27, 0x1, R49, P2 ;  /* 0x000000011b217824 */ /* 0x000fca00010e0631 */
[----:B------:R1:W-:Y:S01]  /*fe160*/  STL.64 [R1+0x4bb0], R32 ;  /* 0x004bb02001007387 */ /* 0x0003e20000100a00 */
[----:B--2---:R-:W-:Y:S02]  /*fe170*/  SHF.R.S32.HI R20, RZ, 0x1f, R61 ;  /* 0x0000001fff147819 */ /* 0x004fe4000001143d */
[C---:B0-----:R-:W-:Y:S02]  /*fe180*/  IADD3 R34, P3, PT, R61.reuse, R9, RZ ;  /* 0x000000093d227210 */ /* 0x041fe40007f7e0ff */
[----:B-1----:R-:W-:-:S03]  /*fe190*/  IADD3 R32, P2, PT, R61, R10, RZ ;  /* 0x0000000a3d207210 */ /* 0x002fc60007f5e0ff */
        /* <DEDUP_REMOVED lines=44> */
[----:B------:R-:W-:-:S03]  /*fe460*/  IMAD.X R35, R20, 0x1, R24, P3 ;  /* 0x0000000114237824 */ /* 0x000fc600018e0618 */
[----:B------:R0:W-:Y:S04]  /*fe470*/  STL.64 [R1+0xca0], R32 ;  /* 0x000ca02001007387 */ /* 0x0001e80000100a00 */
[----:B------:R1:W-:Y:S01]  /*fe480*/  STL.64 [R1+0xc28], R34 ;  /* 0x000c282201007387 */ /* 0x0003e20000100a00 */
[----:B----4-:R-:W-:Y:S02]  /*fe490*/  SHF.R.S32.HI R19, RZ, 0x1f, R60 ;  /* 0x0000001fff137819 */ /* 0x010fe4000001143c */
[C---:B0-----:R-:W-:Y:S02]  /*fe4a0*/  IADD3 R32, P2, PT, R60.reuse, R10, RZ ;  /* 0x0000000a3c207210 */ /* 0x041fe40007f5e0ff */
[----:B-1----:R-:W-:-:S03]  /*fe4b0*/  IADD3 R34, P3, PT, R60, R9, RZ ;  /* 0x000000093c227210 */ /* 0x002fc60007f7e0ff */
[C---:B------:R-:W-:Y:S02]  /*fe4c0*/  IMAD.X R33, R19.reuse, 0x1, R12, P2 ;  /* 0x0000000113217824 */ /* 0x040fe400010e060c */
[----:B------:R-:W-:-:S03]  /*fe4d0*/  IMAD.X R35, R19, 0x1, R11, P3 ;  /* 0x0000000113237824 */ /* 0x000fc600018e060b */
[----:B------:R0:W-:Y:S04]  /*fe4e0*/  STL.64 [R1+0xc20], R32 ;  /* 0x000c202001007387 */ /* 0x0001e80000100a00 */
[----:B------:R1:W-:Y:S01]  /*fe4f0*/  STL.64 [R1+0xbb0], R34 ;  /* 0x000bb02201007387 */ /* 0x0003e20000100a00 */
[----:B0-----:R-:W-:-:S05]  /*fe500*/  IADD3 R32, P2, PT, R60, R48, RZ ;  /* 0x000000303c207210 */ /* 0x001fca0007f5e0ff */
[----:B------:R-:W-:Y:S01]  /*fe510*/  IMAD.X R33, R19, 0x1, R17, P2 ;  /* 0x0000000113217824 */ /* 0x000fe200010e0611 */
[----:B-1----:R-:W-:-:S04]  /*fe520*/  IADD3 R34, P3, PT, R60, R50, RZ ;  /* 0x000000323c227210 */ /* 0x002fc80007f7e0ff */
[----:B------:R0:W-:Y:S01]  /*fe530*/  STL.64 [R1+0xbb8], R32 ;  /* 0x000bb82001007387 */ /* 0x0001e20000100a00 */
[----:B------:R-:W-:Y:S01]  /*fe540*/  IMAD.X R35, R19, 0x1, R49, P3 ;  /* 0x0000000113237824 */ /* 0x000fe200018e0631 */
[----:B0-----:R-:W-:-:S04]  /*fe550*/  IADD3 R32, P2, PT, R60, R52, RZ ;  /* 0x000000343c207210 */ /* 0x001fc80007f5e0ff */
[----:B------:R0:W-:Y:S01]  /*fe560*/  STL.64 [R1+0xbc0], R34 ;  /* 0x000bc02201007387 */ /* 0x0001e20000100a00 */
[----:B------:R-:W-:-:S05]  /*fe570*/  IMAD.X R33, R19, 0x1, R51, P2 ;  /* 0x0000000113217824 */ /* 0x000fca00010e0633 */
[----:B------:R1:W-:Y:S01]  /*fe580*/  STL.64 [R1+0xbc8], R32 ;  /* 0x000bc82001007387 */ /* 0x0003e20000100a00 */
[----:B0-----:R-:W-:-:S05]  /*fe590*/  IADD3 R34, P3, PT, R60, R54, RZ ;  /* 0x000000363c227210 */ /* 0x001fca0007f7e0ff */
[----:B------:R-:W-:Y:S01]  /*fe5a0*/  IMAD.X R35, R19, 0x1, R53, P3 ;  /* 0x0000000113237824 */ /* 0x000fe200018e0635 */
[----:B-1----:R-:W-:-:S04]  /*fe5b0*/  IADD3 R32, P2, PT, R60, R56, RZ ;  /* 0x000000383c207210 */ /* 0x002fc80007f5e0ff */
        /* <DEDUP_REMOVED lines=25> */
[C---:B------:R-:W-:Y:S01]  /*fe750*/  IMAD.X R33, R19.reuse, 0x1, R7, P2 ;  /* 0x0000000113217824 */ /* 0x040fe200010e0607 */
[----:B0-----:R-:W-:Y:S02]  /*fe760*/  IADD3 R34, P3, PT, R60, R6, RZ ;  /* 0x000000063c227210 */ /* 0x001fe40007f7e0ff */
[----:B------:R-:W4:Y:S04]  /*fe770*/  LDL.LU R60, [R1+0x65e4] ;  /* 0x0065e400013c7983 */ /* 0x000f280000300800 */
[----:B------:R0:W-:Y:S01]  /*fe780*/  STL.64 [R1+0xc18], R32 ;  /* 0x000c182001007387 */ /* 0x0001e20000100a00 */
[----:B------:R-:W-:Y:S01]  /*fe790*/  IMAD.X R35, R19, 0x1, R24, P3 ;  /* 0x0000000113237824 */ /* 0x000fe200018e0618 */
[----:B0-----:R-:W-:-:S04]  /*fe7a0*/  IADD3 R32, P2, PT, R18, R48, RZ ;  /* 0x0000003012207210 */ /* 0x001fc80007f5e0ff */
[----:B------:R0:W-:Y:S01]  /*fe7b0*/  STL.64 [R1+0xba8], R34 ;  /* 0x000ba82201007387 */ /* 0x0001e20000100a00 */
[----:B------:R-:W-:Y:S01]  /*fe7c0*/  IMAD.X R33, R27, 0x1, R17, P2 ;  /* 0x000000011b217824 */ /* 0x000fe200010e0611 */
[----:B------:R-:W-:-:S04]  /*fe7d0*/  SHF.R.S32.HI R19, RZ, 0x1f, R31 ;  /* 0x0000001fff137819 */ /* 0x000fc8000001141f */
[----:B------:R1:W-:Y:S01]  /*fe7e0*/  STL.64 [R1+0x4b68], R32 ;  /* 0x004b682001007387 */ /* 0x0003e20000100a00 */
[C---:B0-----:R-:W-:Y:S02]  /*fe7f0*/  IADD3 R34, P3, PT, R31.reuse, R9, RZ ;  /* 0x000000091f227210 */ /* 0x041fe40007f7e0ff */
[----:B-1----:R-:W-:-:S05]  /*fe800*/  IADD3 R32, P2, PT, R31, R10, RZ ;  /* 0x0000000a1f207210 */ /* 0x002fca0007f5e0ff */
[----:B------:R-:W-:-:S05]  /*fe810*/  IMAD.X R33, R19, 0x1, R12, P2 ;  /* 0x0000000113217824 */ /* 0x000fca00010e060c */
        /* <DEDUP_REMOVED lines=40> */
[----:B------:R-:W-:Y:S01]  /*feaa0*/  IMAD.X R33, R19, 0x1, R7, P2 ;  /* 0x0000000113217824 */ /* 0x000fe200010e0607 */
[----:B--2---:R-:W-:-:S04]  /*feab0*/  SHF.R.S32.HI R20, RZ, 0x1f, R61 ;  /* 0x0000001fff147819 */ /* 0x004fc8000001143d */
        /* <DEDUP_REMOVED lines=8> */
[C---:B------:R-:W-:Y:S02]  /*feb40*/  IMAD.X R35, R20.reuse, 0x1, R11, P3 ;  /* 0x0000000114237824 */ /* 0x040fe400018e060b */
[----:B-1----:R-:W-:Y:S01]  /*feb50*/  IMAD.MOV.U32 R32, RZ, RZ, R30 ;  /* 0x000000ffff207224 */ /* 0x002fe200078e001e */
[----:B------:R-:W-:Y:S02]  /*feb60*/  IADD3 R30, P2, PT, R61, R48, RZ ;  /* 0x000000303d1e7210 */ /* 0x000fe40007f5e0ff */
[----:B------:R0:W-:Y:S03]  /*feb70*/  STL.64 [R1+0xab0], R34 ;  /* 0x000ab02201007387 */ /* 0x0001e60000100a00 */
        /* <DEDUP_REMOVED lines=38> */
[----:B------:R-:W2:Y:S04]  /*fede0*/  LDL.LU R61, [R1+0x65e0] ;  /* 0x0065e000013d7983 */ /* 0x000ea80000300800 */
[----:B------:R0:W-:Y:S01]  /*fedf0*/  STL.64 [R1+0xb18], R30 ;  /* 0x000b181e01007387 */ /* 0x0001e20000100a00 */
[----:B------:R-:W-:Y:S01]  /*fee00*/  IMAD.X R35, R20, 0x1, R24, P3 ;  /* 0x0000000114237824 */ /* 0x000fe200018e0618 */
[----:B0-----:R-:W-:-:S04]  /*fee10*/  IADD3 R30, P2, PT, R18, R9, RZ ;  /* 0x00000009121e7210 */ /* 0x001fc80007f5e0ff */
[----:B------:R-:W-:Y:S01]  /*fee20*/  STL.64 [R1+0xaa8], R34 ;  /* 0x000aa82201007387 */ /* 0x000fe20000100a00 */
[----:B------:R-:W-:Y:S01]  /*fee30*/  IMAD.X R31, R27, 0x1, R11, P2 ;  /* 0x000000011b1f7824 */ /* 0x000fe200010e060b */
[----:B------:R-:W-:-:S04]  /*fee40*/  SHF.R.S32.HI R19, RZ, 0x1f, R32 ;  /* 0x0000001fff137819 */ /* 0x000fc80000011420 */
[----:B------:R0:W-:Y:S02]  /*fee50*/  STL.64 [R1+0x4b38], R30 ;  /* 0x004b381e01007387 */ /* 0x0001e40000100a00 */
[----:B0-----:R-:W-:-:S05]  /*fee60*/  IADD3 R30, P2, PT, R32, R10, RZ ;  /* 0x0000000a201e7210 */ /* 0x001fca0007f5e0ff */
[----:B------:R-:W-:Y:S01]  /*fee70*/  IMAD.X R31, R19, 0x1, R12, P2 ;  /* 0x00000001131f7824 */ /* 0x000fe200010e060c */
[----:B------:R-:W-:-:S04]  /*fee80*/  IADD3 R34, P3, PT, R32, R9, RZ ;  /* 0x0000000920227210 */ /* 0x000fc80007f7e0ff */
        /* <DEDUP_REMOVED lines=39> */
[----:B------:R-:W-:Y:S01]  /*ff100*/  STL.64 [R1+0xa98], R34 ;  /* 0x000a982201007387 */ /* 0x000fe20000100a00 */
[C---:B------:R-:W-:Y:S01]  /*ff110*/  IMAD.X R31, R19.reuse, 0x1, R7, P2 ;  /* 0x00000001131f7824 */ /* 0x040fe200010e0607 */
[----:B------:R-:W-:Y:S02]  /*ff120*/  IADD3 R32, P3, PT, R32, R6, RZ ;  /* 0x0000000620207210 */ /* 0x000fe40007f7e0ff */
[----:B------:R-:W-:Y:S02]  /*ff130*/  SHF.R.S32.HI R20, RZ, 0x1f, R29 ;  /* 0x0000001fff147819 */ /* 0x000fe4000001141d */
        /* <DEDUP_REMOVED lines=48> */
[----:B0-----:R-:W-:Y:S02]  /*ff440*/  IADD3 R32, P3, PT, R29, R6, RZ ;  /* 0x000000061d207210 */ /* 0x001fe40007f7e0ff */
[----:B-1----:R-:W-:-:S05]  /*ff450*/  IADD3 R30, P2, PT, R18, R10, RZ ;  /* 0x0000000a121e7210 */ /* 0x002fca0007f5e0ff */
[----:B------:R-:W-:Y:S02]  /*ff460*/  IMAD.X R31, R27, 0x1, R12, P2 ;  /* 0x000000011b1f7824 */ /* 0x000fe400010e060c */
[----:B------:R-:W-:Y:S01]  /*ff470*/  IMAD.X R33, R20, 0x1, R24, P3 ;  /* 0x0000000114217824 */ /* 0x000fe200018e0618 */
[----:B------:R-:W-:Y:S02]  /*ff480*/  SHF.R.S32.HI R20, RZ, 0x1f, R28 ;  /* 0x0000001fff147819 */ /* 0x000fe4000001141c */
[----:B------:R0:W-:Y:S02]  /*ff490*/  STL.64 [R1+0x4b08], R30 ;  /* 0x004b081e01007387 */ /* 0x0001e40000100a00 */
[----:B0-----:R-:W-:Y:S02]  /*ff4a0*/  IADD3 R30, P2, PT, R28, R10, RZ ;  /* 0x0000000a1c1e7210 */ /* 0x001fe40007f5e0ff */
[----:B------:R0:W-:Y:S03]  /*ff4b0*/  STL.64 [R1+0x9a8], R32 ;  /* 0x0009a82001007387 */ /* 0x0001e60000100a00 */
[----:B------:R-:W-:-:S05]  /*ff4c0*/  IMAD.X R31, R20, 0x1, R12, P2 ;  /* 0x00000001141f7824 */ /* 0x000fca00010e060c */
[----:B------:R1:W-:Y:S01]  /*ff4d0*/  STL.64 [R1+0x9a0], R30 ;  /* 0x0009a01e01007387 */ /* 0x0003e20000100a00 */
[C---:B0-----:R-:W-:Y:S01]  /*ff4e0*/  IADD3 R32, P3, PT, R28.reuse, R9, RZ ;  /* 0x000000091c207210 */ /* 0x041fe20007f7e0ff */
[----:B-1----:R-:W-:Y:S01]  /*ff4f0*/  IMAD.MOV.U32 R30, RZ, RZ, R26 ;  /* 0x000000ffff1e7224 */ /* 0x002fe200078e001a */
[----:B------:R-:W-:-:S03]  /*ff500*/  IADD3 R26, P2, PT, R28, R48, RZ ;  /* 0x000000301c1a7210 */ /* 0x000fc60007f5e0ff */
        /* <DEDUP_REMOVED lines=34> */
[----:B------:R-:W-:Y:S01]  /*ff730*/  VIADD R18, R18, UR4 ;  /* 0x0000000412127c36 */ /* 0x000fe20008000000 */
[C---:B0-----:R-:W-:Y:S02]  /*ff740*/  IADD3 R32, P3, PT, R28.reuse, R5, RZ ;  /* 0x000000051c207210 */ /* 0x041fe40007f7e0ff */
[----:B-1----:R-:W-:-:S03]  /*ff750*/  IADD3 R26, P2, PT, R28, R8, RZ ;  /* 0x000000081c1a7210 */ /* 0x002fc60007f5e0ff */
[C---:B------:R-:W-:Y:S02]  /*ff760*/  IMAD.X R33, R20.reuse, 0x1, R23, P3 ;  /* 0x0000000114217824 */ /* 0x040fe400018e0617 */
[----:B------:R-:W-:-:S03]  /*ff770*/  IMAD.X R27, R20, 0x1, R7, P2 ;  /* 0x00000001141b7824 */ /* 0x000fc600010e0607 */
[----:B------:R-:W-:Y:S01]  /*ff780*/  STL.64 [R1+0x990], R32 ;  /* 0x0009902001007387 */ /* 0x000fe20000100a00 */
[----:B------:R-:W-:-:S03]  /*ff790*/  SHF.R.S32.HI R19, RZ, 0x1f, R18 ;  /* 0x0000001fff137819 */ /* 0x000fc60000011412 */
[----:B------:R0:W-:Y:S01]  /*ff7a0*/  STL.64 [R1+0x998], R26 ;  /* 0x0009981a01007387 */ /* 0x0001e20000100a00 */
[----:B------:R-:W-:Y:S02]  /*ff7b0*/  IADD3 R28, P3, PT, R28, R6, RZ ;  /* 0x000000061c1c7210 */ /* 0x000fe40007f7e0ff */
[----:B0-----:R-:W-:-:S05]  /*ff7c0*/  IADD3 R26, P2, PT, R18, R8, RZ ;  /* 0x00000008121a7210 */ /* 0x001fca0007f5e0ff */
[----:B------:R-:W-:Y:S02]  /*ff7d0*/  IMAD.X R27, R19, 0x1, R7, P2 ;  /* 0x00000001131b7824 */ /* 0x000fe400010e0607 */
[----:B------:R-:W-:Y:S01]  /*ff7e0*/  IMAD.X R29, R20, 0x1, R24, P3 ;  /* 0x00000001141d7824 */ /* 0x000fe200018e0618 */
[----:B------:R-:W-:Y:S02]  /*ff7f0*/  SHF.R.S32.HI R20, RZ, 0x1f, R30 ;  /* 0x0000001fff147819 */ /* 0x000fe4000001141e */
        /* <DEDUP_REMOVED lines=27> */
[----:B------:R-:W-:-:S03]  /*ff9b0*/  IMAD.X R27, R20, 0x1, R25, P3 ;  /* 0x00000001141b7824 */ /* 0x000fc600018e0619 */
[----:B0-----:R-:W2:Y:S04]  /*ff9c0*/  LDL.LU R29, [R1+0x6478] ;  /* 0x00647800011d7983 */ /* 0x001ea80000300800 */
[----:B------:R0:W-:Y:S04]  /*ff9d0*/  STL.64 [R1+0x8f0], R26 ;  /* 0x0008f01a01007387 */ /* 0x0001e80000100a00 */
[----:B0-----:R-:W2:Y:S01]  /*ff9e0*/  LDL.LU R27, [R1+0x647c] ;  /* 0x00647c00011b7983 */ /* 0x001ea20000300800 */
[C---:B------:R-:W-:Y:S02]  /*ff9f0*/  IADD3 R34, P2, PT, R30.reuse, R59, RZ ;  /* 0x0000003b1e227210 */ /* 0x040fe40007f5e0ff */
        /* <DEDUP_REMOVED lines=10> */
[----:B------:R1:W-:Y:S04]  /*ffaa0*/  STL.64 [R1+0x910], R32 ;  /* 0x0009102001007387 */ /* 0x0003e80000100a00 */
[----:B------:R-:W3:Y:S04]  /*ffab0*/  LDL.LU R28, [R1+0x6480] ;  /* 0x00648000011c7983 */ /* 0x000ee80000300800 */
[----:B------:R-:W4:Y:S01]  /*ffac0*/  LDL.LU R26, [R1+0x6484] ;  /* 0x00648400011a7983 */ /* 0x000f220000300800 */
[----:B0-----:R-:W-:-:S02]  /*ffad0*/  IADD3 R34, P2, PT, R30, R5, RZ ;  /* 0x000000051e227210 */ /* 0x001fc40007f5e0ff */
[----:B-1----:R-:W-:-:S03]  /*ffae0*/  IADD3 R32, P3, PT, R30, R8, RZ ;  /* 0x000000081e207210 */ /* 0x002fc60007f7e0ff */
[----:B------:R-:W-:Y:S01]  /*ffaf0*/  IMAD.X R35, R20, 0x1, R23, P2 ;  /* 0x0000000114237824 */ /* 0x000fe200010e0617 */
[----:B------:R-:W-:Y:S01]  /*ffb00*/  IADD3 R30, P2, PT, R30, R6, RZ ;  /* 0x000000061e1e7210 */ /* 0x000fe20007f5e0ff */
[----:B------:R-:W-:-:S04]  /*ffb10*/  IMAD.X R33, R20, 0x1, R7, P3 ;  /* 0x0000000114217824 */ /* 0x000fc800018e0607 */
[----:B------:R-:W-:Y:S01]  /*ffb20*/  IMAD.X R31, R20, 0x1, R24, P2 ;  /* 0x00000001141f7824 */ /* 0x000fe200010e0618 */
[----:B------:R-:W-:Y:S01]  /*ffb30*/  STL.64 [R1+0x918], R34 ;  /* 0x0009182201007387 */ /* 0x000fe20000100a00 */
[----:B------:R-:W-:-:S03]  /*ffb40*/  LOP3.LUT R15, R15, 0xfff7ffff, RZ, 0xc0, !PT ;  /* 0xfff7ffff0f0f7812 */ /* 0x000fc600078ec0ff */
[----:B------:R-:W-:Y:S04]  /*ffb50*/  STL.64 [R1+0x920], R32 ;  /* 0x0009202001007387 */ /* 0x000fe80000100a00 */
[----:B------:R0:W-:Y:S01]  /*ffb60*/  STL.64 [R1+0x8a8], R30 ;  /* 0x0008a81e01007387 */ /* 0x0001e20000100a00 */
[----:B------:R-:W-:Y:S02]  /*ffb70*/  @P0 LOP3.LUT R15, R15, 0x80000, RZ, 0xfc, !PT ;  /* 0x000800000f0f0812 */ /* 0x000fe400078efcff */
[----:B0-----:R-:W-:-:S05]  /*ffb80*/  IADD3 R30, P2, PT, R18, R6, RZ ;  /* 0x00000006121e7210 */ /* 0x001fca0007f5e0ff */
[----:B------:R-:W-:Y:S01]  /*ffb90*/  IMAD.X R31, R19, 0x1, R24, P2 ;  /* 0x00000001131f7824 */ /* 0x000fe200010e0618 */
[----:B--2---:R-:W-:Y:S01]  /*ffba0*/  ISETP.GE.AND P0, PT, R27, UR67, PT ;  /* 0x000000431b007c0c */ /* 0x004fe2000bf06270 */
[----:B------:R-:W0:Y:S01]  /*ffbb0*/  LDCU UR67, c[0x0][0x398] ;  /* 0x00007300ff4377ac */ /* 0x000e220008000800 */
[----:B------:R-:W2:Y:S04]  /*ffbc0*/  LDL.LU R27, [R1+0x6488] ;  /* 0x00648800011b7983 */ /* 0x000ea80000300800 */
[----:B------:R-:W2:Y:S01]  /*ffbd0*/  LDL.LU R24, [R1+0x648c] ;  /* 0x00648c0001187983 */ /* 0x000ea20000300800 */
[----:B------:R-:W-:Y:S01]  /*ffbe0*/  ISETP.GE.AND P1, PT, R29, UR15, PT ;  /* 0x0000000f1d007c0c */ /* 0x000fe2000bf26270 */
[----:B------:R-:W1:Y:S01]  /*ffbf0*/  LDCU UR15, c[0x0][0x398] ;  /* 0x00007300ff0f77ac */ /* 0x000e620008000800 */
[----:B------:R-:W-:Y:S01]  /*ffc00*/  LOP3.LUT R15, R15, 0xfffbffff, RZ, 0xc0, !PT ;  /* 0xfffbffff0f0f7812 */ /* 0x000fe200078ec0ff */
[----:B------:R-:W-:Y:S10]  /*ffc10*/  STL.64 [R1+0x4aa0], R30 ;  /* 0x004aa01e01007387 */ /* 0x000ff40000100a00 */
[----:B------:R-:W-:-:S04]  /*ffc20*/  @P1 LOP3.LUT R15, R15, 0x40000, RZ, 0xfc, !PT ;  /* 0x000400000f0f1812 */ /* 0x000fc800078efcff */
[----:B------:R-:W-:-:S04]  /*ffc30*/  LOP3.LUT R15, R15, 0xfffdffff, RZ, 0xc0, !PT ;  /* 0xfffdffff0f0f7812 */ /* 0x000fc800078ec0ff */
[----:B------:R-:W-:Y:S02]  /*ffc40*/  @P0 LOP3.LUT R15, R15, 0x20000, RZ, 0xfc, !PT ;  /* 0x000200000f0f0812 */ /* 0x000fe400078efcff */
[----:B---3--:R-:W-:Y:S01]  /*ffc50*/  ISETP.GE.AND P1, PT, R28, UR13, PT ;  /* 0x0000000d1c007c0c */ /* 0x008fe2000bf26270 */
[----:B------:R-:W3:Y:S01]  /*ffc60*/  LDCU UR13, c[0x0][0x398] ;  /* 0x00007300ff0d77ac */ /* 0x000ee20008000800 */
[----:B------:R-:W-:Y:S02]  /*ffc70*/  IADD3 R28, P2, PT, R18, R5, RZ ;  /* 0x00000005121c7210 */ /* 0x000fe40007f5e0ff */
[----:B----4-:R-:W-:Y:S01]  /*ffc80*/  ISETP.GE.AND P0, PT, R26, UR11, PT ;  /* 0x0000000b1a007c0c */ /* 0x010fe2000bf06270 */
[----:B------:R-:W4:Y:S01]  /*ffc90*/  LDCU UR11, c[0x0][0x398] ;  /* 0x00007300ff0b77ac */ /* 0x000f220008000800 */
[----:B------:R-:W3:Y:S01]  /*ffca0*/  LDL.LU R26, [R1+0x6490] ;  /* 0x00649000011a7983 */ /* 0x000ee20000300800 */
[----:B------:R-:W-:-:S03]  /*ffcb0*/  IMAD.X R29, R19, 0x1, R23, P2 ;  /* 0x00000001131d7824 */ /* 0x000fc600010e0617 */
[----:B------:R-:W4:Y:S04]  /*ffcc0*/  LDL.LU R23, [R1+0x6494] ;  /* 0x0064940001177983 */ /* 0x000f280000300800 */
[----:B------:R0:W-:Y:S01]  /*ffcd0*/  STL.64 [R1+0x4ab8], R28 ;  /* 0x004ab81c01007387 */ /* 0x0001e20000100a00 */
[----:B------:R-:W-:-:S03]  /*ffce0*/  LOP3.LUT R15, R15, 0xfffeffff, RZ, 0xc0, !PT ;  /* 0xfffeffff0f0f7812 */ /* 0x000fc600078ec0ff */
[----:B0-----:R-:W4:Y:S04]  /*ffcf0*/  LDL.LU R29, [R1+0x6498] ;  /* 0x00649800011d7983 */ /* 0x001f280000300800 */
[----:B------:R-:W4:Y:S01]  /*ffd00*/  LDL.LU R28, [R1+0x649c] ;  /* 0x00649c00011c7983 */ /* 0x000f220000300800 */
[----:B------:R-:W-:-:S04]  /*ffd10*/  @P1 LOP3.LUT R15, R15, 0x10000, RZ, 0xfc, !PT ;  /* 0x000100000f0f1812 */ /* 0x000fc800078efcff */
[----:B------:R-:W-:-:S04]  /*ffd20*/  LOP3.LUT R15, R15, 0xffff7fff, RZ, 0xc0, !PT ;  /* 0xffff7fff0f0f7812 */ /* 0x000fc800078ec0ff */
[----:B------:R-:W-:Y:S02]  /*ffd30*/  @P0 LOP3.LUT R15, R15, 0x8000, RZ, 0xfc, !PT ;  /* 0x000080000f0f0812 */ /* 0x000fe400078efcff */
[----:B--2---:R-:W-:Y:S01]  /*ffd40*/  ISETP.GE.AND P1, PT, R27, UR7, PT ;  /* 0x000000071b007c0c */ /* 0x004fe2000bf26270 */
[----:B------:R-:W0:Y:S01]  /*ffd50*/  LDCU UR7, c[0x0][0x398] ;  /* 0x00007300ff0777ac */ /* 0x000e220008000800 */
[----:B------:R-:W2:Y:S01]  /*ffd60*/  LDL.LU R27, [R1+0x64a0] ;  /* 0x0064a000011b7983 */ /* 0x000ea20000300800 */
[----:B------:R-:W-:Y:S01]  /*ffd70*/  ISETP.GE.AND P0, PT, R24, UR49, PT ;  /* 0x0000003118007c0c */ /* 0x000fe2000bf06270 */
[----:B------:R-:W0:Y:S02]  /*ffd80*/  LDCU UR49, c[0x0][0x398] ;  /* 0x00007300ff3177ac */ /* 0x000e240008000800 */
[----:B------:R-:W2:Y:S01]  /*ffd90*/  LDL.LU R24, [R1+0x64a4] ;  /* 0x0064a40001187983 */ /* 0x000ea20000300800 */
[----:B------:R-:W-:Y:S02]  /*ffda0*/  LOP3.LUT R15, R15, 0xffffbfff, RZ, 0xc0, !PT ;  /* 0xffffbfff0f0f7812 */ /* 0x000fe400078ec0ff */
[----:B------:R-:W-:-:S04]  /*ffdb0*/  IADD3 R30, P2, PT, R18, R4, RZ ;  /* 0x00000004121e7210 */ /* 0x000fc80007f5e0ff */
[----:B------:R-:W-:Y:S01]  /*ffdc0*/  @P1 LOP3.LUT R15, R15, 0x4000, RZ, 0xfc, !PT ;  /* 0x000040000f0f1812 */ /* 0x000fe200078efcff */
[----:B------:R-:W-:-:S03]  /*ffdd0*/  IMAD.X R31, R19, 0x1, R3, P2 ;  /* 0x00000001131f7824 */ /* 0x000fc600010e0603 */
[----:B------:R-:W-:Y:S02]  /*ffde0*/  LOP3.LUT R15, R15, 0xffffdfff, RZ, 0xc0, !PT ;  /* 0xffffdfff0f0f7812 */ /* 0x000fe400078ec0ff */
[----:B------:R0:W-:Y:S02]  /*ffdf0*/  STL.64 [R1+0x4ac8], R30 ;  /* 0x004ac81e01007387 */ /* 0x0001e40000100a00 */
[----:B------:R-:W-:-:S04]  /*ffe00*/  @P0 LOP3.LUT R15, R15, 0x2000, RZ, 0xfc, !PT ;  /* 0x000020000f0f0812 */ /* 0x000fc800078efcff */
[----:B------:R-:W-:Y:S02]  /*ffe10*/  LOP3.LUT R15, R15, 0xffffefff, RZ, 0xc0, !PT ;  /* 0xffffefff0f0f7812 */ /* 0x000fe400078ec0ff */
[----:B---3--:R-:W-:Y:S02]  /*ffe20*/  ISETP.GE.AND P1, PT, R26, UR41, PT ;  /* 0x000000291a007c0c */ /* 0x008fe4000bf26270 */
[----:B------:R-:W-:Y:S01]  /*ffe30*/  LOP3.LUT R16, R16, 0xfffeffff, RZ, 0xc0, !PT ;  /* 0xfffeffff10107812 */ /* 0x000fe200078ec0ff */
[----:B------:R-:W3:Y:S01]  /*ffe40*/  LDL.LU R26, [R1+0x64a8] ;  /* 0x0064a800011a7983 */ /* 0x000ee20000300800 */
[----:B----4-:R-:W-:Y:S01]  /*ffe50*/  ISETP.GE.AND P0, PT, R23, UR63, PT ;  /* 0x0000003f17007c0c */ /* 0x010fe2000bf06270 */
[----:B------:R-:W4:Y:S02]  /*ffe60*/  LDCU UR63, c[0x0][0x398] ;  /* 0x00007300ff3f77ac */ /* 0x000f240008000800 */
[----:B------:R-:W3:Y:S01]  /*ffe70*/  LDL.LU R23, [R1+0x64ac] ;  /* 0x0064ac0001177983 */ /* 0x000ee20000300800 */
[----:B0-----:R-:W-:-:S02]  /*ffe80*/  IADD3 R30, P2, PT, R18, R13, RZ ;  /* 0x0000000d121e7210 */ /* 0x001fc40007f5e0ff */
[----:B------:R-:W-:Y:S02]  /*ffe90*/  LOP3.LUT R60, R60, 0xfffffdff, RZ, 0xc0, !PT ;  /* 0xfffffdff3c3c7812 */ /* 0x000fe400078ec0ff */
[----:B------:R-:W-:Y:S01]  /*ffea0*/  LOP3.LUT R61, R61, 0x7fffffff, RZ, 0xc0, !PT ;  /* 0x7fffffff3d3d7812 */ /* 0x000fe200078ec0ff */
[----:B------:R-:W-:Y:S01]  /*ffeb0*/  UMOV UR4, 0x400 ;  /* 0x0000040000047882 */ /* 0x000fe20000000000 */
[----:B------:R-:W-:Y:S01]  /*ffec0*/  @P1 LOP3.LUT R15, R15, 0x1000, RZ, 0xfc, !PT ;  /* 0x000010000f0f1812 */ /* 0x000fe200078efcff */
[----:B------:R-:W0:Y:S03]  /*ffed0*/  LDCU UR41, c[0x0][0x398] ;  /* 0x00007300ff2977ac */ /* 0x000e260008000800 */
[----:B------:R-:W-:Y:S02]  /*ffee0*/  LOP3.LUT R15, R15, 0xfffff7ff, RZ, 0xc0, !PT ;  /* 0xfffff7ff0f0f7812 */ /* 0x000fe400078ec0ff */
[----:B------:R-:W-:Y:S01]  /*ffef0*/  ISETP.GE.AND P1, PT, R29, UR57, PT ;  /* 0x000000391d007c0c */ /* 0x000fe2000bf26270 */
[----:B------:R-:W-:Y:S01]  /*fff00*/  IMAD.X R31, R19, 0x1, R14, P2 ;  /* 0x00000001131f7824 */ /* 0x000fe200010e060e */
[----:B------:R-:W-:Y:S01]  /*fff10*/  @P0 LOP3.LUT R15, R15, 0x800, RZ, 0xfc, !PT ;  /* 0x000008000f0f0812 */ /* 0x000fe200078efcff */
[----:B------:R-:W0:Y:S01]  /*fff20*/  LDCU UR57, c[0x0][0x398] ;  /* 0x00007300ff3977ac */ /* 0x000e220008000800 */
[----:B------:R-:W-:-:S02]  /*fff30*/  ISETP.GE.AND P0, PT, R28, UR51, PT ;  /* 0x000000331c007c0c */ /* 0x000fc4000bf06270 */
[----:B------:R-:W-:Y:S01]  /*fff40*/  LOP3.LUT R15, R15, 0xfffffbff, RZ, 0xc0, !PT ;  /* 0xfffffbff0f0f7812 */ /* 0x000fe200078ec0ff */
[----:B------:R-:W-:Y:S01]  /*fff50*/  STL.64 [R1+0x4ad8], R30 ;  /* 0x004ad81e01007387 */ /* 0x000fe20000100a00 */
[----:B------:R-:W-:Y:S01]  /*fff60*/  IADD3 R28, P2, PT, R18, R2, RZ ;  /* 0x00000002121c7210 */ /* 0x000fe20007f5e0ff */
[----:B------:R-:W0:Y:S04]  /*fff70*/  LDCU UR51, c[0x0][0x398] ;  /* 0x00007300ff3377ac */ /* 0x000e280008000800 */
[----:B------:R-:W-:Y:S01]  /*fff80*/  @P1 LOP3.LUT R15, R15, 0x400, RZ, 0xfc, !PT ;  /* 0x000004000f0f1812 */ /* 0x000fe200078efcff */
[----:B------:R-:W-:-:S03]  /*fff90*/  IMAD.X R29, R19, 0x1, R0, P2 ;  /* 0x00000001131d7824 */ /* 0x000fc600010e0600 */
[----:B------:R-:W-:Y:S02]  /*fffa0*/  LOP3.LUT R15, R15, 0xfffffdff, RZ, 0xc0, !PT ;  /* 0xfffffdff0f0f7812 */ /* 0x000fe400078ec0ff */
[----:B------:R0:W-:Y:S02]  /*fffb0*/  STL.64 [R1+0x4af0], R28 ;  /* 0x004af01c01007387 */ /* 0x0001e40000100a00 */
[----:B------:R-:W-:Y:S02]  /*fffc0*/  @P0 LOP3.LUT R15, R15, 0x200, RZ, 0xfc, !PT ;  /* 0x000002000f0f0812 */ /* 0x000fe400078efcff */
[----:B0-----:R-:W-:Y:S02]  /*fffd0*/  IADD3 R28, P2, PT, R18, R59, RZ ;  /* 0x0000003b121c7210 */ /* 0x001fe40007f5e0ff */
[----:B------:R-:W4:Y:S03]  /*fffe0*/  LDL.LU R59, [R1+0x65dc] ;  /* 0x0065dc00013b7983 */ /* 0x000f260000300800 */
[----:B------:R-:W-:Y:S01]  /*ffff0*/  IMAD.X R29, R19, 0x1, R21, P2 ;  /* 0x00000001131d7824 */ /* 0x000fe200010e0615 */
[----:B--2---:R-:W-:Y:S01]  /*100000*/  ISETP.GE.AND P0, PT, R24, UR61, PT ;  /* 0x0000003d18007c0c */ /* 0x004fe2000bf06270 */
[----:B------:R-:W0:Y:S01]  /*100010*/  LDCU UR61, c[0x0][0x398] ;  /* 0x00007300ff3d77ac */ /* 0x000e220008000800 */
[----:B------:R-:W2:Y:S04]  /*100020*/  LDL.LU R24, [R1+0x64b0] ;  /* 0x0064b00001187983 */ /* 0x000ea80000300800 */
[----:B------:R-:W4:Y:S01]  /*100030*/  LDL.LU R21, [R1+0x64b4] ;  /* 0x0064b40001157983 */ /* 0x000f220000300800 */
[----:B------:R-:W-:Y:S01]  /*100040*/  ISETP.GE.AND P1, PT, R27, UR43, PT ;  /* 0x0000002b1b007c0c */ /* 0x000fe2000bf26270 */
[----:B------:R-:W0:Y:S01]  /*100050*/  LDCU UR43, c[0x0][0x398] ;  /* 0x00007300ff2b77ac */ /* 0x000e220008000800 */
[----:B------:R-:W-:-:S02]  /*100060*/  LOP3.LUT R15, R15, 0xfffffeff, RZ, 0xc0, !PT ;  /* 0xfffffeff0f0f7812 */ /* 0x000fc400078ec0ff */
[----:B------:R-:W-:-:S09]  /*100070*/  IADD3 R22, P2, PT, R18, R22, RZ ;  /* 0x0000001612167210 */ /* 0x000fd20007f5e0ff */
[----:B------:R-:W-:-:S04]  /*100080*/  @P1 LOP3.LUT R15, R15, 0x100, RZ, 0xfc, !PT ;  /* 0x000001000f0f1812 */ /* 0x000fc800078efcff */
[----:B------:R-:W-:-:S04]  /*100090*/  LOP3.LUT R15, R15, 0xffffff7f, RZ, 0xc0, !PT ;  /* 0xffffff7f0f0f7812 */ /* 0x000fc800078ec0ff */
[----:B------:R-:W-:Y:S01]  /*1000a0*/  @P0 LOP3.LUT R15, R15, 0x80, RZ, 0xfc, !PT ;  /* 0x000000800f0f0812 */ /* 0x000fe200078efcff */
[----:B------:R-:W-:Y:S01]  /*1000b0*/  STL.64 [R1+0x4b00], R28 ;  /* 0x004b001c01007387 */ /* 0x000fe20000100a00 */
[----:B---3--:R-:W-:Y:S01]  /*1000c0*/  ISETP.GE.AND P0, PT, R23, UR47, PT ;  /* 0x0000002f17007c0c */ /* 0x008fe2000bf06270 */
[----:B------:R-:W-:Y:S01]  /*1000d0*/  IMAD.X R23, R19, 0x1, R25, P2 ;  /* 0x0000000113177824 */ /* 0x000fe200010e0619 */
[----:B------:R-:W-:Y:S01]  /*1000e0*/  ISETP.GE.AND P1, PT, R26, UR55, PT ;  /* 0x000000371a007c0c */ /* 0x000fe2000bf26270 */
[----:B------:R-:W3:Y:S03]  /*1000f0*/  LDCU UR55, c[0x0][0x398] ;  /* 0x00007300ff3777ac */ /* 0x000ee60008000800 */
[----:B------:R0:W-:Y:S01]  /*100100*/  STL.64 [R1+0x4b10], R22 ;  /* 0x004b101601007387 */ /* 0x0001e20000100a00 */
[----:B------:R-:W-:Y:S01]  /*100110*/  LOP3.LUT R15, R15, 0xffffffbf, RZ, 0xc0, !PT ;  /* 0xffffffbf0f0f7812 */ /* 0x000fe200078ec0ff */
[----:B------:R-:W1:Y:S02]  /*100120*/  LDCU UR47, c[0x0][0x398] ;  /* 0x00007300ff2f77ac */ /* 0x000e640008000800 */
[----:B0-----:R-:W3:Y:S04]  /*100130*/  LDL.LU R23, [R1+0x64b8] ;  /* 0x0064b80001177983 */ /* 0x001ee80000300800 */
[----:B------:R-:W3:Y:S01]  /*100140*/  LDL.LU R22, [R1+0x64bc] ;  /* 0x0064bc0001167983 */ /* 0x000ee20000300800 */
[----:B------:R-:W-:-:S04]  /*100150*/  @P1 LOP3.LUT R15, R15, 0x40, RZ, 0xfc, !PT ;  /* 0x000000400f0f1812 */ /* 0x000fc800078efcff */
[----:B------:R-:W-:-:S04]  /*100160*/  LOP3.LUT R15, R15, 0xffffffdf, RZ, 0xc0, !PT ;  /* 0xffffffdf0f0f7812 */ /* 0x000fc800078ec0ff */
[----:B------:R-:W-:Y:S02]  /*100170*/  @P0 LOP3.LUT R15, R15, 0x20, RZ, 0xfc, !PT ;  /* 0x000000200f0f0812 */ /* 0x000fe400078efcff */
[----:B--2---:R-:W-:Y:S01]  /*100180*/  ISETP.GE.AND P1, PT, R24, UR19, PT ;  /* 0x0000001318007c0c */ /* 0x004fe2000bf26270 */
[----:B------:R-:W0:Y:S01]  /*100190*/  LDCU UR19, c[0x0][0x398] ;  /* 0x00007300ff1377ac */ /* 0x000e220008000800 */
[----:B------:R-:W-:Y:S02]  /*1001a0*/  IADD3 R24, P2, PT, R18, R58, RZ ;  /* 0x0000003a12187210 */ /* 0x000fe40007f5e0ff */
[----:B------:R-:W2:Y:S01]  /*1001b0*/  LDL.LU R58, [R1+0x65d8] ;  /* 0x0065d800013a7983 */ /* 0x000ea20000300800 */
[----:B----4-:R-:W-:Y:S01]  /*1001c0*/  ISETP.GE.AND P0, PT, R21, UR65, PT ;  /* 0x0000004115007c0c */ /* 0x010fe2000bf06270 */
[----:B------:R-:W4:Y:S01]  /*1001d0*/  LDCU UR65, c[0x0][0x398] ;  /* 0x00007300ff4177ac */ /* 0x000f220008000800 */
[----:B------:R-:W-:Y:S02]  /*1001e0*/  IMAD.X R25, R19, 0x1, R57, P2 ;  /* 0x0000000113197824 */ /* 0x000fe400010e0639 */
[----:B------:R-:W2:Y:S04]  /*1001f0*/  LDL.LU R57, [R1+0x65d4] ;  /* 0x0065d40001397983 */ /* 0x000ea80000300800 */
[----:B------:R-:W2:Y:S04]  /*100200*/  LDL.LU R26, [R1+0x64c0] ;  /* 0x0064c000011a7983 */ /* 0x000ea80000300800 */
[----:B------:R-:W2:Y:S01]  /*100210*/  LDL.LU R21, [R1+0x64c4] ;  /* 0x0064c40001157983 */ /* 0x000ea20000300800 */
[----:B------:R-:W-:-:S04]  /*100220*/  LOP3.LUT R15, R15, 0xffffffef, RZ, 0xc0, !PT ;  /* 0xffffffef0f0f7812 */ /* 0x000fc800078ec0ff */
[----:B------:R-:W-:-:S04]  /*100230*/  @P1 LOP3.LUT R15, R15, 0x10, RZ, 0xfc, !PT ;  /* 0x000000100f0f1812 */ /* 0x000fc800078efcff */
[----:B------:R-:W-:-:S04]  /*100240*/  LOP3.LUT R15, R15, 0xfffffff7, RZ, 0xc0, !PT ;  /* 0xfffffff70f0f7812 */ /* 0x000fc800078ec0ff */
[----:B------:R-:W-:Y:S01]  /*100250*/  @P0 LOP3.LUT R15, R15, 0x8, RZ, 0xfc, !PT ;  /* 0x000000080f0f0812 */ /* 0x000fe200078efcff */
[----:B------:R0:W-:Y:S01]  /*100260*/  STL.64 [R1+0x4b20], R24 ;  /* 0x004b201801007387 */ /* 0x0001e20000100a00 */
[----:B---3--:R-:W-:Y:S01]  /*100270*/  ISETP.GE.AND P0, PT, R22, UR53, PT ;  /* 0x0000003516007c0c */ /* 0x008fe2000bf06270 */
[----:B------:R-:W3:Y:S01]  /*100280*/  LDCU UR53, c[0x0][0x398] ;  /* 0x00007300ff3577ac */ /* 0x000ee20008000800 */
[----:B------:R-:W-:Y:S02]  /*100290*/  IADD3 R22, P2, PT, R18, R56, RZ ;  /* 0x0000003812167210 */ /* 0x000fe40007f5e0ff */
[----:B------:R-:W-:Y:S01]  /*1002a0*/  ISETP.GE.AND P1, PT, R23, UR59, PT ;  /* 0x0000003b17007c0c */ /* 0x000fe2000bf26270 */
[----:B------:R-:W3:Y:S01]  /*1002b0*/  LDL.LU R56, [R1+0x65d0] ;  /* 0x0065d00001387983 */ /* 0x000ee20000300800 */
[----:B------:R-:W-:Y:S01]  /*1002c0*/  LOP3.LUT R15, R15, 0xfffffffb, RZ, 0xc0, !PT ;  /* 0xfffffffb0f0f7812 */ /* 0x000fe200078ec0ff */
[----:B------:R-:W-:Y:S01]  /*1002d0*/  IMAD.X R23, R19, 0x1, R55, P2 ;  /* 0x0000000113177824 */ /* 0x000fe200010e0637 */
[----:B------:R-:W1:Y:S01]  /*1002e0*/  LDCU UR59, c[0x0][0x398] ;  /* 0x00007300ff3b77ac */ /* 0x000e620008000800 */
[----:B------:R-:W3:Y:S04]  /*1002f0*/  LDL.LU R55, [R1+0x65cc] ;  /* 0x0065cc0001377983 */ /* 0x000ee80000300800 */
[----:B0-----:R-:W3:Y:S04]  /*100300*/  LDL.LU R25, [R1+0x64c8] ;  /* 0x0064c80001197983 */ /* 0x001ee80000300800 */
[----:B------:R-:W3:Y:S04]  /*100310*/  LDL.LU R24, [R1+0x64cc] ;  /* 0x0064cc0001187983 */ /* 0x000ee80000300800 */
[----:B------:R0:W-:Y:S04]  /*100320*/  STL.64 [R1+0x4b30], R22 ;  /* 0x004b301601007387 */ /* 0x0001e80000100a00 */
[----:B0-----:R-:W4:Y:S04]  /*100330*/  LDL.LU R23, [R1+0x64d0] ;  /* 0x0064d00001177983 */ /* 0x001f280000300800 */
[----:B------:R-:W4:Y:S01]  /*100340*/  LDL.LU R22, [R1+0x64d4] ;  /* 0x0064d40001167983 */ /* 0x000f220000300800 */
[----:B--2---:R-:W-:Y:S01]  /*100350*/  ISETP.GE.AND P2, PT, R21, UR33, PT ;  /* 0x0000002115007c0c */ /* 0x004fe2000bf46270 */
[----:B------:R-:W0:Y:S02]  /*100360*/  LDCU UR33, c[0x0][0x398] ;  /* 0x00007300ff2177ac */ /* 0x000e240008000800 */
[----:B------:R-:W2:Y:S01]  /*100370*/  LDL.LU R21, [R1+0x64d8] ;  /* 0x0064d80001157983 */ /* 0x000ea20000300800 */
[----:B------:R-:W-:-:S02]  /*100380*/  @P1 LOP3.LUT R15, R15, 0x4, RZ, 0xfc, !PT ;  /* 0x000000040f0f1812 */ /* 0x000fc400078efcff */
[----:B------:R-:W-:Y:S01]  /*100390*/  ISETP.GE.AND P1, PT, R26, UR45, PT ;  /* 0x0000002d1a007c0c */ /* 0x000fe2000bf26270 */
[----:B------:R-:W0:Y:S01]  /*1003a0*/  LDCU UR45, c[0x0][0x398] ;  /* 0x00007300ff2d77ac */ /* 0x000e220008000800 */
[----:B------:R-:W-:Y:S02]  /*1003b0*/  IADD3 R26, P3, PT, R18, R54, RZ ;  /* 0x00000036121a7210 */ /* 0x000fe40007f7e0ff */
[----:B------:R-:W-:Y:S01]  /*1003c0*/  @P0 LOP3.LUT R16, R16, 0x10000, RZ, 0xfc, !PT ;  /* 0x0001000010100812 */ /* 0x000fe200078efcff */
[----:B------:R-:W2:Y:S02]  /*1003d0*/  LDL.LU R54, [R1+0x65c8] ;  /* 0x0065c80001367983 */ /* 0x000ea40000300800 */
[----:B------:R-:W-:Y:S02]  /*1003e0*/  IMAD.X R27, R19, 0x1, R53, P3 ;  /* 0x00000001131b7824 */ /* 0x000fe400018e0635 */
[----:B------:R-:W2:Y:S04]  /*1003f0*/  LDL.LU R53, [R1+0x65c4] ;  /* 0x0065c40001357983 */ /* 0x000ea80000300800 */
[----:B------:R-:W-:Y:S01]  /*100400*/  STL.64 [R1+0x4b48], R26 ;  /* 0x004b481a01007387 */ /* 0x000fe20000100a00 */
[----:B------:R-:W-:-:S04]  /*100410*/  LOP3.LUT R16, R16, 0xffff7fff, RZ, 0xc0, !PT ;  /* 0xffff7fff10107812 */ /* 0x000fc800078ec0ff */
[----:B------:R-:W-:Y:S02]  /*100420*/  @P1 LOP3.LUT R16, R16, 0x8000, RZ, 0xfc, !PT ;  /* 0x0000800010101812 */ /* 0x000fe400078efcff */
[----:B---3--:R-:W-:Y:S01]  /*100430*/  ISETP.GE.AND P4, PT, R24, UR25, PT ;  /* 0x0000001918007c0c */ /* 0x008fe2000bf86270 */
[----:B------:R-:W3:Y:S01]  /*100440*/  LDCU UR25, c[0x0][0x398] ;  /* 0x00007300ff1977ac */ /* 0x000ee20008000800 */
[----:B------:R-:W-:Y:S02]  /*100450*/  IADD3 R24, P5, PT, R18, R52, RZ ;  /* 0x0000003412187210 */ /* 0x000fe40007fbe0ff */
[----:B------:R-:W-:Y:S01]  /*100460*/  ISETP.GE.AND P3, PT, R25, UR29, PT ;  /* 0x0000001d19007c0c */ /* 0x000fe2000bf66270 */
[----:B------:R-:W3:Y:S01]  /*100470*/  LDL.LU R52, [R1+0x65c0] ;  /* 0x0065c00001347983 */ /* 0x000ee20000300800 */
[----:B----4-:R-:W-:Y:S01]  /*100480*/  ISETP.GE.AND P6, PT, R22, UR37, PT ;  /* 0x0000002516007c0c */ /* 0x010fe2000bfc6270 */
[----:B------:R-:W-:Y:S01]  /*100490*/  IMAD.X R25, R19, 0x1, R51, P5 ;  /* 0x0000000113197824 */ /* 0x000fe200028e0633 */
[----:B------:R-:W-:Y:S01]  /*1004a0*/  IADD3 R22, P0, PT, R18, R50, RZ ;  /* 0x0000003212167210 */ /* 0x000fe20007f1e0ff */
[----:B------:R-:W4:Y:S01]  /*1004b0*/  LDL.LU R51, [R1+0x65bc] ;  /* 0x0065bc0001337983 */ /* 0x000f220000300800 */
[----:B------:R-:W-:Y:S01]  /*1004c0*/  ISETP.GE.AND P5, PT, R23, UR39, PT ;  /* 0x0000002717007c0c */ /* 0x000fe2000bfa6270 */
[----:B------:R-:W0:Y:S02]  /*1004d0*/  LDCU UR29, c[0x0][0x398] ;  /* 0x00007300ff1d77ac */ /* 0x000e240008000800 */
[----:B------:R-:W-:Y:S01]  /*1004e0*/  IMAD.X R23, R19, 0x1, R49, P0 ;  /* 0x0000000113177824 */ /* 0x000fe200000e0631 */
[----:B------:R-:W-:Y:S01]  /*1004f0*/  STL.64 [R1+0x4b50], R24 ;  /* 0x004b501801007387 */ /* 0x000fe20000100a00 */
[----:B--2---:R-:W-:-:S03]  /*100500*/  ISETP.GE.AND P1, PT, R21, UR35, PT ;  /* 0x0000002315007c0c */ /* 0x004fc6000bf26270 */
[----:B------:R-:W2:Y:S01]  /*100510*/  LDL.LU R50, [R1+0x65b8] ;  /* 0x0065b80001327983 */ /* 0x000ea20000300800 */
[----:B------:R-:W-:Y:S02]  /*100520*/  LOP3.LUT R15, R15, 0xfbffffff, RZ, 0xc0, !PT ;  /* 0xfbffffff0f0f7812 */ /* 0x000fe400078ec0ff */
[----:B------:R-:W-:Y:S01]  /*100530*/  LOP3.LUT R16, R16, 0xfffdffff, RZ, 0xc0, !PT ;  /* 0xfffdffff10107812 */ /* 0x000fe200078ec0ff */
[----:B------:R-:W2:Y:S01]  /*100540*/  LDL.LU R49, [R1+0x65b4] ;  /* 0x0065b40001317983 */ /* 0x000ea20000300800 */
[----:B------:R-:W0:Y:S01]  /*100550*/  S2UR UR37, SR_CgaCtaId ;  /* 0x00000000002579c3 */ /* 0x000e220000008800 */
[----:B------:R-:W0:Y:S02]  /*100560*/  LDCU UR35, c[0x0][0x398] ;  /* 0x00007300ff2377ac */ /* 0x000e240008000800 */
[----:B------:R1:W-:Y:S01]  /*100570*/  STL.64 [R1+0x4b60], R22 ;  /* 0x004b601601007387 */ /* 0x0003e20000100a00 */
[----:B------:R-:W0:Y:S01]  /*100580*/  LDCU UR39, c[0x0][0x398] ;  /* 0x00007300ff2777ac */ /* 0x000e220008000800 */
[----:B-1----:R-:W-:-:S02]  /*100590*/  IADD3 R22, P0, PT, R18, R48, RZ ;  /* 0x0000003012167210 */ /* 0x002fc40007f1e0ff */
[----:B------:R-:W2:Y:S03]  /*1005a0*/  LDL.LU R48, [R1+0x65b0] ;  /* 0x0065b00001307983 */ /* 0x000ea60000300800 */
[----:B------:R-:W-:Y:S02]  /*1005b0*/  IMAD.X R23, R19, 0x1, R17, P0 ;  /* 0x0000000113177824 */ /* 0x000fe400000e0611 */
[----:B------:R-:W2:Y:S04]  /*1005c0*/  LDL.LU R17, [R1+0x65ac] ;  /* 0x0065ac0001117983 */ /* 0x000ea80000300800 */
[----:B------:R-:W2:Y:S04]  /*1005d0*/  LDL R36, [R1+0x2fe4] ;  /* 0x002fe40001247983 */ /* 0x000ea80000100800 */
[----:B------:R-:W2:Y:S04]  /*1005e0*/  LDL R35, [R1+0x2fe8] ;  /* 0x002fe80001237983 */ /* 0x000ea80000100800 */
[----:B------:R-:W2:Y:S04]  /*1005f0*/  LDL R34, [R1+0x2fec] ;  /* 0x002fec0001227983 */ /* 0x000ea80000100800 */
[----:B------:R1:W-:Y:S04]  /*100600*/  STL.64 [R1+0x4b78], R22 ;  /* 0x004b781601007387 */ /* 0x0003e80000100a00 */
[----:B------:R-:W2:Y:S04]  /*100610*/  LDL R21, [R1+0x2fe0] ;  /* 0x002fe00001157983 */ /* 0x000ea80000100800 */
[----:B------:R-:W3:Y:S04]  /*100620*/  LDL R24, [R1+0x2fd4] ;  /* 0x002fd40001187983 */ /* 0x000ee80000100800 */
[----:B-1----:R-:W3:Y:S04]  /*100630*/  LDL R23, [R1+0x2fd8] ;  /* 0x002fd80001177983 */ /* 0x002ee80000100800 */
[----:B------:R-:W3:Y:S04]  /*100640*/  LDL R22, [R1+0x2fdc] ;  /* 0x002fdc0001167983 */ /* 0x000ee80000100800 */
[----:B------:R-:W4:Y:S04]  /*100650*/  LDL R33, [R1+0x2ff0] ;  /* 0x002ff00001217983 */ /* 0x000f280000100800 */
[----:B------:R-:W4:Y:S04]  /*100660*/  LDL R32, [R1+0x2ff4] ;  /* 0x002ff40001207983 */ /* 0x000f280000100800 */
[----:B------:R-:W4:Y:S04]  /*100670*/  LDL R31, [R1+0x2ff8] ;  /* 0x002ff800011f7983 */ /* 0x000f280000100800 */
[----:B------:R-:W4:Y:S04]  /*100680*/  LDL R30, [R1+0x2ffc] ;  /* 0x002ffc00011e7983 */ /* 0x000f280000100800 */
[----:B------:R-:W4:Y:S04]  /*100690*/  LDL R29, [R1+0x3000] ;  /* 0x00300000011d7983 */ /* 0x000f280000100800 */
[----:B------:R-:W4:Y:S04]  /*1006a0*/  LDL R28, [R1+0x3004] ;  /* 0x00300400011c7983 */ /* 0x000f280000100800 */
[----:B------:R-:W4:Y:S04]  /*1006b0*/  LDL R27, [R1+0x3008] ;  /* 0x00300800011b7983 */ /* 0x000f280000100800 */
[----:B------:R-:W4:Y:S04]  /*1006c0*/  LDL R26, [R1+0x2fd0] ;  /* 0x002fd000011a7983 */ /* 0x000f280000100800 */
[----:B------:R-:W4:Y:S01]  /*1006d0*/  LDL R25, [R1+0x2f4c] ;  /* 0x002f4c0001197983 */ /* 0x000f220000100800 */
[----:B------:R-:W-:-:S04]  /*1006e0*/  @P1 LOP3.LUT R15, R15, 0x4000000, RZ, 0xfc, !PT ;  /* 0x040000000f0f1812 */ /* 0x000fc800078efcff */
[C---:B------:R-:W-:Y:S02]  /*1006f0*/  LOP3.LUT P1, RZ, R15.reuse, 0x100000, RZ, 0xc0, !PT ;  /* 0x001000000fff7812 */ /* 0x040fe4000782c0ff */
[----:B------:R-:W-:Y:S02]  /*100700*/  @P2 LOP3.LUT R16, R16, 0x20000, RZ, 0xfc, !PT ;  /* 0x0002000010102812 */ /* 0x000fe400078efcff */
[----:B------:R-:W-:Y:S02]  /*100710*/  LOP3.LUT P0, RZ, R15, 0x80000, RZ, 0xc0, !PT ;  /* 0x000800000fff7812 */ /* 0x000fe4000780c0ff */
[----:B--2---:R-:W-:Y:S01]  /*100720*/  ISETP.LT.AND P2, PT, R21, UR16, !P1 ;  /* 0x0000001015007c0c */ /* 0x004fe2000cf41270 */
[----:B0-----:R-:W-:Y:S01]  /*100730*/  ULEA UR4, UR37, UR4, 0x18 ;  /* 0x0000000425047291 */ /* 0x001fe2000f8ec0ff */
[----:B------:R-:W0:Y:S01]  /*100740*/  LDCU UR37, c[0x0][0x398] ;  /* 0x00007300ff2577ac */ /* 0x000e220008000800 */
[----:B------:R-:W-:Y:S02]  /*100750*/  LOP3.LUT R59, R59, 0x7fffffff, RZ, 0xc0, !PT ;  /* 0x7fffffff3b3b7812 */ /* 0x000fe400078ec0ff */
[----:B------:R-:W-:Y:S01]  /*100760*/  LOP3.LUT R58, R58, 0x7fffffff, RZ, 0xc0, !PT ;  /* 0x7fffffff3a3a7812 */ /* 0x000fe200078ec0ff */
[----:B------:R-:W1:Y:S07]  /*100770*/  LDCU UR16, c[0x0][0x398] ;  /* 0x00007300ff1077ac */ /* 0x000e6e0008000800 */
[----:B------:R-:W-:-:S02]  /*100780*/  @P2 LOP3.LUT R60, R60, 0x200, RZ, 0xfc, !PT ;  /* 0x000002003c3c2812 */ /* 0x000fc400078efcff */
[----:B---3--:R-:W-:Y:S01]  /*100790*/  ISETP.LT.AND P2, PT, R24, UR71, !P1 ;  /* 0x0000004718007c0c */ /* 0x008fe2000cf41270 */
[----:B------:R-:W2:Y:S01]  /*1007a0*/  LDCU UR71, c[0x0][0x398] ;  /* 0x00007300ff4777ac */ /* 0x000ea20008000800 */
[----:B------:R-:W-:-:S11]  /*1007b0*/  LOP3.LUT R60, R60, 0xffffefff, RZ, 0xc0, !PT ;  /* 0xffffefff3c3c7812 */ /* 0x000fd600078ec0ff */
[----:B------:R-:W-:Y:S02]  /*1007c0*/  @P2 LOP3.LUT R60, R60, 0x1000, RZ, 0xfc, !PT ;  /* 0x000010003c3c2812 */ /* 0x000fe400078efcff */
[----:B------:R-:W-:Y:S01]  /*1007d0*/  ISETP.LT.AND P2, PT, R23, UR70, !P1 ;  /* 0x0000004617007c0c */ /* 0x000fe2000cf41270 */
[----:B------:R-:W3:Y:S01]  /*1007e0*/  LDCU UR70, c[0x0][0x398] ;  /* 0x00007300ff4677ac */ /* 0x000ee20008000800 */
[----:B------:R-:W-:-:S11]  /*1007f0*/  LOP3.LUT R60, R60, 0xfffff7ff, RZ, 0xc0, !PT ;  /* 0xfffff7ff3c3c7812 */ /* 0x000fd600078ec0ff */
[----:B------:R-:W-:Y:S02]  /*100800*/  @P2 LOP3.LUT R60, R60, 0x800, RZ, 0xfc, !PT ;  /* 0x000008003c3c2812 */ /* 0x000fe400078efcff */
[----:B------:R-:W-:Y:S01]  /*100810*/  ISETP.LT.AND P2, PT, R22, UR69, !P1 ;  /* 0x0000004516007c0c */ /* 0x000fe2000cf41270 */
[----:B------:R-:W0:Y:S01]  /*100820*/  LDCU UR69, c[0x0][0x398] ;  /* 0x00007300ff4577ac */ /* 0x000e220008000800 */
        /* <DEDUP_REMOVED lines=14> */
[----:B----4-:R-:W-:Y:S01]  /*100910*/  ISETP.LT.AND P2, PT, R33, UR68, !P1 ;  /* 0x0000004421007c0c */ /* 0x010fe2000cf41270 */
[----:B------:R-:W4:Y:S01]  /*100920*/  LDCU UR68, c[0x0][0x398] ;  /* 0x00007300ff4477ac */ /* 0x000f220008000800 */
        /* <DEDUP_REMOVED lines=23> */
[----:B------:R-:W0:-:S12]  /*100aa0*/  LDCU UR72, c[0x0][0x398] ;  /* 0x00007300ff4877ac */ /* 0x000e180008000800 */
[----:B------:R-:W-:Y:S02]  /*100ab0*/  @P2 LOP3.LUT R61, R61, 0x80000000, RZ, 0xfc, !PT ;  /* 0x800000003d3d2812 */ /* 0x000fe400078efcff */
[----:B------:R-:W-:Y:S01]  /*100ac0*/  ISETP.LT.AND P2, PT, R26, UR55, !P1 ;  /* 0x000000371a007c0c */ /* 0x000fe2000cf41270 */
[----:B------:R-:W0:Y:S01]  /*100ad0*/  LDCU UR55, c[0x0][0x398] ;  /* 0x00007300ff3777ac */ /* 0x000e220008000800 */
[----:B------:R-:W-:Y:S02]  /*100ae0*/  ISETP.LT.AND P1, PT, R25, UR53, !P1 ;  /* 0x0000003519007c0c */ /* 0x000fe4000cf21270 */
[----:B------:R-:W-:Y:S01]  /*100af0*/  LOP3.LUT R61, R61, 0xbfffffff, RZ, 0xc0, !PT ;  /* 0xbfffffff3d3d7812 */ /* 0x000fe200078ec0ff */
[----:B------:R-:W0:Y:S08]  /*100b00*/  LDCU UR53, c[0x0][0x398] ;  /* 0x00007300ff3577ac */ /* 0x000e300008000800 */
[----:B------:R-:W-:-:S04]  /*100b10*/  @P2 LOP3.LUT R61, R61, 0x40000000, RZ, 0xfc, !PT ;  /* 0x400000003d3d2812 */ /* 0x000fc800078efcff */
[----:B------:R-:W-:-:S04]  /*100b20*/  LOP3.LUT R61, R61, 0xdfffffff, RZ, 0xc0, !PT ;  /* 0xdfffffff3d3d7812 */ /* 0x000fc800078ec0ff */
        /* <DEDUP_REMOVED lines=59> */
[----:B------:R-:W-:Y:S02]  /*100ee0*/  ISETP.LT.AND P0, PT, R25, UR65, !P0 ;  /* 0x0000004119007c0c */ /* 0x000fe4000c701270 */
[----:B------:R-:W-:Y:S01]  /*100ef0*/  LOP3.LUT R61, R61, 0xffffbfff, RZ, 0xc0, !PT ;  /* 0xffffbfff3d3d7812 */ /* 0x000fe200078ec0ff */
[----:B------:R-:W0:Y:S01]  /*100f00*/  LDCU UR65, c[0x0][0x398] ;  /* 0x00007300ff4177ac */ /* 0x000e220008000800 */
[----:B------:R-:W-:-:S07]  /*100f10*/  LOP3.LUT P1, RZ, R15, 0x40000, RZ, 0xc0, !PT ;  /* 0x000400000fff7812 */ /* 0x000fce000782c0ff */
[----:B------:R-:W-:-:S04]  /*100f20*/  @P2 LOP3.LUT R61, R61, 0x4000, RZ, 0xfc, !PT ;  /* 0x000040003d3d2812 */ /* 0x000fc800078efcff */
[----:B------:R-:W-:-:S04]  /*100f30*/  LOP3.LUT R61, R61, 0xffffdfff, RZ, 0xc0, !PT ;  /* 0xffffdfff3d3d7812 */ /* 0x000fc800078ec0ff */
[----:B------:R-:W-:Y:S02]  /*100f40*/  @P0 LOP3.LUT R61, R61, 0x2000, RZ, 0xfc, !PT ;  /* 0x000020003d3d0812 */ /* 0x000fe400078efcff */
[----:B------:R-:W-:Y:S01]  /*100f50*/  ISETP.LT.AND P0, PT, R21, UR66, !P1 ;  /* 0x0000004215007c0c */ /* 0x000fe2000cf01270 */
[----:B------:R-:W1:Y:S01]  /*100f60*/  LDCU UR66, c[0x0][0x398] ;  /* 0x00007300ff4277ac */ /* 0x000e620008000800 */
[----:B------:R-:W-:Y:S02]  /*100f70*/  LOP3.LUT R61, R61, 0xfffffdff, RZ, 0xc0, !PT ;  /* 0xfffffdff3d3d7812 */ /* 0x000fe400078ec0ff */
[----:B0-----:R-:W-:Y:S01]  /*100f80*/  ISETP.LT.AND P2, PT, R23, UR73, !P1 ;  /* 0x0000004917007c0c */ /* 0x001fe2000cf41270 */
[----:B------:R-:W0:Y:S08]  /*100f90*/  LDCU UR73, c[0x0][0x398] ;  /* 0x00007300ff4977ac */ /* 0x000e300008000800 */
[----:B------:R-:W-:-:S02]  /*100fa0*/  @P0 LOP3.LUT R61, R61, 0x200, RZ, 0xfc, !PT ;  /* 0x000002003d3d0812 */ /* 0x000fc400078efcff */
[----:B------:R-:W-:Y:S01]  /*100fb0*/  ISETP.LT.AND P0, PT, R24, UR72, !P1 ;  /* 0x0000004818007c0c */ /* 0x000fe2000cf01270 */
[----:B------:R-:W0:Y:S01]  /*100fc0*/  LDCU UR72, c[0x0][0x398] ;  /* 0x00007300ff4877ac */ /* 0x000e220008000800 */
[----:B------:R-:W-:-:S11]  /*100fd0*/  LOP3.LUT R61, R61, 0xffffefff, RZ, 0xc0, !PT ;  /* 0xffffefff3d3d7812 */ /* 0x000fd600078ec0ff */
[----:B------:R-:W-:Y:S02]  /*100fe0*/  @P0 LOP3.LUT R61, R61, 0x1000, RZ, 0xfc, !PT ;  /* 0x000010003d3d0812 */ /* 0x000fe400078efcff */
[----:B------:R-:W-:Y:S01]  /*100ff0*/  ISETP.LT.AND P0, PT, R22, UR57, !P1 ;  /* 0x0000003916007c0c */ /* 0x000fe2000cf01270 */
[----:B------:R-:W0:Y:S01]  /*101000*/  LDCU UR57, c[0x0][0x398] ;  /* 0x00007300ff3977ac */ /* 0x000e220008000800 */
[----:B------:R-:W-:-:S04]  /*101010*/  LOP3.LUT R61, R61, 0xfffff7ff, RZ, 0xc0, !PT ;  /* 0xfffff7ff3d3d7812 */ /* 0x000fc800078ec0ff */
[----:B------:R-:W-:Y:S02]  /*101020*/  @P2 LOP3.LUT R61, R61, 0x800, RZ, 0xfc, !PT ;  /* 0x000008003d3d2812 */ /* 0x000fe400078efcff */
[----:B--2---:R-:W-:Y:S01]  /*101030*/  ISETP.LT.AND P2, PT, R36, UR71, !P1 ;  /* 0x0000004724007c0c */ /* 0x004fe2000cf41270 */
[----:B------:R-:W2:Y:S01]  /*101040*/  LDCU UR71, c[0x0][0x398] ;  /* 0x00007300ff4777ac */ /* 0x000ea20008000800 */
[----:B------:R-:W-:-:S04]  /*101050*/  LOP3.LUT R61, R61, 0xfffffbff, RZ, 0xc0, !PT ;  /* 0xfffffbff3d3d7812 */ /* 0x000fc800078ec0ff */
        /* <DEDUP_REMOVED lines=40> */
[----:B------:R-:W-:-:S11]  /*1012e0*/  LOP3.LUT R59, R59, 0xbfffffff, RZ, 0xc0, !PT ;  /* 0xbfffffff3b3b7812 */ /* 0x000fd600078ec0ff */
[----:B------:R-:W-:Y:S02]  /*1012f0*/  @P2 LOP3.LUT R59, R59, 0x40000000, RZ, 0xfc, !PT ;  /* 0x400000003b3b2812 */ /* 0x000fe400078efcff */
[----:B------:R-:W-:Y:S01]  /*101300*/  ISETP.LT.AND P2, PT, R25, UR47, !P1 ;  /* 0x0000002f19007c0c */ /* 0x000fe2000cf41270 */
[----:B------:R-:W0:Y:S01]  /*101310*/  LDCU UR47, c[0x0][0x398] ;  /* 0x00007300ff2f77ac */ /* 0x000e220008000800 */
[----:B------:R-:W-:Y:S02]  /*101320*/  LOP3.LUT R59, R59, 0xdfffffff, RZ, 0xc0, !PT ;  /* 0xdfffffff3b3b7812 */ /* 0x000fe400078ec0ff */
[----:B------:R-:W-:-:S09]  /*101330*/  LOP3.LUT P0, RZ, R15, 0x20000, RZ, 0xc0, !PT ;  /* 0x000200000fff7812 */ /* 0x000fd2000780c0ff */
[----:B------:R-:W-:Y:S02]  /*101340*/  @P2 LOP3.LUT R59, R59, 0x20000000, RZ, 0xfc, !PT ;  /* 0x200000003b3b2812 */ /* 0x000fe400078efcff */
[----:B------:R-:W-:Y:S01]  /*101350*/  ISETP.LT.AND P2, PT, R21, UR12, !P0 ;  /* 0x0000000c15007c0c */ /* 0x000fe2000c741270 */
[----:B------:R-:W0:Y:S01]  /*101360*/  LDCU UR12, c[0x0][0x398] ;  /* 0x00007300ff0c77ac */ /* 0x000e220008000800 */
[----:B------:R-:W-:-:S11]  /*101370*/  LOP3.LUT R59, R59, 0xfdffffff, RZ, 0xc0, !PT ;  /* 0xfdffffff3b3b7812 */ /* 0x000fd600078ec0ff */
[----:B------:R-:W-:Y:S02]  /*101380*/  @P2 LOP3.LUT R59, R59, 0x2000000, RZ, 0xfc, !PT ;  /* 0x020000003b3b2812 */ /* 0x000fe400078efcff */
[----:B------:R-:W-:Y:S01]  /*101390*/  ISETP.LT.AND P2, PT, R24, UR55, !P0 ;  /* 0x0000003718007c0c */ /* 0x000fe2000c741270 */
[----:B------:R-:W1:Y:S01]  /*1013a0*/  LDCU UR55, c[0x0][0x398] ;  /* 0x00007300ff3777ac */ /* 0x000e620008000800 */
[----:B------:R-:W-:-:S11]  /*1013b0*/  LOP3.LUT R59, R59, 0xefffffff, RZ, 0xc0, !PT ;  /* 0xefffffff3b3b7812 */ /* 0x000fd600078ec0ff */
[----:B------:R-:W-:Y:S02]  /*1013c0*/  @P2 LOP3.LUT R59, R59, 0x10000000, RZ, 0xfc, !PT ;  /* 0x100000003b3b2812 */ /* 0x000fe400078efcff */
[----:B0-----:R-:W-:Y:S01]  /*1013d0*/  ISETP.LT.AND P2, PT, R23, UR57, !P0 ;  /* 0x0000003917007c0c */ /* 0x001fe2000c741270 */
[----:B------:R-:W0:Y:S01]  /*1013e0*/  LDCU UR57, c[0x0][0x398] ;  /* 0x00007300ff3977ac */ /* 0x000e220008000800 */
[----:B------:R-:W-:-:S11]  /*1013f0*/  LOP3.LUT R59, R59, 0xf7ffffff, RZ, 0xc0, !PT ;  /* 0xf7ffffff3b3b7812 */ /* 0x000fd600078ec0ff */
[----:B------:R-:W-:Y:S02]  /*101400*/  @P2 LOP3.LUT R59, R59, 0x8000000, RZ, 0xfc, !PT ;  /* 0x080000003b3b2812 */ /* 0x000fe400078efcff */
[----:B------:R-:W-:Y:S01]  /*101410*/  ISETP.LT.AND P2, PT, R22, UR12, !P0 ;  /* 0x0000000c16007c0c */ /* 0x000fe2000c741270 */
[----:B------:R-:W0:Y:S01]  /*101420*/  LDCU UR12, c[0x0][0x398] ;  /* 0x00007300ff0c77ac */ /* 0x000e220008000800 */
[----:B------:R-:W-:-:S11]  /*101430*/  LOP3.LUT R59, R59, 0xfbffffff, RZ, 0xc0, !PT ;  /* 0xfbffffff3b3b7812 */ /* 0x000fd600078ec0ff */
[----:B------:R-:W-:Y:S02]  /*101440*/  @P2 LOP3.LUT R59, R59, 0x4000000, RZ, 0xfc, !PT ;  /* 0x040000003b3b2812 */ /* 0x000fe400078efcff */
[----:B-1----:R-:W-:Y:S01]  /*101450*/  ISETP.LT.AND P2, PT, R36, UR66, !P0 ;  /* 0x0000004224007c0c */ /* 0x002fe2000c741270 */
[----:B------:R-:W1:Y:S01]  /*101460*/  LDCU UR66, c[0x0][0x398] ;  /* 0x00007300ff4277ac */ /* 0x000e620008000800 */
        /* <DEDUP_REMOVED lines=10> */
[----:B0-----:R-:W-:Y:S01]  /*101510*/  ISETP.LT.AND P2, PT, R33, UR57, !P0 ;  /* 0x0000003921007c0c */ /* 0x001fe2000c741270 */
        /* <DEDUP_REMOVED lines=19> */
[----:B0-----:R-:W-:Y:S01]  /*101650*/  ISETP.LT.AND P2, PT, R28, UR57, !P0 ;  /* 0x000000391c007c0c */ /* 0x001fe2000c741270 */
        /* <DEDUP_REMOVED lines=11> */
[----:B---3--:R-:W-:Y:S01]  /*101710*/  ISETP.LT.AND P2, PT, R25, UR70, !P0 ;  /* 0x0000004619007c0c */ /* 0x008fe2000c741270 */
[----:B------:R-:W3:Y:S01]  /*101720*/  LDCU UR70, c[0x0][0x398] ;  /* 0x00007300ff4677ac */ /* 0x000ee20008000800 */
        /* <DEDUP_REMOVED lines=62> */
[----:B------:R-:W0:Y:S01]  /*101b10*/  LDCU UR67, c[0x0][0x398] ;  /* 0x00007300ff4377ac */ /* 0x000e220008000800 */
[----:B------:R-:W-:-:S07]  /*101b20*/  LOP3.LUT P0, RZ, R15, 0x8000, RZ, 0xc0, !PT ;  /* 0x000080000fff7812 */ /* 0x000fce000780c0ff */
[----:B------:R-:W-:Y:S02]  /*101b30*/  @P2 LOP3.LUT R58, R58, 0x40000000, RZ, 0xfc, !PT ;  /* 0x400000003a3a2812 */ /* 0x000fe400078efcff */
[----:B------:R-:W-:Y:S01]  /*101b40*/  ISETP.LT.AND P2, PT, R21, UR6, !P0 ;  /* 0x0000000615007c0c */ /* 0x000fe2000c741270 */
[----:B------:R-:W0:Y:S01]  /*101b50*/  LDCU UR6, c[0x0][0x398] ;  /* 0x00007300ff0677ac */ /* 0x000e220008000800 */
        /* <DEDUP_REMOVED lines=58> */
[----:B--2---:R-:W-:Y:S02]  /*101f00*/  ISETP.LT.AND P0, PT, R25, UR71, !P0 ;  /* 0x0000004719007c0c */ /* 0x004fe4000c701270 */
[----:B------:R-:W-:Y:S01]  /*101f10*/  LOP3.LUT R58, R58, 0xffffbfff, RZ, 0xc0, !PT ;  /* 0xffffbfff3a3a7812 */ /* 0x000fe200078ec0ff */
[----:B------:R-:W2:Y:S01]  /*101f20*/  LDCU UR71, c[0x0][0x398] ;  /* 0x00007300ff4777ac */ /* 0x000ea20008000800 */
[----:B------:R-:W-:-:S07]  /*101f30*/  LOP3.LUT P1, RZ, R15, 0x4000, RZ, 0xc0, !PT ;  /* 0x000040000fff7812 */ /* 0x000fce000782c0ff */
        /* <DEDUP_REMOVED lines=70> */
[----:B0-----:R-:W-:Y:S02]  /*1023a0*/  ISETP.LT.AND P2, PT, R24, UR76, !P0 ;  /* 0x0000004c18007c0c */ /* 0x001fe4000c741270 */
[----:B------:R-:W-:Y:S01]  /*1023b0*/  LOP3.LUT R57, R57, 0xfdffffff, RZ, 0xc0, !PT ;  /* 0xfdffffff39397812 */ /* 0x000fe200078ec0ff */
[----:B------:R-:W0:Y:S08]  /*1023c0*/  LDCU UR76, c[0x0][0x398] ;  /* 0x00007300ff4c77ac */ /* 0x000e300008000800 */
[----:B------:R-:W-:-:S02]  /*1023d0*/  @P1 LOP3.LUT R57, R57, 0x2000000, RZ, 0xfc, !PT ;  /* 0x0200000039391812 */ /* 0x000fc400078efcff */
[----:B------:R-:W-:Y:S01]  /*1023e0*/  ISETP.LT.AND P1, PT, R23, UR77, !P0 ;  /* 0x0000004d17007c0c */ /* 0x000fe2000c721270 */
[----:B------:R-:W0:Y:S01]  /*1023f0*/  LDCU UR77, c[0x0][0x398] ;  /* 0x00007300ff4d77ac */ /* 0x000e220008000800 */
[----:B------:R-:W-:-:S04]  /*102400*/  LOP3.LUT R57, R57, 0xefffffff, RZ, 0xc0, !PT ;  /* 0xefffffff39397812 */ /* 0x000fc800078ec0ff */
[----:B------:R-:W-:Y:S02]  /*102410*/  @P2 LOP3.LUT R57, R57, 0x10000000, RZ, 0xfc, !PT ;  /* 0x1000000039392812 */ /* 0x000fe400078efcff */
[----:B------:R-:W-:Y:S01]  /*102420*/  ISETP.LT.AND P2, PT, R22, UR61, !P0 ;  /* 0x0000003d16007c0c */ /* 0x000fe2000c741270 */
[----:B------:R-:W1:Y:S01]  /*102430*/  LDCU UR61, c[0x0][0x398] ;  /* 0x00007300ff3d77ac */ /* 0x000e620008000800 */
[----:B------:R-:W-:-:S04]  /*102440*/  LOP3.LUT R57, R57, 0xf7ffffff, RZ, 0xc0, !PT ;  /* 0xf7ffffff39397812 */ /* 0x000fc800078ec0ff */
[----:B------:R-:W-:Y:S02]  /*102450*/  @P1 LOP3.LUT R57, R57, 0x8000000, RZ, 0xfc, !PT ;  /* 0x0800000039391812 */ /* 0x000fe400078efcff */
[----:B------:R-:W-:Y:S01]  /*102460*/  ISETP.LT.AND P1, PT, R36, UR59, !P0 ;  /* 0x0000003b24007c0c */ /* 0x000fe2000c721270 */
[----:B------:R-:W1:Y:S01]  /*102470*/  LDCU UR59, c[0x0][0x398] ;  /* 0x00007300ff3b77ac */ /* 0x000e620008000800 */
[----:B------:R-:W-:-:S04]  /*102480*/  LOP3.LUT R57, R57, 0xfbffffff, RZ, 0xc0, !PT ;  /* 0xfbffffff39397812 */ /* 0x000fc800078ec0ff */
[----:B------:R-:W-:Y:S02]  /*102490*/  @P2 LOP3.LUT R57, R57, 0x4000000, RZ, 0xfc, !PT ;  /* 0x0400000039392812 */ /* 0x000fe400078efcff */
[----:B0-----:R-:W-:Y:S01]  /*1024a0*/  ISETP.LT.AND P2, PT, R35, UR76, !P0 ;  /* 0x0000004c23007c0c */ /* 0x001fe2000c741270 */
        /* <DEDUP_REMOVED lines=66> */
[----:B--2---:R-:W-:Y:S01]  /*1028d0*/  ISETP.LT.AND P2, PT, R35, UR71, !P1 ;  /* 0x0000004723007c0c */ /* 0x004fe2000cf41270 */
[----:B------:R-:W2:Y:S01]  /*1028e0*/  LDCU UR71, c[0x0][0x398] ;  /* 0x00007300ff4777ac */ /* 0x000ea20008000800 */
        /* <DEDUP_REMOVED lines=282> */
[----:B--2---:R-:W-:Y:S01]  /*103a90*/  ISETP.LT.AND P2, PT, R29, UR71, !P1 ;  /* 0x000000471d007c0c */ /* 0x004fe2000cf41270 */
[----:B------:R-:W2:Y:S01]  /*103aa0*/  LDCU UR71, c[0x0][0x398] ;  /* 0x00007300ff4777ac */ /* 0x000ea20008000800 */
        /* <DEDUP_REMOVED lines=20> */
[----:B------:R-:W0:Y:S01]  /*103bf0*/  LDCU UR54, c[0x0][0x398] ;  /* 0x00007300ff3677ac */ /* 0x000e220008000800 */
[----:B------:R-:W-:Y:S02]  /*103c00*/  LOP3.LUT R54, R54, 0xfdffffff, RZ, 0xc0, !PT ;  /* 0xfdffffff36367812 */ /* 0x000fe400078ec0ff */
[----:B------:R-:W-:Y:S01]  /*103c10*/  ISETP.LT.AND P2, PT, R23, UR55, !P0 ;  /* 0x0000003717007c0c */ /* 0x000fe2000c741270 */
[----:B------:R-:W0:Y:S08]  /*103c20*/  LDCU UR55, c[0x0][0x398] ;  /* 0x00007300ff3777ac */ /* 0x000e300008000800 */
[----:B------:R-:W-:-:S02]  /*103c30*/  @P1 LOP3.LUT R54, R54, 0x2000000, RZ, 0xfc, !PT ;  /* 0x0200000036361812 */ /* 0x000fc400078efcff */
[----:B------:R-:W-:Y:S01]  /*103c40*/  ISETP.LT.AND P1, PT, R24, UR63, !P0 ;  /* 0x0000003f18007c0c */ /* 0x000fe2000c721270 */
[----:B------:R-:W0:Y:S01]  /*103c50*/  LDCU UR63, c[0x0][0x398] ;  /* 0x00007300ff3f77ac */ /* 0x000e220008000800 */
[----:B------:R-:W-:-:S11]  /*103c60*/  LOP3.LUT R54, R54, 0xefffffff, RZ, 0xc0, !PT ;  /* 0xefffffff36367812 */ /* 0x000fd600078ec0ff */
        /* <DEDUP_REMOVED lines=71> */
[----:B------:R-:W1:Y:S01]  /*1040e0*/  LDCU UR61, c[0x0][0x398] ;  /* 0x00007300ff3d77ac */ /* 0x000e620008000800 */
[----:B------:R-:W-:-:S04]  /*1040f0*/  LOP3.LUT R54, R54, 0xfffffbff, RZ, 0xc0, !PT ;  /* 0xfffffbff36367812 */ /* 0x000fc800078ec0ff */
[----:B------:R-:W-:-:S04]  /*104100*/  @P0 LOP3.LUT R54, R54, 0x400, RZ, 0xfc, !PT ;  /* 0x0000040036360812 */ /* 0x000fc800078efcff */
[----:B------:R-:W-:-:S04]  /*104110*/  LOP3.LUT R54, R54, 0xfffffeff, RZ, 0xc0, !PT ;  /* 0xfffffeff36367812 */ /* 0x000fc800078ec0ff */
        /* <DEDUP_REMOVED lines=51> */
[----:B------:R-:W-:-:S02]  /*104450*/  @P1 LOP3.LUT R53, R53, 0x2000000, RZ, 0xfc, !PT ;  /* 0x0200000035351812 */ /* 0x000fc400078efcff */
[----:B----4-:R-:W-:Y:S01]  /*104460*/  ISETP.LT.AND P1, PT, R23, UR68, !P0 ;  /* 0x0000004417007c0c */ /* 0x010fe2000c721270 */
[----:B------:R-:W4:Y:S01]  /*104470*/  LDCU UR68, c[0x0][0x398] ;  /* 0x00007300ff4477ac */ /* 0x000f220008000800 */
        /* <DEDUP_REMOVED lines=8> */
[----:B---3--:R-:W-:Y:S01]  /*104500*/  ISETP.LT.AND P2, PT, R36, UR70, !P0 ;  /* 0x0000004624007c0c */ /* 0x008fe2000c741270 */
[----:B------:R-:W3:Y:S01]  /*104510*/  LDCU UR70, c[0x0][0x398] ;  /* 0x00007300ff4677ac */ /* 0x000ee20008000800 */
        /* <DEDUP_REMOVED lines=237> */
[----:B------:R-:W0:Y:S08]  /*1053f0*/  LDCU UR74, c[0x0][0x398] ;  /* 0x00007300ff4a77ac */ /* 0x000e300008000800 */
[----:B------:R-:W-:-:S02]  /*105400*/  @P0 LOP3.LUT R51, R51, 0x40000000, RZ, 0xfc, !PT ;  /* 0x4000000033330812 */ /* 0x000fc400078efcff */
[----:B------:R-:W-:Y:S02]  /*105410*/  LOP3.LUT P0, RZ, R16, 0x10000, RZ, 0xc0, !PT ;  /* 0x0001000010ff7812 */ /* 0x000fe4000780c0ff */
        /* <DEDUP_REMOVED lines=60> */
[----:B---3--:R-:W-:Y:S02]  /*1057e0*/  ISETP.LT.AND P0, PT, R25, UR70, !P0 ;  /* 0x0000004619007c0c */ /* 0x008fe4000c701270 */
[----:B------:R-:W-:Y:S01]  /*1057f0*/  LOP3.LUT R51, R51, 0xffffbfff, RZ, 0xc0, !PT ;  /* 0xffffbfff33337812 */ /* 0x000fe200078ec0ff */
[----:B------:R-:W3:Y:S08]  /*105800*/  LDCU UR70, c[0x0][0x398] ;  /* 0x00007300ff4677ac */ /* 0x000ef00008000800 */
        /* <DEDUP_REMOVED lines=197> */
[----:B------:R-:W-:Y:S02]  /*106460*/  ISETP.LT.AND P1, PT, R36, UR28, !P2 ;  /* 0x0000001c24007c0c */ /* 0x000fe4000d721270 */
[----:B------:R-:W-:Y:S01]  /*106470*/  LOP3.LUT R49, R49, 0xdfffffff, RZ, 0xc0, !PT ;  /* 0xdfffffff31317812 */ /* 0x000fe200078ec0ff */
[----:B------:R-:W0:Y:S08]  /*106480*/  LDCU UR28, c[0x0][0x398] ;  /* 0x00007300ff1c77ac */ /* 0x000e300008000800 */
[----:B------:R-:W-:-:S02]  /*106490*/  @P0 LOP3.LUT R49, R49, 0x20000000, RZ, 0xfc, !PT ;  /* 0x2000000031310812 */ /* 0x000fc400078efcff */
[----:B------:R-:W-:Y:S01]  /*1064a0*/  ISETP.LT.AND P0, PT, R24, UR21, !P2 ;  /* 0x0000001518007c0c */ /* 0x000fe2000d701270 */
[----:B------:R-:W1:Y:S01]  /*1064b0*/  LDCU UR21, c[0x0][0x398] ;  /* 0x00007300ff1577ac */ /* 0x000e620008000800 */
[----:B------:R-:W-:-:S04]  /*1064c0*/  LOP3.LUT R49, R49, 0xfeffffff, RZ, 0xc0, !PT ;  /* 0xfeffffff31317812 */ /* 0x000fc800078ec0ff */
[----:B------:R-:W-:Y:S02]  /*1064d0*/  @P1 LOP3.LUT R49, R49, 0x1000000, RZ, 0xfc, !PT ;  /* 0x0100000031311812 */ /* 0x000fe400078efcff */
[----:B------:R-:W-:Y:S01]  /*1064e0*/  ISETP.LT.AND P1, PT, R23, UR19, !P2 ;  /* 0x0000001317007c0c */ /* 0x000fe2000d721270 */
[----:B------:R-:W2:Y:S01]  /*1064f0*/  LDCU UR19, c[0x0][0x398] ;  /* 0x00007300ff1377ac */ /* 0x000ea20008000800 */
[----:B------:R-:W-:-:S04]  /*106500*/  LOP3.LUT R49, R49, 0xefffffff, RZ, 0xc0, !PT ;  /* 0xefffffff31317812 */ /* 0x000fc800078ec0ff */
[----:B------:R-:W-:Y:S02]  /*106510*/  @P0 LOP3.LUT R49, R49, 0x10000000, RZ, 0xfc, !PT ;  /* 0x1000000031310812 */ /* 0x000fe400078efcff */
[----:B0-----:R-:W-:Y:S01]  /*106520*/  ISETP.LT.AND P0, PT, R22, UR28, !P2 ;  /* 0x0000001c16007c0c */ /* 0x001fe2000d701270 */
[----:B------:R-:W0:Y:S01]  /*106530*/  LDCU UR28, c[0x0][0x398] ;  /* 0x00007300ff1c77ac */ /* 0x000e220008000800 */
[----:B------:R-:W-:-:S04]  /*106540*/  LOP3.LUT R49, R49, 0xf7ffffff, RZ, 0xc0, !PT ;  /* 0xf7ffffff31317812 */ /* 0x000fc800078ec0ff */
[----:B------:R-:W-:Y:S02]  /*106550*/  @P1 LOP3.LUT R49, R49, 0x8000000, RZ, 0xfc, !PT ;  /* 0x0800000031311812 */ /* 0x000fe400078efcff */
[----:B-1----:R-:W-:Y:S01]  /*106560*/  ISETP.LT.AND P1, PT, R21, UR21, !P2 ;  /* 0x0000001515007c0c */ /* 0x002fe2000d721270 */
[----:B------:R-:W1:Y:S01]  /*106570*/  LDCU UR21, c[0x0][0x398] ;  /* 0x00007300ff1577ac */ /* 0x000e620008000800 */
[----:B------:R-:W-:-:S04]  /*106580*/  LOP3.LUT R49, R49, 0xfbffffff, RZ, 0xc0, !PT ;  /* 0xfbffffff31317812 */ /* 0x000fc800078ec0ff */
[----:B------:R-:W-:Y:S02]  /*106590*/  @P0 LOP3.LUT R49, R49, 0x4000000, RZ, 0xfc, !PT ;  /* 0x0400000031310812 */ /* 0x000fe400078efcff */
[----:B--2---:R-:W-:Y:S01]  /*1065a0*/  ISETP.LT.AND P0, PT, R35, UR19, !P2 ;  /* 0x0000001323007c0c */ /* 0x004fe2000d701270 */
[----:B------:R-:W2:Y:S01]  /*1065b0*/  LDCU UR19, c[0x0][0x398] ;  /* 0x00007300ff1377ac */ /* 0x000ea20008000800 */
[----:B------:R-:W-:-:S04]  /*1065c0*/  LOP3.LUT R49, R49, 0xfdffffff, RZ, 0xc0, !PT ;  /* 0xfdffffff31317812 */ /* 0x000fc800078ec0ff */
[----:B------:R-:W-:-:S04]  /*1065d0*/  @P1 LOP3.LUT R49, R49, 0x2000000, RZ, 0xfc, !PT ;  /* 0x0200000031311812 */ /* 0x000fc800078efcff */
[----:B------:R-:W-:Y:S02]  /*1065e0*/  LOP3.LUT R49, R49, 0xff7fffff, RZ, 0xc0, !PT ;  /* 0xff7fffff31317812 */ /* 0x000fe400078ec0ff */
[----:B-1----:R-:W-:Y:S01]  /*1065f0*/  ISETP.LT.AND P1, PT, R34, UR21, !P2 ;  /* 0x0000001522007c0c */ /* 0x002fe2000d721270 */
[----:B------:R-:W1:Y:S01]  /*106600*/  LDCU UR21, c[0x0][0x398] ;  /* 0x00007300ff1577ac */ /* 0x000e620008000800 */
[----:B------:R-:W-:-:S04]  /*106610*/  @P0 LOP3.LUT R49, R49, 0x800000, RZ, 0xfc, !PT ;  /* 0x0080000031310812 */ /* 0x000fc800078efcff */
[----:B------:R-:W-:Y:S02]  /*106620*/  LOP3.LUT R49, R49, 0xffbfffff, RZ, 0xc0, !PT ;  /* 0xffbfffff31317812 */ /* 0x000fe400078ec0ff */
[----:B--2---:R-:W-:Y:S01]  /*106630*/  ISETP.LT.AND P0, PT, R33, UR19, !P2 ;  /* 0x0000001321007c0c */ /* 0x004fe2000d701270 */
[----:B------:R-:W2:Y:S04]  /*106640*/  LDCU UR19, c[0x0][0x398] ;  /* 0x00007300ff1377ac */ /* 0x000ea80008000800 */
        /* <DEDUP_REMOVED lines=21> */
[----:B------:R-:W-:Y:S02]  /*1067a0*/  LOP3.LUT R49, R49, 0xfffeffff, RZ, 0xc0, !PT ;  /* 0xfffeffff31317812 */ /* 0x000fe400078ec0ff */
[----:B-1----:R-:W-:Y:S01]  /*1067b0*/  ISETP.LT.AND P0, PT, R27, UR77, !P2 ;  /* 0x0000004d1b007c0c */ /* 0x002fe2000d701270 */
[----:B------:R-:W1:Y:S01]  /*1067c0*/  LDCU UR77, c[0x0][0x398] ;  /* 0x00007300ff4d77ac */ /* 0x000e620008000800 */
[----:B------:R-:W-:Y:S02]  /*1067d0*/  @P1 LOP3.LUT R49, R49, 0x10000, RZ, 0xfc, !PT ;  /* 0x0001000031311812 */ /* 0x000fe400078efcff */
[----:B------:R-:W-:Y:S01]  /*1067e0*/  ISETP.LT.AND P1, PT, R26, UR76, !P2 ;  /* 0x0000004c1a007c0c */ /* 0x000fe2000d721270 */
[----:B------:R-:W0:Y:S01]  /*1067f0*/  LDCU UR76, c[0x0][0x398] ;  /* 0x00007300ff4c77ac */ /* 0x000e220008000800 */
[----:B------:R-:W-:-:S07]  /*106800*/  LOP3.LUT R49, R49, 0xffff7fff, RZ, 0xc0, !PT ;  /* 0xffff7fff31317812 */ /* 0x000fce00078ec0ff */
        /* <DEDUP_REMOVED lines=13> */
[----:B------:R-:W-:Y:S02]  /*1068e0*/  LOP3.LUT R49, R49, 0xffffefff, RZ, 0xc0, !PT ;  /* 0xffffefff31317812 */ /* 0x000fe400078ec0ff */
[----:B0-----:R-:W-:Y:S02]  /*1068f0*/  ISETP.LT.AND P2, PT, R23, UR24, !P3 ;  /* 0x0000001817007c0c */ /* 0x001fe4000df41270 */
[----:B------:R-:W-:-:S04]  /*106900*/  @P0 LOP3.LUT R49, R49, 0x1000, RZ, 0xfc, !PT ;  /* 0x0000100031310812 */ /* 0x000fc800078efcff */
[----:B------:R-:W-:Y:S02]  /*106910*/  LOP3.LUT R49, R49, 0xfffff7ff, RZ, 0xc0, !PT ;  /* 0xfffff7ff31317812 */ /* 0x000fe400078ec0ff */
[----:B-1----:R-:W-:Y:S02]  /*106920*/  ISETP.LT.AND P0, PT, R22, UR5, !P3 ;  /* 0x0000000516007c0c */ /* 0x002fe4000df01270 */
[----:B--2---:R-:W-:-:S03]  /*106930*/  ISETP.LT.AND P1, PT, R21, UR19, !P3 ;  /* 0x0000001315007c0c */ /* 0x004fc6000df21270 */
[----:B------:R-:W-:-:S04]  /*106940*/  @P2 LOP3.LUT R49, R49, 0x800, RZ, 0xfc, !PT ;  /* 0x0000080031312812 */ /* 0x000fc800078efcff */
[----:B------:R-:W-:-:S04]  /*106950*/  LOP3.LUT R49, R49, 0xfffffbff, RZ, 0xc0, !PT ;  /* 0xfffffbff31317812 */ /* 0x000fc800078ec0ff */
[----:B------:R-:W-:Y:S02]  /*106960*/  @P0 LOP3.LUT R49, R49, 0x400, RZ, 0xfc, !PT ;  /* 0x0000040031310812 */ /* 0x000fe400078efcff */
[----:B------:R-:W-:Y:S02]  /*106970*/  ISETP.LT.AND P2, PT, R35, UR18, !P3 ;  /* 0x0000001223007c0c */ /* 0x000fe4000df41270 */
        /* <DEDUP_REMOVED lines=21> */
[----:B------:R-:W-:Y:S02]  /*106ad0*/  ISETP.LT.AND P0, PT, R28, UR11, !P3 ;  /* 0x0000000b1c007c0c */ /* 0x000fe4000df01270 */
[----:B------:R-:W-:Y:S02]  /*106ae0*/  LOP3.LUT R49, R49, 0xfffffffd, RZ, 0xc0, !PT ;  /* 0xfffffffd31317812 */ /* 0x000fe400078ec0ff */
[----:B------:R-:W-:Y:S02]  /*106af0*/  LOP3.LUT R48, R48, 0x7fffffff, RZ, 0xc0, !PT ;  /* 0x7fffffff30307812 */ /* 0x000fe400078ec0ff */
[----:B------:R-:W-:-:S02]  /*106b00*/  @P2 LOP3.LUT R49, R49, 0x2, RZ, 0xfc, !PT ;  /* 0x0000000231312812 */ /* 0x000fc400078efcff */
[----:B------:R-:W-:Y:S02]  /*106b10*/  ISETP.LT.AND P2, PT, R26, UR7, !P3 ;  /* 0x000000071a007c0c */ /* 0x000fe4000df41270 */
[----:B------:R-:W-:Y:S02]  /*106b20*/  LOP3.LUT R49, R49, 0xfffffffe, RZ, 0xc0, !PT ;  /* 0xfffffffe31317812 */ /* 0x000fe400078ec0ff */
[----:B------:R-:W-:Y:S02]  /*106b30*/  @P1 LOP3.LUT R48, R48, 0x80000000, RZ, 0xfc, !PT ;  /* 0x8000000030301812 */ /* 0x000fe400078efcff */
        /* <DEDUP_REMOVED lines=101> */
[----:B------:R-:W-:Y:S01]  /*107190*/  LOP3.LUT R17, R17, 0xdfffffff, RZ, 0xc0, !PT ;  /* 0xdfffffff11117812 */ /* 0x000fe200078ec0ff */
[----:B------:R-:W2:Y:S03]  /*1071a0*/  LDL.LU R36, [R1+0x65a8] ;  /* 0x0065a80001247983 */ /* 0x000ea60000300800 */
[----:B------:R-:W-:Y:S02]  /*1071b0*/  @P3 LOP3.LUT R17, R17, 0x20000000, RZ, 0xfc, !PT ;  /* 0x2000000011113812 */ /* 0x000fe400078efcff */
[----:B------:R-:W-:-:S02]  /*1071c0*/  ISETP.LT.AND P4, PT, R24, UR46, !P6 ;  /* 0x0000002e18007c0c */ /* 0x000fc4000f781270 */
        /* <DEDUP_REMOVED lines=16> */
[----:B------:R-:W-:Y:S01]  /*1072d0*/  LOP3.LUT R17, R17, 0xff7fffff, RZ, 0xc0, !PT ;  /* 0xff7fffff11117812 */ /* 0x000fe200078ec0ff */
[----:B------:R-:W2:Y:S03]  /*1072e0*/  LDL.LU R34, [R1+0x65a0] ;  /* 0x0065a00001227983 */ /* 0x000ea60000300800 */
[----:B------:R-:W-:Y:S02]  /*1072f0*/  @P3 LOP3.LUT R17, R17, 0x800000, RZ, 0xfc, !PT ;  /* 0x0080000011113812 */ /* 0x000fe400078efcff */
[----:B------:R-:W-:Y:S02]  /*107300*/  ISETP.LT.AND P4, PT, R33, UR71, !P6 ;  /* 0x0000004721007c0c */ /* 0x000fe4000f781270 */
[----:B------:R-:W-:Y:S01]  /*107310*/  LOP3.LUT R17, R17, 0xffbfffff, RZ, 0xc0, !PT ;  /* 0xffbfffff11117812 */ /* 0x000fe200078ec0ff */
[----:B------:R-:W2:Y:S03]  /*107320*/  LDL.LU R33, [R1+0x659c] ;  /* 0x00659c0001217983 */ /* 0x000ea60000300800 */
[----:B------:R-:W-:-:S02]  /*107330*/  @P2 LOP3.LUT R17, R17, 0x400000, RZ, 0xfc, !PT ;  /* 0x0040000011112812 */ /* 0x000fc400078efcff */
[----:B---3--:R-:W-:Y:S02]  /*107340*/  ISETP.LT.AND P3, PT, R32, UR70, !P6 ;  /* 0x0000004620007c0c */ /* 0x008fe4000f761270 */
[----:B------:R-:W-:Y:S01]  /*107350*/  LOP3.LUT R17, R17, 0xffdfffff, RZ, 0xc0, !PT ;  /* 0xffdfffff11117812 */ /* 0x000fe200078ec0ff */
[----:B------:R-:W3:Y:S03]  /*107360*/  LDL.LU R32, [R1+0x6598] ;  /* 0x0065980001207983 */ /* 0x000ee60000300800 */
[----:B------:R-:W-:Y:S02]  /*107370*/  @P4 LOP3.LUT R17, R17, 0x200000, RZ, 0xfc, !PT ;  /* 0x0020000011114812 */ /* 0x000fe400078efcff */
[----:B------:R-:W-:Y:S02]  /*107380*/  ISETP.LT.AND P2, PT, R31, UR69, !P6 ;  /* 0x000000451f007c0c */ /* 0x000fe4000f741270 */
[----:B------:R-:W-:Y:S01]  /*107390*/  LOP3.LUT R17, R17, 0xffefffff, RZ, 0xc0, !PT ;  /* 0xffefffff11117812 */ /* 0x000fe200078ec0ff */
[----:B------:R-:W2:Y:S03]  /*1073a0*/  LDL.LU R31, [R1+0x6594] ;  /* 0x00659400011f7983 */ /* 0x000ea60000300800 */
[----:B------:R-:W-:-:S02]  /*1073b0*/  @P3 LOP3.LUT R17, R17, 0x100000, RZ, 0xfc, !PT ;  /* 0x0010000011113812 */ /* 0x000fc400078efcff */
[----:B----4-:R-:W-:Y:S02]  /*1073c0*/  ISETP.LT.AND P4, PT, R30, UR68, !P6 ;  /* 0x000000441e007c0c */ /* 0x010fe4000f781270 */
[----:B------:R-:W-:Y:S01]  /*1073d0*/  LOP3.LUT R17, R17, 0xfff7ffff, RZ, 0xc0, !PT ;  /* 0xfff7ffff11117812 */ /* 0x000fe200078ec0ff */
[----:B------:R-:W4:Y:S03]  /*1073e0*/  LDL.LU R30, [R1+0x6590] ;  /* 0x00659000011e7983 */ /* 0x000f260000300800 */
[----:B------:R-:W-:Y:S02]  /*1073f0*/  @P2 LOP3.LUT R17, R17, 0x80000, RZ, 0xfc, !PT ;  /* 0x0008000011112812 */ /* 0x000fe400078efcff */
[----:B------:R-:W-:Y:S02]  /*107400*/  ISETP.LT.AND P3, PT, R29, UR67, !P6 ;  /* 0x000000431d007c0c */ /* 0x000fe4000f761270 */
[----:B------:R-:W-:Y:S01]  /*107410*/  LOP3.LUT R17, R17, 0xfffbffff, RZ, 0xc0, !PT ;  /* 0xfffbffff11117812 */ /* 0x000fe200078ec0ff */
[----:B------:R-:W2:Y:S03]  /*107420*/  LDL.LU R29, [R1+0x658c] ;  /* 0x00658c00011d7983 */ /* 0x000ea60000300800 */
[----:B------:R-:W-:-:S02]  /*107430*/  @P4 LOP3.LUT R17, R17, 0x40000, RZ, 0xfc, !PT ;  /* 0x0004000011114812 */ /* 0x000fc400078efcff */
[----:B------:R-:W-:Y:S02]  /*107440*/  ISETP.LT.AND P2, PT, R28, UR66, !P6 ;  /* 0x000000421c007c0c */ /* 0x000fe4000f741270 */
[----:B------:R-:W-:Y:S01]  /*107450*/  LOP3.LUT R17, R17, 0xfffdffff, RZ, 0xc0, !PT ;  /* 0xfffdffff11117812 */ /* 0x000fe200078ec0ff */
[----:B------:R-:W2:Y:S03]  /*107460*/  LDL.LU R28, [R1+0x6588] ;  /* 0x00658800011c7983 */ /* 0x000ea60000300800 */
        /* <DEDUP_REMOVED lines=8> */
[----:B------:R-:W-:Y:S02]  /*1074f0*/  LOP3.LUT R17, R17, 0xffffbfff, RZ, 0xc0, !PT ;  /* 0xffffbfff11117812 */ /* 0x000fe400078ec0ff */
[----:B------:R-:W-:Y:S02]  /*107500*/  LOP3.LUT P1, RZ, R15, 0x8000000, RZ, 0xc0, !PT ;  /* 0x080000000fff7812 */ /* 0x000fe4000782c0ff */
[----:B------:R-:W-:Y:S02]  /*107510*/  @P3 LOP3.LUT R17, R17, 0x4000, RZ, 0xfc, !PT ;  /* 0x0000400011113812 */ /* 0x000fe400078efcff */
[----:B------:R-:W-:-:S02]  /*107520*/  ISETP.LT.AND P3, PT, R26, UR20, !P1 ;  /* 0x000000141a007c0c */ /* 0x000fc4000cf61270 */
[----:B------:R-:W-:-:S04]  /*107530*/  LOP3.LUT R17, R17, 0xfffff7ff, RZ, 0xc0, !PT ;  /* 0xfffff7ff11117812 */ /* 0x000fc800078ec0ff */
[----:B------:R-:W-:Y:S02]  /*107540*/  @P2 LOP3.LUT R17, R17, 0x800, RZ, 0xfc, !PT ;  /* 0x0000080011112812 */ /* 0x000fe400078efcff */
[----:B------:R-:W-:Y:S02]  /*107550*/  ISETP.GE.AND P2, PT, R25, UR61, PT ;  /* 0x0000003d19007c0c */ /* 0x000fe4000bf46270 */
[----:B------:R-:W-:-:S04]  /*107560*/  LOP3.LUT R17, R17, 0xffffdfff, RZ, 0xc0, !PT ;  /* 0xffffdfff11117812 */ /* 0x000fc800078ec0ff */
[----:B------:R-:W-:Y:S02]  /*107570*/  @P3 LOP3.LUT R17, R17, 0x2000, RZ, 0xfc, !PT ;  /* 0x0000200011113812 */ /* 0x000fe400078efcff */
[----:B------:R-:W-:Y:S02]  /*107580*/  ISETP.LT.AND P1, PT, R25, UR32, !P1 ;  /* 0x0000002019007c0c */ /* 0x000fe4000cf21270 */
[----:B------:R-:W-:Y:S01]  /*107590*/  LOP3.LUT R17, R17, 0xffffffbf, RZ, 0xc0, !PT ;  /* 0xffffffbf11117812 */ /* 0x000fe200078ec0ff */
[----:B------:R-:W-:-:S03]  /*1075a0*/  VIADD R27, R18, UR62 ;  /* 0x0000003e121b7c36 */ /* 0x000fc60008000000 */
[----:B------:R-:W-:Y:S02]  /*1075b0*/  @P2 LOP3.LUT R17, R17, 0x40, RZ, 0xfc, !PT ;  /* 0x0000004011112812 */ /* 0x000fe400078efcff */
[----:B------:R-:W-:Y:S01]  /*1075c0*/  LOP3.LUT P0, RZ, R15, 0x4000000, RZ, 0xc0, !PT ;  /* 0x040000000fff7812 */ /* 0x000fe2000780c0ff */
[----:B------:R0:W-:Y:S01]  /*1075d0*/  STL [R1+0x48], R27 ;  /* 0x0000481b01007387 */ /* 0x0001e20000100800 */
[----:B------:R-:W-:Y:S02]  /*1075e0*/  LOP3.LUT R17, R17, 0xffffefff, RZ, 0xc0, !PT ;  /* 0xffffefff11117812 */ /* 0x000fe400078ec0ff */
[----:B------:R-:W-:Y:S02]  /*1075f0*/  ISETP.GE.AND P4, PT, R26, UR22, PT ;  /* 0x000000161a007c0c */ /* 0x000fe4000bf86270 */
[----:B------:R-:W-:Y:S02]  /*107600*/  ISETP.LT.AND P3, PT, R24, UR21, !P0 ;  /* 0x0000001518007c0c */ /* 0x000fe4000c761270 */
[----:B------:R-:W-:Y:S01]  /*107610*/  ISETP.LT.AND P2, PT, R23, UR28, !P0 ;  /* 0x0000001c17007c0c */ /* 0x000fe2000c741270 */
[----:B0-----:R-:W2:Y:S01]  /*107620*/  LDL.LU R27, [R1+0x6584] ;  /* 0x00658400011b7983 */ /* 0x001ea20000300800 */
[----:B------:R-:W-:-:S03]  /*107630*/  @P1 LOP3.LUT R17, R17, 0x1000, RZ, 0xfc, !PT ;  /* 0x0000100011111812 */ /* 0x000fc600078efcff */
[----:B------:R-:W2:Y:S01]  /*107640*/  LDL.LU R26, [R1+0x6580] ;  /* 0x00658000011a7983 */ /* 0x000ea20000300800 */
[----:B------:R-:W-:-:S03]  /*107650*/  ISETP.LT.AND P1, PT, R22, UR76, !P0 ;  /* 0x0000004c16007c0c */ /* 0x000fc6000c721270 */
[----:B------:R-:W2:Y:S01]  /*107660*/  LDL.LU R25, [R1+0x657c] ;  /* 0x00657c0001197983 */ /* 0x000ea20000300800 */
[----:B------:R-:W-:-:S03]  /*107670*/  ISETP.LT.AND P0, PT, R21, UR77, !P0 ;  /* 0x0000004d15007c0c */ /* 0x000fc6000c701270 */
[----:B------:R-:W2:Y:S04]  /*107680*/  LDL.LU R24, [R1+0x6578] ;  /* 0x0065780001187983 */ /* 0x000ea80000300800 */
[----:B------:R-:W2:Y:S04]  /*107690*/  LDL.LU R23, [R1+0x6574] ;  /* 0x0065740001177983 */ /* 0x000ea80000300800 */
[----:B------:R-:W2:Y:S04]  /*1076a0*/  LDL.LU R22, [R1+0x6570] ;  /* 0x0065700001167983 */ /* 0x000ea80000300800 */
[----:B------:R-:W2:Y:S01]  /*1076b0*/  LDL.LU R21, [R1+0x656c] ;  /* 0x00656c0001157983 */ /* 0x000ea20000300800 */
[----:B------:R-:W-:-:S04]  /*1076c0*/  LOP3.LUT R17, R17, 0xfffffbff, RZ, 0xc0, !PT ;  /* 0xfffffbff11117812 */ /* 0x000fc800078ec0ff */
[----:B------:R-:W-:-:S04]  /*1076d0*/  @P3 LOP3.LUT R17, R17, 0x400, RZ, 0xfc, !PT ;  /* 0x0000040011113812 */ /* 0x000fc800078efcff */
[----:B------:R-:W-:-:S04]  /*1076e0*/  LOP3.LUT R17, R17, 0xfffffdff, RZ, 0xc0, !PT ;  /* 0xfffffdff11117812 */ /* 0x000fc800078ec0ff */
[----:B------:R-:W-:-:S04]  /*1076f0*/  @P2 LOP3.LUT R17, R17, 0x200, RZ, 0xfc, !PT ;  /* 0x0000020011112812 */ /* 0x000fc800078efcff */
[----:B------:R-:W-:-:S04]  /*107700*/  LOP3.LUT R17, R17, 0xffffff7f, RZ, 0xc0, !PT ;  /* 0xffffff7f11117812 */ /* 0x000fc800078ec0ff */
[----:B------:R-:W-:Y:S02]  /*107710*/  LOP3.LUT R17, R17, 0xfffffeff, RZ, 0xc0, !PT ;  /* 0xfffffeff11117812 */ /* 0x000fe400078ec0ff */
[----:B------:R-:W-:Y:S02]  /*107720*/  LOP3.LUT R15, R15, 0xdfffffff, RZ, 0xc0, !PT ;  /* 0xdfffffff0f0f7812 */ /* 0x000fe400078ec0ff */
[----:B------:R-:W-:Y:S02]  /*107730*/  @P1 LOP3.LUT R17, R17, 0x100, RZ, 0xfc, !PT ;  /* 0x0000010011111812 */ /* 0x000fe400078efcff */
[----:B------:R-:W-:Y:S02]  /*107740*/  @P4 LOP3.LUT R15, R15, 0x20000000, RZ, 0xfc, !PT ;  /* 0x200000000f0f4812 */ /* 0x000fe400078efcff */
[----:B------:R-:W-:Y:S01]  /*107750*/  @P0 LOP3.LUT R17, R17, 0x80, RZ, 0xfc, !PT ;  /* 0x0000008011110812 */ /* 0x000fe200078efcff */
[----:B------:R0:W-:Y:S01]  /*107760*/  STL [R1+0x65a0], R61 ;  /* 0x0065a03d01007387 */ /* 0x0001e20000100800 */
[----:B------:R-:W1:Y:S01]  /*107770*/  LDCU.64 UR30, c[0x0][0x398] ;  /* 0x00007300ff1e77ac */ /* 0x000e620008000a00 */
[----:B------:R-:W1:Y:S01]  /*107780*/  LDCU.64 UR46, c[0x0][0x398] ;  /* 0x00007300ff2e77ac */ /* 0x000e620008000a00 */
[----:B------:R-:W1:Y:S01]  /*107790*/  LDCU.64 UR50, c[0x0][0x398] ;  /* 0x00007300ff3277ac */ /* 0x000e620008000a00 */
[----:B0-----:R-:W2:Y:S01]  /*1077a0*/  LDL R61, [R1+0x48] ;  /* 0x00004800013d7983 */ /* 0x001ea20000100800 */
[----:B------:R-:W0:Y:S03]  /*1077b0*/  LDCU.64 UR68, c[0x0][0x398] ;  /* 0x00007300ff4477ac */ /* 0x000e260008000a00 */
[----:B------:R1:W-:Y:S01]  /*1077c0*/  STL [R1+0x659c], R60 ;  /* 0x00659c3c01007387 */ /* 0x0003e20000100800 */
[----:B------:R-:W-:Y:S01]  /*1077d0*/  LOP3.LUT R15, R15, 0xfdffffff, RZ, 0xc0, !PT ;  /* 0xfdffffff0f0f7812 */ /* 0x000fe200078ec0ff */
[----:B------:R-:W0:Y:S01]  /*1077e0*/  LDCU.64 UR58, c[0x0][0x398] ;  /* 0x00007300ff3a77ac */ /* 0x000e220008000a00 */
[----:B------:R-:W0:Y:S01]  /*1077f0*/  LDCU.64 UR16, c[0x0][0x398] ;  /* 0x00007300ff1077ac */ /* 0x000e220008000a00 */
[----:B-1----:R-:W2:Y:S01]  /*107800*/  LDL.LU R60, [R1+0x64e4] ;  /* 0x0064e400013c7983 */ /* 0x002ea20000300800 */
[----:B------:R-:W1:Y:S03]  /*107810*/  LDCU.64 UR48, c[0x0][0x398] ;  /* 0x00007300ff3077ac */ /* 0x000e660008000a00 */
[----:B------:R0:W-:Y:S01]  /*107820*/  STL [R1+0x6598], R59 ;  /* 0x0065983b01007387 */ /* 0x0001e20000100800 */
[----:B------:R-:W1:Y:S01]  /*107830*/  LDCU.64 UR52, c[0x0][0x398] ;  /* 0x00007300ff3477ac */ /* 0x000e620008000a00 */
[----:B------:R-:W1:Y:S01]  /*107840*/  LDCU.64 UR38, c[0x0][0x398] ;  /* 0x00007300ff2677ac */ /* 0x000e620008000a00 */
[----:B------:R-:W1:Y:S01]  /*107850*/  LDCU.64 UR62, c[0x0][0x398] ;  /* 0x00007300ff3e77ac */ /* 0x000e620008000a00 */
[----:B0-----:R-:W2:Y:S01]  /*107860*/  LDL.LU R59, [R1+0x64dc] ;  /* 0x0064dc00013b7983 */ /* 0x001ea20000300800 */
[----:B------:R-:W0:Y:S03]  /*107870*/  LDCU.64 UR36, c[0x0][0x398] ;  /* 0x00007300ff2477ac */ /* 0x000e260008000a00 */
[----:B------:R1:W-:Y:S01]  /*107880*/  STL [R1+0x6594], R58 ;  /* 0x0065943a01007387 */ /* 0x0003e20000100800 */
[----:B------:R-:W0:Y:S01]  /*107890*/  LDCU.64 UR66, c[0x0][0x398] ;  /* 0x00007300ff4277ac */ /* 0x000e220008000a00 */
[----:B------:R-:W0:Y:S02]  /*1078a0*/  LDCU.64 UR14, c[0x0][0x398] ;  /* 0x00007300ff0e77ac */ /* 0x000e240008000a00 */
[----:B-1----:R-:W3:Y:S01]  /*1078b0*/  LDL.LU R58, [R1+0x64e0] ;  /* 0x0064e000013a7983 */ /* 0x002ee20000300800 */
[----:B------:R-:W1:Y:S03]  /*1078c0*/  LDCU.64 UR60, c[0x0][0x398] ;  /* 0x00007300ff3c77ac */ /* 0x000e660008000a00 */
[----:B------:R-:W-:Y:S01]  /*1078d0*/  STL [R1+0x6590], R57 ;  /* 0x0065903901007387 */ /* 0x000fe20000100800 */
[----:B------:R-:W0:Y:S03]  /*1078e0*/  LDCU.64 UR32, c[0x0][0x398] ;  /* 0x00007300ff2077ac */ /* 0x000e260008000a00 */
        /* <DEDUP_REMOVED lines=8> */
[----:B------:R0:W-:Y:S01]  /*107970*/  STL [R1+0x657c], R52 ;  /* 0x00657c3401007387 */ /* 0x0001e20000100800 */
[----:B------:R-:W0:Y:S03]  /*107980*/  LDCU.64 UR28, c[0x0][0x398] ;  /* 0x00007300ff1c77ac */ /* 0x000e260008000a00 */
[----:B------:R0:W-:Y:S01]  /*107990*/  STL [R1+0x6578], R51 ;  /* 0x0065783301007387 */ /* 0x0001e20000100800 */
[----:B------:R-:W1:Y:S03]  /*1079a0*/  LDCU.64 UR20, c[0x0][0x398] ;  /* 0x00007300ff1477ac */ /* 0x000e660008000a00 */
[----:B------:R-:W-:Y:S01]  /*1079b0*/  STL [R1+0x6574], R50 ;  /* 0x0065743201007387 */ /* 0x000fe20000100800 */
[----:B------:R-:W1:Y:S03]  /*1079c0*/  LDCU.64 UR12, c[0x0][0x398] ;  /* 0x00007300ff0c77ac */ /* 0x000e660008000a00 */
[----:B------:R-:W-:Y:S01]  /*1079d0*/  STL [R1+0x6570], R49 ;  /* 0x0065703101007387 */ /* 0x000fe20000100800 */
[----:B------:R-:W1:Y:S03]  /*1079e0*/  LDCU.64 UR24, c[0x0][0x398] ;  /* 0x00007300ff1877ac */ /* 0x000e660008000a00 */
[----:B------:R1:W-:Y:S01]  /*1079f0*/  STL [R1+0x656c], R48 ;  /* 0x00656c3001007387 */ /* 0x0003e20000100800 */
[----:B------:R-:W2:Y:S03]  /*107a00*/  LDCU.64 UR64, c[0x0][0x398] ;  /* 0x00007300ff4077ac */ /* 0x000ea60008000a00 */
[----:B0-----:R-:W4:Y:S01]  /*107a10*/  LDL.LU R52, [R1+0x64e8] ;  /* 0x0064e80001347983 */ /* 0x001f220000300800 */
[----:B------:R-:W0:Y:S03]  /*107a20*/  LDCU.64 UR74, c[0x0][0x398] ;  /* 0x00007300ff4a77ac */ /* 0x000e260008000a00 */
[----:B------:R-:W4:Y:S01]  /*107a30*/  LDL.LU R51, [R1+0x64ec] ;  /* 0x0064ec0001337983 */ /* 0x000f220000300800 */
[----:B------:R-:W0:Y:S01]  /*107a40*/  LDCU.64 UR18, c[0x0][0x398] ;  /* 0x00007300ff1277ac */ /* 0x000e220008000a00 */
[----:B-1----:R-:W-:Y:S01]  /*107a50*/  IADD3 R48, P0, PT, R18, R9, RZ ;  /* 0x0000000912307210 */ /* 0x002fe20007f1e0ff */
[----:B------:R-:W1:Y:S04]  /*107a60*/  LDCU.64 UR72, c[0x0][0x398] ;  /* 0x00007300ff4877ac */ /* 0x000e680008000a00 */
[----:B------:R-:W-:Y:S01]  /*107a70*/  IMAD.X R49, R19, 0x1, R11, P0 ;  /* 0x0000000113317824 */ /* 0x000fe200000e060b */
[----:B------:R-:W0:Y:S04]  /*107a80*/  LDCU.64 UR34, c[0x0][0x398] ;  /* 0x00007300ff2277ac */ /* 0x000e280008000a00 */
[----:B------:R1:W-:Y:S01]  /*107a90*/  STL.64 [R1+0x4b98], R48 ;  /* 0x004b983001007387 */ /* 0x0003e20000100a00 */
[----:B------:R-:W0:Y:S01]  /*107aa0*/  LDCU.64 UR42, c[0x0][0x398] ;  /* 0x00007300ff2a77ac */ /* 0x000e220008000a00 */
[----:B------:R-:W0:Y:S01]  /*107ab0*/  LDCU.64 UR40, c[0x0][0x398] ;  /* 0x00007300ff2877ac */ /* 0x000e220008000a00 */
[----:B------:R-:W0:Y:S01]  /*107ac0*/  LDCU.64 UR10, c[0x0][0x398] ;  /* 0x00007300ff0a77ac */ /* 0x000e220008000a00 */
[----:B-1----:R-:W4:Y:S01]  /*107ad0*/  LDL.LU R49, [R1+0x64f0] ;  /* 0x0064f00001317983 */ /* 0x002f220000300800 */
[----:B------:R-:W1:Y:S01]  /*107ae0*/  LDCU.64 UR54, c[0x0][0x398] ;  /* 0x00007300ff3677ac */ /* 0x000e620008000a00 */
[----:B------:R-:W-:Y:S01]  /*107af0*/  LOP3.LUT R16, R16, 0xffffbfff, RZ, 0xc0, !PT ;  /* 0xffffbfff10107812 */ /* 0x000fe200078ec0ff */
[----:B------:R-:W0:Y:S01]  /*107b00*/  LDCU.64 UR22, c[0x0][0x398] ;  /* 0x00007300ff1677ac */ /* 0x000e220008000a00 */
[----:B------:R-:W0:Y:S01]  /*107b10*/  LDCU UR6, c[0x0][0x398] ;  /* 0x00007300ff0677ac */ /* 0x000e220008000800 */
[----:B------:R-:W0:Y:S01]  /*107b20*/  LDCU UR5, c[0x0][0x398] ;  /* 0x00007300ff0577ac */ /* 0x000e220008000800 */
[----:B------:R-:W0:Y:S01]  /*107b30*/  LDCU UR7, c[0x0][0x398] ;  /* 0x00007300ff0777ac */ /* 0x000e220008000800 */
[----:B------:R-:W0:Y:S01]  /*107b40*/  LDCU UR76, c[0x0][0x398] ;  /* 0x00007300ff4c77ac */ /* 0x000e220008000800 */
[----:B------:R-:W0:Y:S01]  /*107b50*/  LDCU UR77, c[0x0][0x398] ;  /* 0x00007300ff4d77ac */ /* 0x000e220008000800 */
[----:B--2---:R-:W-:Y:S01]  /*107b60*/  ISETP.GE.AND P1, PT, R59, UR31, PT ;  /* 0x0000001f3b007c0c */ /* 0x004fe2000bf26270 */
[----:B------:R-:W2:Y:S01]  /*107b70*/  LDCU UR31, c[0x0][0x398] ;  /* 0x00007300ff1f77ac */ /* 0x000ea20008000800 */
[----:B------:R-:W2:Y:S01]  /*107b80*/  LDL R59, [R1+0x44] ;  /* 0x00004400013b7983 */ /* 0x000ea20000100800 */
[----:B------:R-:W-:-:S05]  /*107b90*/  IADD3 R54, P0, PT, R18, R10, RZ ;  /* 0x0000000a12367210 */ /* 0x000fca0007f1e0ff */
[----:B------:R-:W-:Y:S01]  /*107ba0*/  IMAD.X R55, R19, 0x1, R12, P0 ;  /* 0x0000000113377824 */ /* 0x000fe200000e060c */
[----:B------:R0:W-:Y:S04]  /*107bb0*/  STL [R1+0x65a4], R18 ;  /* 0x0065a41201007387 */ /* 0x0001e80000100800 */
[----:B------:R-:W-:Y:S04]  /*107bc0*/  STL.64 [R1+0x4b90], R54 ;  /* 0x004b903601007387 */ /* 0x000fe80000100a00 */
[----:B------:R-:W2:Y:S04]  /*107bd0*/  LDL.LU R50, [R1+0x64f4] ;  /* 0x0064f40001327983 */ /* 0x000ea80000300800 */
[----:B------:R-:W2:Y:S01]  /*107be0*/  LDL.LU R48, [R1+0x64f8] ;  /* 0x0064f80001307983 */ /* 0x000ea20000300800 */
[----:B------:R-:W-:Y:S01]  /*107bf0*/  ISETP.GE.AND P2, PT, R60, UR47, PT ;  /* 0x0000002f3c007c0c */ /* 0x000fe2000bf46270 */
[----:B------:R-:W0:Y:S02]  /*107c00*/  LDCU UR47, c[0x0][0x398] ;  /* 0x00007300ff2f77ac */ /* 0x000e240008000800 */
[----:B------:R-:W2:Y:S01]  /*107c10*/  LDL R60, [R1+0x40] ;  /* 0x00004000013c7983 */ /* 0x000ea20000100800 */
[----:B---3--:R-:W-:Y:S01]  /*107c20*/  ISETP.GE.AND P0, PT, R58, UR51, PT ;  /* 0x000000333a007c0c */ /* 0x008fe2000bf06270 */
[----:B------:R-:W3:Y:S01]  /*107c30*/  LDCU UR51, c[0x0][0x398] ;  /* 0x00007300ff3377ac */ /* 0x000ee20008000800 */
[----:B------:R-:W-:-:S04]  /*107c40*/  @P1 LOP3.LUT R15, R15, 0x2000000, RZ, 0xfc, !PT ;  /* 0x020000000f0f1812 */ /* 0x000fc800078efcff */
[----:B------:R-:W-:-:S07]  /*107c50*/  LOP3.LUT R15, R15, 0xfeffffff, RZ, 0xc0, !PT ;  /* 0xfeffffff0f0f7812 */ /* 0x000fce00078ec0ff */
[----:B------:R-:W-:Y:S02]  /*107c60*/  @P0 LOP3.LUT R15, R15, 0x1000000, RZ, 0xfc, !PT ;  /* 0x010000000f0f0812 */ /* 0x000fe400078efcff */
[----:B0-----:R-:W-:Y:S02]  /*107c70*/  SHF.R.S32.HI R18, RZ, 0x1f, R61 ;  /* 0x0000001fff127819 */ /* 0x001fe4000001143d */
[----:B------:R-:W-:-:S04]  /*107c80*/  LOP3.LUT R15, R15, 0xff7fffff, RZ, 0xc0, !PT ;  /* 0xff7fffff0f0f7812 */ /* 0x000fc800078ec0ff */
[----:B------:R-:W-:Y:S02]  /*107c90*/  @P2 LOP3.LUT R15, R15, 0x800000, RZ, 0xfc, !PT ;  /* 0x008000000f0f2812 */ /* 0x000fe400078efcff */
[----:B----4-:R-:W-:Y:S01]  /*107ca0*/  ISETP.GE.AND P1, PT, R52, UR69, PT ;  /* 0x0000004534007c0c */ /* 0x010fe2000bf26270 */
[----:B------:R-:W-:Y:S01]  /*107cb0*/  STL [R1+0x65a8], R8 ;  /* 0x0065a80801007387 */ /* 0x000fe20000100800 */
[----:B------:R-:W-:Y:S01]  /*107cc0*/  IADD3 R52, P0, PT, R61, R8, RZ ;  /* 0x000000083d347210 */ /* 0x000fe20007f1e0ff */
[----:B------:R-:W0:Y:S01]  /*107cd0*/  LDCU UR69, c[0x0][0x398] ;  /* 0x00007300ff4577ac */ /* 0x000e220008000800 */
[----:B------:R-:W-:-:S03]  /*107ce0*/  LOP3.LUT R15, R15, 0xffbfffff, RZ, 0xc0, !PT ;  /* 0xffbfffff0f0f7812 */ /* 0x000fc600078ec0ff */
[----:B------:R-:W-:Y:S01]  /*107cf0*/  IMAD.X R53, R18, 0x1, R7, P0 ;  /* 0x0000000112357824 */ /* 0x000fe200000e0607 */
[----:B------:R-:W-:Y:S04]  /*107d00*/  STL [R1+0x65ac], R7 ;  /* 0x0065ac0701007387 */ /* 0x000fe80000100800 */
[----:B------:R4:W-:Y:S01]  /*107d10*/  STL.64 [R1+0x4ba8], R52 ;  /* 0x004ba83401007387 */ /* 0x0009e20000100a00 */
[----:B------:R-:W-:-:S03]  /*107d20*/  @P1 LOP3.LUT R15, R15, 0x400000, RZ, 0xfc, !PT ;  /* 0x004000000f0f1812 */ /* 0x000fc600078efcff */
[----:B------:R0:W-:Y:S01]  /*107d30*/  STL [R1+0x65b0], R6 ;  /* 0x0065b00601007387 */ /* 0x0001e20000100800 */
[----:B----4-:R-:W-:Y:S02]  /*107d40*/  IADD3 R52, P0, PT, R61, R6, RZ ;  /* 0x000000063d347210 */ /* 0x010fe40007f1e0ff */
[----:B------:R-:W-:Y:S01]  /*107d50*/  ISETP.GE.AND P1, PT, R49, UR59, PT ;  /* 0x0000003b31007c0c */ /* 0x000fe2000bf26270 */
[----:B------:R-:W4:Y:S01]  /*107d60*/  LDCU UR59, c[0x0][0x398] ;  /* 0x00007300ff3b77ac */ /* 0x000f220008000800 */
[----:B------:R-:W3:Y:S04]  /*107d70*/  LDL.LU R49, [R1+0x64fc] ;  /* 0x0064fc0001317983 */ /* 0x000ee80000300800 */
[----:B------:R-:W4:Y:S01]  /*107d80*/  LDL.LU R8, [R1+0x6500] ;  /* 0x0065000001087983 */ /* 0x000f220000300800 */
[----:B--2---:R-:W-:Y:S01]  /*107d90*/  IMAD.X R53, R18, 0x1, R59, P0 ;  /* 0x0000000112357824 */ /* 0x004fe200000e063b */
[----:B0-----:R-:W-:-:S04]  /*107da0*/  IADD3 R6, P0, PT, R61, R5, RZ ;  /* 0x000000053d067210 */ /* 0x001fc80007f1e0ff */
[----:B------:R-:W-:Y:S04]  /*107db0*/  STL.64 [R1+0x4b88], R52 ;  /* 0x004b883401007387 */ /* 0x000fe80000100a00 */
[----:B------:R0:W-:Y:S04]  /*107dc0*/  STL [R1+0x65b4], R5 ;  /* 0x0065b40501007387 */ /* 0x0001e80000100800 */
[----:B0-----:R-:W2:Y:S01]  /*107dd0*/  LDL.LU R5, [R1+0x6504] ;  /* 0x0065040001057983 */ /* 0x001ea20000300800 */
[----:B------:R-:W-:Y:S01]  /*107de0*/  ISETP.GE.AND P2, PT, R51, UR17, PT ;  /* 0x0000001133007c0c */ /* 0x000fe2000bf46270 */
[----:B------:R-:W0:Y:S01]  /*107df0*/  LDCU UR17, c[0x0][0x398] ;  /* 0x00007300ff1177ac */ /* 0x000e220008000800 */
[----:B------:R-:W-:-:S11]  /*107e00*/  LOP3.LUT R15, R15, 0xffdfffff, RZ, 0xc0, !PT ;  /* 0xffdfffff0f0f7812 */ /* 0x000fd600078ec0ff */
[----:B------:R-:W-:-:S04]  /*107e10*/  @P2 LOP3.LUT R15, R15, 0x200000, RZ, 0xfc, !PT ;  /* 0x002000000f0f2812 */ /* 0x000fc800078efcff */
[----:B------:R-:W-:-:S04]  /*107e20*/  LOP3.LUT R15, R15, 0xffefffff, RZ, 0xc0, !PT ;  /* 0xffefffff0f0f7812 */ /* 0x000fc800078ec0ff */
[----:B------:R-:W-:Y:S02]  /*107e30*/  @P1 LOP3.LUT R15, R15, 0x100000, RZ, 0xfc, !PT ;  /* 0x001000000f0f1812 */ /* 0x000fe400078efcff */
[----:B------:R-:W-:Y:S01]  /*107e40*/  ISETP.GE.AND P1, PT, R48, UR49, PT ;  /* 0x0000003130007c0c */ /* 0x000fe2000bf26270 */
[----:B------:R-:W-:Y:S01]  /*107e50*/  IMAD.X R7, R18, 0x1, R60, P0 ;  /* 0x0000000112077824 */ /* 0x000fe200000e063c */
[----:B------:R-:W2:Y:S01]  /*107e60*/  LDL.LU R48, [R1+0x6508] ;  /* 0x0065080001307983 */ /* 0x000ea20000300800 */
[----:B------:R-:W-:Y:S01]  /*107e70*/  ISETP.GE.AND P2, PT, R50, UR53, PT ;  /* 0x0000003532007c0c */ /* 0x000fe2000bf46270 */
[----:B------:R-:W0:Y:S02]  /*107e80*/  LDCU UR49, c[0x0][0x398] ;  /* 0x00007300ff3177ac */ /* 0x000e240008000800 */
[----:B------:R1:W-:Y:S01]  /*107e90*/  STL.64 [R1+0x4bc0], R6 ;  /* 0x004bc00601007387 */ /* 0x0003e20000100a00 */
[----:B------:R-:W-:Y:S01]  /*107ea0*/  LOP3.LUT R15, R15, 0xfff7ffff, RZ, 0xc0, !PT ;  /* 0xfff7ffff0f0f7812 */ /* 0x000fe200078ec0ff */
[----:B------:R-:W0:Y:S02]  /*107eb0*/  LDCU UR53, c[0x0][0x398] ;  /* 0x00007300ff3577ac */ /* 0x000e240008000800 */
[----:B-1----:R-:W2:Y:S04]  /*107ec0*/  LDL.LU R7, [R1+0x650c] ;  /* 0x00650c0001077983 */ /* 0x002ea80000300800 */
[----:B------:R-:W2:Y:S02]  /*107ed0*/  LDL.LU R6, [R1+0x6510] ;  /* 0x0065100001067983 */ /* 0x000ea40000300800 */
[----:B------:R-:W-:-:S04]  /*107ee0*/  @P2 LOP3.LUT R15, R15, 0x80000, RZ, 0xfc, !PT ;  /* 0x000800000f0f2812 */ /* 0x000fc800078efcff */
[----:B------:R-:W-:Y:S02]  /*107ef0*/  LOP3.LUT R15, R15, 0xfffbffff, RZ, 0xc0, !PT ;  /* 0xfffbffff0f0f7812 */ /* 0x000fe400078ec0ff */
[----:B------:R-:W-:Y:S02]  /*107f00*/  IADD3 R50, P0, PT, R61, R4, RZ ;  /* 0x000000043d327210 */ /* 0x000fe40007f1e0ff */
[----:B------:R-:W-:-:S03]  /*107f10*/  @P1 LOP3.LUT R15, R15, 0x40000, RZ, 0xfc, !PT ;  /* 0x000400000f0f1812 */ /* 0x000fc600078efcff */
[----:B------:R-:W-:Y:S01]  /*107f20*/  IMAD.X R51, R18, 0x1, R3, P0 ;  /* 0x0000000112337824 */ /* 0x000fe200000e0603 */
[----:B---3--:R-:W-:Y:S01]  /*107f30*/  ISETP.GE.AND P2, PT, R49, UR39, PT ;  /* 0x0000002731007c0c */ /* 0x008fe2000bf46270 */
[----:B------:R-:W1:Y:S01]  /*107f40*/  LDCU UR39, c[0x0][0x398] ;  /* 0x00007300ff2777ac */ /* 0x000e620008000800 */
[----:B------:R-:W-:Y:S02]  /*107f50*/  LOP3.LUT R15, R15, 0xfffdffff, RZ, 0xc0, !PT ;  /* 0xfffdffff0f0f7812 */ /* 0x000fe400078ec0ff */
[----:B----4-:R-:W-:Y:S01]  /*107f60*/  ISETP.GE.AND P1, PT, R8, UR63, PT ;  /* 0x0000003f08007c0c */ /* 0x010fe2000bf26270 */
[----:B------:R-:W3:Y:S01]  /*107f70*/  LDCU UR63, c[0x0][0x398] ;  /* 0x00007300ff3f77ac */ /* 0x000ee20008000800 */
[----:B------:R-:W4:Y:S04]  /*107f80*/  LDL.LU R8, [R1+0x6514] ;  /* 0x0065140001087983 */ /* 0x000f280000300800 */
[----:B------:R-:W3:Y:S03]  /*107f90*/  LDL R57, [R1+0x3c] ;  /* 0x00003c0001397983 */ /* 0x000ee60000100800 */
[----:B------:R-:W-:Y:S01]  /*107fa0*/  @P2 LOP3.LUT R15, R15, 0x20000, RZ, 0xfc, !PT ;  /* 0x000200000f0f2812 */ /* 0x000fe200078efcff */
[----:B------:R-:W-:Y:S01]  /*107fb0*/  STL.64 [R1+0x4bd0], R50 ;  /* 0x004bd03201007387 */ /* 0x000fe20000100a00 */
[----:B--2---:R-:W-:Y:S01]  /*107fc0*/  ISETP.GE.AND P2, PT, R5, UR37, PT ;  /* 0x0000002505007c0c */ /* 0x004fe2000bf46270 */
[----:B------:R-:W2:Y:S02]  /*107fd0*/  LDCU UR37, c[0x0][0x398] ;  /* 0x00007300ff2577ac */ /* 0x000ea40008000800 */
[----:B------:R-:W2:Y:S01]  /*107fe0*/  LDL.LU R5, [R1+0x6518] ;  /* 0x0065180001057983 */ /* 0x000ea20000300800 */
[----:B------:R-:W-:-:S03]  /*107ff0*/  LOP3.LUT R15, R15, 0xfffeffff, RZ, 0xc0, !PT ;  /* 0xfffeffff0f0f7812 */ /* 0x000fc600078ec0ff */
[----:B------:R-:W3:Y:S01]  /*108000*/  LDL R58, [R1+0x38] ;  /* 0x00003800013a7983 */ /* 0x000ee20000100800 */
[----:B------:R-:W-:-:S03]  /*108010*/  @P1 LOP3.LUT R15, R15, 0x10000, RZ, 0xfc, !PT ;  /* 0x000100000f0f1812 */ /* 0x000fc600078efcff */
[----:B------:R-:W3:Y:S01]  /*108020*/  LDL R59, [R1+0x34] ;  /* 0x00003400013b7983 */ /* 0x000ee20000100800 */
[----:B------:R-:W-:-:S04]  /*108030*/  LOP3.LUT R15, R15, 0xffff7fff, RZ, 0xc0, !PT ;  /* 0xffff7fff0f0f7812 */ /* 0x000fc800078ec0ff */
[----:B------:R-:W-:Y:S02]  /*108040*/  @P2 LOP3.LUT R15, R15, 0x8000, RZ, 0xfc, !PT ;  /* 0x000080000f0f2812 */ /* 0x000fe400078efcff */
[----:B------:R-:W-:Y:S01]  /*108050*/  ISETP.GE.AND P1, PT, R48, UR67, PT ;  /* 0x0000004330007c0c */ /* 0x000fe2000bf26270 */
[----:B------:R-:W0:Y:S01]  /*108060*/  LDCU UR67, c[0x0][0x398] ;  /* 0x00007300ff4377ac */ /* 0x000e220008000800 */
[----:B------:R-:W-:Y:S02]  /*108070*/  IADD3 R48, P0, PT, R61, R13, RZ ;  /* 0x0000000d3d307210 */ /* 0x000fe40007f1e0ff */
[----:B------:R-:W-:-:S03]  /*108080*/  LOP3.LUT R15, R15, 0xffffbfff, RZ, 0xc0, !PT ;  /* 0xffffbfff0f0f7812 */ /* 0x000fc600078ec0ff */
[----:B------:R-:W-:-:S05]  /*108090*/  IMAD.X R49, R18, 0x1, R14, P0 ;  /* 0x0000000112317824 */ /* 0x000fca00000e060e */
[----:B------:R0:W-:Y:S01]  /*1080a0*/  STL.64 [R1+0x4be0], R48 ;  /* 0x004be03001007387 */ /* 0x0001e20000100a00 */
[----:B------:R-:W-:Y:S02]  /*1080b0*/  @P1 LOP3.LUT R15, R15, 0x4000, RZ, 0xfc, !PT ;  /* 0x000040000f0f1812 */ /* 0x000fe400078efcff */
[----:B------:R-:W-:Y:S01]  /*1080c0*/  ISETP.GE.AND P2, PT, R7, UR15, PT ;  /* 0x0000000f07007c0c */ /* 0x000fe2000bf46270 */
[----:B------:R-:W3:Y:S01]  /*1080d0*/  LDL R60, [R1+0x30] ;  /* 0x00003000013c7983 */ /* 0x000ee20000100800 */
[----:B------:R-:W-:-:S03]  /*1080e0*/  ISETP.GE.AND P1, PT, R6, UR61, PT ;  /* 0x0000003d06007c0c */ /* 0x000fc6000bf26270 */
[----:B------:R-:W3:Y:S01]  /*1080f0*/  LDL.LU R7, [R1+0x651c] ;  /* 0x00651c0001077983 */ /* 0x000ee20000300800 */
[----:B------:R-:W-:Y:S01]  /*108100*/  LOP3.LUT R15, R15, 0xffffdfff, RZ, 0xc0, !PT ;  /* 0xffffdfff0f0f7812 */ /* 0x000fe200078ec0ff */
[----:B------:R-:W1:Y:S02]  /*108110*/  LDCU UR15, c[0x0][0x398] ;  /* 0x00007300ff0f77ac */ /* 0x000e640008000800 */
[----:B------:R-:W3:Y:S01]  /*108120*/  LDL.LU R6, [R1+0x6520] ;  /* 0x0065200001067983 */ /* 0x000ee20000300800 */
[----:B0-----:R-:W-:Y:S01]  /*108130*/  IADD3 R48, P0, PT, R61, R2, RZ ;  /* 0x000000023d307210 */ /* 0x001fe20007f1e0ff */
[----:B------:R-:W0:Y:S02]  /*108140*/  LDCU UR61, c[0x0][0x398] ;  /* 0x00007300ff3d77ac */ /* 0x000e240008000800 */
[----:B------:R-:W-:Y:S01]  /*108150*/  @P2 LOP3.LUT R15, R15, 0x2000, RZ, 0xfc, !PT ;  /* 0x000020000f0f2812 */ /* 0x000fe200078efcff */
[----:B------:R-:W3:Y:S01]  /*108160*/  LDL R55, [R1+0x2c] ;  /* 0x00002c0001377983 */ /* 0x000ee20000100800 */
[----:B------:R-:W-:-:S02]  /*108170*/  IMAD.X R49, R18, 0x1, R0, P0 ;  /* 0x0000000112317824 */ /* 0x000fc400000e0600 */
[----:B------:R-:W-:-:S03]  /*108180*/  LOP3.LUT R15, R15, 0xffffefff, RZ, 0xc0, !PT ;  /* 0xffffefff0f0f7812 */ /* 0x000fc600078ec0ff */
[----:B------:R3:W-:Y:S01]  /*108190*/  STL.64 [R1+0x4c10], R48 ;  /* 0x004c103001007387 */ /* 0x0007e20000100a00 */
[----:B------:R-:W-:-:S03]  /*1081a0*/  @P1 LOP3.LUT R15, R15, 0x1000, RZ, 0xfc, !PT ;  /* 0x000010000f0f1812 */ /* 0x000fc600078efcff */
[----:B------:R-:W3:Y:S01]  /*1081b0*/  LDL R56, [R1+0x28] ;  /* 0x0000280001387983 */ /* 0x000ee20000100800 */
[----:B----4-:R-:W-:Y:S01]  /*1081c0*/  ISETP.GE.AND P2, PT, R8, UR33, PT ;  /* 0x0000002108007c0c */ /* 0x010fe2000bf46270 */
[----:B------:R-:W4:Y:S02]  /*1081d0*/  LDCU UR33, c[0x0][0x398] ;  /* 0x00007300ff2177ac */ /* 0x000f240008000800 */
[----:B------:R-:W4:Y:S01]  /*1081e0*/  LDL.LU R8, [R1+0x6524] ;  /* 0x0065240001087983 */ /* 0x000f220000300800 */
[----:B--2---:R-:W-:Y:S01]  /*1081f0*/  ISETP.GE.AND P1, PT, R5, UR71, PT ;  /* 0x0000004705007c0c */ /* 0x004fe2000bf26270 */
[----:B------:R-:W2:Y:S02]  /*108200*/  LDCU UR71, c[0x0][0x398] ;  /* 0x00007300ff4777ac */ /* 0x000ea40008000800 */
[----:B------:R-:W2:Y:S01]  /*108210*/  LDL.LU R5, [R1+0x6528] ;  /* 0x0065280001057983 */ /* 0x000ea20000300800 */
[----:B------:R-:W-:-:S05]  /*108220*/  LOP3.LUT R15, R15, 0xfffff7ff, RZ, 0xc0, !PT ;  /* 0xfffff7ff0f0f7812 */ /* 0x000fca00078ec0ff */
[----:B------:R-:W-:Y:S02]  /*108230*/  @P2 LOP3.LUT R15, R15, 0x800, RZ, 0xfc, !PT ;  /* 0x000008000f0f2812 */ /* 0x000fe400078efcff */
[----:B---3--:R-:W-:Y:S02]  /*108240*/  IADD3 R48, P0, PT, R61, R57, RZ ;  /* 0x000000393d307210 */ /* 0x008fe40007f1e0ff */
[----:B------:R-:W-:Y:S01]  /*108250*/  LOP3.LUT R15, R15, 0xfffffbff, RZ, 0xc0, !PT ;  /* 0xfffffbff0f0f7812 */ /* 0x000fe200078ec0ff */
[----:B------:R-:W3:Y:S02]  /*108260*/  LDL R57, [R1+0x24] ;  /* 0x0000240001397983 */ /* 0x000ee40000100800 */
[----:B------:R-:W-:Y:S01]  /*108270*/  IMAD.X R49, R18, 0x1, R58, P0 ;  /* 0x0000000112317824 */ /* 0x000fe200000e063a */
[----:B------:R-:W-:-:S04]  /*108280*/  @P1 LOP3.LUT R15, R15, 0x400, RZ, 0xfc, !PT ;  /* 0x000004000f0f1812 */ /* 0x000fc800078efcff */
[----:B------:R-:W-:Y:S04]  /*108290*/  STL.64 [R1+0x4c38], R48 ;  /* 0x004c383001007387 */ /* 0x000fe80000100a00 */
[----:B------:R-:W3:Y:S01]  /*1082a0*/  LDL R58, [R1+0x20] ;  /* 0x00002000013a7983 */ /* 0x000ee20000100800 */
[----:B------:R-:W-:Y:S01]  /*1082b0*/  ISETP.GE.AND P1, PT, R6, UR45, PT ;  /* 0x0000002d06007c0c */ /* 0x000fe2000bf26270 */
[----:B------:R-:W0:Y:S01]  /*1082c0*/  LDCU UR45, c[0x0][0x398] ;  /* 0x00007300ff2d77ac */ /* 0x000e220008000800 */
[----:B------:R-:W-:Y:S02]  /*1082d0*/  IADD3 R6, P0, PT, R61, R59, RZ ;  /* 0x0000003b3d067210 */ /* 0x000fe40007f1e0ff */
[----:B------:R-:W-:Y:S01]  /*1082e0*/  ISETP.GE.AND P2, PT, R7, UR57, PT ;  /* 0x0000003907007c0c */ /* 0x000fe2000bf46270 */
[----:B------:R-:W0:Y:S02]  /*1082f0*/  LDCU UR57, c[0x0][0x398] ;  /* 0x00007300ff3977ac */ /* 0x000e240008000800 */
[----:B------:R-:W-:-:S05]  /*108300*/  IMAD.X R7, R18, 0x1, R60, P0 ;  /* 0x0000000112077824 */ /* 0x000fca00000e063c */
[----:B------:R0:W-:Y:S04]  /*108310*/  STL.64 [R1+0x4c50], R6 ;  /* 0x004c500601007387 */ /* 0x0001e80000100a00 */
[----:B0-----:R-:W3:Y:S04]  /*108320*/  LDL.LU R7, [R1+0x652c] ;  /* 0x00652c0001077983 */ /* 0x001ee80000300800 */
[----:B------:R-:W3:Y:S01]  /*108330*/  LDL.LU R6, [R1+0x6530] ;  /* 0x0065300001067983 */ /* 0x000ee20000300800 */
[----:B------:R-:W-:-:S03]  /*108340*/  LOP3.LUT R15, R15, 0xfffffdff, RZ, 0xc0, !PT ;  /* 0xfffffdff0f0f7812 */ /* 0x000fc600078ec0ff */
[----:B------:R-:W3:Y:S01]  /*108350*/  LDL R59, [R1+0x1c] ;  /* 0x00001c00013b7983 */ /* 0x000ee20000100800 */
[----:B------:R-:W-:-:S03]  /*108360*/  @P2 LOP3.LUT R15, R15, 0x200, RZ, 0xfc, !PT ;  /* 0x000002000f0f2812 */ /* 0x000fc600078efcff */
[----:B------:R-:W3:Y:S01]  /*108370*/  LDL R60, [R1+0x18] ;  /* 0x00001800013c7983 */ /* 0x000ee20000100800 */
[----:B------:R-:W-:Y:S02]  /*108380*/  LOP3.LUT R15, R15, 0xfffffeff, RZ, 0xc0, !PT ;  /* 0xfffffeff0f0f7812 */ /* 0x000fe400078ec0ff */
[----:B----4-:R-:W-:Y:S01]  /*108390*/  ISETP.GE.AND P2, PT, R8, UR27, PT ;  /* 0x0000001b08007c0c */ /* 0x010fe2000bf46270 */
[----:B------:R-:W0:Y:S01]  /*1083a0*/  LDCU UR27, c[0x0][0x398] ;  /* 0x00007300ff1b77ac */ /* 0x000e220008000800 */
[----:B------:R-:W-:Y:S01]  /*1083b0*/  @P1 LOP3.LUT R15, R15, 0x100, RZ, 0xfc, !PT ;  /* 0x000001000f0f1812 */ /* 0x000fe200078efcff */
[----:B------:R-:W4:Y:S01]  /*1083c0*/  LDL.LU R8, [R1+0x6534] ;  /* 0x0065340001087983 */ /* 0x000f220000300800 */
[----:B--2---:R-:W-:Y:S01]  /*1083d0*/  ISETP.GE.AND P1, PT, R5, UR29, PT ;  /* 0x0000001d05007c0c */ /* 0x004fe2000bf26270 */
[----:B------:R-:W2:Y:S02]  /*1083e0*/  LDCU UR29, c[0x0][0x398] ;  /* 0x00007300ff1d77ac */ /* 0x000ea40008000800 */
[----:B------:R-:W2:Y:S01]  /*1083f0*/  LDL.LU R5, [R1+0x6538] ;  /* 0x0065380001057983 */ /* 0x000ea20000300800 */
[----:B------:R-:W-:-:S05]  /*108400*/  LOP3.LUT R15, R15, 0xffffff7f, RZ, 0xc0, !PT ;  /* 0xffffff7f0f0f7812 */ /* 0x000fca00078ec0ff */
[----:B------:R-:W-:Y:S02]  /*108410*/  @P2 LOP3.LUT R15, R15, 0x80, RZ, 0xfc, !PT ;  /* 0x000000800f0f2812 */ /* 0x000fe400078efcff */
[----:B------:R-:W-:Y:S02]  /*108420*/  IADD3 R48, P0, PT, R61, R55, RZ ;  /* 0x000000373d307210 */ /* 0x000fe40007f1e0ff */
[----:B------:R-:W-:Y:S01]  /*108430*/  LOP3.LUT R15, R15, 0xffffffbf, RZ, 0xc0, !PT ;  /* 0xffffffbf0f0f7812 */ /* 0x000fe200078ec0ff */
[----:B------:R-:W4:Y:S02]  /*108440*/  LDL R55, [R1+0x14] ;  /* 0x0000140001377983 */ /* 0x000f240000100800 */
[----:B------:R-:W-:Y:S01]  /*108450*/  IMAD.X R49, R18, 0x1, R56, P0 ;  /* 0x0000000112317824 */ /* 0x000fe200000e0638 */
[----:B------:R-:W-:-:S04]  /*108460*/  @P1 LOP3.LUT R15, R15, 0x40, RZ, 0xfc, !PT ;  /* 0x000000400f0f1812 */ /* 0x000fc800078efcff */
[----:B------:R-:W-:Y:S04]  /*108470*/  STL.64 [R1+0x4c60], R48 ;  /* 0x004c603001007387 */ /* 0x000fe80000100a00 */
[----:B------:R-:W4:Y:S01]  /*108480*/  LDL R56, [R1+0x10] ;  /* 0x0000100001387983 */ /* 0x000f220000100800 */
[----:B------:R-:W-:Y:S02]  /*108490*/  LOP3.LUT R15, R15, 0xffffffdf, RZ, 0xc0, !PT ;  /* 0xffffffdf0f0f7812 */ /* 0x000fe400078ec0ff */
[----:B---3--:R-:W-:Y:S01]  /*1084a0*/  ISETP.GE.AND P1, PT, R6, UR21, PT ;  /* 0x0000001506007c0c */ /* 0x008fe2000bf26270 */
[----:B------:R-:W3:Y:S01]  /*1084b0*/  LDCU UR21, c[0x0][0x398] ;  /* 0x00007300ff1577ac */ /* 0x000ee20008000800 */
[----:B------:R-:W-:Y:S02]  /*1084c0*/  IADD3 R6, P0, PT, R61, R57, RZ ;  /* 0x000000393d067210 */ /* 0x000fe40007f1e0ff */
[----:B------:R-:W-:Y:S01]  /*1084d0*/  ISETP.GE.AND P2, PT, R7, UR13, PT ;  /* 0x0000000d07007c0c */ /* 0x000fe2000bf46270 */
[----:B------:R-:W0:Y:S02]  /*1084e0*/  LDCU UR13, c[0x0][0x398] ;  /* 0x00007300ff0d77ac */ /* 0x000e240008000800 */
[----:B------:R-:W-:-:S05]  /*1084f0*/  IMAD.X R7, R18, 0x1, R58, P0 ;  /* 0x0000000112077824 */ /* 0x000fca00000e063a */
[----:B------:R0:W-:Y:S04]  /*108500*/  STL.64 [R1+0x4c78], R6 ;  /* 0x004c780601007387 */ /* 0x0001e80000100a00 */
[----:B0-----:R-:W3:Y:S04]  /*108510*/  LDL.LU R7, [R1+0x653c] ;  /* 0x00653c0001077983 */ /* 0x001ee80000300800 */
[----:B------:R-:W3:Y:S01]  /*108520*/  LDL.LU R6, [R1+0x6540] ;  /* 0x0065400001067983 */ /* 0x000ee20000300800 */
[----:B------:R-:W-:Y:S02]  /*108530*/  IADD3 R48, P0, PT, R61, R59, RZ ;  /* 0x0000003b3d307210 */ /* 0x000fe40007f1e0ff */
[----:B------:R-:W-:Y:S01]  /*108540*/  @P2 LOP3.LUT R15, R15, 0x20, RZ, 0xfc, !PT ;  /* 0x000000200f0f2812 */ /* 0x000fe200078efcff */
[----:B------:R-:W3:Y:S02]  /*108550*/  LDL R57, [R1+0xc] ;  /* 0x00000c0001397983 */ /* 0x000ee40000100800 */
[----:B------:R-:W-:Y:S01]  /*108560*/  IMAD.X R49, R18, 0x1, R60, P0 ;  /* 0x0000000112317824 */ /* 0x000fe200000e063c */
[----:B------:R-:W-:Y:S01]  /*108570*/  LOP3.LUT R15, R15, 0xffffffef, RZ, 0xc0, !PT ;  /* 0xffffffef0f0f7812 */ /* 0x000fe200078ec0ff */
[----:B------:R-:W3:Y:S03]  /*108580*/  LDL R58, [R1+0x8] ;  /* 0x00000800013a7983 */ /* 0x000ee60000100800 */
[----:B------:R-:W-:Y:S01]  /*108590*/  @P1 LOP3.LUT R15, R15, 0x10, RZ, 0xfc, !PT ;  /* 0x000000100f0f1812 */ /* 0x000fe200078efcff */
[----:B------:R0:W-:Y:S04]  /*1085a0*/  STL.64 [R1+0x4c80], R48 ;  /* 0x004c803001007387 */ /* 0x0001e80000100a00 */
[----:B0-----:R-:W3:Y:S01]  /*1085b0*/  LDL.LU R49, [R1+0x6544] ;  /* 0x0065440001317983 */ /* 0x001ee20000300800 */
[----:B--2---:R-:W-:Y:S01]  /*1085c0*/  ISETP.GE.AND P1, PT, R5, UR25, PT ;  /* 0x0000001905007c0c */ /* 0x004fe2000bf26270 */
[----:B------:R-:W0:Y:S02]  /*1085d0*/  LDCU UR25, c[0x0][0x398] ;  /* 0x00007300ff1977ac */ /* 0x000e240008000800 */
[----:B------:R-:W2:Y:S01]  /*1085e0*/  LDL.LU R5, [R1+0x6548] ;  /* 0x0065480001057983 */ /* 0x000ea20000300800 */
[----:B----4-:R-:W-:-:S02]  /*1085f0*/  ISETP.GE.AND P2, PT, R8, UR65, PT ;  /* 0x0000004108007c0c */ /* 0x010fc4000bf46270 */
[----:B------:R-:W-:Y:S01]  /*108600*/  LOP3.LUT R15, R15, 0xfffffff7, RZ, 0xc0, !PT ;  /* 0xfffffff70f0f7812 */ /* 0x000fe200078ec0ff */
[----:B------:R-:W4:Y:S01]  /*108610*/  LDL R59, [R1+0x4] ;  /* 0x00000400013b7983 */ /* 0x000f220000100800 */
[----:B------:R-:W-:Y:S01]  /*108620*/  LOP3.LUT R17, R17, 0xffffffdf, RZ, 0xc0, !PT ;  /* 0xffffffdf11117812 */ /* 0x000fe200078ec0ff */
[----:B------:R-:W0:Y:S02]  /*108630*/  LDCU UR65, c[0x0][0x398] ;  /* 0x00007300ff4177ac */ /* 0x000e240008000800 */
[----:B------:R-:W4:Y:S04]  /*108640*/  LDL R60, [R1] ;  /* 0x00000000013c7983 */ /* 0x000f280000100800 */
[----:B------:R-:W4:Y:S02]  /*108650*/  LDL.LU R48, [R1+0x654c] ;  /* 0x00654c0001307983 */ /* 0x000f240000300800 */
[----:B------:R-:W-:-:S02]  /*108660*/  @P2 LOP3.LUT R15, R15, 0x8, RZ, 0xfc, !PT ;  /* 0x000000080f0f2812 */ /* 0x000fc400078efcff */
[----:B------:R-:W4:Y:S02]  /*108670*/  LDL.LU R8, [R1+0x6550] ;  /* 0x0065500001087983 */ /* 0x000f240000300800 */
[----:B------:R-:W-:-:S04]  /*108680*/  LOP3.LUT R15, R15, 0xfffffffb, RZ, 0xc0, !PT ;  /* 0xfffffffb0f0f7812 */ /* 0x000fc800078ec0ff */
[----:B------:R-:W-:-:S04]  /*108690*/  @P1 LOP3.LUT R15, R15, 0x4, RZ, 0xfc, !PT ;  /* 0x000000040f0f1812 */ /* 0x000fc800078efcff */
        /* <DEDUP_REMOVED lines=10> */
[----:B------:R-:W-:-:S04]  /*108740*/  @P2 LOP3.LUT R15, R15, 0x2, RZ, 0xfc, !PT ;  /* 0x000000020f0f2812 */ /* 0x000fc800078efcff */
[----:B------:R-:W-:-:S04]  /*108750*/  LOP3.LUT R15, R15, 0xfffffffe, RZ, 0xc0, !PT ;  /* 0xfffffffe0f0f7812 */ /* 0x000fc800078ec0ff */
[----:B------:R-:W-:Y:S02]  /*108760*/  @P1 LOP3.LUT R15, R15, 0x1, RZ, 0xfc, !PT ;  /* 0x000000010f0f1812 */ /* 0x000fe400078efcff */
[----:B--2---:R-:W-:Y:S01]  /*108770*/  ISETP.GE.AND P1, PT, R5, UR73, PT ;  /* 0x0000004905007c0c */ /* 0x004fe2000bf26270 */
[----:B------:R-:W0:Y:S01]  /*108780*/  LDCU UR73, c[0x0][0x398] ;  /* 0x00007300ff4977ac */ /* 0x000e220008000800 */
[----:B------:R-:W2:Y:S01]  /*108790*/  LDL.LU R5, [R1+0x655c] ;  /* 0x00655c0001057983 */ /* 0x000ea20000300800 */
[----:B------:R-:W-:Y:S02]  /*1087a0*/  IADD3 R50, P2, PT, R61, R57, RZ ;  /* 0x000000393d327210 */ /* 0x000fe40007f5e0ff */
[----:B------:R-:W-:Y:S01]  /*1087b0*/  ISETP.GE.AND P0, PT, R49, UR35, PT ;  /* 0x0000002331007c0c */ /* 0x000fe2000bf06270 */
[----:B------:R-:W0:Y:S02]  /*1087c0*/  LDCU UR35, c[0x0][0x398] ;  /* 0x00007300ff2377ac */ /* 0x000e240008000800 */
[----:B------:R-:W-:Y:S01]  /*1087d0*/  IMAD.X R51, R18, 0x1, R58, P2 ;  /* 0x0000000112337824 */ /* 0x000fe200010e063a */
[----:B----4-:R-:W-:-:S04]  /*1087e0*/  ISETP.GE.AND P2, PT, R48, UR43, PT ;  /* 0x0000002b30007c0c */ /* 0x010fc8000bf46270 */
[----:B------:R-:W-:Y:S01]  /*1087f0*/  STL.64 [R1+0x4ca0], R50 ;  /* 0x004ca03201007387 */ /* 0x000fe20000100a00 */
[----:B------:R-:W-:Y:S01]  /*108800*/  IADD3 R48, P4, PT, R61, R59, RZ ;  /* 0x0000003b3d307210 */ /* 0x000fe20007f9e0ff */
[----:B------:R-:W4:Y:S04]  /*108810*/  LDCU UR43, c[0x0][0x398] ;  /* 0x00007300ff2b77ac */ /* 0x000f280008000800 */
[----:B------:R-:W-:Y:S01]  /*108820*/  IMAD.X R49, R18, 0x1, R60, P4 ;  /* 0x0000000112317824 */ /* 0x000fe200020e063c */
[----:B------:R-:W-:-:S04]  /*108830*/  @P0 LOP3.LUT R16, R16, 0x4000, RZ, 0xfc, !PT ;  /* 0x0000400010100812 */ /* 0x000fc800078efcff */
[----:B------:R-:W-:Y:S01]  /*108840*/  STL.64 [R1+0x4cb0], R48 ;  /* 0x004cb03001007387 */ /* 0x000fe20000100a00 */
[----:B------:R-:W-:Y:S01]  /*108850*/  ISETP.GE.AND P3, PT, R8, UR23, PT ;  /* 0x0000001708007c0c */ /* 0x000fe2000bf66270 */
[----:B------:R-:W0:Y:S01]  /*108860*/  LDCU UR23, c[0x0][0x398] ;  /* 0x00007300ff1777ac */ /* 0x000e220008000800 */
[----:B---3--:R-:W-:Y:S01]  /*108870*/  ISETP.GE.AND P5, PT, R6, UR41, PT ;  /* 0x0000002906007c0c */ /* 0x008fe2000bfa6270 */
[----:B------:R-:W3:Y:S01]  /*108880*/  LDCU UR41, c[0x0][0x398] ;  /* 0x00007300ff2977ac */ /* 0x000ee20008000800 */
[----:B------:R-:W-:Y:S02]  /*108890*/  IADD3 R6, P6, PT, R61, R9, RZ ;  /* 0x000000093d067210 */ /* 0x000fe40007fde0ff */
[----:B------:R-:W-:Y:S01]  /*1088a0*/  ISETP.GE.AND P4, PT, R7, UR11, PT ;  /* 0x0000000b07007c0c */ /* 0x000fe2000bf86270 */
[----:B------:R-:W0:Y:S02]  /*1088b0*/  LDCU UR11, c[0x0][0x398] ;  /* 0x00007300ff0b77ac */ /* 0x000e240008000800 */
[----:B------:R-:W-:-:S05]  /*1088c0*/  IMAD.X R7, R18, 0x1, R11, P6 ;  /* 0x0000000112077824 */ /* 0x000fca00030e060b */
[----:B------:R0:W-:Y:S02]  /*1088d0*/  STL.64 [R1+0x4cb8], R6 ;  /* 0x004cb80601007387 */ /* 0x0001e40000100a00 */
[----:B0-----:R-:W-:-:S05]  /*1088e0*/  IADD3 R6, P0, PT, R61, R10, RZ ;  /* 0x0000000a3d067210 */ /* 0x001fca0007f1e0ff */
[----:B------:R-:W-:Y:S01]  /*1088f0*/  IMAD.X R7, R18, 0x1, R12, P0 ;  /* 0x0000000112077824 */ /* 0x000fe200000e060c */
[----:B--2---:R-:W-:Y:S01]  /*108900*/  ISETP.GE.AND P6, PT, R5, UR55, PT ;  /* 0x0000003705007c0c */ /* 0x004fe2000bfc6270 */
[----:B------:R-:W0:Y:S01]  /*108910*/  LDCU UR55, c[0x0][0x398] ;  /* 0x00007300ff3777ac */ /* 0x000e220008000800 */
[----:B------:R-:W2:Y:S04]  /*108920*/  LDL.LU R5, [R1+0x6560] ;  /* 0x0065600001057983 */ /* 0x000ea80000300800 */
[----:B------:R0:W-:Y:S04]  /*108930*/  STL.64 [R1+0x4cc8], R6 ;  /* 0x004cc80601007387 */ /* 0x0001e80000100a00 */
[----:B------:R-:W2:Y:S04]  /*108940*/  LDL R51, [R1+0x2fe4] ;  /* 0x002fe40001337983 */ /* 0x000ea80000100800 */
[----:B------:R-:W3:Y:S04]  /*108950*/  LDL R50, [R1+0x2fe8] ;  /* 0x002fe80001327983 */ /* 0x000ee80000100800 */
[----:B------:R-:W4:Y:S04]  /*108960*/  LDL R49, [R1+0x2fec] ;  /* 0x002fec0001317983 */ /* 0x000f280000100800 */
[----:B------:R-:W4:Y:S04]  /*108970*/  LDL R48, [R1+0x2ff0] ;  /* 0x002ff00001307983 */ /* 0x000f280000100800 */
[----:B0-----:R-:W4:Y:S04]  /*108980*/  LDL R7, [R1+0x2ff4] ;  /* 0x002ff40001077983 */ /* 0x001f280000100800 */
[----:B------:R-:W4:Y:S04]  /*108990*/  LDL R8, [R1+0x2ff8] ;  /* 0x002ff80001087983 */ /* 0x000f280000100800 */
[----:B------:R-:W4:Y:S04]  /*1089a0*/  LDL R18, [R1+0x2ffc] ;  /* 0x002ffc0001127983 */ /* 0x000f280000100800 */
[----:B------:R-:W4:Y:S04]  /*1089b0*/  LDL R61, [R1+0x3000] ;  /* 0x00300000013d7983 */ /* 0x000f280000100800 */
[----:B------:R-:W4:Y:S04]  /*1089c0*/  LDL R60, [R1+0x3004] ;  /* 0x00300400013c7983 */ /* 0x000f280000100800 */
[----:B------:R-:W1:Y:S04]  /*1089d0*/  LDL R59, [R1+0x3008] ;  /* 0x00300800013b7983 */ /* 0x000e680000100800 */
[----:B------:R-:W4:Y:S04]  /*1089e0*/  LDL R58, [R1+0x2fd0] ;  /* 0x002fd000013a7983 */ /* 0x000f280000100800 */
[----:B------:R-:W4:Y:S04]  /*1089f0*/  LDL R57, [R1+0x2f4c] ;  /* 0x002f4c0001397983 */ /* 0x000f280000100800 */
[----:B------:R-:W4:Y:S04]  /*108a00*/  LDL R55, [R1+0x2fd4] ;  /* 0x002fd40001377983 */ /* 0x000f280000100800 */
[----:B------:R-:W4:Y:S04]  /*108a10*/  LDL R54, [R1+0x2fd8] ;  /* 0x002fd80001367983 */ /* 0x000f280000100800 */
[----:B------:R-:W4:Y:S04]  /*108a20*/  LDL R53, [R1+0x2fdc] ;  /* 0x002fdc0001357983 */ /* 0x000f280000100800 */
[----:B------:R-:W4:Y:S01]  /*108a30*/  LDL R52, [R1+0x2fe0] ;  /* 0x002fe00001347983 */ /* 0x000f220000100800 */
[----:B------:R-:W-:-:S04]  /*108a40*/  LOP3.LUT R16, R16, 0xffffdfff, RZ, 0xc0, !PT ;  /* 0xffffdfff10107812 */ /* 0x000fc800078ec0ff */
[----:B------:R-:W-:-:S04]  /*108a50*/  @P1 LOP3.LUT R16, R16, 0x2000, RZ, 0xfc, !PT ;  /* 0x0000200010101812 */ /* 0x000fc800078efcff */
[----:B------:R-:W-:-:S04]  /*108a60*/  LOP3.LUT R16, R16, 0xffff7fff, RZ, 0xc0, !PT ;  /* 0xffff7fff10107812 */ /* 0x000fc800078ec0ff */
[----:B------:R-:W-:Y:S02]  /*108a70*/  @P2 LOP3.LUT R16, R16, 0x8000, RZ, 0xfc, !PT ;  /* 0x0000800010102812 */ /* 0x000fe400078efcff */
[----:B------:R-:W-:Y:S02]  /*108a80*/  LOP3.LUT P1, RZ, R15, 0x4000000, RZ, 0xc0, !PT ;  /* 0x040000000fff7812 */ /* 0x000fe4000782c0ff */
[----:B------:R-:W-:-:S04]  /*108a90*/  LOP3.LUT R16, R16, 0xfffeffff, RZ, 0xc0, !PT ;  /* 0xfffeffff10107812 */ /* 0x000fc800078ec0ff */
[----:B------:R-:W-:Y:S02]  /*108aa0*/  @P3 LOP3.LUT R16, R16, 0x10000, RZ, 0xfc, !PT ;  /* 0x0001000010103812 */ /* 0x000fe400078efcff */
[----:B------:R-:W-:Y:S02]  /*108ab0*/  LOP3.LUT R47, R47, 0x7fffffff, RZ, 0xc0, !PT ;  /* 0x7fffffff2f2f7812 */ /* 0x000fe400078ec0ff */
[----:B------:R-:W-:Y:S02]  /*108ac0*/  LOP3.LUT P0, RZ, R15, 0x2000000, RZ, 0xc0, !PT ;  /* 0x020000000fff7812 */ /* 0x000fe4000780c0ff */
[----:B--2---:R-:W-:Y:S01]  /*108ad0*/  ISETP.LT.AND P3, PT, R51, UR30, !P1 ;  /* 0x0000001e33007c0c */ /* 0x004fe2000cf61270 */
[----:B------:R-:W0:Y:S01]  /*108ae0*/  LDCU UR30, c[0x0][0x398] ;  /* 0x00007300ff1e77ac */ /* 0x000e220008000800 */
[----:B---3--:R-:W-:Y:S01]  /*108af0*/  ISETP.LT.AND P2, PT, R50, UR6, !P1 ;  /* 0x0000000632007c0c */ /* 0x008fe2000cf41270 */
[----:B------:R-:W2:Y:S10]  /*108b00*/  LDCU UR6, c[0x0][0x398] ;  /* 0x00007300ff0677ac */ /* 0x000eb40008000800 */
[----:B------:R-:W-:-:S02]  /*108b10*/  @P3 LOP3.LUT R17, R17, 0x20, RZ, 0xfc, !PT ;  /* 0x0000002011113812 */ /* 0x000fc400078efcff */
[----:B----4-:R-:W-:Y:S01]  /*108b20*/  ISETP.LT.AND P3, PT, R49, UR5, !P1 ;  /* 0x0000000531007c0c */ /* 0x010fe2000cf61270 */
[----:B------:R-:W3:Y:S01]  /*108b30*/  LDCU UR5, c[0x0][0x398] ;  /* 0x00007300ff0577ac */ /* 0x000ee20008000800 */
[----:B------:R-:W-:-:S04]  /*108b40*/  LOP3.LUT R17, R17, 0xffffffef, RZ, 0xc0, !PT ;  /* 0xffffffef11117812 */ /* 0x000fc800078ec0ff */
[----:B------:R-:W-:Y:S02]  /*108b50*/  @P2 LOP3.LUT R17, R17, 0x10, RZ, 0xfc, !PT ;  /* 0x0000001011112812 */ /* 0x000fe400078efcff */
[----:B0-----:R-:W-:Y:S01]  /*108b60*/  ISETP.LT.AND P2, PT, R48, UR30, !P1 ;  /* 0x0000001e30007c0c */ /* 0x001fe2000cf41270 */
[----:B------:R-:W0:Y:S01]  /*108b70*/  LDCU UR30, c[0x0][0x398] ;  /* 0x00007300ff1e77ac */ /* 0x000e220008000800 */
[----:B------:R-:W-:-:S04]  /*108b80*/  LOP3.LUT R17, R17, 0xfffffff7, RZ, 0xc0, !PT ;  /* 0xfffffff711117812 */ /* 0x000fc800078ec0ff */
[----:B------:R-:W-:-:S04]  /*108b90*/  @P3 LOP3.LUT R17, R17, 0x8, RZ, 0xfc, !PT ;  /* 0x0000000811113812 */ /* 0x000fc800078efcff */
[----:B------:R-:W-:Y:S02]  /*108ba0*/  LOP3.LUT R17, R17, 0xfffffffb, RZ, 0xc0, !PT ;  /* 0xfffffffb11117812 */ /* 0x000fe400078ec0ff */
[----:B---3--:R-:W-:Y:S01]  /*108bb0*/  ISETP.LT.AND P3, PT, R7, UR5, !P1 ;  /* 0x0000000507007c0c */ /* 0x008fe2000cf61270 */
[----:B------:R-:W3:Y:S01]  /*108bc0*/  LDCU UR5, c[0x0][0x398] ;  /* 0x00007300ff0577ac */ /* 0x000ee20008000800 */
[----:B------:R-:W-:Y:S02]  /*108bd0*/  @P2 LOP3.LUT R17, R17, 0x4, RZ, 0xfc, !PT ;  /* 0x0000000411112812 */ /* 0x000fe400078efcff */
[----:B--2---:R-:W-:Y:S01]  /*108be0*/  ISETP.LT.AND P2, PT, R8, UR6, !P1 ;  /* 0x0000000608007c0c */ /* 0x004fe2000cf41270 */
[----:B------:R-:W2:Y:S01]  /*108bf0*/  LDCU UR6, c[0x0][0x398] ;  /* 0x00007300ff0677ac */ /* 0x000ea20008000800 */
[----:B------:R-:W-:-:S07]  /*108c00*/  LOP3.LUT R17, R17, 0xfffffffd, RZ, 0xc0, !PT ;  /* 0xfffffffd11117812 */ /* 0x000fce00078ec0ff */
[----:B------:R-:W-:Y:S02]  /*108c10*/  @P3 LOP3.LUT R17, R17, 0x2, RZ, 0xfc, !PT ;  /* 0x0000000211113812 */ /* 0x000fe400078efcff */
[----:B------:R-:W-:Y:S01]  /*108c20*/  ISETP.LT.AND P3, PT, R18, UR7, !P1 ;  /* 0x0000000712007c0c */ /* 0x000fe2000cf61270 */
[----:B------:R-:W4:Y:S01]  /*108c30*/  LDCU UR7, c[0x0][0x398] ;  /* 0x00007300ff0777ac */ /* 0x000f220008000800 */
[----:B------:R-:W-:-:S04]  /*108c40*/  LOP3.LUT R17, R17, 0xfffffffe, RZ, 0xc0, !PT ;  /* 0xfffffffe11117812 */ /* 0x000fc800078ec0ff */
[----:B------:R-:W-:Y:S02]  /*108c50*/  @P2 LOP3.LUT R17, R17, 0x1, RZ, 0xfc, !PT ;  /* 0x0000000111112812 */ /* 0x000fe400078efcff */
[----:B------:R-:W-:Y:S01]  /*108c60*/  ISETP.LT.AND P2, PT, R61, UR11, !P1 ;  /* 0x0000000b3d007c0c */ /* 0x000fe2000cf41270 */
[----:B------:R-:W0:Y:S04]  /*108c70*/  LDCU UR11, c[0x0][0x398] ;  /* 0x00007300ff0b77ac */ /* 0x000e280008000800 */
[----:B------:R-:W-:Y:S02]  /*108c80*/  @P3 LOP3.LUT R47, R47, 0x80000000, RZ, 0xfc, !PT ;  /* 0x800000002f2f3812 */ /* 0x000fe400078efcff */
[----:B------:R-:W-:Y:S01]  /*108c90*/  ISETP.LT.AND P3, PT, R60, UR13, !P1 ;  /* 0x0000000d3c007c0c */ /* 0x000fe2000cf61270 */
        /* <DEDUP_REMOVED lines=77> */
[----:B------:R-:W-:Y:S02]  /*109170*/  LOP3.LUT R47, R47, 0xfffff7ff, RZ, 0xc0, !PT ;  /* 0xfffff7ff2f2f7812 */ /* 0x000fe400078ec0ff */
[----:B------:R-:W-:Y:S02]  /*109180*/  LOP3.LUT P1, RZ, R15, 0x1000000, RZ, 0xc0, !PT ;  /* 0x010000000fff7812 */ /* 0x000fe4000782c0ff */
        /* <DEDUP_REMOVED lines=44> */
[----:B------:R-:W-:Y:S02]  /*109450*/  LOP3.LUT R46, R46, 0x7fffffff, RZ, 0xc0, !PT ;  /* 0x7fffffff2e2e7812 */ /* 0x000fe400078ec0ff */
[----:B------:R-:W-:Y:S02]  /*109460*/  @P3 LOP3.LUT R47, R47, 0x1, RZ, 0xfc, !PT ;  /* 0x000000012f2f3812 */ /* 0x000fe400078efcff */
[----:B------:R-:W-:Y:S01]  /*109470*/  ISETP.LT.AND P3, PT, R61, UR71, !P1 ;  /* 0x000000473d007c0c */ /* 0x000fe2000cf61270 */
[----:B------:R-:W0:Y:S04]  /*109480*/  LDCU UR71, c[0x0][0x398] ;  /* 0x00007300ff4777ac */ /* 0x000e280008000800 */
        /* <DEDUP_REMOVED lines=17> */
[----:B------:R-:W-:Y:S02]  /*1095a0*/  LOP3.LUT P0, RZ, R15, 0x800000, RZ, 0xc0, !PT ;  /* 0x008000000fff7812 */ /* 0x000fe4000780c0ff */
[----:B------:R-:W-:-:S04]  /*1095b0*/  LOP3.LUT R46, R46, 0xfbffffff, RZ, 0xc0, !PT ;  /* 0xfbffffff2e2e7812 */ /* 0x000fc800078ec0ff */
[----:B------:R-:W-:Y:S02]  /*1095c0*/  @P1 LOP3.LUT R46, R46, 0x4000000, RZ, 0xfc, !PT ;  /* 0x040000002e2e1812 */ /* 0x000fe400078efcff */
[----:B------:R-:W-:Y:S01]  /*1095d0*/  ISETP.LT.AND P1, PT, R51, UR68, !P0 ;  /* 0x0000004433007c0c */ /* 0x000fe2000c721270 */
[----:B------:R-:W1:Y:S01]  /*1095e0*/  LDCU UR68, c[0x0][0x398] ;  /* 0x00007300ff4477ac */ /* 0x000e620008000800 */
[----:B0-----:R-:W-:Y:S02]  /*1095f0*/  ISETP.LT.AND P3, PT, R55, UR51, !P0 ;  /* 0x0000003337007c0c */ /* 0x001fe4000c761270 */
[----:B------:R-:W-:Y:S01]  /*109600*/  LOP3.LUT R46, R46, 0xffdfffff, RZ, 0xc0, !PT ;  /* 0xffdfffff2e2e7812 */ /* 0x000fe200078ec0ff */
[----:B------:R-:W0:Y:S01]  /*109610*/  LDCU UR51, c[0x0][0x398] ;  /* 0x00007300ff3377ac */ /* 0x000e220008000800 */
[----:B------:R-:W-:Y:S01]  /*109620*/  ISETP.LT.AND P2, PT, R54, UR33, !P0 ;  /* 0x0000002136007c0c */ /* 0x000fe2000c741270 */
[----:B------:R-:W0:Y:S06]  /*109630*/  LDCU UR33, c[0x0][0x398] ;  /* 0x00007300ff2177ac */ /* 0x000e2c0008000800 */
[----:B------:R-:W-:-:S04]  /*109640*/  @P1 LOP3.LUT R46, R46, 0x200000, RZ, 0xfc, !PT ;  /* 0x002000002e2e1812 */ /* 0x000fc800078efcff */
        /* <DEDUP_REMOVED lines=48> */
[----:B------:R-:W-:Y:S02]  /*109950*/  LOP3.LUT R46, R46, 0xffffefff, RZ, 0xc0, !PT ;  /* 0xffffefff2e2e7812 */ /* 0x000fe400078ec0ff */
[----:B-1----:R-:W-:Y:S01]  /*109960*/  ISETP.LT.AND P0, PT, R57, UR25, !P0 ;  /* 0x0000001939007c0c */ /* 0x002fe2000c701270 */
[----:B------:R-:W1:Y:S01]  /*109970*/  LDCU UR25, c[0x0][0x398] ;  /* 0x00007300ff1977ac */ /* 0x000e620008000800 */
[----:B------:R-:W-:Y:S02]  /*109980*/  @P3 LOP3.LUT R46, R46, 0x1000, RZ, 0xfc, !PT ;  /* 0x000010002e2e3812 */ /* 0x000fe400078efcff */
[----:B------:R-:W-:Y:S02]  /*109990*/  LOP3.LUT P1, RZ, R15, 0x400000, RZ, 0xc0, !PT ;  /* 0x004000000fff7812 */ /* 0x000fe4000782c0ff */
        /* <DEDUP_REMOVED lines=10> */
[----:B------:R-:W-:Y:S02]  /*109a40*/  LOP3.LUT R46, R46, 0xfffffdff, RZ, 0xc0, !PT ;  /* 0xfffffdff2e2e7812 */ /* 0x000fe400078ec0ff */
[----:B0-----:R-:W-:Y:S01]  /*109a50*/  ISETP.LT.AND P2, PT, R54, UR16, !P1 ;  /* 0x0000001036007c0c */ /* 0x001fe2000cf41270 */
[----:B------:R-:W0:Y:S01]  /*109a60*/  LDCU UR16, c[0x0][0x398] ;  /* 0x00007300ff1077ac */ /* 0x000e220008000800 */
[----:B------:R-:W-:Y:S02]  /*109a70*/  @P3 LOP3.LUT R46, R46, 0x200, RZ, 0xfc, !PT ;  /* 0x000002002e2e3812 */ /* 0x000fe400078efcff */
[----:B------:R-:W-:Y:S01]  /*109a80*/  ISETP.LT.AND P3, PT, R53, UR33, !P1 ;  /* 0x0000002135007c0c */ /* 0x000fe2000cf61270 */
[----:B------:R-:W0:Y:S01]  /*109a90*/  LDCU UR33, c[0x0][0x398] ;  /* 0x00007300ff2177ac */ /* 0x000e220008000800 */
[----:B------:R-:W-:-:S07]  /*109aa0*/  LOP3.LUT R46, R46, 0xfffffeff, RZ, 0xc0, !PT ;  /* 0xfffffeff2e2e7812 */ /* 0x000fce00078ec0ff */
[----:B------:R-:W-:Y:S02]  /*109ab0*/  @P2 LOP3.LUT R46, R46, 0x100, RZ, 0xfc, !PT ;  /* 0x000001002e2e2812 */ /* 0x000fe400078efcff */
[----:B-1----:R-:W-:Y:S01]  /*109ac0*/  ISETP.LT.AND P2, PT, R52, UR25, !P1 ;  /* 0x0000001934007c0c */ /* 0x002fe2000cf41270 */
[----:B------:R-:W1:Y:S01]  /*109ad0*/  LDCU UR25, c[0x0][0x398] ;  /* 0x00007300ff1977ac */ /* 0x000e620008000800 */
[----:B------:R-:W-:-:S04]  /*109ae0*/  LOP3.LUT R46, R46, 0xffffff7f, RZ, 0xc0, !PT ;  /* 0xffffff7f2e2e7812 */ /* 0x000fc800078ec0ff */
[----:B------:R-:W-:-:S04]  /*109af0*/  @P3 LOP3.LUT R46, R46, 0x80, RZ, 0xfc, !PT ;  /* 0x000000802e2e3812 */ /* 0x000fc800078efcff */
[----:B------:R-:W-:-:S04]  /*109b00*/  LOP3.LUT R46, R46, 0xffffffbf, RZ, 0xc0, !PT ;  /* 0xffffffbf2e2e7812 */ /* 0x000fc800078ec0ff */
[----:B------:R-:W-:Y:S02]  /*109b10*/  @P2 LOP3.LUT R46, R46, 0x40, RZ, 0xfc, !PT ;  /* 0x000000402e2e2812 */ /* 0x000fe400078efcff */
[----:B0-----:R-:W-:Y:S01]  /*109b20*/  ISETP.LT.AND P2, PT, R50, UR33, !P1 ;  /* 0x0000002132007c0c */ /* 0x001fe2000cf41270 */
[----:B------:R-:W0:Y:S01]  /*109b30*/  LDCU UR33, c[0x0][0x398] ;  /* 0x00007300ff2177ac */ /* 0x000e220008000800 */
[----:B---3--:R-:W-:Y:S02]  /*109b40*/  ISETP.LT.AND P3, PT, R49, UR5, !P1 ;  /* 0x0000000531007c0c */ /* 0x008fe4000cf61270 */
[----:B------:R-:W-:Y:S01]  /*109b50*/  LOP3.LUT R46, R46, 0xffffffef, RZ, 0xc0, !PT ;  /* 0xffffffef2e2e7812 */ /* 0x000fe200078ec0ff */
[----:B------:R-:W3:Y:S08]  /*109b60*/  LDCU UR5, c[0x0][0x398] ;  /* 0x00007300ff0577ac */ /* 0x000ef00008000800 */
[----:B------:R-:W-:-:S02]  /*109b70*/  @P2 LOP3.LUT R46, R46, 0x10, RZ, 0xfc, !PT ;  /* 0x000000102e2e2812 */ /* 0x000fc400078efcff */
[----:B-1----:R-:W-:Y:S01]  /*109b80*/  ISETP.LT.AND P2, PT, R48, UR25, !P1 ;  /* 0x0000001930007c0c */ /* 0x002fe2000cf41270 */
[----:B------:R-:W1:Y:S01]  /*109b90*/  LDCU UR25, c[0x0][0x398] ;  /* 0x00007300ff1977ac */ /* 0x000e620008000800 */
[----:B------:R-:W-:-:S04]  /*109ba0*/  LOP3.LUT R46, R46, 0xfffffff7, RZ, 0xc0, !PT ;  /* 0xfffffff72e2e7812 */ /* 0x000fc800078ec0ff */
[----:B------:R-:W-:Y:S02]  /*109bb0*/  @P3 LOP3.LUT R46, R46, 0x8, RZ, 0xfc, !PT ;  /* 0x000000082e2e3812 */ /* 0x000fe400078efcff */
[----:B------:R-:W-:Y:S01]  /*109bc0*/  ISETP.LT.AND P3, PT, R7, UR16, !P1 ;  /* 0x0000001007007c0c */ /* 0x000fe2000cf61270 */
[----:B------:R-:W0:Y:S01]  /*109bd0*/  LDCU UR16, c[0x0][0x398] ;  /* 0x00007300ff1077ac */ /* 0x000e220008000800 */
[----:B------:R-:W-:-:S04]  /*109be0*/  LOP3.LUT R46, R46, 0xfffffffb, RZ, 0xc0, !PT ;  /* 0xfffffffb2e2e7812 */ /* 0x000fc800078ec0ff */
[----:B------:R-:W-:-:S04]  /*109bf0*/  @P2 LOP3.LUT R46, R46, 0x4, RZ, 0xfc, !PT ;  /* 0x000000042e2e2812 */ /* 0x000fc800078efcff */
[----:B------:R-:W-:Y:S02]  /*109c00*/  LOP3.LUT R46, R46, 0xfffffffd, RZ, 0xc0, !PT ;  /* 0xfffffffd2e2e7812 */ /* 0x000fe400078ec0ff */
[----:B-1----:R-:W-:Y:S01]  /*109c10*/  ISETP.LT.AND P2, PT, R8, UR25, !P1 ;  /* 0x0000001908007c0c */ /* 0x002fe2000cf41270 */
[----:B------:R-:W1:Y:S01]  /*109c20*/  LDCU UR25, c[0x0][0x398] ;  /* 0x00007300ff1977ac */ /* 0x000e620008000800 */
[----:B------:R-:W-:Y:S02]  /*109c30*/  @P3 LOP3.LUT R46, R46, 0x2, RZ, 0xfc, !PT ;  /* 0x000000022e2e3812 */ /* 0x000fe400078efcff */
[----:B---3--:R-:W-:Y:S01]  /*109c40*/  ISETP.LT.AND P3, PT, R18, UR5, !P1 ;  /* 0x0000000512007c0c */ /* 0x008fe2000cf61270 */
[----:B------:R-:W3:Y:S01]  /*109c50*/  LDCU UR5, c[0x0][0x398] ;  /* 0x00007300ff0577ac */ /* 0x000ee20008000800 */
[----:B------:R-:W-:Y:S02]  /*109c60*/  LOP3.LUT R46, R46, 0xfffffffe, RZ, 0xc0, !PT ;  /* 0xfffffffe2e2e7812 */ /* 0x000fe400078ec0ff */
[----:B------:R-:W-:-:S05]  /*109c70*/  LOP3.LUT R45, R45, 0x7fffffff, RZ, 0xc0, !PT ;  /* 0x7fffffff2d2d7812 */ /* 0x000fca00078ec0ff */
[----:B------:R-:W-:Y:S02]  /*109c80*/  @P2 LOP3.LUT R46, R46, 0x1, RZ, 0xfc, !PT ;  /* 0x000000012e2e2812 */ /* 0x000fe400078efcff */
[----:B0-----:R-:W-:Y:S01]  /*109c90*/  ISETP.LT.AND P2, PT, R61, UR33, !P1 ;  /* 0x000000213d007c0c */ /* 0x001fe2000cf41270 */
[----:B------:R-:W0:Y:S01]  /*109ca0*/  LDCU UR33, c[0x0][0x398] ;  /* 0x00007300ff2177ac */ /* 0x000e220008000800 */
        /* <DEDUP_REMOVED lines=17> */
[----:B------:R-:W-:Y:S02]  /*109dc0*/  LOP3.LUT P0, RZ, R15, 0x200000, RZ, 0xc0, !PT ;  /* 0x002000000fff7812 */ /* 0x000fe4000780c0ff */
[----:B------:R-:W-:-:S04]  /*109dd0*/  LOP3.LUT R45, R45, 0xfbffffff, RZ, 0xc0, !PT ;  /* 0xfbffffff2d2d7812 */ /* 0x000fc800078ec0ff */
[----:B------:R-:W-:Y:S02]  /*109de0*/  @P2 LOP3.LUT R45, R45, 0x4000000, RZ, 0xfc, !PT ;  /* 0x040000002d2d2812 */ /* 0x000fe400078efcff */
[----:B------:R-:W-:Y:S01]  /*109df0*/  ISETP.LT.AND P2, PT, R51, UR58, !P0 ;  /* 0x0000003a33007c0c */ /* 0x000fe2000c741270 */
[----:B------:R-:W0:Y:S01]  /*109e00*/  LDCU UR58, c[0x0][0x398] ;  /* 0x00007300ff3a77ac */ /* 0x000e220008000800 */
[----:B----4-:R-:W-:Y:S02]  /*109e10*/  ISETP.LT.AND P3, PT, R55, UR7, !P0 ;  /* 0x0000000737007c0c */ /* 0x010fe4000c761270 */
[----:B------:R-:W-:Y:S01]  /*109e20*/  LOP3.LUT R45, R45, 0xffdfffff, RZ, 0xc0, !PT ;  /* 0xffdfffff2d2d7812 */ /* 0x000fe200078ec0ff */
[----:B------:R-:W4:Y:S08]  /*109e30*/  LDCU UR7, c[0x0][0x398] ;  /* 0x00007300ff0777ac */ /* 0x000f300008000800 */
        /* <DEDUP_REMOVED lines=120> */
[----:B------:R-:W-:Y:S02]  /*10a5c0*/  LOP3.LUT R44, R44, 0xf7ffffff, RZ, 0xc0, !PT ;  /* 0xf7ffffff2c2c7812 */ /* 0x000fe400078ec0ff */
[----:B------:R-:W-:Y:S02]  /*10a5d0*/  LOP3.LUT P0, RZ, R15, 0x80000, RZ, 0xc0, !PT ;  /* 0x000800000fff7812 */ /* 0x000fe4000780c0ff */
        /* <DEDUP_REMOVED lines=61> */
[----:B---3--:R-:W-:Y:S01]  /*10a9b0*/  ISETP.LT.AND P0, PT, R57, UR5, !P0 ;  /* 0x0000000539007c0c */ /* 0x008fe2000c701270 */
[----:B------:R-:W3:Y:S01]  /*10a9c0*/  LDCU UR5, c[0x0][0x398] ;  /* 0x00007300ff0577ac */ /* 0x000ee20008000800 */
        /* <DEDUP_REMOVED lines=28> */
[----:B------:R-:W2:Y:S01]  /*10ab90*/  LDCU UR58, c[0x0][0x398] ;  /* 0x00007300ff3a77ac */ /* 0x000ea20008000800 */
[----:B------:R-:W-:-:S04]  /*10aba0*/  LOP3.LUT R44, R44, 0xffffffef, RZ, 0xc0, !PT ;  /* 0xffffffef2c2c7812 */ /* 0x000fc800078ec0ff */
[----:B------:R-:W-:-:S04]  /*10abb0*/  @P3 LOP3.LUT R44, R44, 0x10, RZ, 0xfc, !PT ;  /* 0x000000102c2c3812 */ /* 0x000fc800078efcff */
[----:B------:R-:W-:Y:S02]  /*10abc0*/  LOP3.LUT R44, R44, 0xfffffff7, RZ, 0xc0, !PT ;  /* 0xfffffff72c2c7812 */ /* 0x000fe400078ec0ff */
[----:B0-----:R-:W-:Y:S01]  /*10abd0*/  ISETP.LT.AND P3, PT, R48, UR19, !P2 ;  /* 0x0000001330007c0c */ /* 0x001fe2000d761270 */
[----:B------:R-:W0:Y:S01]  /*10abe0*/  LDCU UR19, c[0x0][0x398] ;  /* 0x00007300ff1377ac */ /* 0x000e220008000800 */
[----:B------:R-:W-:Y:S02]  /*10abf0*/  @P1 LOP3.LUT R44, R44, 0x8, RZ, 0xfc, !PT ;  /* 0x000000082c2c1812 */ /* 0x000fe400078efcff */
[----:B-1----:R-:W-:Y:S01]  /*10ac00*/  ISETP.LT.AND P1, PT, R7, UR21, !P2 ;  /* 0x0000001507007c0c */ /* 0x002fe2000d721270 */
[----:B------:R-:W1:Y:S01]  /*10ac10*/  LDCU UR21, c[0x0][0x398] ;  /* 0x00007300ff1577ac */ /* 0x000e620008000800 */
[----:B------:R-:W-:-:S07]  /*10ac20*/  LOP3.LUT R44, R44, 0xfffffffb, RZ, 0xc0, !PT ;  /* 0xfffffffb2c2c7812 */ /* 0x000fce00078ec0ff */
[----:B------:R-:W-:Y:S02]  /*10ac30*/  @P3 LOP3.LUT R44, R44, 0x4, RZ, 0xfc, !PT ;  /* 0x000000042c2c3812 */ /* 0x000fe400078efcff */
[----:B--2---:R-:W-:Y:S01]  /*10ac40*/  ISETP.LT.AND P3, PT, R8, UR58, !P2 ;  /* 0x0000003a08007c0c */ /* 0x004fe2000d761270 */
[----:B------:R-:W2:Y:S01]  /*10ac50*/  LDCU UR58, c[0x0][0x398] ;  /* 0x00007300ff3a77ac */ /* 0x000ea20008000800 */
        /* <DEDUP_REMOVED lines=22> */
[----:B------:R-:W-:Y:S02]  /*10adc0*/  LOP3.LUT R43, R43, 0xf7ffffff, RZ, 0xc0, !PT ;  /* 0xf7ffffff2b2b7812 */ /* 0x000fe400078ec0ff */
[----:B-1----:R-:W-:Y:S01]  /*10add0*/  ISETP.LT.AND P2, PT, R57, UR27, !P2 ;  /* 0x0000001b39007c0c */ /* 0x002fe2000d741270 */
[----:B------:R-:W1:Y:S01]  /*10ade0*/  LDCU UR27, c[0x0][0x398] ;  /* 0x00007300ff1b77ac */ /* 0x000e620008000800 */
        /* <DEDUP_REMOVED lines=50> */
[----:B----4-:R-:W-:Y:S01]  /*10b110*/  ISETP.LT.AND P3, PT, R60, UR7, !P0 ;  /* 0x000000073c007c0c */ /* 0x010fe2000c761270 */
[----:B------:R-:W4:Y:S01]  /*10b120*/  LDCU UR7, c[0x0][0x398] ;  /* 0x00007300ff0777ac */ /* 0x000f220008000800 */
        /* <DEDUP_REMOVED lines=152> */
[----:B--2---:R-:W-:Y:S01]  /*10bab0*/  ISETP.LT.AND P2, PT, R54, UR58, !P1 ;  /* 0x0000003a36007c0c */ /* 0x004fe2000cf41270 */
[----:B------:R-:W2:Y:S06]  /*10bac0*/  LDCU UR58, c[0x0][0x398] ;  /* 0x00007300ff3a77ac */ /* 0x000eac0008000800 */
        /* <DEDUP_REMOVED lines=15> */
[----:B--2---:R-:W-:Y:S01]  /*10bbc0*/  ISETP.LT.AND P3, PT, R49, UR58, !P1 ;  /* 0x0000003a31007c0c */ /* 0x004fe2000cf61270 */
[----:B------:R-:W2:Y:S01]  /*10bbd0*/  LDCU UR58, c[0x0][0x398] ;  /* 0x00007300ff3a77ac */ /* 0x000ea20008000800 */
        /* <DEDUP_REMOVED lines=16> */
[----:B------:R-:W-:Y:S02]  /*10bce0*/  LOP3.LUT R42, R42, 0xfffffffe, RZ, 0xc0, !PT ;  /* 0xfffffffe2a2a7812 */ /* 0x000fe400078ec0ff */
[----:B------:R-:W-:Y:S02]  /*10bcf0*/  LOP3.LUT R41, R41, 0x7fffffff, RZ, 0xc0, !PT ;  /* 0x7fffffff29297812 */ /* 0x000fe400078ec0ff */
[----:B------:R-:W-:Y:S02]  /*10bd00*/  @P2 LOP3.LUT R42, R42, 0x1, RZ, 0xfc, !PT ;  /* 0x000000012a2a2812 */ /* 0x000fe400078efcff */
[----:B-1----:R-:W-:Y:S01]  /*10bd10*/  ISETP.LT.AND P2, PT, R61, UR62, !P1 ;  /* 0x0000003e3d007c0c */ /* 0x002fe2000cf41270 */
[----:B------:R-:W1:Y:S04]  /*10bd20*/  LDCU UR62, c[0x0][0x398] ;  /* 0x00007300ff3e77ac */ /* 0x000e680008000800 */
        /* <DEDUP_REMOVED lines=9> */
[----:B--2---:R-:W-:Y:S01]  /*10bdc0*/  ISETP.LT.AND P2, PT, R58, UR58, !P1 ;  /* 0x0000003a3a007c0c */ /* 0x004fe2000cf41270 */
[----:B------:R-:W2:Y:S01]  /*10bdd0*/  LDCU UR58, c[0x0][0x398] ;  /* 0x00007300ff3a77ac */ /* 0x000ea20008000800 */
[----:B------:R-:W-:-:S04]  /*10bde0*/  LOP3.LUT R41, R41, 0xefffffff, RZ, 0xc0, !PT ;  /* 0xefffffff29297812 */ /* 0x000fc800078ec0ff */
[----:B------:R-:W-:Y:S02]  /*10bdf0*/  @P3 LOP3.LUT R41, R41, 0x10000000, RZ, 0xfc, !PT ;  /* 0x1000000029293812 */ /* 0x000fe400078efcff */
[----:B-1----:R-:W-:Y:S01]  /*10be00*/  ISETP.LT.AND P1, PT, R57, UR62, !P1 ;  /* 0x0000003e39007c0c */ /* 0x002fe2000cf21270 */
[----:B------:R-:W1:Y:S01]  /*10be10*/  LDCU UR62, c[0x0][0x398] ;  /* 0x00007300ff3e77ac */ /* 0x000e620008000800 */
        /* <DEDUP_REMOVED lines=267> */
[----:B-1----:R-:W-:Y:S02]  /*10ced0*/  ISETP.LT.AND P3, PT, R55, UR56, !P0 ;  /* 0x0000003837007c0c */ /* 0x002fe4000c761270 */
[----:B------:R-:W-:Y:S01]  /*10cee0*/  LOP3.LUT R39, R39, 0xffdfffff, RZ, 0xc0, !PT ;  /* 0xffdfffff27277812 */ /* 0x000fe200078ec0ff */
[----:B------:R-:W1:Y:S01]  /*10cef0*/  LDCU UR56, c[0x0][0x398] ;  /* 0x00007300ff3877ac */ /* 0x000e620008000800 */
[----:B--2---:R-:W-:Y:S01]  /*10cf00*/  ISETP.LT.AND P2, PT, R54, UR70, !P0 ;  /* 0x0000004636007c0c */ /* 0x004fe2000c741270 */
[----:B------:R-:W2:Y:S06]  /*10cf10*/  LDCU UR70, c[0x0][0x398] ;  /* 0x00007300ff4677ac */ /* 0x000eac0008000800 */
[----:B------:R-:W-:-:S04]  /*10cf20*/  @P1 LOP3.LUT R39, R39, 0x200000, RZ, 0xfc, !PT ;  /* 0x0020000027271812 */ /* 0x000fc800078efcff */
[----:B------:R-:W-:-:S04]  /*10cf30*/  LOP3.LUT R39, R39, 0xfdffffff, RZ, 0xc0, !PT ;  /* 0xfdffffff27277812 */ /* 0x000fc800078ec0ff */
[----:B------:R-:W-:-:S04]  /*10cf40*/  @P3 LOP3.LUT R39, R39, 0x2000000, RZ, 0xfc, !PT ;  /* 0x0200000027273812 */ /* 0x000fc800078efcff */
[----:B------:R-:W-:-:S04]  /*10cf50*/  LOP3.LUT R39, R39, 0xfeffffff, RZ, 0xc0, !PT ;  /* 0xfeffffff27277812 */ /* 0x000fc800078ec0ff */
[----:B------:R-:W-:Y:S02]  /*10cf60*/  @P2 LOP3.LUT R39, R39, 0x1000000, RZ, 0xfc, !PT ;  /* 0x0100000027272812 */ /* 0x000fe400078efcff */
[----:B0-----:R-:W-:Y:S01]  /*10cf70*/  ISETP.LT.AND P2, PT, R53, UR57, !P0 ;  /* 0x0000003935007c0c */ /* 0x001fe2000c741270 */
[----:B------:R-:W0:Y:S01]  /*10cf80*/  LDCU UR57, c[0x0][0x398] ;  /* 0x00007300ff3977ac */ /* 0x000e220008000800 */
[----:B------:R-:W-:Y:S02]  /*10cf90*/  ISETP.LT.AND P3, PT, R52, UR58, !P0 ;  /* 0x0000003a34007c0c */ /* 0x000fe4000c761270 */
[----:B------:R-:W-:Y:S01]  /*10cfa0*/  LOP3.LUT R39, R39, 0xff7fffff, RZ, 0xc0, !PT ;  /* 0xff7fffff27277812 */ /* 0x000fe200078ec0ff */
[----:B------:R-:W0:Y:S08]  /*10cfb0*/  LDCU UR58, c[0x0][0x398] ;  /* 0x00007300ff3a77ac */ /* 0x000e300008000800 */
[----:B------:R-:W-:-:S02]  /*10cfc0*/  @P2 LOP3.LUT R39, R39, 0x800000, RZ, 0xfc, !PT ;  /* 0x0080000027272812 */ /* 0x000fc400078efcff */
[----:B-1----:R-:W-:Y:S01]  /*10cfd0*/  ISETP.LT.AND P2, PT, R50, UR56, !P0 ;  /* 0x0000003832007c0c */ /* 0x002fe2000c741270 */
[----:B------:R-:W1:Y:S01]  /*10cfe0*/  LDCU UR56, c[0x0][0x398] ;  /* 0x00007300ff3877ac */ /* 0x000e620008000800 */
        /* <DEDUP_REMOVED lines=54> */
[----:B------:R-:W-:-:S04]  /*10d350*/  @P3 LOP3.LUT R39, R39, 0x200, RZ, 0xfc, !PT ;  /* 0x0000020027273812 */ /* 0x000fc800078efcff */
[----:B------:R-:W-:-:S04]  /*10d360*/  LOP3.LUT R39, R39, 0xfffffeff, RZ, 0xc0, !PT ;  /* 0xfffffeff27277812 */ /* 0x000fc800078ec0ff */
[----:B------:R-:W-:Y:S02]  /*10d370*/  @P2 LOP3.LUT R39, R39, 0x100, RZ, 0xfc, !PT ;  /* 0x0000010027272812 */ /* 0x000fe400078efcff */
[----:B-1----:R-:W-:Y:S01]  /*10d380*/  ISETP.LT.AND P2, PT, R53, UR26, !P1 ;  /* 0x0000001a35007c0c */ /* 0x002fe2000cf41270 */
[----:B------:R-:W1:Y:S01]  /*10d390*/  LDCU UR26, c[0x0][0x398] ;  /* 0x00007300ff1a77ac */ /* 0x000e620008000800 */
[----:B------:R-:W-:Y:S02]  /*10d3a0*/  ISETP.LT.AND P3, PT, R52, UR67, !P1 ;  /* 0x0000004334007c0c */ /* 0x000fe4000cf61270 */
[----:B------:R-:W-:Y:S01]  /*10d3b0*/  LOP3.LUT R39, R39, 0xffffff7f, RZ, 0xc0, !PT ;  /* 0xffffff7f27277812 */ /* 0x000fe200078ec0ff */
[----:B------:R-:W1:Y:S08]  /*10d3c0*/  LDCU UR67, c[0x0][0x398] ;  /* 0x00007300ff4377ac */ /* 0x000e700008000800 */
[----:B------:R-:W-:-:S02]  /*10d3d0*/  @P2 LOP3.LUT R39, R39, 0x80, RZ, 0xfc, !PT ;  /* 0x0000008027272812 */ /* 0x000fc400078efcff */
        /* <DEDUP_REMOVED lines=46> */
[----:B------:R-:W2:Y:S01]  /*10d6c0*/  LDCU UR28, c[0x0][0x398] ;  /* 0x00007300ff1c77ac */ /* 0x000ea20008000800 */
[----:B------:R-:W-:-:S04]  /*10d6d0*/  LOP3.LUT R38, R38, 0xfbffffff, RZ, 0xc0, !PT ;  /* 0xfbffffff26267812 */ /* 0x000fc800078ec0ff */
[----:B------:R-:W-:Y:S02]  /*10d6e0*/  @P2 LOP3.LUT R38, R38, 0x4000000, RZ, 0xfc, !PT ;  /* 0x0400000026262812 */ /* 0x000fe400078efcff */
[----:B-1----:R-:W-:Y:S01]  /*10d6f0*/  ISETP.LT.AND P2, PT, R55, UR67, !P0 ;  /* 0x0000004337007c0c */ /* 0x002fe2000c741270 */
        /* <DEDUP_REMOVED lines=250> */
[----:B---3--:R-:W-:Y:S01]  /*10e6a0*/  ISETP.LT.AND P1, PT, R57, UR5, !P1 ;  /* 0x0000000539007c0c */ /* 0x008fe2000cf21270 */
[----:B------:R-:W3:Y:S01]  /*10e6b0*/  LDCU UR5, c[0x0][0x398] ;  /* 0x00007300ff0577ac */ /* 0x000ee20008000800 */
[----:B------:R-:W-:-:S04]  /*10e6c0*/  LOP3.LUT R36, R36, 0xf7ffffff, RZ, 0xc0, !PT ;  /* 0xf7ffffff24247812 */ /* 0x000fc800078ec0ff */
[----:B------:R-:W-:Y:S02]  /*10e6d0*/  @P2 LOP3.LUT R36, R36, 0x8000000, RZ, 0xfc, !PT ;  /* 0x0800000024242812 */ /* 0x000fe400078efcff */
[----:B------:R-:W-:Y:S02]  /*10e6e0*/  LOP3.LUT P0, RZ, R15, 0x8, RZ, 0xc0, !PT ;  /* 0x000000080fff7812 */ /* 0x000fe4000780c0ff */
[----:B------:R-:W-:-:S04]  /*10e6f0*/  LOP3.LUT R36, R36, 0xfbffffff, RZ, 0xc0, !PT ;  /* 0xfbffffff24247812 */ /* 0x000fc800078ec0ff */
[----:B------:R-:W-:Y:S02]  /*10e700*/  @P1 LOP3.LUT R36, R36, 0x4000000, RZ, 0xfc, !PT ;  /* 0x0400000024241812 */ /* 0x000fe400078efcff */
[----:B------:R-:W-:Y:S01]  /*10e710*/  ISETP.LT.AND P1, PT, R51, UR24, !P0 ;  /* 0x0000001833007c0c */ /* 0x000fe2000c721270 */
[----:B------:R-:W1:Y:S01]  /*10e720*/  LDCU UR24, c[0x0][0x398] ;  /* 0x00007300ff1877ac */ /* 0x000e620008000800 */
[----:B------:R-:W-:Y:S02]  /*10e730*/  ISETP.LT.AND P3, PT, R55, UR63, !P0 ;  /* 0x0000003f37007c0c */ /* 0x000fe4000c761270 */
[----:B------:R-:W-:Y:S01]  /*10e740*/  LOP3.LUT R36, R36, 0xffdfffff, RZ, 0xc0, !PT ;  /* 0xffdfffff24247812 */ /* 0x000fe200078ec0ff */
[----:B------:R-:W1:Y:S01]  /*10e750*/  LDCU UR63, c[0x0][0x398] ;  /* 0x00007300ff3f77ac */ /* 0x000e620008000800 */
[----:B0-----:R-:W-:Y:S01]  /*10e760*/  ISETP.LT.AND P2, PT, R54, UR25, !P0 ;  /* 0x0000001936007c0c */ /* 0x001fe2000c741270 */
[----:B------:R-:W0:Y:S06]  /*10e770*/  LDCU UR25, c[0x0][0x398] ;  /* 0x00007300ff1977ac */ /* 0x000e2c0008000800 */
[----:B------:R-:W-:-:S04]  /*10e780*/  @P1 LOP3.LUT R36, R36, 0x200000, RZ, 0xfc, !PT ;  /* 0x0020000024241812 */ /* 0x000fc800078efcff */
        /* <DEDUP_REMOVED lines=24> */
[----:B--2---:R-:W-:Y:S01]  /*10e910*/  ISETP.LT.AND P1, PT, R7, UR65, !P0 ;  /* 0x0000004107007c0c */ /* 0x004fe2000c721270 */
[----:B------:R-:W2:Y:S01]  /*10e920*/  LDCU UR65, c[0x0][0x398] ;  /* 0x00007300ff4177ac */ /* 0x000ea20008000800 */
[----:B-1----:R-:W-:Y:S02]  /*10e930*/  ISETP.LT.AND P3, PT, R8, UR63, !P0 ;  /* 0x0000003f08007c0c */ /* 0x002fe4000c761270 */
        /* <DEDUP_REMOVED lines=453> */
[----:B------:R-:W2:Y:S01]  /*110590*/  LDCU UR69, c[0x0][0x398] ;  /* 0x00007300ff4577ac */ /* 0x000ea20008000800 */
[----:B0-----:R-:W-:Y:S02]  /*1105a0*/  ISETP.LT.AND P1, PT, R18, UR61, !P3 ;  /* 0x0000003d12007c0c */ /* 0x001fe4000df21270 */
[----:B------:R-:W-:Y:S01]  /*1105b0*/  LOP3.LUT R33, R33, 0xfffffffd, RZ, 0xc0, !PT ;  /* 0xfffffffd21217812 */ /* 0x000fe200078ec0ff */
[----:B------:R-:W0:Y:S01]  /*1105c0*/  LDCU UR61, c[0x0][0x398] ;  /* 0x00007300ff3d77ac */ /* 0x000e220008000800 */
[----:B------:R-:W-:Y:S02]  /*1105d0*/  LOP3.LUT R32, R32, 0x7fffffff, RZ, 0xc0, !PT ;  /* 0x7fffffff20207812 */ /* 0x000fe400078ec0ff */
[----:B------:R-:W-:Y:S01]  /*1105e0*/  ISETP.LT.AND P2, PT, R8, UR63, !P3 ;  /* 0x0000003f08007c0c */ /* 0x000fe2000df41270 */
[----:B------:R-:W0:Y:S04]  /*1105f0*/  LDCU UR63, c[0x0][0x398] ;  /* 0x00007300ff3f77ac */ /* 0x000e280008000800 */
[----:B------:R-:W-:-:S02]  /*110600*/  @P0 LOP3.LUT R33, R33, 0x2, RZ, 0xfc, !PT ;  /* 0x0000000221210812 */ /* 0x000fc400078efcff */
[----:B-1----:R-:W-:Y:S01]  /*110610*/  ISETP.LT.AND P0, PT, R61, UR62, !P3 ;  /* 0x0000003e3d007c0c */ /* 0x002fe2000df01270 */
[----:B------:R-:W1:Y:S01]  /*110620*/  LDCU UR62, c[0x0][0x398] ;  /* 0x00007300ff3e77ac */ /* 0x000e620008000800 */
[----:B------:R-:W-:-:S04]  /*110630*/  @P1 LOP3.LUT R32, R32, 0x80000000, RZ, 0xfc, !PT ;  /* 0x8000000020201812 */ /* 0x000fc800078efcff */
[----:B------:R-:W-:Y:S02]  /*110640*/  LOP3.LUT R32, R32, 0xbfffffff, RZ, 0xc0, !PT ;  /* 0xbfffffff20207812 */ /* 0x000fe400078ec0ff */
[----:B------:R-:W-:-:S05]  /*110650*/  LOP3.LUT R33, R33, 0xfffffffe, RZ, 0xc0, !PT ;  /* 0xfffffffe21217812 */ /* 0x000fca00078ec0ff */
[----:B------:R-:W-:Y:S02]  /*110660*/  @P0 LOP3.LUT R32, R32, 0x40000000, RZ, 0xfc, !PT ;  /* 0x4000000020200812 */ /* 0x000fe400078efcff */
[----:B--2---:R-:W-:Y:S01]  /*110670*/  ISETP.LT.AND P0, PT, R60, UR69, !P3 ;  /* 0x000000453c007c0c */ /* 0x004fe2000df01270 */
[----:B------:R-:W2:Y:S01]  /*110680*/  LDCU UR69, c[0x0][0x398] ;  /* 0x00007300ff4577ac */ /* 0x000ea20008000800 */
[----:B------:R-:W-:Y:S02]  /*110690*/  @P2 LOP3.LUT R33, R33, 0x1, RZ, 0xfc, !PT ;  /* 0x0000000121212812 */ /* 0x000fe400078efcff */
[----:B0-----:R-:W-:Y:S01]  /*1106a0*/  ISETP.LT.AND P2, PT, R59, UR63, !P3 ;  /* 0x0000003f3b007c0c */ /* 0x001fe2000df41270 */
[----:B------:R-:W0:Y:S01]  /*1106b0*/  LDCU UR63, c[0x0][0x398] ;  /* 0x00007300ff3f77ac */ /* 0x000e220008000800 */
[----:B------:R-:W-:Y:S02]  /*1106c0*/  LOP3.LUT R32, R32, 0xdfffffff, RZ, 0xc0, !PT ;  /* 0xdfffffff20207812 */ /* 0x000fe400078ec0ff */
[----:B------:R-:W-:Y:S01]  /*1106d0*/  ISETP.LT.AND P1, PT, R58, UR61, !P3 ;  /* 0x0000003d3a007c0c */ /* 0x000fe2000df21270 */
[----:B------:R-:W0:Y:S04]  /*1106e0*/  LDCU UR61, c[0x0][0x398] ;  /* 0x00007300ff3d77ac */ /* 0x000e280008000800 */
[----:B------:R-:W-:-:S04]  /*1106f0*/  @P0 LOP3.LUT R32, R32, 0x20000000, RZ, 0xfc, !PT ;  /* 0x2000000020200812 */ /* 0x000fc800078efcff */
        /* <DEDUP_REMOVED lines=42> */
[----:B------:R-:W-:Y:S02]  /*1109a0*/  ISETP.LT.AND P0, PT, R8, UR19, !P4 ;  /* 0x0000001308007c0c */ /* 0x000fe4000e701270 */
[----:B------:R-:W-:-:S04]  /*1109b0*/  LOP3.LUT R32, R32, 0xfffdffff, RZ, 0xc0, !PT ;  /* 0xfffdffff20207812 */ /* 0x000fc800078ec0ff */
[----:B------:R-:W-:Y:S02]  /*1109c0*/  @P1 LOP3.LUT R32, R32, 0x20000, RZ, 0xfc, !PT ;  /* 0x0002000020201812 */ /* 0x000fe400078efcff */
[----:B------:R-:W-:Y:S01]  /*1109d0*/  ISETP.LT.AND P2, PT, R18, UR18, !P4 ;  /* 0x0000001212007c0c */ /* 0x000fe2000e741270 */
[----:B------:R-:W0:Y:S01]  /*1109e0*/  LDCU.64 UR18, c[0x0][0x398] ;  /* 0x00007300ff1277ac */ /* 0x000e220008000a00 */
        /* <DEDUP_REMOVED lines=27> */
[----:B------:R-:W0:Y:S08]  /*110ba0*/  LDCU UR77, c[0x0][0x398] ;  /* 0x00007300ff4d77ac */ /* 0x000e300008000800 */
        /* <DEDUP_REMOVED lines=14> */
[----:B------:R-:W4:Y:S01]  /*110c90*/  LDCU.64 UR6, c[0x0][0x398] ;  /* 0x00007300ff0677ac */ /* 0x000f220008000a00 */
        /* <DEDUP_REMOVED lines=16> */
[----:B------:R-:W-:Y:S02]  /*110da0*/  ISETP.LT.AND P1, PT, R8, UR23, !P5 ;  /* 0x0000001708007c0c */ /* 0x000fe4000ef21270 */
[----:B------:R-:W-:Y:S01]  /*110db0*/  LOP3.LUT R32, R32, 0xfffffffd, RZ, 0xc0, !PT ;  /* 0xfffffffd20207812 */ /* 0x000fe200078ec0ff */
[----:B------:R-:W0:Y:S01]  /*110dc0*/  LDCU UR23, c[0x0][0x398] ;  /* 0x00007300ff1777ac */ /* 0x000e220008000800 */
[----:B------:R-:W-:Y:S02]  /*110dd0*/  LOP3.LUT R31, R31, 0x7fffffff, RZ, 0xc0, !PT ;  /* 0x7fffffff1f1f7812 */ /* 0x000fe400078ec0ff */
[----:B------:R-:W-:-:S02]  /*110de0*/  @P0 LOP3.LUT R32, R32, 0x2, RZ, 0xfc, !PT ;  /* 0x0000000220200812 */ /* 0x000fc400078efcff */
[----:B------:R-:W-:Y:S02]  /*110df0*/  ISETP.LT.AND P0, PT, R61, UR29, !P5 ;  /* 0x0000001d3d007c0c */ /* 0x000fe4000ef01270 */
[----:B------:R-:W-:Y:S02]  /*110e00*/  LOP3.LUT R32, R32, 0xfffffffe, RZ, 0xc0, !PT ;  /* 0xfffffffe20207812 */ /* 0x000fe400078ec0ff */
[----:B------:R-:W-:Y:S02]  /*110e10*/  @P2 LOP3.LUT R31, R31, 0x80000000, RZ, 0xfc, !PT ;  /* 0x800000001f1f2812 */ /* 0x000fe400078efcff */
        /* <DEDUP_REMOVED lines=16> */
[----:B----4-:R-:W-:Y:S01]  /*110f20*/  ISETP.LT.AND P0, PT, R51, UR6, !P6 ;  /* 0x0000000633007c0c */ /* 0x010fe2000f701270 */
[----:B------:R-:W4:Y:S01]  /*110f30*/  LDCU UR6, c[0x0][0x398] ;  /* 0x00007300ff0677ac */ /* 0x000f220008000800 */
        /* <DEDUP_REMOVED lines=64> */
[----:B------:R-:W-:Y:S01]  /*111340*/  ISETP.GE.AND P0, PT, R5, UR7, PT ;  /* 0x0000000705007c0c */ /* 0x000fe2000bf06270 */
[----:B------:R-:W0:Y:S01]  /*111350*/  LDCU UR7, c[0x0][0x398] ;  /* 0x00007300ff0777ac */ /* 0x000e220008000800 */
[----:B------:R-:W2:Y:S02]  /*111360*/  LDL.LU R5, [R1+0x6564] ;  /* 0x0065640001057983 */ /* 0x000ea40000300800 */
[----:B------:R-:W-:Y:S01]  /*111370*/  ISETP.LT.AND P3, PT, R51, UR18, !P0 ;  /* 0x0000001233007c0c */ /* 0x000fe2000c761270 */
[----:B------:R-:W0:Y:S01]  /*111380*/  LDCU UR18, c[0x0][0x398] ;  /* 0x00007300ff1277ac */ /* 0x000e220008000800 */
[----:B------:R-:W-:Y:S02]  /*111390*/  ISETP.LT.AND P2, PT, R55, UR33, !P0 ;  /* 0x0000002137007c0c */ /* 0x000fe4000c741270 */
[----:B------:R-:W-:Y:S01]  /*1113a0*/  LOP3.LUT R31, R31, 0xffffffdf, RZ, 0xc0, !PT ;  /* 0xffffffdf1f1f7812 */ /* 0x000fe200078ec0ff */
[----:B------:R-:W0:Y:S01]  /*1113b0*/  LDCU UR33, c[0x0][0x398] ;  /* 0x00007300ff2177ac */ /* 0x000e220008000800 */
[----:B------:R-:W-:-:S02]  /*1113c0*/  ISETP.LT.AND P1, PT, R54, UR31, !P0 ;  /* 0x0000001f36007c0c */ /* 0x000fc4000c721270 */
[----:B------:R-:W-:Y:S01]  /*1113d0*/  LOP3.LUT R30, R30, 0x7fffffff, RZ, 0xc0, !PT ;  /* 0x7fffffff1e1e7812 */ /* 0x000fe200078ec0ff */
[----:B------:R-:W0:Y:S04]  /*1113e0*/  LDCU UR31, c[0x0][0x398] ;  /* 0x00007300ff1f77ac */ /* 0x000e280008000800 */
        /* <DEDUP_REMOVED lines=31> */
[----:B------:R-:W0:Y:S03]  /*1115e0*/  LDCU UR47, c[0x0][0x398] ;  /* 0x00007300ff2f77ac */ /* 0x000e260008000800 */
[----:B------:R-:W-:-:S02]  /*1115f0*/  @P1 LOP3.LUT R31, R31, 0x2, RZ, 0xfc, !PT ;  /* 0x000000021f1f1812 */ /* 0x000fc400078efcff */
[----:B------:R-:W-:Y:S01]  /*111600*/  ISETP.LT.AND P1, PT, R61, UR53, !P0 ;  /* 0x000000353d007c0c */ /* 0x000fe2000c721270 */
[----:B------:R-:W0:Y:S01]  /*111610*/  LDCU UR53, c[0x0][0x398] ;  /* 0x00007300ff3577ac */ /* 0x000e220008000800 */
[----:B------:R-:W-:Y:S02]  /*111620*/  LOP3.LUT R31, R31, 0xfffffffe, RZ, 0xc0, !PT ;  /* 0xfffffffe1f1f7812 */ /* 0x000fe400078ec0ff */
[----:B------:R-:W-:Y:S02]  /*111630*/  @P2 LOP3.LUT R30, R30, 0x80000000, RZ, 0xfc, !PT ;  /* 0x800000001e1e2812 */ /* 0x000fe400078efcff */
        /* <DEDUP_REMOVED lines=19> */
[----:B--2---:R-:W-:Y:S01]  /*111770*/  ISETP.GE.AND P0, PT, R5, UR19, PT ;  /* 0x0000001305007c0c */ /* 0x004fe2000bf06270 */
[----:B------:R-:W2:Y:S01]  /*111780*/  LDCU UR19, c[0x0][0x398] ;  /* 0x00007300ff1377ac */ /* 0x000ea20008000800 */
[----:B------:R-:W2:Y:S04]  /*111790*/  LDL.LU R5, [R1+0x6568] ;  /* 0x0065680001057983 */ /* 0x000ea80000300800 */
[----:B------:R-:W3:Y:S01]  /*1117a0*/  LDL R56, [R1+0x2e40] ;  /* 0x002e400001387983 */ /* 0x000ee20000100800 */
[----:B0-----:R-:W-:Y:S01]  /*1117b0*/  ISETP.LT.AND P3, PT, R51, UR24, !P0 ;  /* 0x0000001833007c0c */ /* 0x001fe2000c761270 */
[----:B------:R-:W0:Y:S01]  /*1117c0*/  LDCU UR24, c[0x0][0x398] ;  /* 0x00007300ff1877ac */ /* 0x000e220008000800 */
[----:B------:R-:W-:-:S02]  /*1117d0*/  ISETP.LT.AND P2, PT, R55, UR56, !P0 ;  /* 0x0000003837007c0c */ /* 0x000fc4000c741270 */
[----:B------:R-:W-:Y:S01]  /*1117e0*/  LOP3.LUT R30, R30, 0xffdfffff, RZ, 0xc0, !PT ;  /* 0xffdfffff1e1e7812 */ /* 0x000fe200078ec0ff */
[----:B------:R-:W0:Y:S01]  /*1117f0*/  LDCU UR56, c[0x0][0x398] ;  /* 0x00007300ff3877ac */ /* 0x000e220008000800 */
[----:B------:R-:W-:Y:S02]  /*111800*/  ISETP.LT.AND P1, PT, R54, UR48, !P0 ;  /* 0x0000003036007c0c */ /* 0x000fe4000c721270 */
        /* <DEDUP_REMOVED lines=58> */
[----:B------:R-:W-:-:S04]  /*111bb0*/  @P0 LOP3.LUT R30, R30, 0x400, RZ, 0xfc, !PT ;  /* 0x000004001e1e0812 */ /* 0x000fc800078efcff */
[----:B------:R-:W-:Y:S02]  /*111bc0*/  LOP3.LUT R30, R30, 0xffffffdf, RZ, 0xc0, !PT ;  /* 0xffffffdf1e1e7812 */ /* 0x000fe400078ec0ff */
[----:B--2---:R-:W-:Y:S01]  /*111bd0*/  ISETP.GE.AND P0, PT, R5, UR25, PT ;  /* 0x0000001905007c0c */ /* 0x004fe2000bf06270 */
[----:B------:R-:W2:Y:S03]  /*111be0*/  LDCU UR25, c[0x0][0x398] ;  /* 0x00007300ff1977ac */ /* 0x000ea60008000800 */
[----:B------:R-:W-:Y:S01]  /*111bf0*/  ISETP.LT.AND P2, PT, R51, UR28, !P0 ;  /* 0x0000001c33007c0c */ /* 0x000fe2000c741270 */
[----:B---3--:R-:W-:Y:S01]  /*111c00*/  VIADD R5, R56, 0x29 ;  /* 0x0000002938057836 */ /* 0x008fe20000000000 */
[----:B------:R-:W-:Y:S01]  /*111c10*/  ISETP.LT.AND P1, PT, R55, UR54, !P0 ;  /* 0x0000003637007c0c */ /* 0x000fe2000c721270 */
[----:B------:R-:W3:Y:S01]  /*111c20*/  LDCU UR54, c[0x0][0x398] ;  /* 0x00007300ff3677ac */ /* 0x000ee20008000800 */
[----:B------:R-:W-:-:S02]  /*111c30*/  ISETP.LT.AND P3, PT, R53, UR26, !P0 ;  /* 0x0000001a35007c0c */ /* 0x000fc4000c761270 */
[----:B------:R-:W-:Y:S01]  /*111c40*/  LOP3.LUT R28, R28, 0x7fffffff, RZ, 0xc0, !PT ;  /* 0x7fffffff1c1c7812 */ /* 0x000fe200078ec0ff */
[----:B------:R-:W0:Y:S06]  /*111c50*/  LDCU UR28, c[0x0][0x398] ;  /* 0x00007300ff1c77ac */ /* 0x000e2c0008000800 */
[----:B------:R-:W-:-:S04]  /*111c60*/  @P2 LOP3.LUT R30, R30, 0x20, RZ, 0xfc, !PT ;  /* 0x000000201e1e2812 */ /* 0x000fc800078efcff */
[----:B------:R-:W-:-:S04]  /*111c70*/  LOP3.LUT R30, R30, 0xfffffdff, RZ, 0xc0, !PT ;  /* 0xfffffdff1e1e7812 */ /* 0x000fc800078ec0ff */
[----:B------:R-:W-:Y:S02]  /*111c80*/  @P1 LOP3.LUT R30, R30, 0x200, RZ, 0xfc, !PT ;  /* 0x000002001e1e1812 */ /* 0x000fe400078efcff */
[----:B------:R-:W-:Y:S01]  /*111c90*/  ISETP.LT.AND P1, PT, R54, UR44, !P0 ;  /* 0x0000002c36007c0c */ /* 0x000fe2000c721270 */
[----:B------:R-:W0:Y:S01]  /*111ca0*/  LDCU UR44, c[0x0][0x398] ;  /* 0x00007300ff2c77ac */ /* 0x000e220008000800 */
[----:B------:R-:W-:Y:S02]  /*111cb0*/  LOP3.LUT R30, R30, 0xfffffeff, RZ, 0xc0, !PT ;  /* 0xfffffeff1e1e7812 */ /* 0x000fe400078ec0ff */
[----:B------:R-:W-:Y:S01]  /*111cc0*/  ISETP.LT.AND P2, PT, R52, UR27, !P0 ;  /* 0x0000001b34007c0c */ /* 0x000fe2000c741270 */
[----:B------:R-:W0:Y:S08]  /*111cd0*/  LDCU.64 UR26, c[0x0][0x398] ;  /* 0x00007300ff1a77ac */ /* 0x000e300008000a00 */
[----:B------:R-:W-:-:S04]  /*111ce0*/  @P1 LOP3.LUT R30, R30, 0x100, RZ, 0xfc, !PT ;  /* 0x000001001e1e1812 */ /* 0x000fc800078efcff */
        /* <DEDUP_REMOVED lines=47> */
[----:B------:R-:W-:Y:S02]  /*111fe0*/  ISETP.GE.AND P0, PT, R5, UR29, PT ;  /* 0x0000001d05007c0c */ /* 0x000fe4000bf06270 */
[----:B------:R-:W-:Y:S01]  /*111ff0*/  LOP3.LUT R29, R29, 0xffdfffff, RZ, 0xc0, !PT ;  /* 0xffdfffff1d1d7812 */ /* 0x000fe200078ec0ff */
[----:B------:R-:W-:Y:S01]  /*112000*/  VIADD R5, R56, 0x28 ;  /* 0x0000002838057836 */ /* 0x000fe20000000000 */
[----:B0-----:R-:W-:Y:S01]  /*112010*/  ISETP.LT.AND P1, PT, R51, UR26, !P0 ;  /* 0x0000001a33007c0c */ /* 0x001fe2000c721270 */
[----:B------:R-:W0:Y:S01]  /*112020*/  LDCU UR26, c[0x0][0x398] ;  /* 0x00007300ff1a77ac */ /* 0x000e220008000800 */
[----:B------:R-:W-:Y:S02]  /*112030*/  ISETP.LT.AND P3, PT, R55, UR32, !P0 ;  /* 0x0000002037007c0c */ /* 0x000fe4000c761270 */
[----:B------:R-:W-:Y:S01]  /*112040*/  ISETP.LT.AND P2, PT, R54, UR33, !P0 ;  /* 0x0000002136007c0c */ /* 0x000fe2000c741270 */
[----:B------:R-:W0:Y:S01]  /*112050*/  LDCU UR32, c[0x0][0x398] ;  /* 0x00007300ff2077ac */ /* 0x000e220008000800 */
[----:B------:R-:W0:Y:S07]  /*112060*/  LDCU UR33, c[0x0][0x398] ;  /* 0x00007300ff2177ac */ /* 0x000e2e0008000800 */
[----:B------:R-:W-:Y:S01]  /*112070*/  @P1 LOP3.LUT R29, R29, 0x200000, RZ, 0xfc, !PT ;  /* 0x002000001d1d1812 */ /* 0x000fe200078efcff */
[----:B------:R-:W0:Y:S03]  /*112080*/  LDCU UR29, c[0x0][0x398] ;  /* 0x00007300ff1d77ac */ /* 0x000e260008000800 */
        /* <DEDUP_REMOVED lines=37> */
[----:B------:R-:W-:Y:S02]  /*1122e0*/  @P2 LOP3.LUT R29, R29, 0x8000, RZ, 0xfc, !PT ;  /* 0x000080001d1d2812 */ /* 0x000fe400078efcff */
[----:B------:R-:W-:Y:S02]  /*1122f0*/  ISETP.LT.AND P3, PT, R60, UR45, !P0 ;  /* 0x0000002d3c007c0c */ /* 0x000fe4000c761270 */
        /* <DEDUP_REMOVED lines=8> */
[----:B------:R-:W-:Y:S02]  /*112380*/  LOP3.LUT R29, R29, 0xffffefff, RZ, 0xc0, !PT ;  /* 0xffffefff1d1d7812 */ /* 0x000fe400078ec0ff */
[----:B-1----:R-:W-:Y:S01]  /*112390*/  ISETP.LT.AND P0, PT, R57, UR44, !P0 ;  /* 0x0000002c39007c0c */ /* 0x002fe2000c701270 */
[----:B------:R-:W1:Y:S01]  /*1123a0*/  LDCU.64 UR44, c[0x0][0x398] ;  /* 0x00007300ff2c77ac */ /* 0x000e620008000a00 */
[----:B------:R-:W-:-:S04]  /*1123b0*/  @P2 LOP3.LUT R29, R29, 0x1000, RZ, 0xfc, !PT ;  /* 0x000010001d1d2812 */ /* 0x000fc800078efcff */
[----:B------:R-:W-:-:S04]  /*1123c0*/  LOP3.LUT R29, R29, 0xfffff7ff, RZ, 0xc0, !PT ;  /* 0xfffff7ff1d1d7812 */ /* 0x000fc800078ec0ff */
[----:B------:R-:W-:-:S04]  /*1123d0*/  @P1 LOP3.LUT R29, R29, 0x800, RZ, 0xfc, !PT ;  /* 0x000008001d1d1812 */ /* 0x000fc800078efcff */
[----:B------:R-:W-:-:S04]  /*1123e0*/  LOP3.LUT R29, R29, 0xfffffbff, RZ, 0xc0, !PT ;  /* 0xfffffbff1d1d7812 */ /* 0x000fc800078ec0ff */
[----:B------:R-:W-:Y:S02]  /*1123f0*/  @P0 LOP3.LUT R29, R29, 0x400, RZ, 0xfc, !PT ;  /* 0x000004001d1d0812 */ /* 0x000fe400078efcff */
[----:B------:R-:W-:Y:S02]  /*112400*/  ISETP.GE.AND P0, PT, R5, UR27, PT ;  /* 0x0000001b05007c0c */ /* 0x000fe4000bf06270 */
[----:B------:R-:W-:Y:S01]  /*112410*/  LOP3.LUT R29, R29, 0xffffffdf, RZ, 0xc0, !PT ;  /* 0xffffffdf1d1d7812 */ /* 0x000fe200078ec0ff */
[----:B------:R-:W-:Y:S01]  /*112420*/  VIADD R5, R56, 0x27 ;  /* 0x0000002738057836 */ /* 0x000fe20000000000 */
[----:B-1----:R-:W-:Y:S01]  /*112430*/  ISETP.LT.AND P3, PT, R51, UR44, !P0 ;  /* 0x0000002c33007c0c */ /* 0x002fe2000c761270 */
[----:B------:R-:W1:Y:S01]  /*112440*/  LDCU UR44, c[0x0][0x398] ;  /* 0x00007300ff2c77ac */ /* 0x000e620008000800 */
[----:B0-----:R-:W-:Y:S02]  /*112450*/  ISETP.LT.AND P2, PT, R55, UR32, !P0 ;  /* 0x0000002037007c0c */ /* 0x001fe4000c741270 */
[----:B------:R-:W-:Y:S01]  /*112460*/  ISETP.LT.AND P1, PT, R54, UR33, !P0 ;  /* 0x0000002136007c0c */ /* 0x000fe2000c721270 */
[----:B------:R-:W0:Y:S01]  /*112470*/  LDCU UR32, c[0x0][0x398] ;  /* 0x00007300ff2077ac */ /* 0x000e220008000800 */
[----:B------:R-:W0:Y:S07]  /*112480*/  LDCU UR33, c[0x0][0x398] ;  /* 0x00007300ff2177ac */ /* 0x000e2e0008000800 */
[----:B------:R-:W-:Y:S01]  /*112490*/  @P3 LOP3.LUT R29, R29, 0x20, RZ, 0xfc, !PT ;  /* 0x000000201d1d3812 */ /* 0x000fe200078efcff */
[----:B------:R-:W0:Y:S03]  /*1124a0*/  LDCU UR27, c[0x0][0x398] ;  /* 0x00007300ff1b77ac */ /* 0x000e260008000800 */
[----:B------:R-:W-:-:S04]  /*1124b0*/  LOP3.LUT R29, R29, 0xfffffdff, RZ, 0xc0, !PT ;  /* 0xfffffdff1d1d7812 */ /* 0x000fc800078ec0ff */
[----:B------:R-:W-:-:S04]  /*1124c0*/  @P2 LOP3.LUT R29, R29, 0x200, RZ, 0xfc, !PT ;  /* 0x000002001d1d2812 */ /* 0x000fc800078efcff */
        /* <DEDUP_REMOVED lines=20> */
[----:B------:R-:W-:Y:S02]  /*112610*/  LOP3.LUT R29, R29, 0xfffffffb, RZ, 0xc0, !PT ;  /* 0xfffffffb1d1d7812 */ /* 0x000fe400078ec0ff */
[----:B------:R-:W-:Y:S01]  /*112620*/  ISETP.LT.AND P3, PT, R7, UR46, !P0 ;  /* 0x0000002e07007c0c */ /* 0x000fe2000c761270 */
[----:B------:R-:W1:Y:S08]  /*112630*/  LDCU UR46, c[0x0][0x398] ;  /* 0x00007300ff2e77ac */ /* 0x000e700008000800 */
[----:B------:R-:W-:-:S02]  /*112640*/  @P1 LOP3.LUT R29, R29, 0x4, RZ, 0xfc, !PT ;  /* 0x000000041d1d1812 */ /* 0x000fc400078efcff */
[----:B0-----:R-:W-:Y:S01]  /*112650*/  ISETP.LT.AND P1, PT, R18, UR33, !P0 ;  /* 0x0000002112007c0c */ /* 0x001fe2000c721270 */
[----:B------:R-:W0:Y:S01]  /*112660*/  LDCU UR33, c[0x0][0x398] ;  /* 0x00007300ff2177ac */ /* 0x000e220008000800 */
[----:B------:R-:W-:Y:S01]  /*112670*/  ISETP.LT.AND P2, PT, R8, UR32, !P0 ;  /* 0x0000002008007c0c */ /* 0x000fe2000c741270 */
[----:B------:R-:W0:Y:S01]  /*112680*/  LDCU UR32, c[0x0][0x398] ;  /* 0x00007300ff2077ac */ /* 0x000e220008000800 */
[----:B------:R-:W-:-:S09]  /*112690*/  LOP3.LUT R29, R29, 0xfffffffd, RZ, 0xc0, !PT ;  /* 0xfffffffd1d1d7812 */ /* 0x000fd200078ec0ff */
[----:B------:R-:W-:Y:S02]  /*1126a0*/  @P1 LOP3.LUT R28, R28, 0x80000000, RZ, 0xfc, !PT ;  /* 0x800000001c1c1812 */ /* 0x000fe400078efcff */
[----:B-1----:R-:W-:Y:S02]  /*1126b0*/  ISETP.LT.AND P1, PT, R61, UR47, !P0 ;  /* 0x0000002f3d007c0c */ /* 0x002fe4000c721270 */
[----:B------:R-:W-:Y:S02]  /*1126c0*/  @P3 LOP3.LUT R29, R29, 0x2, RZ, 0xfc, !PT ;  /* 0x000000021d1d3812 */ /* 0x000fe400078efcff */
[----:B------:R-:W-:Y:S01]  /*1126d0*/  ISETP.LT.AND P3, PT, R60, UR46, !P0 ;  /* 0x0000002e3c007c0c */ /* 0x000fe2000c761270 */
[----:B------:R-:W1:Y:S01]  /*1126e0*/  LDCU.64 UR46, c[0x0][0x398] ;  /* 0x00007300ff2e77ac */ /* 0x000e620008000a00 */
[----:B------:R-:W-:Y:S02]  /*1126f0*/  LOP3.LUT R28, R28, 0xbfffffff, RZ, 0xc0, !PT ;  /* 0xbfffffff1c1c7812 */ /* 0x000fe400078ec0ff */
[----:B------:R-:W-:-:S05]  /*112700*/  LOP3.LUT R29, R29, 0xfffffffe, RZ, 0xc0, !PT ;  /* 0xfffffffe1d1d7812 */ /* 0x000fca00078ec0ff */
[----:B------:R-:W-:Y:S02]  /*112710*/  @P1 LOP3.LUT R28, R28, 0x40000000, RZ, 0xfc, !PT ;  /* 0x400000001c1c1812 */ /* 0x000fe400078efcff */
        /* <DEDUP_REMOVED lines=16> */
[----:B------:R-:W0:Y:S03]  /*112820*/  LDCU UR45, c[0x0][0x398] ;  /* 0x00007300ff2d77ac */ /* 0x000e260008000800 */
[----:B-1----:R-:W-:Y:S01]  /*112830*/  ISETP.LT.AND P2, PT, R51, UR46, !P0 ;  /* 0x0000002e33007c0c */ /* 0x002fe2000c741270 */
[----:B------:R-:W1:Y:S01]  /*112840*/  LDCU UR46, c[0x0][0x398] ;  /* 0x00007300ff2e77ac */ /* 0x000e620008000800 */
[----:B------:R-:W-:Y:S02]  /*112850*/  ISETP.LT.AND P1, PT, R55, UR12, !P0 ;  /* 0x0000000c37007c0c */ /* 0x000fe4000c721270 */
[----:B------:R-:W-:Y:S01]  /*112860*/  LOP3.LUT R28, R28, 0xffdfffff, RZ, 0xc0, !PT ;  /* 0xffdfffff1c1c7812 */ /* 0x000fe200078ec0ff */
[----:B------:R-:W0:Y:S08]  /*112870*/  LDCU UR12, c[0x0][0x398] ;  /* 0x00007300ff0c77ac */ /* 0x000e300008000800 */
[----:B------:R-:W-:-:S04]  /*112880*/  @P2 LOP3.LUT R28, R28, 0x200000, RZ, 0xfc, !PT ;  /* 0x002000001c1c2812 */ /* 0x000fc800078efcff */
[----:B------:R-:W-:-:S04]  /*112890*/  LOP3.LUT R28, R28, 0xfdffffff, RZ, 0xc0, !PT ;  /* 0xfdffffff1c1c7812 */ /* 0x000fc800078ec0ff */
[----:B------:R-:W-:Y:S02]  /*1128a0*/  @P1 LOP3.LUT R28, R28, 0x2000000, RZ, 0xfc, !PT ;  /* 0x020000001c1c1812 */ /* 0x000fe400078efcff */
[----:B-1----:R-:W-:Y:S01]  /*1128b0*/  ISETP.LT.AND P1, PT, R54, UR46, !P0 ;  /* 0x0000002e36007c0c */ /* 0x002fe2000c721270 */
        /* <DEDUP_REMOVED lines=10> */
[----:B------:R-:W2:Y:S01]  /*112960*/  LDCU UR12, c[0x0][0x398] ;  /* 0x00007300ff0c77ac */ /* 0x000ea20008000800 */
[----:B------:R-:W-:-:S04]  /*112970*/  LOP3.LUT R28, R28, 0xffbfffff, RZ, 0xc0, !PT ;  /* 0xffbfffff1c1c7812 */ /* 0x000fc800078ec0ff */
[----:B------:R-:W-:Y:S02]  /*112980*/  @P2 LOP3.LUT R28, R28, 0x400000, RZ, 0xfc, !PT ;  /* 0x004000001c1c2812 */ /* 0x000fe400078efcff */
[----:B-1----:R-:W-:Y:S01]  /*112990*/  ISETP.LT.AND P3, PT, R49, UR46, !P0 ;  /* 0x0000002e31007c0c */ /* 0x002fe2000c761270 */
[----:B------:R-:W-:Y:S01]  /*1129a0*/  VIADD R5, R56, 0x26 ;  /* 0x0000002638057836 */ /* 0x000fe20000000000 */
[----:B------:R-:W-:Y:S01]  /*1129b0*/  LOP3.LUT R28, R28, 0xffefffff, RZ, 0xc0, !PT ;  /* 0xffefffff1c1c7812 */ /* 0x000fe200078ec0ff */
[----:B------:R-:W1:Y:S03]  /*1129c0*/  LDCU UR46, c[0x0][0x398] ;  /* 0x00007300ff2e77ac */ /* 0x000e660008000800 */
        /* <DEDUP_REMOVED lines=9> */
[----:B--2---:R-:W-:Y:S02]  /*112a60*/  ISETP.LT.AND P3, PT, R8, UR12, !P0 ;  /* 0x0000000c08007c0c */ /* 0x004fe4000c761270 */
[----:B------:R-:W-:-:S04]  /*112a70*/  LOP3.LUT R28, R28, 0xfffdffff, RZ, 0xc0, !PT ;  /* 0xfffdffff1c1c7812 */ /* 0x000fc800078ec0ff */
[----:B------:R-:W-:Y:S02]  /*112a80*/  @P1 LOP3.LUT R28, R28, 0x20000, RZ, 0xfc, !PT ;  /* 0x000200001c1c1812 */ /* 0x000fe400078efcff */
[----:B------:R-:W-:Y:S01]  /*112a90*/  ISETP.LT.AND P2, PT, R18, UR23, !P0 ;  /* 0x0000001712007c0c */ /* 0x000fe2000c741270 */
[----:B------:R-:W2:Y:S01]  /*112aa0*/  LDCU UR23, c[0x0][0x398] ;  /* 0x00007300ff1777ac */ /* 0x000ea20008000800 */
        /* <DEDUP_REMOVED lines=15> */
[----:B------:R-:W-:Y:S02]  /*112ba0*/  LOP3.LUT R28, R28, 0xffffefff, RZ, 0xc0, !PT ;  /* 0xffffefff1c1c7812 */ /* 0x000fe400078ec0ff */
[----:B------:R-:W-:Y:S01]  /*112bb0*/  ISETP.LT.AND P0, PT, R57, UR13, !P0 ;  /* 0x0000000d39007c0c */ /* 0x000fe2000c701270 */
[----:B------:R-:W0:Y:S01]  /*112bc0*/  LDCU.64 UR12, c[0x0][0x398] ;  /* 0x00007300ff0c77ac */ /* 0x000e220008000a00 */
[----:B------:R-:W-:-:S04]  /*112bd0*/  @P2 LOP3.LUT R28, R28, 0x1000, RZ, 0xfc, !PT ;  /* 0x000010001c1c2812 */ /* 0x000fc800078efcff */
[----:B------:R-:W-:-:S04]  /*112be0*/  LOP3.LUT R28, R28, 0xfffff7ff, RZ, 0xc0, !PT ;  /* 0xfffff7ff1c1c7812 */ /* 0x000fc800078ec0ff */
[----:B------:R-:W-:-:S04]  /*112bf0*/  @P1 LOP3.LUT R28, R28, 0x800, RZ, 0xfc, !PT ;  /* 0x000008001c1c1812 */ /* 0x000fc800078efcff */
[----:B------:R-:W-:-:S04]  /*112c00*/  LOP3.LUT R28, R28, 0xfffffbff, RZ, 0xc0, !PT ;  /* 0xfffffbff1c1c7812 */ /* 0x000fc800078ec0ff */
[----:B------:R-:W-:Y:S02]  /*112c10*/  @P0 LOP3.LUT R28, R28, 0x400, RZ, 0xfc, !PT ;  /* 0x000004001c1c0812 */ /* 0x000fe400078efcff */
[----:B------:R-:W-:Y:S02]  /*112c20*/  ISETP.GE.AND P0, PT, R5, UR47, PT ;  /* 0x0000002f05007c0c */ /* 0x000fe4000bf06270 */
[----:B------:R-:W-:Y:S02]  /*112c30*/  LOP3.LUT R28, R28, 0xffffffdf, RZ, 0xc0, !PT ;  /* 0xffffffdf1c1c7812 */ /* 0x000fe400078ec0ff */
[----:B------:R-:W-:Y:S01]  /*112c40*/  LOP3.LUT R27, R27, 0x7fffffff, RZ, 0xc0, !PT ;  /* 0x7fffffff1b1b7812 */ /* 0x000fe200078ec0ff */
[----:B------:R-:W-:Y:S01]  /*112c50*/  VIADD R5, R56, 0x25 ;  /* 0x0000002538057836 */ /* 0x000fe20000000000 */
[----:B0-----:R-:W-:Y:S01]  /*112c60*/  ISETP.LT.AND P3, PT, R51, UR12, !P0 ;  /* 0x0000000c33007c0c */ /* 0x001fe2000c761270 */
[----:B------:R-:W0:Y:S01]  /*112c70*/  LDCU UR12, c[0x0][0x398] ;  /* 0x00007300ff0c77ac */ /* 0x000e220008000800 */
[----:B------:R-:W-:-:S02]  /*112c80*/  ISETP.LT.AND P2, PT, R55, UR77, !P0 ;  /* 0x0000004d37007c0c */ /* 0x000fc4000c741270 */
[----:B------:R-:W-:Y:S01]  /*112c90*/  ISETP.LT.AND P1, PT, R54, UR76, !P0 ;  /* 0x0000004c36007c0c */ /* 0x000fe2000c721270 */
[----:B------:R-:W0:Y:S01]  /*112ca0*/  LDCU UR77, c[0x0][0x398] ;  /* 0x00007300ff4d77ac */ /* 0x000e220008000800 */
[----:B------:R-:W-:Y:S02]  /*112cb0*/  LOP3.LUT R26, R26, 0x7fffffff, RZ, 0xc0, !PT ;  /* 0x7fffffff1a1a7812 */ /* 0x000fe400078ec0ff */
[----:B------:R-:W-:Y:S01]  /*112cc0*/  LOP3.LUT R25, R25, 0x7fffffff, RZ, 0xc0, !PT ;  /* 0x7fffffff19197812 */ /* 0x000fe200078ec0ff */
[----:B------:R-:W0:Y:S04]  /*112cd0*/  LDCU UR76, c[0x0][0x398] ;  /* 0x00007300ff4c77ac */ /* 0x000e280008000800 */
[----:B------:R-:W-:Y:S01]  /*112ce0*/  @P3 LOP3.LUT R28, R28, 0x20, RZ, 0xfc, !PT ;  /* 0x000000201c1c3812 */ /* 0x000fe200078efcff */
[----:B------:R-:W0:Y:S03]  /*112cf0*/  LDCU UR47, c[0x0][0x398] ;  /* 0x00007300ff2f77ac */ /* 0x000e260008000800 */
        /* <DEDUP_REMOVED lines=24> */
[----:B------:R-:W-:Y:S01]  /*112e80*/  ISETP.LT.AND P2, PT, R18, UR52, !P0 ;  /* 0x0000003412007c0c */ /* 0x000fe2000c741270 */
[----:B------:R-:W0:Y:S01]  /*112e90*/  LDCU UR52, c[0x0][0x398] ;  /* 0x00007300ff3477ac */ /* 0x000e220008000800 */
[----:B----4-:R-:W-:Y:S02]  /*112ea0*/  ISETP.LT.AND P3, PT, R8, UR6, !P0 ;  /* 0x0000000608007c0c */ /* 0x010fe4000c761270 */
[----:B------:R-:W-:Y:S01]  /*112eb0*/  LOP3.LUT R28, R28, 0xfffffffd, RZ, 0xc0, !PT ;  /* 0xfffffffd1c1c7812 */ /* 0x000fe200078ec0ff */
[----:B------:R-:W4:Y:S03]  /*112ec0*/  LDCU.64 UR6, c[0x0][0x398] ;  /* 0x00007300ff0677ac */ /* 0x000f260008000a00 */
        /* <DEDUP_REMOVED lines=27> */
[----:B----4-:R-:W-:Y:S01]  /*113080*/  ISETP.LT.AND P3, PT, R51, UR6, !P0 ;  /* 0x0000000633007c0c */ /* 0x010fe2000c761270 */
[----:B------:R-:W4:Y:S01]  /*113090*/  LDCU UR13, c[0x0][0x398] ;  /* 0x00007300ff0d77ac */ /* 0x000f220008000800 */
[----:B------:R-:W-:Y:S02]  /*1130a0*/  ISETP.LT.AND P2, PT, R55, UR30, !P0 ;  /* 0x0000001e37007c0c */ /* 0x000fe4000c741270 */
[----:B------:R-:W-:Y:S01]  /*1130b0*/  ISETP.LT.AND P1, PT, R54, UR31, !P0 ;  /* 0x0000001f36007c0c */ /* 0x000fe2000c721270 */
[----:B------:R-:W0:Y:S01]  /*1130c0*/  LDCU UR30, c[0x0][0x398] ;  /* 0x00007300ff1e77ac */ /* 0x000e220008000800 */
[----:B------:R-:W-:Y:S01]  /*1130d0*/  LOP3.LUT R24, R24, 0x7fffffff, RZ, 0xc0, !PT ;  /* 0x7fffffff18187812 */ /* 0x000fe200078ec0ff */
        /* <DEDUP_REMOVED lines=59> */
[----:B------:R-:W0:Y:S03]  /*113490*/  LDCU.64 UR6, c[0x0][0x398] ;  /* 0x00007300ff0677ac */ /* 0x000e260008000a00 */
[----:B------:R-:W-:Y:S02]  /*1134a0*/  ISETP.LT.AND P3, PT, R51, UR16, !P0 ;  /* 0x0000001033007c0c */ /* 0x000fe4000c761270 */
[----:B------:R-:W-:Y:S01]  /*1134b0*/  LOP3.LUT R27, R27, 0xffffffdf, RZ, 0xc0, !PT ;  /* 0xffffffdf1b1b7812 */ /* 0x000fe200078ec0ff */
[----:B------:R-:W-:Y:S01]  /*1134c0*/  VIADD R5, R56, 0x23 ;  /* 0x0000002338057836 */ /* 0x000fe20000000000 */
[----:B------:R-:W-:Y:S01]  /*1134d0*/  ISETP.LT.AND P2, PT, R55, UR40, !P0 ;  /* 0x0000002837007c0c */ /* 0x000fe2000c741270 */
[----:B------:R-:W0:Y:S01]  /*1134e0*/  LDCU UR40, c[0x0][0x398] ;  /* 0x00007300ff2877ac */ /* 0x000e220008000800 */
[----:B------:R-:W-:Y:S01]  /*1134f0*/  ISETP.LT.AND P1, PT, R54, UR53, !P0 ;  /* 0x0000003536007c0c */ /* 0x000fe2000c721270 */
[----:B------:R-:W0:Y:S06]  /*113500*/  LDCU UR53, c[0x0][0x398] ;  /* 0x00007300ff3577ac */ /* 0x000e2c0008000800 */
[----:B------:R-:W-:Y:S01]  /*113510*/  @P3 LOP3.LUT R27, R27, 0x20, RZ, 0xfc, !PT ;  /* 0x000000201b1b3812 */ /* 0x000fe200078efcff */
[----:B------:R-:W0:Y:S03]  /*113520*/  LDCU UR16, c[0x0][0x398] ;  /* 0x00007300ff1077ac */ /* 0x000e260008000800 */
        /* <DEDUP_REMOVED lines=62> */
[----:B------:R-:W0:Y:S01]  /*113910*/  LDCU.64 UR10, c[0x0][0x398] ;  /* 0x00007300ff0a77ac */ /* 0x000e220008000a00 */
        /* <DEDUP_REMOVED lines=60> */
[----:B------:R-:W1:Y:S03]  /*113ce0*/  LDCU.64 UR6, c[0x0][0x398] ;  /* 0x00007300ff0677ac */ /* 0x000e660008000a00 */
[----:B0-----:R-:W-:Y:S02]  /*113cf0*/  ISETP.LT.AND P3, PT, R51, UR10, !P0 ;  /* 0x0000000a33007c0c */ /* 0x001fe4000c761270 */
[----:B------:R-:W-:Y:S01]  /*113d00*/  LOP3.LUT R26, R26, 0xffffffdf, RZ, 0xc0, !PT ;  /* 0xffffffdf1a1a7812 */ /* 0x000fe200078ec0ff */
[----:B------:R-:W-:Y:S01]  /*113d10*/  VIADD R5, R56, 0x21 ;  /* 0x0000002138057836 */ /* 0x000fe20000000000 */
[----:B------:R-:W-:Y:S01]  /*113d20*/  ISETP.LT.AND P2, PT, R55, UR39, !P0 ;  /* 0x0000002737007c0c */ /* 0x000fe2000c741270 */
[----:B------:R-:W0:Y:S01]  /*113d30*/  LDCU UR39, c[0x0][0x398] ;  /* 0x00007300ff2777ac */ /* 0x000e220008000800 */
[----:B----4-:R-:W-:Y:S01]  /*113d40*/  ISETP.LT.AND P1, PT, R54, UR13, !P0 ;  /* 0x0000000d36007c0c */ /* 0x010fe2000c721270 */
[----:B------:R-:W4:Y:S06]  /*113d50*/  LDCU UR13, c[0x0][0x398] ;  /* 0x00007300ff0d77ac */ /* 0x000f2c0008000800 */
        /* <DEDUP_REMOVED lines=16> */
[----:B----4-:R-:W-:Y:S01]  /*113e60*/  ISETP.LT.AND P1, PT, R49, UR13, !P0 ;  /* 0x0000000d31007c0c */ /* 0x010fe2000c721270 */
[----:B------:R-:W4:Y:S01]  /*113e70*/  LDCU UR13, c[0x0][0x398] ;  /* 0x00007300ff0d77ac */ /* 0x000f220008000800 */
        /* <DEDUP_REMOVED lines=10> */
[----:B----4-:R-:W-:Y:S01]  /*113f20*/  ISETP.LT.AND P2, PT, R18, UR13, !P0 ;  /* 0x0000000d12007c0c */ /* 0x010fe2000c741270 */
[----:B------:R-:W4:Y:S01]  /*113f30*/  LDCU UR13, c[0x0][0x398] ;  /* 0x00007300ff0d77ac */ /* 0x000f220008000800 */
[----:B0-----:R-:W-:Y:S02]  /*113f40*/  ISETP.LT.AND P3, PT, R8, UR39, !P0 ;  /* 0x0000002708007c0c */ /* 0x001fe4000c761270 */
        /* <DEDUP_REMOVED lines=29> */
[----:B------:R-:W-:Y:S01]  /*114120*/  ISETP.LT.AND P3, PT, R51, UR6, !P0 ;  /* 0x0000000633007c0c */ /* 0x000fe2000c761270 */
[----:B------:R-:W0:Y:S01]  /*114130*/  LDCU UR6, c[0x0][0x398] ;  /* 0x00007300ff0677ac */ /* 0x000e220008000800 */
[----:B------:R-:W-:Y:S02]  /*114140*/  ISETP.LT.AND P2, PT, R55, UR24, !P0 ;  /* 0x0000001837007c0c */ /* 0x000fe4000c741270 */
[----:B-1----:R-:W-:Y:S01]  /*114150*/  ISETP.LT.AND P1, PT, R54, UR42, !P0 ;  /* 0x0000002a36007c0c */ /* 0x002fe2000c721270 */
[----:B------:R-:W1:Y:S01]  /*114160*/  LDCU UR24, c[0x0][0x398] ;  /* 0x00007300ff1877ac */ /* 0x000e620008000800 */
        /* <DEDUP_REMOVED lines=11> */
[----:B------:R-:W0:Y:S01]  /*114220*/  LDCU UR25, c[0x0][0x398] ;  /* 0x00007300ff1977ac */ /* 0x000e220008000800 */
[----:B-1----:R-:W-:Y:S01]  /*114230*/  ISETP.LT.AND P2, PT, R50, UR24, !P0 ;  /* 0x0000001832007c0c */ /* 0x002fe2000c741270 */
[----:B------:R-:W1:Y:S06]  /*114240*/  LDCU UR24, c[0x0][0x398] ;  /* 0x00007300ff1877ac */ /* 0x000e6c0008000800 */
[----:B------:R-:W-:-:S04]  /*114250*/  @P1 LOP3.LUT R25, R25, 0x800000, RZ, 0xfc, !PT ;  /* 0x0080000019191812 */ /* 0x000fc800078efcff */
        /* <DEDUP_REMOVED lines=34> */
[----:B0-----:R-:W-:Y:S02]  /*114480*/  ISETP.LT.AND P1, PT, R58, UR42, !P0 ;  /* 0x0000002a3a007c0c */ /* 0x001fe4000c721270 */
        /* <DEDUP_REMOVED lines=8> */
[----:B------:R-:W-:Y:S01]  /*114510*/  ISETP.GE.AND P0, PT, R5, UR7, PT ;  /* 0x0000000705007c0c */ /* 0x000fe2000bf06270 */
[----:B------:R-:W1:Y:S03]  /*114520*/  LDCU UR7, c[0x0][0x398] ;  /* 0x00007300ff0777ac */ /* 0x000e660008000800 */
[----:B0-----:R-:W-:Y:S01]  /*114530*/  ISETP.LT.AND P2, PT, R51, UR42, !P0 ;  /* 0x0000002a33007c0c */ /* 0x001fe2000c741270 */
[----:B------:R-:W0:Y:S01]  /*114540*/  LDCU UR42, c[0x0][0x398] ;  /* 0x00007300ff2a77ac */ /* 0x000e220008000800 */
        /* <DEDUP_REMOVED lines=8> */
[----:B------:R-:W-:Y:S02]  /*1145d0*/  ISETP.LT.AND P3, PT, R53, UR6, !P0 ;  /* 0x0000000635007c0c */ /* 0x000fe4000c761270 */
[----:B------:R-:W-:Y:S01]  /*1145e0*/  LOP3.LUT R25, R25, 0xfffffeff, RZ, 0xc0, !PT ;  /* 0xfffffeff19197812 */ /* 0x000fe200078ec0ff */
[----:B------:R-:W0:Y:S01]  /*1145f0*/  LDCU UR6, c[0x0][0x398] ;  /* 0x00007300ff0677ac */ /* 0x000e220008000800 */
[----:B------:R-:W-:Y:S01]  /*114600*/  ISETP.LT.AND P2, PT, R52, UR11, !P0 ;  /* 0x0000000b34007c0c */ /* 0x000fe2000c741270 */
[----:B------:R-:W1:Y:S06]  /*114610*/  LDCU UR11, c[0x0][0x398] ;  /* 0x00007300ff0b77ac */ /* 0x000e6c0008000800 */
[----:B------:R-:W-:-:S04]  /*114620*/  @P1 LOP3.LUT R25, R25, 0x100, RZ, 0xfc, !PT ;  /* 0x0000010019191812 */ /* 0x000fc800078efcff */
[----:B------:R-:W-:-:S04]  /*114630*/  LOP3.LUT R25, R25, 0xffffff7f, RZ, 0xc0, !PT ;  /* 0xffffff7f19197812 */ /* 0x000fc800078ec0ff */
[----:B------:R-:W-:Y:S02]  /*114640*/  @P3 LOP3.LUT R25, R25, 0x80, RZ, 0xfc, !PT ;  /* 0x0000008019193812 */ /* 0x000fe400078efcff */
[----:B0-----:R-:W-:Y:S01]  /*114650*/  ISETP.LT.AND P1, PT, R50, UR10, !P0 ;  /* 0x0000000a32007c0c */ /* 0x001fe2000c721270 */
[----:B------:R-:W0:Y:S01]  /*114660*/  LDCU UR10, c[0x0][0x398] ;  /* 0x00007300ff0a77ac */ /* 0x000e220008000800 */
[----:B------:R-:W-:-:S04]  /*114670*/  LOP3.LUT R25, R25, 0xffffffbf, RZ, 0xc0, !PT ;  /* 0xffffffbf19197812 */ /* 0x000fc800078ec0ff */
[----:B------:R-:W-:Y:S02]  /*114680*/  @P2 LOP3.LUT R25, R25, 0x40, RZ, 0xfc, !PT ;  /* 0x0000004019192812 */ /* 0x000fe400078efcff */
[----:B-1----:R-:W-:Y:S01]  /*114690*/  ISETP.LT.AND P3, PT, R49, UR7, !P0 ;  /* 0x0000000731007c0c */ /* 0x002fe2000c761270 */
[----:B------:R-:W-:Y:S01]  /*1146a0*/  VIADD R5, R56, 0x1f ;  /* 0x0000001f38057836 */ /* 0x000fe20000000000 */
[----:B------:R-:W-:Y:S01]  /*1146b0*/  LOP3.LUT R25, R25, 0xffffffef, RZ, 0xc0, !PT ;  /* 0xffffffef19197812 */ /* 0x000fe200078ec0ff */
[----:B------:R-:W1:Y:S03]  /*1146c0*/  LDCU UR7, c[0x0][0x398] ;  /* 0x00007300ff0777ac */ /* 0x000e660008000800 */
        /* <DEDUP_REMOVED lines=37> */
[----:B------:R-:W-:-:S04]  /*114920*/  ISETP.GE.AND P0, PT, R5, UR43, PT ;  /* 0x0000002b05007c0c */ /* 0x000fc8000bf06270 */
[----:B0-----:R-:W-:Y:S02]  /*114930*/  ISETP.LT.AND P3, PT, R51, UR30, !P0 ;  /* 0x0000001e33007c0c */ /* 0x001fe4000c761270 */
[----:B------:R-:W-:Y:S01]  /*114940*/  ISETP.LT.AND P2, PT, R55, UR42, !P0 ;  /* 0x0000002a37007c0c */ /* 0x000fe2000c741270 */
[----:B------:R-:W0:Y:S01]  /*114950*/  LDCU.64 UR42, c[0x0][0x398] ;  /* 0x00007300ff2a77ac */ /* 0x000e220008000a00 */
[----:B------:R-:W-:Y:S02]  /*114960*/  LOP3.LUT R24, R24, 0xffdfffff, RZ, 0xc0, !PT ;  /* 0xffdfffff18187812 */ /* 0x000fe400078ec0ff */
[----:B------:R-:W-:Y:S01]  /*114970*/  ISETP.LT.AND P1, PT, R54, UR77, !P0 ;  /* 0x0000004d36007c0c */ /* 0x000fe2000c721270 */
[----:B------:R-:W-:Y:S01]  /*114980*/  VIADD R5, R56, 0x1e ;  /* 0x0000001e38057836 */ /* 0x000fe20000000000 */
        /* <DEDUP_REMOVED lines=66> */
[----:B---3--:R-:W-:Y:S01]  /*114db0*/  ISETP.LT.AND P1, PT, R54, UR54, !P0 ;  /* 0x0000003636007c0c */ /* 0x008fe2000c721270 */
[----:B------:R-:W3:Y:S06]  /*114dc0*/  LDCU UR54, c[0x0][0x398] ;  /* 0x00007300ff3677ac */ /* 0x000eec0008000800 */
        /* <DEDUP_REMOVED lines=14> */
[----:B------:R-:W-:Y:S01]  /*114eb0*/  LOP3.LUT R20, R20, 0x7fffffff, RZ, 0xc0, !PT ;  /* 0x7fffffff14147812 */ /* 0x000fe200078ec0ff */
[----:B------:R-:W-:Y:S01]  /*114ec0*/  VIADD R6, R56, 0x16 ;  /* 0x0000001638067836 */ /* 0x000fe20000000000 */
[----:B------:R-:W-:Y:S01]  /*114ed0*/  LOP3.LUT R24, R24, 0xffffffbf, RZ, 0xc0, !PT ;  /* 0xffffffbf18187812 */ /* 0x000fe200078ec0ff */
[----:B------:R-:W0:Y:S03]  /*114ee0*/  LDCU UR51, c[0x0][0x398] ;  /* 0x00007300ff3377ac */ /* 0x000e260008000800 */
        /* <DEDUP_REMOVED lines=47> */
[----:B------:R-:W-:Y:S02]  /*1151e0*/  ISETP.LT.AND P2, PT, R55, UR14, !P0 ;  /* 0x0000000e37007c0c */ /* 0x000fe4000c741270 */
[----:B------:R-:W-:Y:S01]  /*1151f0*/  ISETP.LT.AND P1, PT, R54, UR15, !P0 ;  /* 0x0000000f36007c0c */ /* 0x000fe2000c721270 */
[----:B------:R-:W0:Y:S01]  /*115200*/  LDCU.64 UR14, c[0x0][0x398] ;  /* 0x00007300ff0e77ac */ /* 0x000e220008000a00 */
[----:B------:R-:W0:Y:S07]  /*115210*/  LDCU UR30, c[0x0][0x398] ;  /* 0x00007300ff1e77ac */ /* 0x000e2e0008000800 */
        /* <DEDUP_REMOVED lines=59> */
[----:B----4-:R-:W-:Y:S02]  /*1155d0*/  ISETP.LT.AND P2, PT, R55, UR13, !P0 ;  /* 0x0000000d37007c0c */ /* 0x010fe4000c741270 */
[----:B------:R-:W-:Y:S01]  /*1155e0*/  ISETP.LT.AND P1, PT, R54, UR16, !P0 ;  /* 0x0000001036007c0c */ /* 0x000fe2000c721270 */
[----:B------:R-:W4:Y:S01]  /*1155f0*/  LDCU UR16, c[0x0][0x398] ;  /* 0x00007300ff1077ac */ /* 0x000f220008000800 */
[----:B------:R-:W-:Y:S01]  /*115600*/  LOP3.LUT R19, R19, 0x7fffffff, RZ, 0xc0, !PT ;  /* 0x7fffffff13137812 */ /* 0x000fe200078ec0ff */
[----:B------:R-:W0:Y:S06]  /*115610*/  LDCU UR14, c[0x0][0x398] ;  /* 0x00007300ff0e77ac */ /* 0x000e2c0008000800 */
        /* <DEDUP_REMOVED lines=30> */
[----:B--2---:R-:W-:Y:S02]  /*115800*/  ISETP.LT.AND P3, PT, R8, UR23, !P0 ;  /* 0x0000001708007c0c */ /* 0x004fe4000c761270 */
[----:B------:R-:W-:Y:S01]  /*115810*/  LOP3.LUT R23, R23, 0xfffffffd, RZ, 0xc0, !PT ;  /* 0xfffffffd17177812 */ /* 0x000fe200078ec0ff */
[----:B------:R-:W2:Y:S03]  /*115820*/  LDCU UR23, c[0x0][0x398] ;  /* 0x00007300ff1777ac */ /* 0x000ea60008000800 */
        /* <DEDUP_REMOVED lines=29> */
[----:B------:R-:W-:Y:S01]  /*115a00*/  ISETP.LT.AND P1, PT, R55, UR55, !P0 ;  /* 0x0000003737007c0c */ /* 0x000fe2000c721270 */
[----:B------:R-:W0:Y:S01]  /*115a10*/  LDCU UR55, c[0x0][0x398] ;  /* 0x00007300ff3777ac */ /* 0x000e220008000800 */
[----:B------:R-:W0:Y:S09]  /*115a20*/  LDCU UR15, c[0x0][0x398] ;  /* 0x00007300ff0f77ac */ /* 0x000e320008000800 */
        /* <DEDUP_REMOVED lines=8> */
[----:B---3--:R-:W-:Y:S01]  /*115ab0*/  ISETP.LT.AND P2, PT, R52, UR54, !P0 ;  /* 0x0000003634007c0c */ /* 0x008fe2000c741270 */
[----:B------:R-:W3:Y:S06]  /*115ac0*/  LDCU UR54, c[0x0][0x398] ;  /* 0x00007300ff3677ac */ /* 0x000eec0008000800 */
[----:B------:R-:W-:-:S04]  /*115ad0*/  @P1 LOP3.LUT R22, R22, 0x1000000, RZ, 0xfc, !PT ;  /* 0x0100000016161812 */ /* 0x000fc800078efcff */
        /* <DEDUP_REMOVED lines=14> */
[----:B---3--:R-:W-:Y:S01]  /*115bc0*/  ISETP.LT.AND P1, PT, R7, UR54, !P0 ;  /* 0x0000003607007c0c */ /* 0x008fe2000c721270 */
[----:B------:R-:W3:Y:S01]  /*115bd0*/  LDCU UR54, c[0x0][0x398] ;  /* 0x00007300ff3677ac */ /* 0x000ee20008000800 */
        /* <DEDUP_REMOVED lines=33> */
[----:B------:R-:W2:Y:S03]  /*115df0*/  LDCU UR39, c[0x0][0x398] ;  /* 0x00007300ff2777ac */ /* 0x000ea60008000800 */
[----:B------:R-:W-:Y:S02]  /*115e00*/  ISETP.LT.AND P2, PT, R51, UR36, !P0 ;  /* 0x0000002433007c0c */ /* 0x000fe4000c741270 */
[----:B------:R-:W-:Y:S01]  /*115e10*/  LOP3.LUT R22, R22, 0xffffffdf, RZ, 0xc0, !PT ;  /* 0xffffffdf16167812 */ /* 0x000fe200078ec0ff */
[----:B------:R-:W-:Y:S01]  /*115e20*/  VIADD R5, R56, 0x19 ;  /* 0x0000001938057836 */ /* 0x000fe20000000000 */
[----:B0-----:R-:W-:Y:S01]  /*115e30*/  ISETP.LT.AND P1, PT, R55, UR55, !P0 ;  /* 0x0000003737007c0c */ /* 0x001fe2000c721270 */
[----:B------:R-:W0:Y:S01]  /*115e40*/  LDCU UR55, c[0x0][0x398] ;  /* 0x00007300ff3777ac */ /* 0x000e220008000800 */
[----:B-1----:R-:W-:Y:S01]  /*115e50*/  ISETP.LT.AND P3, PT, R53, UR53, !P0 ;  /* 0x0000003535007c0c */ /* 0x002fe2000c761270 */
[----:B------:R-:W1:Y:S06]  /*115e60*/  LDCU UR53, c[0x0][0x398] ;  /* 0x00007300ff3577ac */ /* 0x000e6c0008000800 */
[----:B------:R-:W-:Y:S01]  /*115e70*/  @P2 LOP3.LUT R22, R22, 0x20, RZ, 0xfc, !PT ;  /* 0x0000002016162812 */ /* 0x000fe200078efcff */
[----:B------:R-:W0:Y:S03]  /*115e80*/  LDCU UR36, c[0x0][0x398] ;  /* 0x00007300ff2477ac */ /* 0x000e260008000800 */
[----:B------:R-:W-:-:S04]  /*115e90*/  LOP3.LUT R22, R22, 0xfffffdff, RZ, 0xc0, !PT ;  /* 0xfffffdff16167812 */ /* 0x000fc800078ec0ff */
[----:B------:R-:W-:Y:S02]  /*115ea0*/  @P1 LOP3.LUT R22, R22, 0x200, RZ, 0xfc, !PT ;  /* 0x0000020016161812 */ /* 0x000fe400078efcff */
[----:B------:R-:W-:Y:S01]  /*115eb0*/  ISETP.LT.AND P1, PT, R54, UR52, !P0 ;  /* 0x0000003436007c0c */ /* 0x000fe2000c721270 */
[----:B------:R-:W0:Y:S01]  /*115ec0*/  LDCU UR52, c[0x0][0x398] ;  /* 0x00007300ff3477ac */ /* 0x000e220008000800 */
[----:B------:R-:W-:Y:S02]  /*115ed0*/  LOP3.LUT R22, R22, 0xfffffeff, RZ, 0xc0, !PT ;  /* 0xfffffeff16167812 */ /* 0x000fe400078ec0ff */
[----:B---3--:R-:W-:Y:S01]  /*115ee0*/  ISETP.LT.AND P2, PT, R52, UR54, !P0 ;  /* 0x0000003634007c0c */ /* 0x008fe2000c741270 */
[----:B------:R-:W3:Y:S08]  /*115ef0*/  LDCU UR54, c[0x0][0x398] ;  /* 0x00007300ff3677ac */ /* 0x000ef00008000800 */
        /* <DEDUP_REMOVED lines=15> */
[----:B---3--:R-:W-:Y:S01]  /*115ff0*/  ISETP.LT.AND P1, PT, R7, UR54, !P0 ;  /* 0x0000003607007c0c */ /* 0x008fe2000c721270 */
[----:B------:R-:W3:Y:S01]  /*116000*/  LDCU UR54, c[0x0][0x398] ;  /* 0x00007300ff3677ac */ /* 0x000ee20008000800 */
        /* <DEDUP_REMOVED lines=31> */
[----:B------:R-:W-:-:S04]  /*116200*/  ISETP.GE.AND P0, PT, R5, UR37, PT ;  /* 0x0000002505007c0c */ /* 0x000fc8000bf06270 */
[----:B------:R-:W-:Y:S02]  /*116210*/  ISETP.LT.AND P1, PT, R51, UR40, !P0 ;  /* 0x0000002833007c0c */ /* 0x000fe4000c721270 */
[----:B------:R-:W-:Y:S01]  /*116220*/  LOP3.LUT R21, R21, 0xffdfffff, RZ, 0xc0, !PT ;  /* 0xffdfffff15157812 */ /* 0x000fe200078ec0ff */
[----:B------:R-:W-:Y:S01]  /*116230*/  VIADD R5, R56, 0x18 ;  /* 0x0000001838057836 */ /* 0x000fe20000000000 */
[----:B--2---:R-:W-:Y:S01]  /*116240*/  ISETP.LT.AND P3, PT, R55, UR39, !P0 ;  /* 0x0000002737007c0c */ /* 0x004fe2000c761270 */
[----:B------:R-:W2:Y:S01]  /*116250*/  LDCU UR39, c[0x0][0x398] ;  /* 0x00007300ff2777ac */ /* 0x000ea20008000800 */
[----:B------:R-:W-:Y:S01]  /*116260*/  ISETP.LT.AND P2, PT, R54, UR38, !P0 ;  /* 0x0000002636007c0c */ /* 0x000fe2000c741270 */
        /* <DEDUP_REMOVED lines=10> */
[----:B------:R-:W1:Y:S01]  /*116310*/  LDCU.64 UR36, c[0x0][0x398] ;  /* 0x00007300ff2477ac */ /* 0x000e620008000a00 */
[----:B------:R-:W-:-:S04]  /*116320*/  LOP3.LUT R21, R21, 0xff7fffff, RZ, 0xc0, !PT ;  /* 0xff7fffff15157812 */ /* 0x000fc800078ec0ff */
[----:B------:R-:W-:Y:S02]  /*116330*/  @P1 LOP3.LUT R21, R21, 0x800000, RZ, 0xfc, !PT ;  /* 0x0080000015151812 */ /* 0x000fe400078efcff */
[----:B--2---:R-:W-:Y:S02]  /*116340*/  ISETP.LT.AND P1, PT, R50, UR39, !P0 ;  /* 0x0000002732007c0c */ /* 0x004fe4000c721270 */
[----:B------:R-:W-:-:S04]  /*116350*/  LOP3.LUT R21, R21, 0xffbfffff, RZ, 0xc0, !PT ;  /* 0xffbfffff15157812 */ /* 0x000fc800078ec0ff */
[----:B------:R-:W-:Y:S02]  /*116360*/  @P2 LOP3.LUT R21, R21, 0x400000, RZ, 0xfc, !PT ;  /* 0x0040000015152812 */ /* 0x000fe400078efcff */
[----:B0-----:R-:W-:Y:S01]  /*116370*/  ISETP.LT.AND P3, PT, R49, UR38, !P0 ;  /* 0x0000002631007c0c */ /* 0x001fe2000c761270 */
[----:B------:R-:W0:Y:S01]  /*116380*/  LDCU.64 UR38, c[0x0][0x398] ;  /* 0x00007300ff2677ac */ /* 0x000e220008000a00 */
        /* <DEDUP_REMOVED lines=44> */
[----:B--2---:R-:W-:Y:S01]  /*116650*/  ISETP.LT.AND P1, PT, R55, UR46, !P0 ;  /* 0x0000002e37007c0c */ /* 0x004fe2000c721270 */
[----:B------:R-:W2:Y:S01]  /*116660*/  LDCU UR46, c[0x0][0x398] ;  /* 0x00007300ff2e77ac */ /* 0x000ea20008000800 */
[----:B------:R-:W-:-:S09]  /*116670*/  LOP3.LUT R21, R21, 0xffffffdf, RZ, 0xc0, !PT ;  /* 0xffffffdf15157812 */ /* 0x000fd200078ec0ff */
[----:B------:R-:W-:-:S04]  /*116680*/  @P2 LOP3.LUT R21, R21, 0x20, RZ, 0xfc, !PT ;  /* 0x0000002015152812 */ /* 0x000fc800078efcff */
[----:B------:R-:W-:-:S04]  /*116690*/  LOP3.LUT R21, R21, 0xfffffdff, RZ, 0xc0, !PT ;  /* 0xfffffdff15157812 */ /* 0x000fc800078ec0ff */
[----:B------:R-:W-:Y:S02]  /*1166a0*/  @P1 LOP3.LUT R21, R21, 0x200, RZ, 0xfc, !PT ;  /* 0x0000020015151812 */ /* 0x000fe400078efcff */
[----:B--2---:R-:W-:Y:S01]  /*1166b0*/  ISETP.LT.AND P1, PT, R54, UR46, !P0 ;  /* 0x0000002e36007c0c */ /* 0x004fe2000c721270 */
[----:B------:R-:W2:Y:S01]  /*1166c0*/  LDCU UR46, c[0x0][0x398] ;  /* 0x00007300ff2e77ac */ /* 0x000ea20008000800 */
[----:B-1----:R-:W-:Y:S02]  /*1166d0*/  ISETP.LT.AND P3, PT, R53, UR36, !P0 ;  /* 0x0000002435007c0c */ /* 0x002fe4000c761270 */
        /* <DEDUP_REMOVED lines=14> */
[----:B------:R-:W2:Y:S01]  /*1167c0*/  LDCU UR47, c[0x0][0x398] ;  /* 0x00007300ff2f77ac */ /* 0x000ea20008000800 */
[----:B-1----:R-:W-:Y:S02]  /*1167d0*/  ISETP.LT.AND P2, PT, R48, UR36, !P0 ;  /* 0x0000002430007c0c */ /* 0x002fe4000c741270 */
[----:B------:R-:W-:Y:S01]  /*1167e0*/  LOP3.LUT R21, R21, 0xfffffff7, RZ, 0xc0, !PT ;  /* 0xfffffff715157812 */ /* 0x000fe200078ec0ff */
[----:B------:R-:W-:Y:S01]  /*1167f0*/  VIADD R5, R56, 0x17 ;  /* 0x0000001738057836 */ /* 0x000fe20000000000 */
[----:B0-----:R-:W-:Y:S01]  /*116800*/  ISETP.LT.AND P3, PT, R8, UR40, !P0 ;  /* 0x0000002808007c0c */ /* 0x001fe2000c761270 */
[----:B------:R-:W0:Y:S06]  /*116810*/  LDCU UR36, c[0x0][0x398] ;  /* 0x00007300ff2477ac */ /* 0x000e2c0008000800 */
[----:B------:R-:W-:-:S02]  /*116820*/  @P1 LOP3.LUT R21, R21, 0x8, RZ, 0xfc, !PT ;  /* 0x0000000815151812 */ /* 0x000fc400078efcff */
[----:B------:R-:W-:Y:S01]  /*116830*/  ISETP.LT.AND P1, PT, R7, UR41, !P0 ;  /* 0x0000002907007c0c */ /* 0x000fe2000c721270 */
[----:B------:R-:W1:Y:S01]  /*116840*/  LDCU.64 UR40, c[0x0][0x398] ;  /* 0x00007300ff2877ac */ /* 0x000e620008000a00 */
[----:B------:R-:W-:-:S04]  /*116850*/  LOP3.LUT R21, R21, 0xfffffffb, RZ, 0xc0, !PT ;  /* 0xfffffffb15157812 */ /* 0x000fc800078ec0ff */
[----:B------:R-:W-:Y:S02]  /*116860*/  @P2 LOP3.LUT R21, R21, 0x4, RZ, 0xfc, !PT ;  /* 0x0000000415152812 */ /* 0x000fe400078efcff */
[----:B--2---:R-:W-:Y:S02]  /*116870*/  ISETP.LT.AND P2, PT, R18, UR47, !P0 ;  /* 0x0000002f12007c0c */ /* 0x004fe4000c741270 */
[----:B------:R-:W-:-:S04]  /*116880*/  LOP3.LUT R21, R21, 0xfffffffd, RZ, 0xc0, !PT ;  /* 0xfffffffd15157812 */ /* 0x000fc800078ec0ff */
[----:B------:R-:W-:Y:S02]  /*116890*/  @P1 LOP3.LUT R21, R21, 0x2, RZ, 0xfc, !PT ;  /* 0x0000000215151812 */ /* 0x000fe400078efcff */
[----:B------:R-:W-:Y:S01]  /*1168a0*/  ISETP.LT.AND P1, PT, R61, UR46, !P0 ;  /* 0x0000002e3d007c0c */ /* 0x000fe2000c721270 */
[----:B------:R-:W2:Y:S01]  /*1168b0*/  LDCU.64 UR46, c[0x0][0x398] ;  /* 0x00007300ff2e77ac */ /* 0x000ea20008000a00 */
[----:B------:R-:W-:-:S03]  /*1168c0*/  LOP3.LUT R21, R21, 0xfffffffe, RZ, 0xc0, !PT ;  /* 0xfffffffe15157812 */ /* 0x000fc600078ec0ff */
[----:B------:R-:W-:Y:S02]  /*1168d0*/  @P2 LOP3.LUT R20, R20, 0x80000000, RZ, 0xfc, !PT ;  /* 0x8000000014142812 */ /* 0x000fe400078efcff */
        /* <DEDUP_REMOVED lines=14> */
[----:B------:R-:W-:-:S04]  /*1169c0*/  @P1 LOP3.LUT R20, R20, 0x8000000, RZ, 0xfc, !PT ;  /* 0x0800000014141812 */ /* 0x000fc800078efcff */
[----:B------:R-:W-:-:S04]  /*1169d0*/  LOP3.LUT R20, R20, 0xfbffffff, RZ, 0xc0, !PT ;  /* 0xfbffffff14147812 */ /* 0x000fc800078ec0ff */
[----:B------:R-:W-:Y:S02]  /*1169e0*/  @P0 LOP3.LUT R20, R20, 0x4000000, RZ, 0xfc, !PT ;  /* 0x0400000014140812 */ /* 0x000fe400078efcff */
[----:B------:R-:W-:Y:S01]  /*1169f0*/  ISETP.GE.AND P0, PT, R5, UR37, PT ;  /* 0x0000002505007c0c */ /* 0x000fe2000bf06270 */
[----:B------:R-:W0:Y:S03]  /*116a00*/  LDCU UR37, c[0x0][0x398] ;  /* 0x00007300ff2577ac */ /* 0x000e260008000800 */
[----:B------:R-:W-:Y:S01]  /*116a10*/  ISETP.LT.AND P1, PT, R51, UR38, !P0 ;  /* 0x0000002633007c0c */ /* 0x000fe2000c721270 */
[----:B------:R-:W0:Y:S01]  /*116a20*/  LDCU UR38, c[0x0][0x398] ;  /* 0x00007300ff2677ac */ /* 0x000e220008000800 */
[----:B------:R-:W-:-:S11]  /*116a30*/  LOP3.LUT R20, R20, 0xffdfffff, RZ, 0xc0, !PT ;  /* 0xffdfffff14147812 */ /* 0x000fd600078ec0ff */
[----:B------:R-:W-:Y:S02]  /*116a40*/  @P1 LOP3.LUT R20, R20, 0x200000, RZ, 0xfc, !PT ;  /* 0x0020000014141812 */ /* 0x000fe400078efcff */
[----:B------:R-:W-:Y:S01]  /*116a50*/  ISETP.LT.AND P1, PT, R55, UR76, !P0 ;  /* 0x0000004c37007c0c */ /* 0x000fe2000c721270 */
[----:B------:R-:W1:Y:S01]  /*116a60*/  LDCU UR76, c[0x0][0x398] ;  /* 0x00007300ff4c77ac */ /* 0x000e620008000800 */
[----:B------:R-:W-:Y:S02]  /*116a70*/  LOP3.LUT R20, R20, 0xfdffffff, RZ, 0xc0, !PT ;  /* 0xfdffffff14147812 */ /* 0x000fe400078ec0ff */
[----:B0-----:R-:W-:Y:S01]  /*116a80*/  ISETP.LT.AND P3, PT, R54, UR38, !P0 ;  /* 0x0000002636007c0c */ /* 0x001fe2000c761270 */
        /* <DEDUP_REMOVED lines=14> */
[----:B0-----:R-:W-:Y:S02]  /*116b70*/  ISETP.LT.AND P1, PT, R49, UR38, !P0 ;  /* 0x0000002631007c0c */ /* 0x001fe4000c721270 */
[----:B------:R-:W-:-:S04]  /*116b80*/  LOP3.LUT R20, R20, 0xffefffff, RZ, 0xc0, !PT ;  /* 0xffefffff14147812 */ /* 0x000fc800078ec0ff */
[----:B------:R-:W-:Y:S02]  /*116b90*/  @P2 LOP3.LUT R20, R20, 0x100000, RZ, 0xfc, !PT ;  /* 0x0010000014142812 */ /* 0x000fe400078efcff */
[----:B------:R-:W-:Y:S02]  /*116ba0*/  ISETP.LT.AND P3, PT, R48, UR37, !P0 ;  /* 0x0000002530007c0c */ /* 0x000fe4000c761270 */
[----:B------:R-:W-:-:S04]  /*116bb0*/  LOP3.LUT R20, R20, 0xfff7ffff, RZ, 0xc0, !PT ;  /* 0xfff7ffff14147812 */ /* 0x000fc800078ec0ff */
[----:B------:R-:W-:Y:S02]  /*116bc0*/  @P1 LOP3.LUT R20, R20, 0x80000, RZ, 0xfc, !PT ;  /* 0x0008000014141812 */ /* 0x000fe400078efcff */
[----:B-1----:R-:W-:Y:S02]  /*116bd0*/  ISETP.LT.AND P2, PT, R7, UR36, !P0 ;  /* 0x0000002407007c0c */ /* 0x002fe4000c741270 */
        /* <DEDUP_REMOVED lines=23> */
[----:B------:R-:W-:Y:S02]  /*116d50*/  ISETP.GE.AND P0, PT, R6, UR39, PT ;  /* 0x0000002706007c0c */ /* 0x000fe4000bf06270 */
[----:B------:R-:W-:-:S04]  /*116d60*/  LOP3.LUT R20, R20, 0xfffffbff, RZ, 0xc0, !PT ;  /* 0xfffffbff14147812 */ /* 0x000fc800078ec0ff */
[----:B------:R-:W-:Y:S02]  /*116d70*/  @P1 LOP3.LUT R20, R20, 0x400, RZ, 0xfc, !PT ;  /* 0x0000040014141812 */ /* 0x000fe400078efcff */
[----:B------:R-:W-:Y:S02]  /*116d80*/  ISETP.LT.AND P1, PT, R51, UR40, !P0 ;  /* 0x0000002833007c0c */ /* 0x000fe4000c721270 */
[----:B------:R-:W-:Y:S02]  /*116d90*/  ISETP.LT.AND P3, PT, R55, UR30, !P0 ;  /* 0x0000001e37007c0c */ /* 0x000fe4000c761270 */
[----:B------:R-:W-:Y:S02]  /*116da0*/  LOP3.LUT R20, R20, 0xffffffdf, RZ, 0xc0, !PT ;  /* 0xffffffdf14147812 */ /* 0x000fe400078ec0ff */
[----:B------:R-:W-:-:S07]  /*116db0*/  ISETP.LT.AND P2, PT, R54, UR29, !P0 ;  /* 0x0000001d36007c0c */ /* 0x000fce000c741270 */
        /* <DEDUP_REMOVED lines=23> */
[----:B------:R-:W-:-:S04]  /*116f30*/  LOP3.LUT R20, R20, 0xfffffffd, RZ, 0xc0, !PT ;  /* 0xfffffffd14147812 */ /* 0x000fc800078ec0ff */
[----:B------:R-:W-:Y:S02]  /*116f40*/  @P2 LOP3.LUT R20, R20, 0x2, RZ, 0xfc, !PT ;  /* 0x0000000214142812 */ /* 0x000fe400078efcff */
[----:B------:R-:W-:Y:S02]  /*116f50*/  ISETP.LT.AND P2, PT, R61, UR20, !P0 ;  /* 0x000000143d007c0c */ /* 0x000fe4000c741270 */
[----:B------:R-:W-:Y:S02]  /*116f60*/  LOP3.LUT R20, R20, 0xfffffffe, RZ, 0xc0, !PT ;  /* 0xfffffffe14147812 */ /* 0x000fe400078ec0ff */
[----:B------:R-:W-:Y:S02]  /*116f70*/  @P3 LOP3.LUT R19, R19, 0x80000000, RZ, 0xfc, !PT ;  /* 0x8000000013133812 */ /* 0x000fe400078efcff */
        /* <DEDUP_REMOVED lines=10> */
[----:B----4-:R-:W-:Y:S02]  /*117020*/  ISETP.LT.AND P1, PT, R57, UR16, !P0 ;  /* 0x0000001039007c0c */ /* 0x010fe4000c721270 */
[----:B------:R-:W-:Y:S01]  /*117030*/  LOP3.LUT R19, R19, 0xf7ffffff, RZ, 0xc0, !PT ;  /* 0xf7ffffff13137812 */ /* 0x000fe200078ec0ff */
[----:B------:R-:W-:-:S03]  /*117040*/  VIADD R5, R56, 0x15 ;  /* 0x0000001538057836 */ /* 0x000fc60000000000 */
[----:B------:R-:W-:Y:S02]  /*117050*/  @P2 LOP3.LUT R19, R19, 0x8000000, RZ, 0xfc, !PT ;  /* 0x0800000013132812 */ /* 0x000fe400078efcff */
[----:B------:R-:W-:Y:S02]  /*117060*/  ISETP.GE.AND P0, PT, R5, UR41, PT ;  /* 0x0000002905007c0c */ /* 0x000fe4000bf06270 */
[----:B------:R-:W-:Y:S01]  /*117070*/  LOP3.LUT R19, R19, 0xfbffffff, RZ, 0xc0, !PT ;  /* 0xfbffffff13137812 */ /* 0x000fe200078ec0ff */
[----:B------:R-:W-:Y:S01]  /*117080*/  VIADD R6, R56, 0x14 ;  /* 0x0000001438067836 */ /* 0x000fe20000000000 */
[----:B------:R-:W4:Y:S02]  /*117090*/  LDL.LU R5, [R1+0x65b4] ;  /* 0x0065b40001057983 */ /* 0x000f240000300800 */
[----:B------:R-:W-:Y:S02]  /*1170a0*/  @P1 LOP3.LUT R19, R19, 0x4000000, RZ, 0xfc, !PT ;  /* 0x0400000013131812 */ /* 0x000fe400078efcff */
[----:B------:R-:W-:-:S02]  /*1170b0*/  ISETP.LT.AND P1, PT, R51, UR42, !P0 ;  /* 0x0000002a33007c0c */ /* 0x000fc4000c721270 */
        /* <DEDUP_REMOVED lines=46> */
[----:B------:R-:W-:Y:S01]  /*1173a0*/  LOP3.LUT R19, R19, 0xfffffbff, RZ, 0xc0, !PT ;  /* 0xfffffbff13137812 */ /* 0x000fe200078ec0ff */
[----:B------:R-:W2:Y:S03]  /*1173b0*/  LDL.LU R6, [R1+0x65b0] ;  /* 0x0065b00001067983 */ /* 0x000ea60000300800 */
        /* <DEDUP_REMOVED lines=8> */
[----:B---3--:R-:W-:Y:S02]  /*117440*/  ISETP.LT.AND P1, PT, R53, UR54, !P0 ;  /* 0x0000003635007c0c */ /* 0x008fe4000c721270 */
        /* <DEDUP_REMOVED lines=13> */
[----:B------:R-:W-:-:S04]  /*117520*/  @P1 LOP3.LUT R19, R19, 0x8, RZ, 0xfc, !PT ;  /* 0x0000000813131812 */ /* 0x000fc800078efcff */
[----:B------:R-:W-:Y:S02]  /*117530*/  LOP3.LUT R19, R19, 0xfffffffb, RZ, 0xc0, !PT ;  /* 0xfffffffb13137812 */ /* 0x000fe400078ec0ff */
[----:B------:R-:W-:Y:S02]  /*117540*/  ISETP.LT.AND P2, PT, R7, UR49, !P0 ;  /* 0x0000003107007c0c */ /* 0x000fe4000c741270 */
[----:B------:R-:W3:Y:S01]  /*117550*/  LDL.LU R7, [R1+0x65ac] ;  /* 0x0065ac0001077983 */ /* 0x000ee20000300800 */
[----:B------:R-:W-:Y:S02]  /*117560*/  ISETP.LT.AND P1, PT, R8, UR48, !P0 ;  /* 0x0000003008007c0c */ /* 0x000fe4000c721270 */
[----:B------:R-:W-:Y:S01]  /*117570*/  @P3 LOP3.LUT R19, R19, 0x4, RZ, 0xfc, !PT ;  /* 0x0000000413133812 */ /* 0x000fe200078efcff */
[----:B------:R-:W2:Y:S01]  /*117580*/  LDL.LU R8, [R1+0x65a8] ;  /* 0x0065a80001087983 */ /* 0x000ea20000300800 */
[----:B------:R-:W-:-:S03]  /*117590*/  ISETP.LT.AND P3, PT, R18, UR63, !P0 ;  /* 0x0000003f12007c0c */ /* 0x000fc6000c761270 */
[----:B------:R-:W2:Y:S01]  /*1175a0*/  LDL.LU R18, [R1+0x65a4] ;  /* 0x0065a40001127983 */ /* 0x000ea20000300800 */
[----:B------:R-:W-:-:S04]  /*1175b0*/  LOP3.LUT R19, R19, 0xfffffffd, RZ, 0xc0, !PT ;  /* 0xfffffffd13137812 */ /* 0x000fc800078ec0ff */
[----:B------:R-:W-:Y:S02]  /*1175c0*/  @P2 LOP3.LUT R19, R19, 0x2, RZ, 0xfc, !PT ;  /* 0x0000000213132812 */ /* 0x000fe400078efcff */
[----:B------:R-:W-:Y:S02]  /*1175d0*/  ISETP.LT.AND P2, PT, R61, UR64, !P0 ;  /* 0x000000403d007c0c */ /* 0x000fe4000c741270 */
[----:B------:R-:W-:Y:S01]  /*1175e0*/  LOP3.LUT R19, R19, 0xfffffffe, RZ, 0xc0, !PT ;  /* 0xfffffffe13137812 */ /* 0x000fe200078ec0ff */
[----:B------:R-:W-:Y:S01]  /*1175f0*/  VIADD R56, R56, 0x13 ;  /* 0x0000001338387836 */ /* 0x000fe20000000000 */
[----:B------:R-:W3:Y:S02]  /*117600*/  LDL.LU R61, [R1+0x65a0] ;  /* 0x0065a000013d7983 */ /* 0x000ee40000300800 */
[----:B------:R-:W-:Y:S02]  /*117610*/  @P1 LOP3.LUT R19, R19, 0x1, RZ, 0xfc, !PT ;  /* 0x0000000113131812 */ /* 0x000fe400078efcff */
[----:B------:R-:W-:-:S02]  /*117620*/  ISETP.LT.AND P1, PT, R60, UR65, !P0 ;  /* 0x000000413c007c0c */ /* 0x000fc4000c721270 */
[----:B------:R-:W3:Y:S01]  /*117630*/  LDL.LU R60, [R1+0x659c] ;  /* 0x00659c00013c7983 */ /* 0x000ee20000300800 */
[----:B--2---:R-:W-:-:S04]  /*117640*/  LOP3.LUT R18, R18, 0x7fffffff, RZ, 0xc0, !PT ;  /* 0x7fffffff12127812 */ /* 0x004fc800078ec0ff */
[----:B------:R-:W-:-:S04]  /*117650*/  @P3 LOP3.LUT R18, R18, 0x80000000, RZ, 0xfc, !PT ;  /* 0x8000000012123812 */ /* 0x000fc800078efcff */
        /* <DEDUP_REMOVED lines=8> */
[----:B------:R-:W4:Y:S03]  /*1176e0*/  LDL.LU R58, [R1+0x6594] ;  /* 0x00659400013a7983 */ /* 0x000f260000300800 */
[----:B------:R-:W-:Y:S02]  /*1176f0*/  @P3 LOP3.LUT R18, R18, 0x10000000, RZ, 0xfc, !PT ;  /* 0x1000000012123812 */ /* 0x000fe400078efcff */
[----:B------:R-:W-:Y:S02]  /*117700*/  ISETP.LT.AND P1, PT, R57, UR68, !P0 ;  /* 0x0000004439007c0c */ /* 0x000fe4000c721270 */
[----:B------:R-:W-:Y:S01]  /*117710*/  LOP3.LUT R18, R18, 0xf7ffffff, RZ, 0xc0, !PT ;  /* 0xf7ffffff12127812 */ /* 0x000fe200078ec0ff */
[----:B------:R-:W4:Y:S01]  /*117720*/  LDL.LU R57, [R1+0x6590] ;  /* 0x0065900001397983 */ /* 0x000f220000300800 */
[----:B------:R-:W-:-:S02]  /*117730*/  ISETP.GE.AND P0, PT, R56, UR45, PT ;  /* 0x0000002d38007c0c */ /* 0x000fc4000bf06270 */
[----:B------:R-:W-:Y:S01]  /*117740*/  @P2 LOP3.LUT R18, R18, 0x8000000, RZ, 0xfc, !PT ;  /* 0x0800000012122812 */ /* 0x000fe200078efcff */
[----:B------:R-:W4:Y:S01]  /*117750*/  LDL.LU R56, [R1+0x658c] ;  /* 0x00658c0001387983 */ /* 0x000f220000300800 */
[----:B------:R-:W-:Y:S02]  /*117760*/  ISETP.LT.AND P2, PT, R55, UR69, !P0 ;  /* 0x0000004537007c0c */ /* 0x000fe4000c741270 */
[----:B------:R-:W-:Y:S01]  /*117770*/  LOP3.LUT R18, R18, 0xfbffffff, RZ, 0xc0, !PT ;  /* 0xfbffffff12127812 */ /* 0x000fe200078ec0ff */
[----:B------:R-:W4:Y:S03]  /*117780*/  LDL.LU R55, [R1+0x6588] ;  /* 0x0065880001377983 */ /* 0x000f260000300800 */
[----:B------:R-:W-:Y:S02]  /*117790*/  @P1 LOP3.LUT R18, R18, 0x4000000, RZ, 0xfc, !PT ;  /* 0x0400000012121812 */ /* 0x000fe400078efcff */
[----:B------:R-:W-:-:S02]  /*1177a0*/  ISETP.LT.AND P1, PT, R54, UR70, !P0 ;  /* 0x0000004636007c0c */ /* 0x000fc4000c721270 */
[----:B------:R-:W-:Y:S01]  /*1177b0*/  LOP3.LUT R18, R18, 0xfdffffff, RZ, 0xc0, !PT ;  /* 0xfdffffff12127812 */ /* 0x000fe200078ec0ff */
[----:B------:R-:W4:Y:S03]  /*1177c0*/  LDL.LU R54, [R1+0x6584] ;  /* 0x0065840001367983 */ /* 0x000f260000300800 */
[----:B------:R-:W-:Y:S02]  /*1177d0*/  @P2 LOP3.LUT R18, R18, 0x2000000, RZ, 0xfc, !PT ;  /* 0x0200000012122812 */ /* 0x000fe400078efcff */
[----:B------:R-:W-:Y:S02]  /*1177e0*/  ISETP.LT.AND P3, PT, R53, UR71, !P0 ;  /* 0x0000004735007c0c */ /* 0x000fe4000c761270 */
[----:B------:R-:W-:Y:S01]  /*1177f0*/  LOP3.LUT R18, R18, 0xfeffffff, RZ, 0xc0, !PT ;  /* 0xfeffffff12127812 */ /* 0x000fe200078ec0ff */
[----:B------:R-:W4:Y:S03]  /*117800*/  LDL.LU R53, [R1+0x6580] ;  /* 0x0065800001357983 */ /* 0x000f260000300800 */
[----:B------:R-:W-:-:S02]  /*117810*/  @P1 LOP3.LUT R18, R18, 0x1000000, RZ, 0xfc, !PT ;  /* 0x0100000012121812 */ /* 0x000fc400078efcff */
[----:B------:R-:W-:Y:S02]  /*117820*/  ISETP.LT.AND P2, PT, R52, UR72, !P0 ;  /* 0x0000004834007c0c */ /* 0x000fe4000c741270 */
[----:B------:R-:W-:Y:S01]  /*117830*/  LOP3.LUT R18, R18, 0xff7fffff, RZ, 0xc0, !PT ;  /* 0xff7fffff12127812 */ /* 0x000fe200078ec0ff */
[----:B------:R-:W4:Y:S03]  /*117840*/  LDL.LU R52, [R1+0x657c] ;  /* 0x00657c0001347983 */ /* 0x000f260000300800 */
[----:B------:R-:W-:Y:S02]  /*117850*/  @P3 LOP3.LUT R18, R18, 0x800000, RZ, 0xfc, !PT ;  /* 0x0080000012123812 */ /* 0x000fe400078efcff */
[----:B------:R-:W-:Y:S02]  /*117860*/  ISETP.LT.AND P1, PT, R51, UR46, !P0 ;  /* 0x0000002e33007c0c */ /* 0x000fe4000c721270 */
[----:B------:R-:W-:Y:S01]  /*117870*/  LOP3.LUT R18, R18, 0xffbfffff, RZ, 0xc0, !PT ;  /* 0xffbfffff12127812 */ /* 0x000fe200078ec0ff */
[----:B------:R-:W4:Y:S03]  /*117880*/  LDL.LU R51, [R1+0x6578] ;  /* 0x0065780001337983 */ /* 0x000f260000300800 */
[----:B------:R-:W-:-:S04]  /*117890*/  @P2 LOP3.LUT R18, R18, 0x400000, RZ, 0xfc, !PT ;  /* 0x0040000012122812 */ /* 0x000fc800078efcff */
[----:B------:R-:W-:Y:S02]  /*1178a0*/  LOP3.LUT R18, R18, 0xffdfffff, RZ, 0xc0, !PT ;  /* 0xffdfffff12127812 */ /* 0x000fe400078ec0ff */
[----:B------:R-:W-:Y:S02]  /*1178b0*/  ISETP.LT.AND P3, PT, R50, UR73, !P0 ;  /* 0x0000004932007c0c */ /* 0x000fe4000c761270 */
[----:B------:R-:W4:Y:S01]  /*1178c0*/  LDL.LU R50, [R1+0x6574] ;  /* 0x0065740001327983 */ /* 0x000f220000300800 */
[----:B------:R-:W-:Y:S02]  /*1178d0*/  ISETP.LT.AND P2, PT, R49, UR74, !P0 ;  /* 0x0000004a31007c0c */ /* 0x000fe4000c741270 */
[----:B------:R-:W-:Y:S01]  /*1178e0*/  @P1 LOP3.LUT R18, R18, 0x200000, RZ, 0xfc, !PT ;  /* 0x0020000012121812 */ /* 0x000fe200078efcff */
[----:B------:R-:W4:Y:S01]  /*1178f0*/  LDL.LU R49, [R1+0x6570] ;  /* 0x0065700001317983 */ /* 0x000f220000300800 */
[----:B------:R-:W-:-:S03]  /*117900*/  ISETP.LT.AND P1, PT, R48, UR75, !P0 ;  /* 0x0000004b30007c0c */ /* 0x000fc6000c721270 */
[----:B------:R-:W4:Y:S01]  /*117910*/  LDL.LU R48, [R1+0x656c] ;  /* 0x00656c0001307983 */ /* 0x000f220000300800 */
[----:B------:R-:W-:-:S04]  /*117920*/  LOP3.LUT R18, R18, 0xffefffff, RZ, 0xc0, !PT ;  /* 0xffefffff12127812 */ /* 0x000fc800078ec0ff */
[----:B------:R-:W-:-:S04]  /*117930*/  @P3 LOP3.LUT R18, R18, 0x100000, RZ, 0xfc, !PT ;  /* 0x0010000012123812 */ /* 0x000fc800078efcff */
[----:B------:R-:W-:-:S04]  /*117940*/  LOP3.LUT R18, R18, 0xfffbffff, RZ, 0xc0, !PT ;  /* 0xfffbffff12127812 */ /* 0x000fc800078ec0ff */
[----:B------:R-:W-:-:S04]  /*117950*/  LOP3.LUT R18, R18, 0xfff7ffff, RZ, 0xc0, !PT ;  /* 0xfff7ffff12127812 */ /* 0x000fc800078ec0ff */
[----:B------:R-:W-:-:S04]  /*117960*/  @P2 LOP3.LUT R18, R18, 0x80000, RZ, 0xfc, !PT ;  /* 0x0008000012122812 */ /* 0x000fc800078efcff */
[----:B------:R-:W-:-:S05]  /*117970*/  @P1 LOP3.LUT R18, R18, 0x40000, RZ, 0xfc, !PT ;  /* 0x0004000012121812 */ /* 0x000fca00078efcff */
[----:B------:R0:W-:Y:S01]  /*117980*/  STL [R1+0x6650], R18 ;  /* 0x0066501201007387 */ /* 0x0001e20000100800 */
[----:B------:R-:W1:Y:S01]  /*117990*/  LDCU UR5, c[0x0][0x3b8] ;  /* 0x00007700ff0577ac */ /* 0x000e620008000800 */
[----:B------:R-:W1:Y:S01]  /*1179a0*/  LDCU UR41, c[0x0][0x398] ;  /* 0x00007300ff2977ac */ /* 0x000e620008000800 */
[----:B------:R-:W1:Y:S01]  /*1179b0*/  LDCU UR11, c[0x0][0x398] ;  /* 0x00007300ff0b77ac */ /* 0x000e620008000800 */
[----:B0-----:R-:W4:Y:S01]  /*1179c0*/  LDL.LU R18, [R1+0x2b54] ;  /* 0x002b540001127983 */ /* 0x001f220000300800 */
[----:B------:R-:W0:Y:S03]  /*1179d0*/  LDCU UR10, c[0x0][0x398] ;  /* 0x00007300ff0a77ac */ /* 0x000e260008000800 */
[----:B------:R1:W-:Y:S01]  /*1179e0*/  STL [R1+0x6620], R15 ;  /* 0x0066200f01007387 */ /* 0x0003e20000100800 */
[----:B------:R-:W0:Y:S01]  /*1179f0*/  LDCU UR35, c[0x0][0x398] ;  /* 0x00007300ff2377ac */ /* 0x000e220008000800 */
[----:B------:R-:W0:Y:S02]  /*117a00*/  LDCU UR34, c[0x0][0x398] ;  /* 0x00007300ff2277ac */ /* 0x000e240008000800 */
[----:B-1----:R-:W4:Y:S01]  /*117a10*/  LDL.LU R15, [R1+0x2b5c] ;  /* 0x002b5c00010f7983 */ /* 0x002f220000300800 */
[----:B------:R-:W1:Y:S03]  /*117a20*/  LDCU UR33, c[0x0][0x398] ;  /* 0x00007300ff2177ac */ /* 0x000e660008000800 */
[----:B---3--:R3:W-:Y:S01]  /*117a30*/  STL [R1+0x661c], R61 ;  /* 0x00661c3d01007387 */ /* 0x0087e20000100800 */
[----:B------:R-:W0:Y:S01]  /*117a40*/  LDCU UR32, c[0x0][0x398] ;  /* 0x00007300ff2077ac */ /* 0x000e220008000800 */
[----:B------:R-:W0:Y:S01]  /*117a50*/  LDCU UR31, c[0x0][0x398] ;  /* 0x00007300ff1f77ac */ /* 0x000e220008000800 */
[----:B------:R-:W0:Y:S01]  /*117a60*/  LDCU UR18, c[0x0][0x398] ;  /* 0x00007300ff1277ac */ /* 0x000e220008000800 */
[----:B---3--:R-:W3:Y:S01]  /*117a70*/  LDL.LU R61, [R1+0x2b50] ;  /* 0x002b5000013d7983 */ /* 0x008ee20000300800 */
[----:B------:R-:W0:Y:S03]  /*117a80*/  LDCU UR40, c[0x0][0x398] ;  /* 0x00007300ff2877ac */ /* 0x000e260008000800 */
[----:B------:R1:W-:Y:S01]  /*117a90*/  STL [R1+0x6618], R60 ;  /* 0x0066183c01007387 */ /* 0x0003e20000100800 */
[----:B------:R-:W0:Y:S01]  /*117aa0*/  LDCU UR71, c[0x0][0x398] ;  /* 0x00007300ff4777ac */ /* 0x000e220008000800 */
[----:B------:R-:W0:Y:S02]  /*117ab0*/  LDCU UR72, c[0x0][0x398] ;  /* 0x00007300ff4877ac */ /* 0x000e240008000800 */
[----:B-1----:R-:W3:Y:S01]  /*117ac0*/  LDL.LU R60, [R1+0x2b58] ;  /* 0x002b5800013c7983 */ /* 0x002ee20000300800 */
[----:B------:R-:W1:Y:S03]  /*117ad0*/  LDCU UR73, c[0x0][0x398] ;  /* 0x00007300ff4977ac */ /* 0x000e660008000800 */
[----:B--2---:R2:W-:Y:S01]  /*117ae0*/  STL [R1+0x6614], R59 ;  /* 0x0066143b01007387 */ /* 0x0045e20000100800 */
[----:B------:R-:W0:Y:S01]  /*117af0*/  LDCU UR74, c[0x0][0x398] ;  /* 0x00007300ff4a77ac */ /* 0x000e220008000800 */
[----:B------:R-:W0:Y:S01]  /*117b00*/  LDCU UR75, c[0x0][0x398] ;  /* 0x00007300ff4b77ac */ /* 0x000e220008000800 */
[----:B------:R-:W0:Y:S01]  /*117b10*/  LDCU UR76, c[0x0][0x398] ;  /* 0x00007300ff4c77ac */ /* 0x000e220008000800 */
[----:B--2---:R-:W2:Y:S01]  /*117b20*/  LDL.LU R59, [R1+0x2b6c] ;  /* 0x002b6c00013b7983 */ /* 0x004ea20000300800 */
[----:B------:R-:W0:Y:S03]  /*117b30*/  LDCU UR17, c[0x0][0x398] ;  /* 0x00007300ff1177ac */ /* 0x000e260008000800 */
[----:B----4-:R4:W-:Y:S01]  /*117b40*/  STL [R1+0x6610], R58 ;  /* 0x0066103a01007387 */ /* 0x0109e20000100800 */
[----:B------:R-:W0:Y:S01]  /*117b50*/  LDCU UR77, c[0x0][0x398] ;  /* 0x00007300ff4d77ac */ /* 0x000e220008000800 */
[----:B------:R-:W0:Y:S02]  /*117b60*/  LDCU UR16, c[0x0][0x398] ;  /* 0x00007300ff1077ac */ /* 0x000e240008000800 */
[----:B----4-:R-:W4:Y:S01]  /*117b70*/  LDL.LU R58, [R1+0x2b4c] ;  /* 0x002b4c00013a7983 */ /* 0x010f220000300800 */
[----:B------:R-:W0:Y:S03]  /*117b80*/  LDCU UR15, c[0x0][0x398] ;  /* 0x00007300ff0f77ac */ /* 0x000e260008000800 */
[----:B------:R1:W-:Y:S01]  /*117b90*/  STL [R1+0x660c], R57 ;  /* 0x00660c3901007387 */ /* 0x0003e20000100800 */
[----:B------:R-:W0:Y:S01]  /*117ba0*/  LDCU UR14, c[0x0][0x398] ;  /* 0x00007300ff0e77ac */ /* 0x000e220008000800 */
[----:B------:R-:W0:Y:S01]  /*117bb0*/  LDCU UR7, c[0x0][0x398] ;  /* 0x00007300ff0777ac */ /* 0x000e220008000800 */
[----:B------:R-:W0:Y:S01]  /*117bc0*/  LDCU UR6, c[0x0][0x398] ;  /* 0x00007300ff0677ac */ /* 0x000e220008000800 */
[----:B-1----:R-:W4:Y:S01]  /*117bd0*/  LDL.LU R57, [R1+0x2b48] ;  /* 0x002b480001397983 */ /* 0x002f220000300800 */
[----:B------:R-:W1:Y:S03]  /*117be0*/  LDCU UR53, c[0x0][0x398] ;  /* 0x00007300ff3577ac */ /* 0x000e660008000800 */
[----:B------:R0:W-:Y:S01]  /*117bf0*/  STL [R1+0x6608], R56 ;  /* 0x0066083801007387 */ /* 0x0001e20000100800 */
[----:B------:R-:W1:Y:S01]  /*117c00*/  LDCU UR54, c[0x0][0x398] ;  /* 0x00007300ff3677ac */ /* 0x000e620008000800 */
[----:B------:R-:W1:Y:S02]  /*117c10*/  LDCU UR55, c[0x0][0x398] ;  /* 0x00007300ff3777ac */ /* 0x000e640008000800 */
[----:B0-----:R-:W2:Y:S01]  /*117c20*/  LDL.LU R56, [R1+0x2b68] ;  /* 0x002b680001387983 */ /* 0x001ea20000300800 */
[----:B------:R-:W0:Y:S03]  /*117c30*/  LDCU UR56, c[0x0][0x398] ;  /* 0x00007300ff3877ac */ /* 0x000e260008000800 */
[----:B------:R1:W-:Y:S01]  /*117c40*/  STL [R1+0x6604], R55 ;  /* 0x0066043701007387 */ /* 0x0003e20000100800 */
[----:B------:R-:W0:Y:S01]  /*117c50*/  LDCU UR57, c[0x0][0x398] ;  /* 0x00007300ff3977ac */ /* 0x000e220008000800 */
[----:B------:R-:W0:Y:S01]  /*117c60*/  LDCU UR58, c[0x0][0x398] ;  /* 0x00007300ff3a77ac */ /* 0x000e220008000800 */
[----:B------:R-:W0:Y:S01]  /*117c70*/  LDCU UR59, c[0x0][0x398] ;  /* 0x00007300ff3b77ac */ /* 0x000e220008000800 */
[----:B-1----:R-:W2:Y:S01]  /*117c80*/  LDL.LU R55, [R1+0x48] ;  /* 0x0000480001377983 */ /* 0x002ea20000300800 */
[----:B------:R-:W1:Y:S03]  /*117c90*/  LDCU UR60, c[0x0][0x398] ;  /* 0x00007300ff3c77ac */ /* 0x000e660008000800 */
[----:B------:R0:W-:Y:S01]  /*117ca0*/  STL [R1+0x6600], R54 ;  /* 0x0066003601007387 */ /* 0x0001e20000100800 */
[----:B------:R-:W1:Y:S01]  /*117cb0*/  LDCU UR61, c[0x0][0x398] ;  /* 0x00007300ff3d77ac */ /* 0x000e620008000800 */
[----:B------:R-:W1:Y:S02]  /*117cc0*/  LDCU UR65, c[0x0][0x398] ;  /* 0x00007300ff4177ac */ /* 0x000e640008000800 */
[----:B0-----:R-:W4:Y:S01]  /*117cd0*/  LDL.LU R54, [R1+0x2b64] ;  /* 0x002b640001367983 */ /* 0x001f220000300800 */
        /* <DEDUP_REMOVED lines=23> */
[----:B------:R-:W-:Y:S01]  /*117e50*/  STL [R1+0x65ec], R49 ;  /* 0x0065ec3101007387 */ /* 0x000fe20000100800 */
[----:B------:R-:W0:Y:S03]  /*117e60*/  LDCU UR51, c[0x0][0x398] ;  /* 0x00007300ff3377ac */ /* 0x000e260008000800 */
[----:B------:R1:W-:Y:S01]  /*117e70*/  STL [R1+0x65e8], R48 ;  /* 0x0065e83001007387 */ /* 0x0003e20000100800 */
[----:B------:R-:W0:Y:S01]  /*117e80*/  LDCU UR52, c[0x0][0x398] ;  /* 0x00007300ff3477ac */ /* 0x000e220008000800 */
[----:B------:R-:W0:Y:S01]  /*117e90*/  LDCU UR62, c[0x0][0x398] ;  /* 0x00007300ff3e77ac */ /* 0x000e220008000800 */
[----:B------:R-:W0:Y:S01]  /*117ea0*/  LDCU UR63, c[0x0][0x398] ;  /* 0x00007300ff3f77ac */ /* 0x000e220008000800 */
[----:B-1----:R-:W4:Y:S01]  /*117eb0*/  LDL.LU R48, [R1+0x2b40] ;  /* 0x002b400001307983 */ /* 0x002f220000300800 */
[----:B------:R-:W1:Y:S03]  /*117ec0*/  LDCU UR64, c[0x0][0x398] ;  /* 0x00007300ff4077ac */ /* 0x000e660008000800 */
        /* <DEDUP_REMOVED lines=17> */
[----:B------:R-:W0:Y:S01]  /*117fe0*/  LDCU UR27, c[0x0][0x398] ;  /* 0x00007300ff1b77ac */ /* 0x000e220008000800 */
[----:B------:R-:W0:Y:S02]  /*117ff0*/  LDCU UR28, c[0x0][0x398] ;  /* 0x00007300ff1c77ac */ /* 0x000e240008000800 */
[----:B-1----:R-:W4:Y:S01]  /*118000*/  LDL R39, [R1+0x40] ;  /* 0x0000400001277983 */ /* 0x002f220000100800 */
[----:B------:R-:W1:Y:S03]  /*118010*/  LDCU UR29, c[0x0][0x398] ;  /* 0x00007300ff1d77ac */ /* 0x000e660008000800 */
[----:B------:R0:W-:Y:S01]  /*118020*/  STL [R1+0x65c0], R38 ;  /* 0x0065c02601007387 */ /* 0x0001e20000100800 */
[----:B------:R-:W1:Y:S01]  /*118030*/  LDCU UR42, c[0x0][0x398] ;  /* 0x00007300ff2a77ac */ /* 0x000e620008000800 */
[----:B------:R-:W1:Y:S01]  /*118040*/  LDCU UR43, c[0x0][0x398] ;  /* 0x00007300ff2b77ac */ /* 0x000e620008000800 */
[----:B------:R-:W1:Y:S01]  /*118050*/  LDCU UR48, c[0x0][0x398] ;  /* 0x00007300ff3077ac */ /* 0x000e620008000800 */
[----:B0-----:R-:W4:Y:S01]  /*118060*/  LDL R38, [R1+0x44] ;  /* 0x0000440001267983 */ /* 0x001f220000100800 */
[----:B------:R-:W0:Y:S03]  /*118070*/  LDCU UR49, c[0x0][0x398] ;  /* 0x00007300ff3177ac */ /* 0x000e260008000800 */
[----:B------:R-:W-:Y:S01]  /*118080*/  STL [R1+0x65bc], R37 ;  /* 0x0065bc2501007387 */ /* 0x000fe20000100800 */
[----:B------:R-:W0:Y:S03]  /*118090*/  LDCU UR30, c[0x0][0x398] ;  /* 0x00007300ff1e77ac */ /* 0x000e260008000800 */
        /* <DEDUP_REMOVED lines=19> */
[----:B------:R2:W-:Y:S01]  /*1181d0*/  STL [R1+0x656c], R16 ;  /* 0x00656c1001007387 */ /* 0x0005e20000100800 */
[----:B---3--:R-:W-:Y:S01]  /*1181e0*/  F2FP.SATFINITE.E5M2.F32.PACK_AB_MERGE_C R18, R18, R61, RZ ;  /* 0x0000003d1212723e */ /* 0x008fe200048060ff */
[----:B--2---:R-:W-:Y:S01]  /*1181f0*/  VIADD R16, R55, UR5 ;  /* 0x0000000537107c36 */ /* 0x004fe20008000000 */
[----:B------:R-:W-:Y:S01]  /*118200*/  F2FP.SATFINITE.E5M2.F32.PACK_AB_MERGE_C R42, R15, R60, RZ ;  /* 0x0000003c0f2a723e */ /* 0x000fe200048060ff */
[----:B------:R-:W2:Y:S03]  /*118210*/  LDCU UR5, c[0x0][0x3b8] ;  /* 0x00007700ff0577ac */ /* 0x000ea60008000800 */
[----:B------:R-:W-:-:S02]  /*118220*/  IADD3 R20, P1, PT, R16, R6, RZ ;  /* 0x0000000610147210 */ /* 0x000fc40007f3e0ff */
[----:B----4-:R-:W-:Y:S02]  /*118230*/  F2FP.SATFINITE.E5M2.F32.PACK_AB_MERGE_C R19, R54, R53, RZ ;  /* 0x000000353613723e */ /* 0x010fe400048060ff */
[----:B------:R-:W-:-:S05]  /*118240*/  F2FP.SATFINITE.E5M2.F32.PACK_AB_MERGE_C R17, R52, R50, RZ ;  /* 0x000000323411723e */ /* 0x000fca00048060ff */
[----:B------:R3:W-:Y:S04]  /*118250*/  STL [R1+0x5368], R17 ;  /* 0x0053681101007387 */ /* 0x0007e80000100800 */
[----:B------:R-:W-:Y:S04]  /*118260*/  STL [R1+0x52c8], R19 ;  /* 0x0052c81301007387 */ /* 0x000fe80000100800 */
[----:B------:R-:W4:Y:S01]  /*118270*/  LDL.LU R49, [R1+0x2b30] ;  /* 0x002b300001317983 */ /* 0x000f220000300800 */
[----:B---3--:R-:W-:-:S03]  /*118280*/  F2FP.SATFINITE.E5M2.F32.PACK_AB_MERGE_C R17, R59, R56, RZ ;  /* 0x000000383b11723e */ /* 0x008fc600048060ff */
[----:B------:R-:W4:Y:S04]  /*118290*/  LDL.LU R50, [R1+0x2b34] ;  /* 0x002b340001327983 */ /* 0x000f280000300800 */
[----:B------:R3:W-:Y:S04]  /*1182a0*/  STL [R1+0x52b8], R17 ;  /* 0x0052b81101007387 */ /* 0x0007e80000100800 */
[----:B------:R-:W2:Y:S04]  /*1182b0*/  LDL.LU R52, [R1+0x2b38] ;  /* 0x002b380001347983 */ /* 0x000ea80000300800 */
[----:B------:R-:W2:Y:S01]  /*1182c0*/  LDL.LU R54, [R1+0x2b3c] ;  /* 0x002b3c0001367983 */ /* 0x000ea20000300800 */
[----:B---3--:R-:W-:-:S03]  /*1182d0*/  SHF.R.S32.HI R17, RZ, 0x1f, R16 ;  /* 0x0000001fff117819 */ /* 0x008fc60000011410 */
[----:B------:R-:W3:Y:S04]  /*1182e0*/  LDL R22, [R1+0x38] ;  /* 0x0000380001167983 */ /* 0x000ee80000100800 */
[----:B------:R-:W3:Y:S04]  /*1182f0*/  LDL R29, [R1+0x30] ;  /* 0x00003000011d7983 */ /* 0x000ee80000100800 */
[----:B------:R-:W3:Y:S04]  /*118300*/  LDL.LU R55, [R1+0x2b20] ;  /* 0x002b200001377983 */ /* 0x000ee80000300800 */
[----:B------:R-:W3:Y:S01]  /*118310*/  LDL.LU R59, [R1+0x2b24] ;  /* 0x002b2400013b7983 */ /* 0x000ee20000300800 */
[----:B------:R-:W-:-:S05]  /*118320*/  IMAD.X R21, R17, 0x1, R38, P1 ;  /* 0x0000000111157824 */ /* 0x000fca00008e0626 */
[----:B------:R-:W-:Y:S04]  /*118330*/  STL.64 [R1+0x5110], R20 ;  /* 0x0051101401007387 */ /* 0x000fe80000100a00 */
[----:B------:R0:W-:Y:S04]  /*118340*/  STL [R1+0x5240], R18 ;  /* 0x0052401201007387 */ /* 0x0001e80000100800 */
[----:B------:R-:W3:Y:S04]  /*118350*/  LDL.LU R61, [R1+0x2b28] ;  /* 0x002b2800013d7983 */ /* 0x000ee80000300800 */
[----:B0-----:R-:W3:Y:S01]  /*118360*/  LDL.LU R18, [R1+0x2b2c] ;  /* 0x002b2c0001127983 */ /* 0x001ee20000300800 */
[----:B------:R-:W-:-:S03]  /*118370*/  IADD3 R20, P1, PT, R16, R8, RZ ;  /* 0x0000000810147210 */ /* 0x000fc60007f3e0ff */
[----:B------:R-:W3:Y:S02]  /*118380*/  LDL R56, [R1+0x3c] ;  /* 0x00003c0001387983 */ /* 0x000ee40000100800 */
[----:B------:R-:W-:Y:S02]  /*118390*/  IMAD.X R21, R17, 0x1, R7, P1 ;  /* 0x0000000111157824 */ /* 0x000fe400008e0607 */
[----:B------:R-:W3:Y:S04]  /*1183a0*/  LDL R53, [R1+0x34] ;  /* 0x0000340001357983 */ /* 0x000ee80000100800 */
[----:B------:R-:W3:Y:S04]  /*1183b0*/  LDL R60, [R1+0x2c] ;  /* 0x00002c00013c7983 */ /* 0x000ee80000100800 */
[----:B------:R-:W3:Y:S04]  /*1183c0*/  LDL R15, [R1+0x28] ;  /* 0x00002800010f7983 */ /* 0x000ee80000100800 */
[----:B------:R-:W-:Y:S04]  /*1183d0*/  STL [R1+0x68fc], R42 ;  /* 0x0068fc2a01007387 */ /* 0x000fe80000100800 */
[----:B------:R0:W-:Y:S01]  /*1183e0*/  STL.64 [R1+0x5108], R20 ;  /* 0x0051081401007387 */ /* 0x0001e20000100a00 */
[----:B------:R-:W-:-:S03]  /*1183f0*/  F2FP.SATFINITE.E5M2.F32.PACK_AB_MERGE_C R19, R58, R57, RZ ;  /* 0x000000393a13723e */ /* 0x000fc600048060ff */
[----:B------:R-:W3:Y:S01]  /*118400*/  LDL.LU R43, [R1+0x2b10] ;  /* 0x002b1000012b7983 */ /* 0x000ee20000300800 */
[----:B0-----:R-:W-:-:S05]  /*118410*/  F2FP.SATFINITE.E5M2.F32.PACK_AB_MERGE_C R20, R51, R48, RZ ;  /* 0x000000303314723e */ /* 0x001fca00048060ff */
[----:B------:R0:W-:Y:S04]  /*118420*/  STL [R1+0x51c0], R20 ;  /* 0x0051c01401007387 */ /* 0x0001e80000100800 */
[----:B------:R-:W3:Y:S04]  /*118430*/  LDL.LU R58, [R1+0x2b14] ;  /* 0x002b1400013a7983 */ /* 0x000ee80000300800 */
[----:B------:R-:W-:Y:S04]  /*118440*/  STL [R1+0x51b4], R19 ;  /* 0x0051b41301007387 */ /* 0x000fe80000100800 */
[----:B------:R-:W3:Y:S04]  /*118450*/  LDL.LU R44, [R1+0x2b18] ;  /* 0x002b1800012c7983 */ /* 0x000ee80000300800 */
[----:B------:R-:W3:Y:S04]  /*118460*/  LDL.LU R45, [R1+0x2b1c] ;  /* 0x002b1c00012d7983 */ /* 0x000ee80000300800 */
[----:B------:R-:W3:Y:S04]  /*118470*/  LDL.LU R46, [R1+0x2b00] ;  /* 0x002b0000012e7983 */ /* 0x000ee80000300800 */
[----:B------:R-:W3:Y:S01]  /*118480*/  LDL.LU R48, [R1+0x2b04] ;  /* 0x002b040001307983 */ /* 0x000ee20000300800 */
[----:B0-----:R-:W-:-:S03]  /*118490*/  IADD3 R20, P1, PT, R16, R5, RZ ;  /* 0x0000000510147210 */ /* 0x001fc60007f3e0ff */
[----:B------:R-:W3:Y:S02]  /*1184a0*/  LDL R51, [R1+0x24] ;  /* 0x0000240001337983 */ /* 0x000ee40000100800 */
[----:B------:R-:W-:-:S05]  /*1184b0*/  IMAD.X R21, R17, 0x1, R39, P1 ;  /* 0x0000000111157824 */ /* 0x000fca00008e0627 */
[----:B------:R4:W-:Y:S04]  /*1184c0*/  STL.64 [R1+0x5100], R20 ;  /* 0x0051001401007387 */ /* 0x0009e80000100a00 */
[----:B------:R-:W3:Y:S01]  /*1184d0*/  LDL R57, [R1+0x20] ;  /* 0x0000200001397983 */ /* 0x000ee20000100800 */
[----:B----4-:R-:W-:-:S03]  /*1184e0*/  F2FP.SATFINITE.E5M2.F32.PACK_AB_MERGE_C R20, R50, R49, RZ ;  /* 0x000000313214723e */ /* 0x010fc600048060ff */
[----:B------:R-:W4:Y:S04]  /*1184f0*/  LDL.LU R49, [R1+0x2b08] ;  /* 0x002b080001317983 */ /* 0x000f280000300800 */
[----:B------:R0:W-:Y:S04]  /*118500*/  STL [R1+0x5130], R20 ;  /* 0x0051301401007387 */ /* 0x0001e80000100800 */
[----:B------:R-:W4:Y:S01]  /*118510*/  LDL.LU R50, [R1+0x2b0c] ;  /* 0x002b0c0001327983 */ /* 0x000f220000300800 */
[----:B--2---:R-:W-:Y:S02]  /*118520*/  F2FP.SATFINITE.E5M2.F32.PACK_AB_MERGE_C R19, R54, R52, RZ ;  /* 0x000000343613723e */ /* 0x004fe400048060ff */
[----:B0-----:R-:W-:-:S03]  /*118530*/  IADD3 R20, P1, PT, R16, R4, RZ ;  /* 0x0000000410147210 */ /* 0x001fc60007f3e0ff */
[----:B------:R3:W-:Y:S02]  /*118540*/  STL [R1+0x5124], R19 ;  /* 0x0051241301007387 */ /* 0x0007e40000100800 */
[----:B------:R-:W-:Y:S02]  /*118550*/  IMAD.X R21, R17, 0x1, R3, P1 ;  /* 0x0000000111157824 */ /* 0x000fe400008e0603 */
[----:B------:R-:W2:Y:S04]  /*118560*/  LDL R47, [R1+0x18] ;  /* 0x00001800012f7983 */ /* 0x000ea80000100800 */
[----:B------:R-:W2:Y:S01]  /*118570*/  LDL R52, [R1+0x1c] ;  /* 0x00001c0001347983 */ /* 0x000ea20000100800 */
[----:B---3--:R-:W-:-:S03]  /*118580*/  F2FP.SATFINITE.E5M2.F32.PACK_AB_MERGE_C R19, R59, R55, RZ ;  /* 0x000000373b13723e */ /* 0x008fc600048060ff */
[----:B------:R-:W3:Y:S04]  /*118590*/  LDL R28, [R1+0x14] ;  /* 0x00001400011c7983 */ /* 0x000ee80000100800 */
[----:B------:R-:W-:Y:S04]  /*1185a0*/  STL.64 [R1+0x50f8], R20 ;  /* 0x0050f81401007387 */ /* 0x000fe80000100a00 */
[----:B------:R-:W-:Y:S04]  /*1185b0*/  STL [R1+0x830], R19 ;  /* 0x0008301301007387 */ /* 0x000fe80000100800 */
[----:B------:R-:W2:Y:S01]  /*1185c0*/  LDL.LU R59, [R1+0x2af0] ;  /* 0x002af000013b7983 */ /* 0x000ea20000300800 */
[----:B------:R-:W-:-:S03]  /*1185d0*/  F2FP.SATFINITE.E5M2.F32.PACK_AB_MERGE_C R18, R18, R61, RZ ;  /* 0x0000003d1212723e */ /* 0x000fc600048060ff */
[----:B------:R-:W2:Y:S04]  /*1185e0*/  LDL.LU R61, [R1+0x2af4] ;  /* 0x002af400013d7983 */ /* 0x000ea80000300800 */
[----:B------:R0:W-:Y:S04]  /*1185f0*/  STL [R1+0x834], R18 ;  /* 0x0008341201007387 */ /* 0x0001e80000100800 */
[----:B------:R-:W3:Y:S04]  /*118600*/  LDL.LU R35, [R1+0x2af8] ;  /* 0x002af80001237983 */ /* 0x000ee80000300800 */
[----:B------:R-:W3:Y:S04]  /*118610*/  LDL.LU R36, [R1+0x2afc] ;  /* 0x002afc0001247983 */ /* 0x000ee80000300800 */
[----:B------:R-:W3:Y:S04]  /*118620*/  LDL.LU R40, [R1+0x2ae0] ;  /* 0x002ae00001287983 */ /* 0x000ee80000300800 */
[----:B------:R-:W3:Y:S04]  /*118630*/  LDL.LU R41, [R1+0x2ae4] ;  /* 0x002ae40001297983 */ /* 0x000ee80000300800 */
[----:B------:R-:W3:Y:S04]  /*118640*/  LDL.LU R54, [R1+0x2ae8] ;  /* 0x002ae80001367983 */ /* 0x000ee80000300800 */
[----:B0-----:R-:W3:Y:S01]  /*118650*/  LDL.LU R18, [R1+0x2aec] ;  /* 0x002aec0001127983 */ /* 0x001ee20000300800 */
[----:B------:R-:W-:-:S03]  /*118660*/  IADD3 R20, P1, PT, R16, R13, RZ ;  /* 0x0000000d10147210 */ /* 0x000fc60007f3e0ff */
[----:B------:R-:W3:Y:S02]  /*118670*/  LDL R55, [R1+0x10] ;  /* 0x0000100001377983 */ /* 0x000ee40000100800 */
[----:B------:R-:W-:-:S05]  /*118680*/  IMAD.X R21, R17, 0x1, R14, P1 ;  /* 0x0000000111157824 */ /* 0x000fca00008e060e */
[----:B------:R0:W-:Y:S02]  /*118690*/  STL.64 [R1+0x50f0], R20 ;  /* 0x0050f01401007387 */ /* 0x0001e40000100a00 */
[----:B0-----:R-:W-:Y:S02]  /*1186a0*/  F2FP.SATFINITE.E5M2.F32.PACK_AB_MERGE_C R20, R58, R43, RZ ;  /* 0x0000002b3a14723e */ /* 0x001fe400048060ff */
[----:B------:R-:W3:Y:S01]  /*1186b0*/  LDL R58, [R1+0xc] ;  /* 0x00000c00013a7983 */ /* 0x000ee20000100800 */
[----:B------:R-:W-:-:S03]  /*1186c0*/  F2FP.SATFINITE.E5M2.F32.PACK_AB_MERGE_C R19, R45, R44, RZ ;  /* 0x0000002c2d13723e */ /* 0x000fc600048060ff */
[----:B------:R0:W-:Y:S04]  /*1186d0*/  STL [R1+0x7a4], R20 ;  /* 0x0007a41401007387 */ /* 0x0001e80000100800 */
[----:B------:R1:W-:Y:S04]  /*1186e0*/  STL [R1+0x794], R19 ;  /* 0x0007941301007387 */ /* 0x0003e80000100800 */
[----:B------:R-:W3:Y:S01]  /*1186f0*/  LDL R23, [R1+0x8] ;  /* 0x0000080001177983 */ /* 0x000ee20000100800 */
[----:B0-----:R-:W-:-:S03]  /*118700*/  IADD3 R20, P1, PT, R16, R2, RZ ;  /* 0x0000000210147210 */ /* 0x001fc60007f3e0ff */
[----:B------:R-:W3:Y:S02]  /*118710*/  LDL.LU R37, [R1+0x2ac0] ;  /* 0x002ac00001257983 */ /* 0x000ee40000300800 */
[----:B------:R-:W-:Y:S01]  /*118720*/  IMAD.X R21, R17, 0x1, R0, P1 ;  /* 0x0000000111157824 */ /* 0x000fe200008e0600 */
[----:B-1----:R-:W-:-:S04]  /*118730*/  F2FP.SATFINITE.E5M2.F32.PACK_AB_MERGE_C R19, R48, R46, RZ ;  /* 0x0000002e3013723e */ /* 0x002fc800048060ff */
[----:B------:R0:W-:Y:S04]  /*118740*/  STL.64 [R1+0x50e8], R20 ;  /* 0x0050e81401007387 */ /* 0x0001e80000100a00 */
[----:B------:R-:W3:Y:S04]  /*118750*/  LDL.LU R43, [R1+0x2ac4] ;  /* 0x002ac400012b7983 */ /* 0x000ee80000300800 */
[----:B------:R4:W-:Y:S04]  /*118760*/  STL [R1+0x750], R19 ;  /* 0x0007501301007387 */ /* 0x0009e80000100800 */
[----:B------:R-:W3:Y:S04]  /*118770*/  LDL.LU R46, [R1+0x2ac8] ;  /* 0x002ac800012e7983 */ /* 0x000ee80000300800 */
[----:B------:R-:W3:Y:S04]  /*118780*/  LDL.LU R48, [R1+0x2acc] ;  /* 0x002acc0001307983 */ /* 0x000ee80000300800 */
[----:B------:R-:W3:Y:S04]  /*118790*/  LDL R27, [R1+0x4] ;  /* 0x00000400011b7983 */ /* 0x000ee80000100800 */
[----:B------:R-:W3:Y:S04]  /*1187a0*/  LDL.LU R30, [R1+0x400] ;  /* 0x00040000011e7983 */ /* 0x000ee80000300800 */
[----:B------:R-:W3:Y:S01]  /*1187b0*/  LDL.LU R34, [R1+0x404] ;  /* 0x0004040001227983 */ /* 0x000ee20000300800 */
[----:B0-----:R-:W-:-:S05]  /*1187c0*/  IADD3 R20, P1, PT, R16, R56, RZ ;  /* 0x0000003810147210 */ /* 0x001fca0007f3e0ff */
[----:B------:R-:W-:Y:S01]  /*1187d0*/  IMAD.X R21, R17, 0x1, R22, P1 ;  /* 0x0000000111157824 */ /* 0x000fe200008e0616 */
[----:B----4-:R-:W-:-:S05]  /*1187e0*/  F2FP.SATFINITE.E5M2.F32.PACK_AB_MERGE_C R19, R50, R49, RZ ;  /* 0x000000313213723e */ /* 0x010fca00048060ff */
[----:B------:R2:W-:Y:S04]  /*1187f0*/  STL [R1+0x74c], R19 ;  /* 0x00074c1301007387 */ /* 0x0005e80000100800 */
[----:B------:R-:W4:Y:S04]  /*118800*/  LDL.LU R44, [R1+0x408] ;  /* 0x00040800012c7983 */ /* 0x000f280000300800 */
[----:B------:R-:W4:Y:S04]  /*118810*/  LDL.LU R45, [R1+0x40c] ;  /* 0x00040c00012d7983 */ /* 0x000f280000300800 */
[----:B------:R-:W4:Y:S04]  /*118820*/  LDL R31, [R1] ;  /* 0x00000000011f7983 */ /* 0x000f280000100800 */
[----:B------:R-:W4:Y:S04]  /*118830*/  LDL.LU R49, [R1+0x2aa0] ;  /* 0x002aa00001317983 */ /* 0x000f280000300800 */
[----:B------:R-:W4:Y:S04]  /*118840*/  LDL.LU R50, [R1+0x2aa4] ;  /* 0x002aa40001327983 */ /* 0x000f280000300800 */
[----:B------:R0:W-:Y:S01]  /*118850*/  STL.64 [R1+0x50e0], R20 ;  /* 0x0050e01401007387 */ /* 0x0001e20000100a00 */
[----:B--2---:R-:W-:-:S03]  /*118860*/  F2FP.SATFINITE.E5M2.F32.PACK_AB_MERGE_C R19, R61, R59, RZ ;  /* 0x0000003b3d13723e */ /* 0x004fc600048060ff */
[----:B------:R-:W2:Y:S04]  /*118870*/  LDL.LU R59, [R1+0x2aa8] ;  /* 0x002aa800013b7983 */ /* 0x000ea80000300800 */
[----:B------:R-:W2:Y:S01]  /*118880*/  LDL.LU R61, [R1+0x2aac] ;  /* 0x002aac00013d7983 */ /* 0x000ea20000300800 */
[----:B0-----:R-:W-:-:S03]  /*118890*/  IADD3 R20, P1, PT, R16, R53, RZ ;  /* 0x0000003510147210 */ /* 0x001fc60007f3e0ff */
[----:B------:R3:W-:Y:S02]  /*1188a0*/  STL [R1+0x734], R19 ;  /* 0x0007341301007387 */ /* 0x0007e40000100800 */
[----:B------:R-:W-:Y:S01]  /*1188b0*/  IMAD.X R21, R17, 0x1, R29, P1 ;  /* 0x0000000111157824 */ /* 0x000fe200008e061d */
[----:B---3--:R-:W-:-:S05]  /*1188c0*/  F2FP.SATFINITE.E5M2.F32.PACK_AB_MERGE_C R19, R36, R35, RZ ;  /* 0x000000232413723e */ /* 0x008fca00048060ff */
[----:B------:R0:W-:Y:S04]  /*1188d0*/  STL [R1+0x724], R19 ;  /* 0x0007241301007387 */ /* 0x0001e80000100800 */
[----:B------:R1:W-:Y:S01]  /*1188e0*/  STL.64 [R1+0x50d8], R20 ;  /* 0x0050d81401007387 */ /* 0x0003e20000100a00 */
[----:B0-----:R-:W-:-:S03]  /*1188f0*/  F2FP.SATFINITE.E5M2.F32.PACK_AB_MERGE_C R19, R18, R54, RZ ;  /* 0x000000361213723e */ /* 0x001fc600048060ff */
[----:B------:R-:W3:Y:S01]  /*118900*/  LDL.LU R54, [R1+0x2a90] ;  /* 0x002a900001367983 */ /* 0x000ee20000300800 */
[----:B-1----:R-:W-:-:S05]  /*118910*/  F2FP.SATFINITE.E5M2.F32.PACK_AB_MERGE_C R20, R41, R40, RZ ;  /* 0x000000282914723e */ /* 0x002fca00048060ff */
[----:B------:R0:W-:Y:S04]  /*118920*/  STL [R1+0x70c], R20 ;  /* 0x00070c1401007387 */ /* 0x0001e80000100800 */
[----:B------:R-:W3:Y:S04]  /*118930*/  LDL.LU R18, [R1+0x2a94] ;  /* 0x002a940001127983 */ /* 0x000ee80000300800 */
[----:B------:R-:W-:Y:S01]  /*118940*/  STL [R1+0x700], R19 ;  /* 0x0007001301007387 */ /* 0x000fe20000100800 */
[----:B0-----:R-:W-:-:S03]  /*118950*/  IADD3 R20, P1, PT, R16, R60, RZ ;  /* 0x0000003c10147210 */ /* 0x001fc60007f3e0ff */
[----:B------:R-:W3:Y:S02]  /*118960*/  LDL.LU R32, [R1+0x2a98] ;  /* 0x002a980001207983 */ /* 0x000ee40000300800 */
[----:B------:R-:W-:Y:S02]  /*118970*/  IMAD.X R21, R17, 0x1, R15, P1 ;  /* 0x0000000111157824 */ /* 0x000fe400008e060f */
[----:B------:R-:W3:Y:S04]  /*118980*/  LDL.LU R33, [R1+0x2a9c] ;  /* 0x002a9c0001217983 */ /* 0x000ee80000300800 */
[----:B------:R-:W3:Y:S04]  /*118990*/  LDL.LU R35, [R1+0x2a80] ;  /* 0x002a800001237983 */ /* 0x000ee80000300800 */
[----:B------:R0:W-:Y:S04]  /*1189a0*/  STL.64 [R1+0x50d0], R20 ;  /* 0x0050d01401007387 */ /* 0x0001e80000100a00 */
[----:B------:R-:W3:Y:S04]  /*1189b0*/  LDL.LU R36, [R1+0x2a84] ;  /* 0x002a840001247983 */ /* 0x000ee80000300800 */
[----:B------:R-:W3:Y:S01]  /*1189c0*/  LDL.LU R40, [R1+0x2a88] ;  /* 0x002a880001287983 */ /* 0x000ee20000300800 */
[----:B------:R-:W-:-:S03]  /*1189d0*/  F2FP.SATFINITE.E5M2.F32.PACK_AB_MERGE_C R24, R43, R37, RZ ;  /* 0x000000252b18723e */ /* 0x000fc600048060ff */
[----:B------:R-:W3:Y:S01]  /*1189e0*/  LDL.LU R41, [R1+0x2a8c] ;  /* 0x002a8c0001297983 */ /* 0x000ee20000300800 */
[----:B0-----:R-:W-:-:S03]  /*1189f0*/  IADD3 R20, P1, PT, R16, R51, RZ ;  /* 0x0000003310147210 */ /* 0x001fc60007f3e0ff */
[----:B------:R0:W-:Y:S02]  /*118a00*/  STL [R1+0x6dc], R24 ;  /* 0x0006dc1801007387 */ /* 0x0001e40000100800 */
[----:B------:R-:W-:Y:S01]  /*118a10*/  IMAD.X R21, R17, 0x1, R57, P1 ;  /* 0x0000000111157824 */ /* 0x000fe200008e0639 */
[----:B------:R-:W-:-:S05]  /*118a20*/  F2FP.SATFINITE.E5M2.F32.PACK_AB_MERGE_C R19, R48, R46, RZ ;  /* 0x0000002e3013723e */ /* 0x000fca00048060ff */
[----:B------:R-:W-:Y:S04]  /*118a30*/  STL [R1+0x6d4], R19 ;  /* 0x0006d41301007387 */ /* 0x000fe80000100800 */
[----:B------:R-:W3:Y:S04]  /*118a40*/  LDL.LU R37, [R1+0x2a70] ;  /* 0x002a700001257983 */ /* 0x000ee80000300800 */
[----:B------:R-:W3:Y:S04]  /*118a50*/  LDL.LU R43, [R1+0x2a74] ;  /* 0x002a7400012b7983 */ /* 0x000ee80000300800 */
[----:B------:R-:W3:Y:S04]  /*118a60*/  LDL.LU R46, [R1+0x2a78] ;  /* 0x002a7800012e7983 */ /* 0x000ee80000300800 */
[----:B------:R1:W-:Y:S04]  /*118a70*/  STL.64 [R1+0x50c8], R20 ;  /* 0x0050c81401007387 */ /* 0x0003e80000100a00 */
[----:B------:R-:W3:Y:S01]  /*118a80*/  LDL.LU R48, [R1+0x2a7c] ;  /* 0x002a7c0001307983 */ /* 0x000ee20000300800 */
[----:B0-----:R-:W-:-:S02]  /*118a90*/  F2FP.SATFINITE.E5M2.F32.PACK_AB_MERGE_C R24, R34, R30, RZ ;  /* 0x0000001e2218723e */ /* 0x001fc400048060ff */
[----:B-1----:R-:W-:-:S03]  /*118aa0*/  IADD3 R20, P1, PT, R16, R52, RZ ;  /* 0x0000003410147210 */ /* 0x002fc60007f3e0ff */
[----:B------:R-:W-:Y:S02]  /*118ab0*/  STL [R1+0x6a8], R24 ;  /* 0x0006a81801007387 */ /* 0x000fe40000100800 */
[----:B------:R-:W-:Y:S01]  /*118ac0*/  IMAD.X R21, R17, 0x1, R47, P1 ;  /* 0x0000000111157824 */ /* 0x000fe200008e062f */
[----:B----4-:R-:W-:-:S05]  /*118ad0*/  F2FP.SATFINITE.E5M2.F32.PACK_AB_MERGE_C R19, R45, R44, RZ ;  /* 0x0000002c2d13723e */ /* 0x010fca00048060ff */
[----:B------:R0:W-:Y:S04]  /*118ae0*/  STL [R1+0x274], R19 ;  /* 0x0002741301007387 */ /* 0x0001e80000100800 */
[----:B------:R-:W4:Y:S04]  /*118af0*/  LDL.LU R44, [R1+0x2a60] ;  /* 0x002a6000012c7983 */ /* 0x000f280000300800 */
[----:B------:R-:W4:Y:S01]  /*118b00*/  LDL.LU R45, [R1+0x2a64] ;  /* 0x002a6400012d7983 */ /* 0x000f220000300800 */
[----:B0-----:R-:W-:-:S03]  /*118b10*/  F2FP.SATFINITE.E5M2.F32.PACK_AB_MERGE_C R19, R50, R49, RZ ;  /* 0x000000313213723e */ /* 0x001fc600048060ff */
[----:B------:R-:W-:Y:S04]  /*118b20*/  STL.64 [R1+0x50c0], R20 ;  /* 0x0050c01401007387 */ /* 0x000fe80000100a00 */
[----:B------:R3:W-:Y:S04]  /*118b30*/  STL [R1+0x566c], R19 ;  /* 0x00566c1301007387 */ /* 0x0007e80000100800 */
[----:B------:R-:W4:Y:S04]  /*118b40*/  LDL.LU R49, [R1+0x2a68] ;  /* 0x002a680001317983 */ /* 0x000f280000300800 */
[----:B------:R-:W4:Y:S01]  /*118b50*/  LDL.LU R50, [R1+0x2a6c] ;  /* 0x002a6c0001327983 */ /* 0x000f220000300800 */
[----:B--2---:R-:W-:-:S03]  /*118b60*/  F2FP.SATFINITE.E5M2.F32.PACK_AB_MERGE_C R34, R61, R59, RZ ;  /* 0x0000003b3d22723e */ /* 0x004fc600048060ff */
[----:B------:R-:W2:Y:S04]  /*118b70*/  LDL.LU R59, [R1+0x2a50] ;  /* 0x002a5000013b7983 */ /* 0x000ea80000300800 */
[----:B------:R-:W2:Y:S04]  /*118b80*/  LDL.LU R61, [R1+0x2a54] ;  /* 0x002a5400013d7983 */ /* 0x000ea80000300800 */
[----:B------:R-:W-:Y:S01]  /*118b90*/  STL [R1+0x6878], R34 ;  /* 0x0068782201007387 */ /* 0x000fe20000100800 */
[----:B---3--:R-:W-:-:S03]  /*118ba0*/  F2FP.SATFINITE.E5M2.F32.PACK_AB_MERGE_C R19, R18, R54, RZ ;  /* 0x000000361213723e */ /* 0x008fc600048060ff */
[----:B------:R-:W3:Y:S04]  /*118bb0*/  LDL.LU R54, [R1+0x2a58] ;  /* 0x002a580001367983 */ /* 0x000ee80000300800 */
[----:B------:R-:W3:Y:S01]  /*118bc0*/  LDL.LU R18, [R1+0x2a5c] ;  /* 0x002a5c0001127983 */ /* 0x000ee20000300800 */
[----:B------:R-:W-:-:S05]  /*118bd0*/  IADD3 R20, P1, PT, R16, R28, RZ ;  /* 0x0000001c10147210 */ /* 0x000fca0007f3e0ff */
[----:B------:R-:W-:-:S05]  /*118be0*/  IMAD.X R21, R17, 0x1, R55, P1 ;  /* 0x0000000111157824 */ /* 0x000fca00008e0637 */
[----:B------:R0:W-:Y:S04]  /*118bf0*/  STL.64 [R1+0x50b8], R20 ;  /* 0x0050b81401007387 */ /* 0x0001e80000100a00 */
[----:B------:R1:W-:Y:S01]  /*118c00*/  STL [R1+0x5534], R19 ;  /* 0x0055341301007387 */ /* 0x0003e20000100800 */
[----:B0-----:R-:W-:Y:S02]  /*118c10*/  IADD3 R20, P1, PT, R16, R58, RZ ;  /* 0x0000003a10147210 */ /* 0x001fe40007f3e0ff */
[----:B-1----:R-:W-:-:S03]  /*118c20*/  F2FP.SATFINITE.E5M2.F32.PACK_AB_MERGE_C R19, R33, R32, RZ ;  /* 0x000000202113723e */ /* 0x002fc600048060ff */
[----:B------:R-:W-:Y:S02]  /*118c30*/  IMAD.X R21, R17, 0x1, R23, P1 ;  /* 0x0000000111157824 */ /* 0x000fe400008e0617 */
[----:B------:R-:W-:Y:S04]  /*118c40*/  STL [R1+0x5558], R19 ;  /* 0x0055581301007387 */ /* 0x000fe80000100800 */
[----:B------:R0:W-:Y:S02]  /*118c50*/  STL.64 [R1+0x50b0], R20 ;  /* 0x0050b01401007387 */ /* 0x0001e40000100a00 */
[----:B0-----:R-:W-:Y:S02]  /*118c60*/  F2FP.SATFINITE.E5M2.F32.PACK_AB_MERGE_C R20, R36, R35, RZ ;  /* 0x000000232414723e */ /* 0x001fe400048060ff */
[----:B------:R-:W3:Y:S01]  /*118c70*/  LDL.LU R35, [R1+0x2a40] ;  /* 0x002a400001237983 */ /* 0x000ee20000300800 */
[----:B------:R-:W-:-:S03]  /*118c80*/  F2FP.SATFINITE.E5M2.F32.PACK_AB_MERGE_C R19, R41, R40, RZ ;  /* 0x000000282913723e */ /* 0x000fc600048060ff */
[----:B------:R0:W-:Y:S04]  /*118c90*/  STL [R1+0x5478], R20 ;  /* 0x0054781401007387 */ /* 0x0001e80000100800 */
[----:B------:R-:W3:Y:S01]  /*118ca0*/  LDL.LU R36, [R1+0x2a44] ;  /* 0x002a440001247983 */ /* 0x000ee20000300800 */
[----:B0-----:R-:W-:-:S03]  /*118cb0*/  IADD3 R20, P1, PT, R16, R27, RZ ;  /* 0x0000001b10147210 */ /* 0x001fc60007f3e0ff */
[----:B------:R0:W-:Y:S02]  /*118cc0*/  STL [R1+0x5480], R19 ;  /* 0x0054801301007387 */ /* 0x0001e40000100800 */
[----:B------:R-:W-:Y:S02]  /*118cd0*/  IMAD.X R21, R17, 0x1, R31, P1 ;  /* 0x0000000111157824 */ /* 0x000fe400008e061f */
[----:B------:R-:W3:Y:S04]  /*118ce0*/  LDL.LU R40, [R1+0x2a48] ;  /* 0x002a480001287983 */ /* 0x000ee80000300800 */
[----:B------:R-:W3:Y:S01]  /*118cf0*/  LDL.LU R41, [R1+0x2a4c] ;  /* 0x002a4c0001297983 */ /* 0x000ee20000300800 */
[----:B0-----:R-:W-:-:S03]  /*118d00*/  F2FP.SATFINITE.E5M2.F32.PACK_AB_MERGE_C R19, R48, R46, RZ ;  /* 0x0000002e3013723e */ /* 0x001fc600048060ff */
[----:B------:R0:W-:Y:S02]  /*118d10*/  STL.64 [R1+0x50a8], R20 ;  /* 0x0050a81401007387 */ /* 0x0001e40000100a00 */
[----:B0-----:R-:W-:Y:S02]  /*118d20*/  F2FP.SATFINITE.E5M2.F32.PACK_AB_MERGE_C R20, R43, R37, RZ ;  /* 0x000000252b14723e */ /* 0x001fe400048060ff */
[----:B------:R-:W3:Y:S04]  /*118d30*/  LDL.LU R37, [R1+0x2a30] ;  /* 0x002a300001257983 */ /* 0x000ee80000300800 */
[----:B------:R0:W-:Y:S04]  /*118d40*/  STL [R1+0x53e0], R20 ;  /* 0x0053e01401007387 */ /* 0x0001e80000100800 */
[----:B------:R-:W3:Y:S04]  /*118d50*/  LDL.LU R43, [R1+0x2a34] ;  /* 0x002a3400012b7983 */ /* 0x000ee80000300800 */
[----:B------:R-:W-:Y:S01]  /*118d60*/  STL [R1+0x53ec], R19 ;  /* 0x0053ec1301007387 */ /* 0x000fe20000100800 */
[----:B0-----:R-:W-:-:S03]  /*118d70*/  IADD3 R20, P1, PT, R16, R9, RZ ;  /* 0x0000000910147210 */ /* 0x001fc60007f3e0ff */
[----:B------:R-:W3:Y:S04]  /*118d80*/  LDL.LU R46, [R1+0x2a38] ;  /* 0x002a3800012e7983 */ /* 0x000ee80000300800 */
[----:B------:R-:W3:Y:S01]  /*118d90*/  LDL.LU R48, [R1+0x2a3c] ;  /* 0x002a3c0001307983 */ /* 0x000ee20000300800 */
[----:B------:R-:W-:-:S05]  /*118da0*/  IMAD.X R21, R17, 0x1, R11, P1 ;  /* 0x0000000111157824 */ /* 0x000fca00008e060b */
[----:B------:R0:W-:Y:S02]  /*118db0*/  STL.64 [R1+0x50a0], R20 ;  /* 0x0050a01401007387 */ /* 0x0001e40000100a00 */
[----:B0-----:R-:W-:-:S05]  /*118dc0*/  IADD3 R20, P1, PT, R16, R10, RZ ;  /* 0x0000000a10147210 */ /* 0x001fca0007f3e0ff */
[----:B------:R-:W-:Y:S01]  /*118dd0*/  IMAD.X R21, R17, 0x1, R12, P1 ;  /* 0x0000000111157824 */ /* 0x000fe200008e060c */
[----:B----4-:R-:W-:-:S05]  /*118de0*/  F2FP.SATFINITE.E5M2.F32.PACK_AB_MERGE_C R19, R45, R44, RZ ;  /* 0x0000002c2d13723e */ /* 0x010fca00048060ff */
[----:B------:R0:W-:Y:S04]  /*118df0*/  STL [R1+0x5320], R19 ;  /* 0x0053201301007387 */ /* 0x0001e80000100800 */
[----:B------:R-:W-:Y:S01]  /*118e00*/  STL.64 [R1+0x5098], R20 ;  /* 0x0050981401007387 */ /* 0x000fe20000100a00 */
[----:B0-----:R-:W-:-:S05]  /*118e10*/  F2FP.SATFINITE.E5M2.F32.PACK_AB_MERGE_C R19, R50, R49, RZ ;  /* 0x000000313213723e */ /* 0x001fca00048060ff */
[----:B------:R-:W-:Y:S04]  /*118e20*/  STL [R1+0x5330], R19 ;  /* 0x0053301301007387 */ /* 0x000fe80000100800 */
[----:B------:R-:W4:Y:S01]  /*118e30*/  LDL.LU R49, [R1+0x2a20] ;  /* 0x002a200001317983 */ /* 0x000f220000300800 */
[----:B--2---:R-:W-:-:S05]  /*118e40*/  F2FP.SATFINITE.E5M2.F32.PACK_AB_MERGE_C R17, R61, R59, RZ ;  /* 0x0000003b3d11723e */ /* 0x004fca00048060ff */
[----:B------:R0:W-:Y:S04]  /*118e50*/  STL [R1+0x5290], R17 ;  /* 0x0052901101007387 */ /* 0x0001e80000100800 */
[----:B------:R-:W4:Y:S04]  /*118e60*/  LDL.LU R50, [R1+0x2a24] ;  /* 0x002a240001327983 */ /* 0x000f280000300800 */
[----:B------:R-:W2:Y:S04]  /*118e70*/  LDL.LU R59, [R1+0x2a28] ;  /* 0x002a2800013b7983 */ /* 0x000ea80000300800 */
[----:B------:R-:W2:Y:S01]  /*118e80*/  LDL.LU R61, [R1+0x2a2c] ;  /* 0x002a2c00013d7983 */ /* 0x000ea20000300800 */
[----:B------:R-:W-:Y:S01]  /*118e90*/  VIADD R16, R16, UR5 ;  /* 0x0000000510107c36 */ /* 0x000fe20008000000 */
[----:B------:R-:W1:Y:S04]  /*118ea0*/  LDCU UR5, c[0x0][0x3b8] ;  /* 0x00007700ff0577ac */ /* 0x000e680008000800 */
[----:B0-----:R-:W-:-:S02]  /*118eb0*/  SHF.R.S32.HI R17, RZ, 0x1f, R16 ;  /* 0x0000001fff117819 */ /* 0x001fc40000011410 */
[----:B---3--:R-:W-:Y:S02]  /*118ec0*/  F2FP.SATFINITE.E5M2.F32.PACK_AB_MERGE_C R20, R18, R54, RZ ;  /* 0x000000361214723e */ /* 0x008fe400048060ff */
[----:B------:R-:W-:-:S03]  /*118ed0*/  IADD3 R18, P1, PT, R16, R6, RZ ;  /* 0x0000000610127210 */ /* 0x000fc60007f3e0ff */
[----:B------:R-:W-:Y:S02]  /*118ee0*/  STL [R1+0x5284], R20 ;  /* 0x0052841401007387 */ /* 0x000fe40000100800 */
[----:B------:R-:W-:Y:S02]  /*118ef0*/  IMAD.X R19, R17, 0x1, R38, P1 ;  /* 0x0000000111137824 */ /* 0x000fe400008e0626 */
[----:B------:R-:W3:Y:S04]  /*118f00*/  LDL.LU R44, [R1+0x2a10] ;  /* 0x002a1000012c7983 */ /* 0x000ee80000300800 */
[----:B------:R-:W3:Y:S04]  /*118f10*/  LDL.LU R45, [R1+0x2a14] ;  /* 0x002a1400012d7983 */ /* 0x000ee80000300800 */
[----:B------:R-:W3:Y:S04]  /*118f20*/  LDL.LU R54, [R1+0x2a18] ;  /* 0x002a180001367983 */ /* 0x000ee80000300800 */
[----:B------:R0:W-:Y:S04]  /*118f30*/  STL.64 [R1+0x5090], R18 ;  /* 0x0050901201007387 */ /* 0x0001e80000100a00 */
[----:B0-----:R-:W3:Y:S01]  /*118f40*/  LDL.LU R18, [R1+0x2a1c] ;  /* 0x002a1c0001127983 */ /* 0x001ee20000300800 */
[----:B------:R-:W-:-:S05]  /*118f50*/  IADD3 R20, P1, PT, R16, R8, RZ ;  /* 0x0000000810147210 */ /* 0x000fca0007f3e0ff */
[----:B------:R-:W-:Y:S01]  /*118f60*/  IMAD.X R21, R17, 0x1, R7, P1 ;  /* 0x0000000111157824 */ /* 0x000fe200008e0607 */
[----:B------:R-:W-:Y:S02]  /*118f70*/  F2FP.SATFINITE.E5M2.F32.PACK_AB_MERGE_C R19, R36, R35, RZ ;  /* 0x000000232413723e */ /* 0x000fe400048060ff */
[----:B------:R-:W3:Y:S04]  /*118f80*/  LDL.LU R35, [R1+0x2a00] ;  /* 0x002a000001237983 */ /* 0x000ee80000300800 */
[----:B------:R-:W-:Y:S04]  /*118f90*/  STL [R1+0x51fc], R19 ;  /* 0x0051fc1301007387 */ /* 0x000fe80000100800 */
[----:B------:R-:W3:Y:S01]  /*118fa0*/  LDL.LU R36, [R1+0x2a04] ;  /* 0x002a040001247983 */ /* 0x000ee20000300800 */
[----:B------:R-:W-:-:S03]  /*118fb0*/  F2FP.SATFINITE.E5M2.F32.PACK_AB_MERGE_C R42, R41, R40, RZ ;  /* 0x00000028292a723e */ /* 0x000fc600048060ff */
[----:B------:R-:W3:Y:S04]  /*118fc0*/  LDL.LU R40, [R1+0x2a08] ;  /* 0x002a080001287983 */ /* 0x000ee80000300800 */
[----:B------:R-:W3:Y:S04]  /*118fd0*/  LDL.LU R41, [R1+0x2a0c] ;  /* 0x002a0c0001297983 */ /* 0x000ee80000300800 */
[----:B------:R-:W-:Y:S04]  /*118fe0*/  STL [R1+0x6900], R42 ;  /* 0x0069002a01007387 */ /* 0x000fe80000100800 */
[----:B------:R0:W-:Y:S04]  /*118ff0*/  STL.64 [R1+0x5088], R20 ;  /* 0x0050881401007387 */ /* 0x0001e80000100a00 */
[----:B------:R-:W3:Y:S01]  /*119000*/  LDL.LU R26, [R1+0x29f0] ;  /* 0x0029f000011a7983 */ /* 0x000ee20000300800 */
[----:B0-----:R-:W-:-:S05]  /*119010*/  F2FP.SATFINITE.E5M2.F32.PACK_AB_MERGE_C R20, R43, R37, RZ ;  /* 0x000000252b14723e */ /* 0x001fca00048060ff */
[----:B------:R0:W-:Y:S04]  /*119020*/  STL [R1+0x5168], R20 ;  /* 0x0051681401007387 */ /* 0x0001e80000100800 */
[----:B------:R-:W3:Y:S01]  /*119030*/  LDL.LU R30, [R1+0x29f4] ;  /* 0x0029f400011e7983 */ /* 0x000ee20000300800 */
[----:B------:R-:W-:-:S05]  /*119040*/  F2FP.SATFINITE.E5M2.F32.PACK_AB_MERGE_C R19, R48, R46, RZ ;  /* 0x0000002e3013723e */ /* 0x000fca00048060ff */
[----:B------:R-:W-:Y:S04]  /*119050*/  STL [R1+0x5170], R19 ;  /* 0x0051701301007387 */ /* 0x000fe80000100800 */
[----:B------:R-:W3:Y:S04]  /*119060*/  LDL.LU R32, [R1+0x29f8] ;  /* 0x0029f80001207983 */ /* 0x000ee80000300800 */
[----:B------:R-:W3:Y:S01]  /*119070*/  LDL.LU R33, [R1+0x29fc] ;  /* 0x0029fc0001217983 */ /* 0x000ee20000300800 */
[----:B0-----:R-:W-:-:S03]  /*119080*/  IADD3 R20, P1, PT, R16, R5, RZ ;  /* 0x0000000510147210 */ /* 0x001fc60007f3e0ff */
[----:B------:R-:W3:Y:S04]  /*119090*/  LDL.LU R37, [R1+0x29e0] ;  /* 0x0029e00001257983 */ /* 0x000ee80000300800 */
[----:B------:R-:W3:Y:S01]  /*1190a0*/  LDL.LU R43, [R1+0x29e4] ;  /* 0x0029e400012b7983 */ /* 0x000ee20000300800 */
[----:B------:R-:W-:-:S03]  /*1190b0*/  IMAD.X R21, R17, 0x1, R39, P1 ;  /* 0x0000000111157824 */ /* 0x000fc600008e0627 */
[----:B------:R-:W3:Y:S04]  /*1190c0*/  LDL.LU R46, [R1+0x29e8] ;  /* 0x0029e800012e7983 */ /* 0x000ee80000300800 */
[----:B------:R-:W3:Y:S04]  /*1190d0*/  LDL.LU R48, [R1+0x29ec] ;  /* 0x0029ec0001307983 */ /* 0x000ee80000300800 */
[----:B------:R4:W-:Y:S02]  /*1190e0*/  STL.64 [R1+0x5080], R20 ;  /* 0x0050801401007387 */ /* 0x0009e40000100a00 */
[----:B----4-:R-:W-:-:S02]  /*1190f0*/  F2FP.SATFINITE.E5M2.F32.PACK_AB_MERGE_C R20, R50, R49, RZ ;  /* 0x000000313214723e */ /* 0x010fc400048060ff */
[----:B------:R-:W4:Y:S04]  /*119100*/  LDL.LU R49, [R1+0x29d0] ;  /* 0x0029d00001317983 */ /* 0x000f280000300800 */
[----:B------:R0:W-:Y:S04]  /*119110*/  STL [R1+0x2f48], R20 ;  /* 0x002f481401007387 */ /* 0x0001e80000100800 */
[----:B------:R-:W4:Y:S01]  /*119120*/  LDL.LU R50, [R1+0x29d4] ;  /* 0x0029d40001327983 */ /* 0x000f220000300800 */
[----:B--2---:R-:W-:-:S05]  /*119130*/  F2FP.SATFINITE.E5M2.F32.PACK_AB_MERGE_C R19, R61, R59, RZ ;  /* 0x0000003b3d13723e */ /* 0x004fca00048060ff */
[----:B------:R3:W-:Y:S04]  /*119140*/  STL [R1+0x89c], R19 ;  /* 0x00089c1301007387 */ /* 0x0007e80000100800 */
[----:B------:R-:W2:Y:S04]  /*119150*/  LDL.LU R59, [R1+0x29d8] ;  /* 0x0029d800013b7983 */ /* 0x000ea80000300800 */
[----:B------:R-:W2:Y:S01]  /*119160*/  LDL.LU R61, [R1+0x29dc] ;  /* 0x0029dc00013d7983 */ /* 0x000ea20000300800 */
[----:B0-----:R-:W-:-:S05]  /*119170*/  IADD3 R20, P1, PT, R16, R4, RZ ;  /* 0x0000000410147210 */ /* 0x001fca0007f3e0ff */
[----:B------:R-:W-:Y:S01]  /*119180*/  IMAD.X R21, R17, 0x1, R3, P1 ;  /* 0x0000000111157824 */ /* 0x000fe200008e0603 */
[----:B---3--:R-:W-:Y:S02]  /*119190*/  F2FP.SATFINITE.E5M2.F32.PACK_AB_MERGE_C R19, R45, R44, RZ ;  /* 0x0000002c2d13723e */ /* 0x008fe400048060ff */
[----:B------:R-:W3:Y:S04]  /*1191a0*/  LDL.LU R44, [R1+0x29b0] ;  /* 0x0029b000012c7983 */ /* 0x000ee80000300800 */
[----:B------:R-:W-:Y:S04]  /*1191b0*/  STL.64 [R1+0x5078], R20 ;  /* 0x0050781401007387 */ /* 0x000fe80000100a00 */
[----:B------:R-:W-:Y:S04]  /*1191c0*/  STL [R1+0x7ec], R19 ;  /* 0x0007ec1301007387 */ /* 0x000fe80000100800 */
[----:B------:R-:W3:Y:S01]  /*1191d0*/  LDL.LU R45, [R1+0x29b4] ;  /* 0x0029b400012d7983 */ /* 0x000ee20000300800 */
[----:B------:R-:W-:-:S05]  /*1191e0*/  F2FP.SATFINITE.E5M2.F32.PACK_AB_MERGE_C R18, R18, R54, RZ ;  /* 0x000000361212723e */ /* 0x000fca00048060ff */
[----:B------:R0:W-:Y:S04]  /*1191f0*/  STL [R1+0x7f4], R18 ;  /* 0x0007f41201007387 */ /* 0x0001e80000100800 */
[----:B------:R-:W3:Y:S04]  /*119200*/  LDL.LU R54, [R1+0x29b8] ;  /* 0x0029b80001367983 */ /* 0x000ee80000300800 */
[----:B0-----:R-:W3:Y:S01]  /*119210*/  LDL.LU R18, [R1+0x29bc] ;  /* 0x0029bc0001127983 */ /* 0x001ee20000300800 */
[----:B------:R-:W-:-:S05]  /*119220*/  IADD3 R20, P1, PT, R16, R13, RZ ;  /* 0x0000000d10147210 */ /* 0x000fca0007f3e0ff */
[----:B------:R-:W-:-:S05]  /*119230*/  IMAD.X R21, R17, 0x1, R14, P1 ;  /* 0x0000000111157824 */ /* 0x000fca00008e060e */
[----:B------:R0:W-:Y:S02]  /*119240*/  STL.64 [R1+0x5070], R20 ;  /* 0x0050701401007387 */ /* 0x0001e40000100a00 */
[----:B0-----:R-:W-:Y:S02]  /*119250*/  F2FP.SATFINITE.E5M2.F32.PACK_AB_MERGE_C R20, R36, R35, RZ ;  /* 0x000000232414723e */ /* 0x001fe400048060ff */
[----:B------:R-:W3:Y:S04]  /*119260*/  LDL.LU R35, [R1+0x3e0] ;  /* 0x0003e00001237983 */ /* 0x000ee80000300800 */
[----:B------:R0:W-:Y:S01]  /*119270*/  STL [R1+0x768], R20 ;  /* 0x0007681401007387 */ /* 0x0001e20000100800 */
[----:B------:R-:W-:-:S03]  /*119280*/  F2FP.SATFINITE.E5M2.F32.PACK_AB_MERGE_C R19, R41, R40, RZ ;  /* 0x000000282913723e */ /* 0x000fc600048060ff */
[----:B------:R-:W3:Y:S01]  /*119290*/  LDL.LU R36, [R1+0x3e4] ;  /* 0x0003e40001247983 */ /* 0x000ee20000300800 */
[----:B0-----:R-:W-:-:S03]  /*1192a0*/  IADD3 R20, P1, PT, R16, R2, RZ ;  /* 0x0000000210147210 */ /* 0x001fc60007f3e0ff */
[----:B------:R-:W-:Y:S02]  /*1192b0*/  STL [R1+0x76c], R19 ;  /* 0x00076c1301007387 */ /* 0x000fe40000100800 */
[----:B------:R-:W-:Y:S02]  /*1192c0*/  IMAD.X R21, R17, 0x1, R0, P1 ;  /* 0x0000000111157824 */ /* 0x000fe400008e0600 */
[----:B------:R-:W3:Y:S04]  /*1192d0*/  LDL.LU R40, [R1+0x3e8] ;  /* 0x0003e80001287983 */ /* 0x000ee80000300800 */
[----:B------:R-:W3:Y:S04]  /*1192e0*/  LDL.LU R41, [R1+0x3ec] ;  /* 0x0003ec0001297983 */ /* 0x000ee80000300800 */
[----:B------:R0:W-:Y:S01]  /*1192f0*/  STL.64 [R1+0x5068], R20 ;  /* 0x0050681401007387 */ /* 0x0001e20000100a00 */
[----:B------:R-:W-:-:S02]  /*119300*/  F2FP.SATFINITE.E5M2.F32.PACK_AB_MERGE_C R24, R30, R26, RZ ;  /* 0x0000001a1e18723e */ /* 0x000fc400048060ff */
[----:B0-----:R-:W-:-:S03]  /*119310*/  IADD3 R20, P1, PT, R16, R56, RZ ;  /* 0x0000003810147210 */ /* 0x001fc60007f3e0ff */
[----:B------:R-:W-:Y:S02]  /*119320*/  STL [R1+0x720], R24 ;  /* 0x0007201801007387 */ /* 0x000fe40000100800 */
[----:B------:R-:W-:Y:S01]  /*119330*/  IMAD.X R21, R17, 0x1, R22, P1 ;  /* 0x0000000111157824 */ /* 0x000fe200008e0616 */
[----:B------:R-:W-:-:S05]  /*119340*/  F2FP.SATFINITE.E5M2.F32.PACK_AB_MERGE_C R19, R33, R32, RZ ;  /* 0x000000202113723e */ /* 0x000fca00048060ff */
[----:B------:R0:W-:Y:S04]  /*119350*/  STL [R1+0x718], R19 ;  /* 0x0007181301007387 */ /* 0x0001e80000100800 */
[----:B------:R1:W-:Y:S01]  /*119360*/  STL.64 [R1+0x5060], R20 ;  /* 0x0050601401007387 */ /* 0x0003e20000100a00 */
[----:B0-----:R-:W-:-:S03]  /*119370*/  F2FP.SATFINITE.E5M2.F32.PACK_AB_MERGE_C R19, R48, R46, RZ ;  /* 0x0000002e3013723e */ /* 0x001fc600048060ff */
[----:B------:R-:W3:Y:S01]  /*119380*/  LDL.LU R46, [R1+0x2990] ;  /* 0x00299000012e7983 */ /* 0x000ee20000300800 */
[----:B-1----:R-:W-:-:S05]  /*119390*/  F2FP.SATFINITE.E5M2.F32.PACK_AB_MERGE_C R20, R43, R37, RZ ;  /* 0x000000252b14723e */ /* 0x002fca00048060ff */
[----:B------:R0:W-:Y:S04]  /*1193a0*/  STL [R1+0x6e8], R20 ;  /* 0x0006e81401007387 */ /* 0x0001e80000100800 */
[----:B------:R-:W3:Y:S01]  /*1193b0*/  LDL.LU R48, [R1+0x2994] ;  /* 0x0029940001307983 */ /* 0x000ee20000300800 */
[----:B0-----:R-:W-:-:S03]  /*1193c0*/  IADD3 R20, P1, PT, R16, R53, RZ ;  /* 0x0000003510147210 */ /* 0x001fc60007f3e0ff */
[----:B------:R-:W-:Y:S02]  /*1193d0*/  STL [R1+0x6ec], R19 ;  /* 0x0006ec1301007387 */ /* 0x000fe40000100800 */
[----:B------:R-:W-:Y:S02]  /*1193e0*/  IMAD.X R21, R17, 0x1, R29, P1 ;  /* 0x0000000111157824 */ /* 0x000fe400008e061d */
[----:B------:R-:W3:Y:S04]  /*1193f0*/  LDL.LU R37, [R1+0x2998] ;  /* 0x0029980001257983 */ /* 0x000ee80000300800 */
[----:B------:R-:W3:Y:S04]  /*119400*/  LDL.LU R43, [R1+0x299c] ;  /* 0x00299c00012b7983 */ /* 0x000ee80000300800 */
[----:B------:R0:W-:Y:S02]  /*119410*/  STL.64 [R1+0x2b78], R20 ;  /* 0x002b781401007387 */ /* 0x0001e40000100a00 */
[----:B0-----:R-:W-:-:S05]  /*119420*/  IADD3 R20, P1, PT, R16, R60, RZ ;  /* 0x0000003c10147210 */ /* 0x001fca0007f3e0ff */
[----:B------:R-:W-:Y:S01]  /*119430*/  IMAD.X R21, R17, 0x1, R15, P1 ;  /* 0x0000000111157824 */ /* 0x000fe200008e060f */
[----:B----4-:R-:W-:-:S05]  /*119440*/  F2FP.SATFINITE.E5M2.F32.PACK_AB_MERGE_C R19, R50, R49, RZ ;  /* 0x000000313213723e */ /* 0x010fca00048060ff */
[----:B------:R2:W-:Y:S04]  /*119450*/  STL [R1+0x6c0], R19 ;  /* 0x0006c01301007387 */ /* 0x0005e80000100800 */
[----:B------:R-:W4:Y:S04]  /*119460*/  LDL.LU R49, [R1+0x2980] ;  /* 0x0029800001317983 */ /* 0x000f280000300800 */
[----:B------:R-:W4:Y:S01]  /*119470*/  LDL.LU R50, [R1+0x2984] ;  /* 0x0029840001327983 */ /* 0x000f220000300800 */
[----:B--2---:R-:W-:-:S05]  /*119480*/  F2FP.SATFINITE.E5M2.F32.PACK_AB_MERGE_C R19, R61, R59, RZ ;  /* 0x0000003b3d13723e */ /* 0x004fca00048060ff */
[----:B------:R3:W-:Y:S04]  /*119490*/  STL [R1+0x6bc], R19 ;  /* 0x0006bc1301007387 */ /* 0x0007e80000100800 */
[----:B------:R-:W2:Y:S04]  /*1194a0*/  LDL.LU R59, [R1+0x2988] ;  /* 0x00298800013b7983 */ /* 0x000ea80000300800 */
[----:B------:R-:W2:Y:S01]  /*1194b0*/  LDL.LU R61, [R1+0x298c] ;  /* 0x00298c00013d7983 */ /* 0x000ea20000300800 */
[----:B---3--:R-:W-:-:S03]  /*1194c0*/  F2FP.SATFINITE.E5M2.F32.PACK_AB_MERGE_C R19, R45, R44, RZ ;  /* 0x0000002c2d13723e */ /* 0x008fc600048060ff */
        /* <DEDUP_REMOVED lines=10> */
[----:B------:R0:W-:Y:S04]  /*119570*/  STL.64 [R1+0x2b60], R20 ;  /* 0x002b601401007387 */ /* 0x0001e80000100a00 */
[----:B------:R-:W3:Y:S01]  /*119580*/  LDL.LU R26, [R1+0x2960] ;  /* 0x00296000011a7983 */ /* 0x000ee20000300800 */
[----:B0-----:R-:W-:-:S05]  /*119590*/  F2FP.SATFINITE.E5M2.F32.PACK_AB_MERGE_C R20, R36, R35, RZ ;  /* 0x000000232414723e */ /* 0x001fca00048060ff */
[----:B------:R0:W-:Y:S04]  /*1195a0*/  STL [R1+0x248], R20 ;  /* 0x0002481401007387 */ /* 0x0001e80000100800 */
[----:B------:R-:W3:Y:S01]  /*1195b0*/  LDL.LU R30, [R1+0x2964] ;  /* 0x00296400011e7983 */ /* 0x000ee20000300800 */
[----:B------:R-:W-:-:S05]  /*1195c0*/  F2FP.SATFINITE.E5M2.F32.PACK_AB_MERGE_C R19, R41, R40, RZ ;  /* 0x000000282913723e */ /* 0x000fca00048060ff */
[----:B------:R-:W-:Y:S01]  /*1195d0*/  STL [R1+0x250], R19 ;  /* 0x0002501301007387 */ /* 0x000fe20000100800 */
[----:B0-----:R-:W-:-:S03]  /*1195e0*/  IADD3 R20, P1, PT, R16, R52, RZ ;  /* 0x0000003410147210 */ /* 0x001fc60007f3e0ff */
[----:B------:R-:W3:Y:S04]  /*1195f0*/  LDL.LU R32, [R1+0x2968] ;  /* 0x0029680001207983 */ /* 0x000ee80000300800 */
[----:B------:R-:W3:Y:S01]  /*119600*/  LDL.LU R33, [R1+0x296c] ;  /* 0x00296c0001217983 */ /* 0x000ee20000300800 */
[----:B------:R-:W-:-:S03]  /*119610*/  IMAD.X R21, R17, 0x1, R47, P1 ;  /* 0x0000000111157824 */ /* 0x000fc600008e062f */
[----:B------:R-:W3:Y:S04]  /*119620*/  LDL.LU R35, [R1+0x2950] ;  /* 0x0029500001237983 */ /* 0x000ee80000300800 */
[----:B------:R-:W3:Y:S04]  /*119630*/  LDL.LU R36, [R1+0x2954] ;  /* 0x0029540001247983 */ /* 0x000ee80000300800 */
[----:B------:R0:W-:Y:S04]  /*119640*/  STL.64 [R1+0x2b58], R20 ;  /* 0x002b581401007387 */ /* 0x0001e80000100a00 */
[----:B------:R-:W3:Y:S04]  /*119650*/  LDL.LU R40, [R1+0x2958] ;  /* 0x0029580001287983 */ /* 0x000ee80000300800 */
[----:B------:R-:W3:Y:S01]  /*119660*/  LDL.LU R41, [R1+0x295c] ;  /* 0x00295c0001297983 */ /* 0x000ee20000300800 */
[----:B0-----:R-:W-:-:S02]  /*119670*/  IADD3 R20, P1, PT, R16, R28, RZ ;  /* 0x0000001c10147210 */ /* 0x001fc40007f3e0ff */
[----:B------:R-:W-:-:S05]  /*119680*/  F2FP.SATFINITE.E5M2.F32.PACK_AB_MERGE_C R19, R48, R46, RZ ;  /* 0x0000002e3013723e */ /* 0x000fca00048060ff */
[----:B------:R0:W-:Y:S04]  /*119690*/  STL [R1+0x5664], R19 ;  /* 0x0056641301007387 */ /* 0x0001e80000100800 */
[----:B------:R-:W3:Y:S04]  /*1196a0*/  LDL.LU R46, [R1+0x2940] ;  /* 0x00294000012e7983 */ /* 0x000ee80000300800 */
[----:B------:R-:W3:Y:S01]  /*1196b0*/  LDL.LU R48, [R1+0x2944] ;  /* 0x0029440001307983 */ /* 0x000ee20000300800 */
[----:B0-----:R-:W-:Y:S01]  /*1196c0*/  F2FP.SATFINITE.E5M2.F32.PACK_AB_MERGE_C R19, R43, R37, RZ ;  /* 0x000000252b13723e */ /* 0x001fe200048060ff */
[----:B------:R-:W-:-:S04]  /*1196d0*/  IMAD.X R21, R17, 0x1, R55, P1 ;  /* 0x0000000111157824 */ /* 0x000fc800008e0637 */
[----:B------:R-:W-:Y:S04]  /*1196e0*/  STL [R1+0x5640], R19 ;  /* 0x0056401301007387 */ /* 0x000fe80000100800 */
        /* <DEDUP_REMOVED lines=12> */
[----:B------:R-:W2:Y:S04]  /*1197b0*/  LDL.LU R61, [R1+0x293c] ;  /* 0x00293c00013d7983 */ /* 0x000ea80000300800 */
[----:B------:R-:W-:Y:S01]  /*1197c0*/  STL.64 [R1+0x2b48], R20 ;  /* 0x002b481401007387 */ /* 0x000fe20000100a00 */
[----:B---3--:R-:W-:-:S03]  /*1197d0*/  F2FP.SATFINITE.E5M2.F32.PACK_AB_MERGE_C R19, R45, R44, RZ ;  /* 0x0000002c2d13723e */ /* 0x008fc600048060ff */
[----:B------:R-:W3:Y:S04]  /*1197e0*/  LDL.LU R44, [R1+0x2920] ;  /* 0x00292000012c7983 */ /* 0x000ee80000300800 */
        /* <DEDUP_REMOVED lines=8> */
[----:B------:R0:W-:Y:S01]  /*119870*/  STL.64 [R1+0x2b40], R20 ;  /* 0x002b401401007387 */ /* 0x0001e20000100a00 */
[----:B------:R-:W-:Y:S02]  /*119880*/  F2FP.SATFINITE.E5M2.F32.PACK_AB_MERGE_C R24, R30, R26, RZ ;  /* 0x0000001a1e18723e */ /* 0x000fe400048060ff */
[----:B0-----:R-:W-:-:S03]  /*119890*/  IADD3 R20, P1, PT, R16, R9, RZ ;  /* 0x0000000910147210 */ /* 0x001fc60007f3e0ff */
[----:B------:R-:W-:Y:S02]  /*1198a0*/  STL [R1+0x53d0], R24 ;  /* 0x0053d01801007387 */ /* 0x000fe40000100800 */
[----:B------:R-:W-:Y:S01]  /*1198b0*/  IMAD.X R21, R17, 0x1, R11, P1 ;  /* 0x0000000111157824 */ /* 0x000fe200008e060b */
[----:B------:R-:W-:-:S05]  /*1198c0*/  F2FP.SATFINITE.E5M2.F32.PACK_AB_MERGE_C R19, R33, R32, RZ ;  /* 0x000000202113723e */ /* 0x000fca00048060ff */
[----:B------:R0:W-:Y:S04]  /*1198d0*/  STL [R1+0x53d4], R19 ;  /* 0x0053d41301007387 */ /* 0x0001e80000100800 */
[----:B------:R1:W-:Y:S01]  /*1198e0*/  STL.64 [R1+0x2b38], R20 ;  /* 0x002b381401007387 */ /* 0x0003e20000100a00 */
[----:B0-----:R-:W-:Y:S02]  /*1198f0*/  F2FP.SATFINITE.E5M2.F32.PACK_AB_MERGE_C R19, R36, R35, RZ ;  /* 0x000000232413723e */ /* 0x001fe400048060ff */
[----:B-1----:R-:W-:-:S03]  /*119900*/  IADD3 R20, P1, PT, R16, R10, RZ ;  /* 0x0000000a10147210 */ /* 0x002fc60007f3e0ff */
[----:B------:R0:W-:Y:S02]  /*119910*/  STL [R1+0x5314], R19 ;  /* 0x0053141301007387 */ /* 0x0001e40000100800 */
[----:B------:R-:W-:Y:S01]  /*119920*/  IMAD.X R21, R17, 0x1, R12, P1 ;  /* 0x0000000111157824 */ /* 0x000fe200008e060c */
[----:B0-----:R-:W-:-:S04]  /*119930*/  F2FP.SATFINITE.E5M2.F32.PACK_AB_MERGE_C R19, R41, R40, RZ ;  /* 0x000000282913723e */ /* 0x001fc800048060ff */
[----:B------:R-:W-:Y:S04]  /*119940*/  STL.64 [R1+0x2b30], R20 ;  /* 0x002b301401007387 */ /* 0x000fe80000100a00 */
[----:B------:R0:W-:Y:S04]  /*119950*/  STL [R1+0x5308], R19 ;  /* 0x0053081301007387 */ /* 0x0001e80000100800 */
[----:B------:R-:W3:Y:S01]  /*119960*/  LDL.LU R40, [R1+0x2910] ;  /* 0x0029100001287983 */ /* 0x000ee20000300800 */
[----:B------:R-:W-:-:S05]  /*119970*/  F2FP.SATFINITE.E5M2.F32.PACK_AB_MERGE_C R17, R48, R46, RZ ;  /* 0x0000002e3011723e */ /* 0x000fca00048060ff */
[----:B------:R1:W-:Y:S04]  /*119980*/  STL [R1+0x527c], R17 ;  /* 0x00527c1101007387 */ /* 0x0003e80000100800 */
[----:B------:R-:W3:Y:S04]  /*119990*/  LDL.LU R41, [R1+0x2914] ;  /* 0x0029140001297983 */ /* 0x000ee80000300800 */
[----:B------:R-:W3:Y:S04]  /*1199a0*/  LDL.LU R46, [R1+0x2918] ;  /* 0x00291800012e7983 */ /* 0x000ee80000300800 */
[----:B------:R-:W3:Y:S01]  /*1199b0*/  LDL.LU R48, [R1+0x291c] ;  /* 0x00291c0001307983 */ /* 0x000ee20000300800 */
[----:B0-----:R-:W-:Y:S01]  /*1199c0*/  F2FP.SATFINITE.E5M2.F32.PACK_AB_MERGE_C R19, R43, R37, RZ ;  /* 0x000000252b13723e */ /* 0x001fe200048060ff */
[----:B------:R-:W-:Y:S01]  /*1199d0*/  VIADD R16, R16, UR5 ;  /* 0x0000000510107c36 */ /* 0x000fe20008000000 */
[----:B------:R-:W0:Y:S03]  /*1199e0*/  LDCU UR5, c[0x0][0x3b8] ;  /* 0x00007700ff0577ac */ /* 0x000e260008000800 */
[----:B------:R4:W-:Y:S01]  /*1199f0*/  STL [R1+0x5268], R19 ;  /* 0x0052681301007387 */ /* 0x0009e20000100800 */
[----:B-1----:R-:W-:-:S02]  /*119a00*/  SHF.R.S32.HI R17, RZ, 0x1f, R16 ;  /* 0x0000001fff117819 */ /* 0x002fc40000011410 */
[----:B------:R-:W-:-:S05]  /*119a10*/  IADD3 R20, P1, PT, R16, R6, RZ ;  /* 0x0000000610147210 */ /* 0x000fca0007f3e0ff */
[----:B------:R-:W-:Y:S01]  /*119a20*/  IMAD.X R21, R17, 0x1, R38, P1 ;  /* 0x0000000111157824 */ /* 0x000fe200008e0626 */
[----:B----4-:R-:W-:Y:S02]  /*119a30*/  F2FP.SATFINITE.E5M2.F32.PACK_AB_MERGE_C R19, R50, R49, RZ ;  /* 0x000000313213723e */ /* 0x010fe400048060ff */
[----:B------:R-:W4:Y:S04]  /*119a40*/  LDL.LU R49, [R1+0x2900] ;  /* 0x0029000001317983 */ /* 0x000f280000300800 */
[----:B------:R-:W4:Y:S04]  /*119a50*/  LDL.LU R50, [R1+0x2904] ;  /* 0x0029040001327983 */ /* 0x000f280000300800 */
[----:B------:R1:W-:Y:S04]  /*119a60*/  STL.64 [R1+0x2b28], R20 ;  /* 0x002b281401007387 */ /* 0x0003e80000100a00 */
[----:B------:R-:W-:Y:S01]  /*119a70*/  STL [R1+0x51ec], R19 ;  /* 0x0051ec1301007387 */ /* 0x000fe20000100800 */
[----:B--2---:R-:W-:-:S03]  /*119a80*/  F2FP.SATFINITE.E5M2.F32.PACK_AB_MERGE_C R43, R61, R59, RZ ;  /* 0x0000003b3d2b723e */ /* 0x004fc600048060ff */
[----:B------:R-:W2:Y:S04]  /*119a90*/  LDL.LU R59, [R1+0x2908] ;  /* 0x00290800013b7983 */ /* 0x000ea80000300800 */
[----:B------:R-:W2:Y:S01]  /*119aa0*/  LDL.LU R61, [R1+0x290c] ;  /* 0x00290c00013d7983 */ /* 0x000ea20000300800 */
[----:B-1----:R-:W-:-:S05]  /*119ab0*/  IADD3 R20, P1, PT, R16, R8, RZ ;  /* 0x0000000810147210 */ /* 0x002fca0007f3e0ff */
[----:B------:R-:W-:Y:S01]  /*119ac0*/  IMAD.X R21, R17, 0x1, R7, P1 ;  /* 0x0000000111157824 */ /* 0x000fe200008e0607 */
[----:B------:R-:W-:Y:S04]  /*119ad0*/  STL [R1+0x6904], R43 ;  /* 0x0069042b01007387 */ /* 0x000fe80000100800 */
[----:B------:R1:W-:Y:S04]  /*119ae0*/  STL.64 [R1+0x2b20], R20 ;  /* 0x002b201401007387 */ /* 0x0003e80000100a00 */
[----:B-1----:R-:W2:Y:S01]  /*119af0*/  LDL.LU R20, [R1+0x28f0] ;  /* 0x0028f00001147983 */ /* 0x002ea20000300800 */
[----:B---3--:R-:W-:-:S05]  /*119b00*/  F2FP.SATFINITE.E5M2.F32.PACK_AB_MERGE_C R19, R45, R44, RZ ;  /* 0x0000002c2d13723e */ /* 0x008fca00048060ff */
[----:B------:R-:W-:Y:S04]  /*119b10*/  STL [R1+0x515c], R19 ;  /* 0x00515c1301007387 */ /* 0x000fe80000100800 */
[----:B------:R-:W3:Y:S01]  /*119b20*/  LDL.LU R21, [R1+0x28f4] ;  /* 0x0028f40001157983 */ /* 0x000ee20000300800 */
[----:B------:R-:W-:-:S05]  /*119b30*/  F2FP.SATFINITE.E5M2.F32.PACK_AB_MERGE_C R18, R18, R54, RZ ;  /* 0x000000361212723e */ /* 0x000fca00048060ff */
        /* <DEDUP_REMOVED lines=10> */
[----:B-1----:R-:W3:Y:S01]  /*119be0*/  LDL.LU R18, [R1+0x28dc] ;  /* 0x0028dc0001127983 */ /* 0x002ee20000300800 */
[----:B------:R-:W-:-:S05]  /*119bf0*/  IADD3 R34, P1, PT, R16, R5, RZ ;  /* 0x0000000510227210 */ /* 0x000fca0007f3e0ff */
[----:B------:R-:W-:-:S05]  /*119c00*/  IMAD.X R35, R17, 0x1, R39, P1 ;  /* 0x0000000111237824 */ /* 0x000fca00008e0627 */
[----:B------:R1:W-:Y:S04]  /*119c10*/  STL.64 [R1+0x2b18], R34 ;  /* 0x002b182201007387 */ /* 0x0003e80000100a00 */
[----:B-1----:R-:W3:Y:S01]  /*119c20*/  LDL.LU R35, [R1+0x28c0] ;  /* 0x0028c00001237983 */ /* 0x002ee20000300800 */
[----:B------:R-:W-:Y:S02]  /*119c30*/  F2FP.SATFINITE.E5M2.F32.PACK_AB_MERGE_C R34, R41, R40, RZ ;  /* 0x000000282922723e */ /* 0x000fe400048060ff */
[----:B------:R-:W-:-:S03]  /*119c40*/  IADD3 R40, P1, PT, R16, R4, RZ ;  /* 0x0000000410287210 */ /* 0x000fc60007f3e0ff */
[----:B------:R-:W-:Y:S01]  /*119c50*/  STL [R1+0x888], R34 ;  /* 0x0008882201007387 */ /* 0x000fe20000100800 */
[----:B------:R-:W-:-:S03]  /*119c60*/  F2FP.SATFINITE.E5M2.F32.PACK_AB_MERGE_C R19, R48, R46, RZ ;  /* 0x0000002e3013723e */ /* 0x000fc600048060ff */
[----:B------:R-:W3:Y:S04]  /*119c70*/  LDL.LU R36, [R1+0x28c4] ;  /* 0x0028c40001247983 */ /* 0x000ee80000300800 */
[----:B------:R4:W-:Y:S04]  /*119c80*/  STL [R1+0x87c], R19 ;  /* 0x00087c1301007387 */ /* 0x0009e80000100800 */
[----:B------:R-:W3:Y:S04]  /*119c90*/  LDL.LU R46, [R1+0x28c8] ;  /* 0x0028c800012e7983 */ /* 0x000ee80000300800 */
[----:B------:R-:W3:Y:S01]  /*119ca0*/  LDL.LU R48, [R1+0x28cc] ;  /* 0x0028cc0001307983 */ /* 0x000ee20000300800 */
[----:B------:R-:W-:-:S03]  /*119cb0*/  IMAD.X R41, R17, 0x1, R3, P1 ;  /* 0x0000000111297824 */ /* 0x000fc600008e0603 */
[----:B------:R-:W3:Y:S04]  /*119cc0*/  LDL.LU R37, [R1+0x28a0] ;  /* 0x0028a00001257983 */ /* 0x000ee80000300800 */
[----:B------:R-:W3:Y:S04]  /*119cd0*/  LDL.LU R39, [R1+0x28a4] ;  /* 0x0028a40001277983 */ /* 0x000ee80000300800 */
[----:B------:R-:W-:Y:S01]  /*119ce0*/  STL.64 [R1+0x2b10], R40 ;  /* 0x002b102801007387 */ /* 0x000fe20000100a00 */
[----:B------:R-:W-:-:S05]  /*119cf0*/  IADD3 R42, P1, PT, R16, R13, RZ ;  /* 0x0000000d102a7210 */ /* 0x000fca0007f3e0ff */
[----:B------:R-:W-:Y:S01]  /*119d00*/  IMAD.X R43, R17, 0x1, R14, P1 ;  /* 0x00000001112b7824 */ /* 0x000fe200008e060e */
[----:B----4-:R-:W-:-:S05]  /*119d10*/  F2FP.SATFINITE.E5M2.F32.PACK_AB_MERGE_C R19, R50, R49, RZ ;  /* 0x000000313213723e */ /* 0x010fca00048060ff */
[----:B------:R2:W-:Y:S04]  /*119d20*/  STL [R1+0x7cc], R19 ;  /* 0x0007cc1301007387 */ /* 0x0005e80000100800 */
[----:B------:R-:W4:Y:S04]  /*119d30*/  LDL.LU R49, [R1+0x28a8] ;  /* 0x0028a80001317983 */ /* 0x000f280000300800 */
[----:B------:R-:W4:Y:S01]  /*119d40*/  LDL.LU R50, [R1+0x28ac] ;  /* 0x0028ac0001327983 */ /* 0x000f220000300800 */
[----:B--2---:R-:W-:-:S03]  /*119d50*/  F2FP.SATFINITE.E5M2.F32.PACK_AB_MERGE_C R19, R61, R59, RZ ;  /* 0x0000003b3d13723e */ /* 0x004fc600048060ff */
[----:B------:R-:W2:Y:S04]  /*119d60*/  LDL.LU R40, [R1+0x3c0] ;  /* 0x0003c00001287983 */ /* 0x000ea80000300800 */
[----:B------:R-:W2:Y:S04]  /*119d70*/  LDL.LU R41, [R1+0x3c4] ;  /* 0x0003c40001297983 */ /* 0x000ea80000300800 */
[----:B------:R1:W-:Y:S04]  /*119d80*/  STL [R1+0x7d0], R19 ;  /* 0x0007d01301007387 */ /* 0x0003e80000100800 */
[----:B------:R-:W2:Y:S04]  /*119d90*/  LDL.LU R59, [R1+0x3c8] ;  /* 0x0003c800013b7983 */ /* 0x000ea80000300800 */
[----:B------:R-:W2:Y:S04]  /*119da0*/  LDL.LU R61, [R1+0x3cc] ;  /* 0x0003cc00013d7983 */ /* 0x000ea80000300800 */
[----:B------:R-:W-:Y:S01]  /*119db0*/  STL.64 [R1+0x2b08], R42 ;  /* 0x002b082a01007387 */ /* 0x000fe20000100a00 */
[----:B---3--:R-:W-:-:S02]  /*119dc0*/  F2FP.SATFINITE.E5M2.F32.PACK_AB_MERGE_C R34, R21, R20, RZ ;  /* 0x000000141522723e */ /* 0x008fc400048060ff */
[----:B------:R-:W-:-:S05]  /*119dd0*/  IADD3 R20, P1, PT, R16, R2, RZ ;  /* 0x0000000210147210 */ /* 0x000fca0007f3e0ff */
[----:B------:R-:W-:Y:S01]  /*119de0*/  IMAD.X R21, R17, 0x1, R0, P1 ;  /* 0x0000000111157824 */ /* 0x000fe200008e0600 */
[----:B------:R-:W-:Y:S01]  /*119df0*/  STL [R1+0x75c], R34 ;  /* 0x00075c2201007387 */ /* 0x000fe20000100800 */
[----:B-1----:R-:W-:-:S05]  /*119e00*/  F2FP.SATFINITE.E5M2.F32.PACK_AB_MERGE_C R19, R25, R24, RZ ;  /* 0x000000181913723e */ /* 0x002fca00048060ff */
[----:B------:R1:W-:Y:S01]  /*119e10*/  STL [R1+0x740], R19 ;  /* 0x0007401301007387 */ /* 0x0003e20000100800 */
[----:B------:R-:W-:-:S03]  /*119e20*/  F2FP.SATFINITE.E5M2.F32.PACK_AB_MERGE_C R24, R30, R26, RZ ;  /* 0x0000001a1e18723e */ /* 0x000fc600048060ff */
[----:B------:R3:W-:Y:S01]  /*119e30*/  STL.64 [R1+0x2b00], R20 ;  /* 0x002b001401007387 */ /* 0x0007e20000100a00 */
[----:B-1----:R-:W-:-:S03]  /*119e40*/  F2FP.SATFINITE.E5M2.F32.PACK_AB_MERGE_C R19, R33, R32, RZ ;  /* 0x000000202113723e */ /* 0x002fc600048060ff */
[----:B------:R-:W-:Y:S01]  /*119e50*/  STL [R1+0x6f4], R24 ;  /* 0x0006f41801007387 */ /* 0x000fe20000100800 */
[----:B---3--:R-:W-:-:S03]  /*119e60*/  IADD3 R20, P1, PT, R16, R56, RZ ;  /* 0x0000003810147210 */ /* 0x008fc60007f3e0ff */
[----:B------:R1:W-:Y:S02]  /*119e70*/  STL [R1+0x6fc], R19 ;  /* 0x0006fc1301007387 */ /* 0x0003e40000100800 */
[----:B------:R-:W-:Y:S01]  /*119e80*/  IMAD.X R21, R17, 0x1, R22, P1 ;  /* 0x0000000111157824 */ /* 0x000fe200008e0616 */
[----:B-1----:R-:W-:Y:S02]  /*119e90*/  F2FP.SATFINITE.E5M2.F32.PACK_AB_MERGE_C R19, R45, R44, RZ ;  /* 0x0000002c2d13723e */ /* 0x002fe400048060ff */
[----:B------:R-:W3:Y:S04]  /*119ea0*/  LDL.LU R44, [R1+0x2880] ;  /* 0x00288000012c7983 */ /* 0x000ee80000300800 */
[----:B------:R-:W-:Y:S04]  /*119eb0*/  STL.64 [R1+0x2af8], R20 ;  /* 0x002af81401007387 */ /* 0x000fe80000100a00 */
[----:B------:R-:W-:Y:S04]  /*119ec0*/  STL [R1+0x6c4], R19 ;  /* 0x0006c41301007387 */ /* 0x000fe80000100800 */
[----:B------:R-:W3:Y:S01]  /*119ed0*/  LDL.LU R45, [R1+0x2884] ;  /* 0x00288400012d7983 */ /* 0x000ee20000300800 */
[----:B------:R-:W-:-:S05]  /*119ee0*/  F2FP.SATFINITE.E5M2.F32.PACK_AB_MERGE_C R18, R18, R54, RZ ;  /* 0x000000361212723e */ /* 0x000fca00048060ff */
[----:B------:R1:W-:Y:S04]  /*119ef0*/  STL [R1+0x6b8], R18 ;  /* 0x0006b81201007387 */ /* 0x0003e80000100800 */
[----:B------:R-:W3:Y:S04]  /*119f00*/  LDL.LU R54, [R1+0x2888] ;  /* 0x0028880001367983 */ /* 0x000ee80000300800 */
[----:B-1----:R-:W3:Y:S01]  /*119f10*/  LDL.LU R18, [R1+0x288c] ;  /* 0x00288c0001127983 */ /* 0x002ee20000300800 */
[----:B------:R-:W-:-:S05]  /*119f20*/  IADD3 R20, P1, PT, R16, R53, RZ ;  /* 0x0000003510147210 */ /* 0x000fca0007f3e0ff */
[----:B------:R-:W-:-:S05]  /*119f30*/  IMAD.X R21, R17, 0x1, R29, P1 ;  /* 0x0000000111157824 */ /* 0x000fca00008e061d */
[----:B------:R1:W-:Y:S02]  /*119f40*/  STL.64 [R1+0x2af0], R20 ;  /* 0x002af01401007387 */ /* 0x0003e40000100a00 */
[----:B-1----:R-:W-:Y:S02]  /*119f50*/  IADD3 R20, P1, PT, R16, R60, RZ ;  /* 0x0000003c10147210 */ /* 0x002fe40007f3e0ff */
[----:B------:R-:W-:-:S03]  /*119f60*/  F2FP.SATFINITE.E5M2.F32.PACK_AB_MERGE_C R24, R36, R35, RZ ;  /* 0x000000232418723e */ /* 0x000fc600048060ff */
[----:B------:R-:W-:Y:S02]  /*119f70*/  IMAD.X R21, R17, 0x1, R15, P1 ;  /* 0x0000000111157824 */ /* 0x000fe400008e060f */
[----:B------:R-:W-:Y:S01]  /*119f80*/  STL [R1+0x694], R24 ;  /* 0x0006941801007387 */ /* 0x000fe20000100800 */
[----:B------:R-:W-:-:S05]  /*119f90*/  F2FP.SATFINITE.E5M2.F32.PACK_AB_MERGE_C R19, R48, R46, RZ ;  /* 0x0000002e3013723e */ /* 0x000fca00048060ff */
[----:B------:R-:W-:Y:S04]  /*119fa0*/  STL [R1+0x68c], R19 ;  /* 0x00068c1301007387 */ /* 0x000fe80000100800 */
[----:B------:R-:W3:Y:S04]  /*119fb0*/  LDL.LU R46, [R1+0x2870] ;  /* 0x00287000012e7983 */ /* 0x000ee80000300800 */
[----:B------:R-:W3:Y:S04]  /*119fc0*/  LDL.LU R48, [R1+0x2874] ;  /* 0x0028740001307983 */ /* 0x000ee80000300800 */
[----:B------:R1:W-:Y:S02]  /*119fd0*/  STL.64 [R1+0x2ae8], R20 ;  /* 0x002ae81401007387 */ /* 0x0003e40000100a00 */
[----:B-1----:R-:W-:-:S02]  /*119fe0*/  F2FP.SATFINITE.E5M2.F32.PACK_AB_MERGE_C R20, R39, R37, RZ ;  /* 0x000000252714723e */ /* 0x002fc400048060ff */
[----:B----4-:R-:W-:Y:S02]  /*119ff0*/  F2FP.SATFINITE.E5M2.F32.PACK_AB_MERGE_C R19, R50, R49, RZ ;  /* 0x000000313213723e */ /* 0x010fe400048060ff */
[----:B------:R-:W4:Y:S04]  /*11a000*/  LDL.LU R49, [R1+0x2878] ;  /* 0x0028780001317983 */ /* 0x000f280000300800 */
[----:B------:R1:W-:Y:S04]  /*11a010*/  STL [R1+0x66c], R20 ;  /* 0x00066c1401007387 */ /* 0x0003e80000100800 */
[----:B------:R-:W4:Y:S01]  /*11a020*/  LDL.LU R50, [R1+0x287c] ;  /* 0x00287c0001327983 */ /* 0x000f220000300800 */
[----:B-1----:R-:W-:-:S03]  /*11a030*/  IADD3 R20, P1, PT, R16, R51, RZ ;  /* 0x0000003310147210 */ /* 0x002fc60007f3e0ff */
[----:B------:R2:W-:Y:S02]  /*11a040*/  STL [R1+0x670], R19 ;  /* 0x0006701301007387 */ /* 0x0005e40000100800 */
[----:B------:R-:W-:-:S05]  /*11a050*/  IMAD.X R21, R17, 0x1, R57, P1 ;  /* 0x0000000111157824 */ /* 0x000fca00008e0639 */
[----:B------:R1:W-:Y:S01]  /*11a060*/  STL.64 [R1+0x2ae0], R20 ;  /* 0x002ae01401007387 */ /* 0x0003e20000100a00 */
[----:B--2---:R-:W-:-:S03]  /*11a070*/  F2FP.SATFINITE.E5M2.F32.PACK_AB_MERGE_C R19, R61, R59, RZ ;  /* 0x0000003b3d13723e */ /* 0x004fc600048060ff */
[----:B------:R-:W2:Y:S01]  /*11a080*/  LDL.LU R24, [R1+0x2860] ;  /* 0x0028600001187983 */ /* 0x000ea20000300800 */
[----:B-1----:R-:W-:-:S05]  /*11a090*/  F2FP.SATFINITE.E5M2.F32.PACK_AB_MERGE_C R20, R41, R40, RZ ;  /* 0x000000282914723e */ /* 0x002fca00048060ff */
[----:B------:R1:W-:Y:S04]  /*11a0a0*/  STL [R1+0x244], R20 ;  /* 0x0002441401007387 */ /* 0x0003e80000100800 */
[----:B------:R-:W2:Y:S04]  /*11a0b0*/  LDL.LU R25, [R1+0x2864] ;  /* 0x0028640001197983 */ /* 0x000ea80000300800 */
[----:B------:R-:W-:Y:S04]  /*11a0c0*/  STL [R1+0x238], R19 ;  /* 0x0002381301007387 */ /* 0x000fe80000100800 */
        /* <DEDUP_REMOVED lines=8> */
[----:B-1----:R-:W-:-:S05]  /*11a150*/  IADD3 R20, P1, PT, R16, R52, RZ ;  /* 0x0000003410147210 */ /* 0x002fca0007f3e0ff */
[----:B------:R-:W-:Y:S01]  /*11a160*/  IMAD.X R21, R17, 0x1, R47, P1 ;  /* 0x0000000111157824 */ /* 0x000fe200008e062f */
[----:B---3--:R-:W-:-:S05]  /*11a170*/  F2FP.SATFINITE.E5M2.F32.PACK_AB_MERGE_C R41, R45, R44, RZ ;  /* 0x0000002c2d29723e */ /* 0x008fca00048060ff */
[----:B------:R-:W-:Y:S04]  /*11a180*/  STL [R1+0x6624], R41 ;  /* 0x0066242901007387 */ /* 0x000fe80000100800 */
[----:B------:R1:W-:Y:S04]  /*11a190*/  STL.64 [R1+0x2ac8], R20 ;  /* 0x002ac81401007387 */ /* 0x0003e80000100a00 */
[----:B------:R-:W3:Y:S04]  /*11a1a0*/  LDL.LU R40, [R1+0x2848] ;  /* 0x0028480001287983 */ /* 0x000ee80000300800 */
[----:B------:R-:W3:Y:S01]  /*11a1b0*/  LDL.LU R44, [R1+0x284c] ;  /* 0x00284c00012c7983 */ /* 0x000ee20000300800 */
[----:B------:R-:W-:-:S03]  /*11a1c0*/  F2FP.SATFINITE.E5M2.F32.PACK_AB_MERGE_C R39, R18, R54, RZ ;  /* 0x000000361227723e */ /* 0x000fc600048060ff */
[----:B------:R-:W3:Y:S04]  /*11a1d0*/  LDL.LU R54, [R1+0x2830] ;  /* 0x0028300001367983 */ /* 0x000ee80000300800 */
[----:B------:R-:W3:Y:S01]  /*11a1e0*/  LDL.LU R18, [R1+0x2834] ;  /* 0x0028340001127983 */ /* 0x000ee20000300800 */
[----:B-1----:R-:W-:-:S03]  /*11a1f0*/  IADD3 R20, P1, PT, R16, R28, RZ ;  /* 0x0000001c10147210 */ /* 0x002fc60007f3e0ff */
[----:B------:R-:W-:Y:S02]  /*11a200*/  STL [R1+0x6628], R39 ;  /* 0x0066282701007387 */ /* 0x000fe40000100800 */
[----:B------:R-:W-:Y:S02]  /*11a210*/  IMAD.X R21, R17, 0x1, R55, P1 ;  /* 0x0000000111157824 */ /* 0x000fe400008e0637 */
[----:B------:R-:W3:Y:S04]  /*11a220*/  LDL.LU R35, [R1+0x2838] ;  /* 0x0028380001237983 */ /* 0x000ee80000300800 */
[----:B------:R-:W3:Y:S04]  /*11a230*/  LDL.LU R45, [R1+0x283c] ;  /* 0x00283c00012d7983 */ /* 0x000ee80000300800 */
[----:B------:R1:W-:Y:S02]  /*11a240*/  STL.64 [R1+0x2ac0], R20 ;  /* 0x002ac01401007387 */ /* 0x0003e40000100a00 */
[----:B-1----:R-:W-:-:S05]  /*11a250*/  IADD3 R20, P1, PT, R16, R58, RZ ;  /* 0x0000003a10147210 */ /* 0x002fca0007f3e0ff */
[----:B------:R-:W-:Y:S01]  /*11a260*/  IMAD.X R21, R17, 0x1, R23, P1 ;  /* 0x0000000111157824 */ /* 0x000fe200008e0617 */
[----:B------:R-:W-:-:S05]  /*11a270*/  F2FP.SATFINITE.E5M2.F32.PACK_AB_MERGE_C R19, R48, R46, RZ ;  /* 0x0000002e3013723e */ /* 0x000fca00048060ff */
[----:B------:R4:W-:Y:S04]  /*11a280*/  STL [R1+0x5774], R19 ;  /* 0x0057741301007387 */ /* 0x0009e80000100800 */
[----:B------:R-:W3:Y:S04]  /*11a290*/  LDL R41, [R1+0x40] ;  /* 0x0000400001297983 */ /* 0x000ee80000100800 */
[----:B------:R-:W3:Y:S04]  /*11a2a0*/  LDL.LU R46, [R1+0x2820] ;  /* 0x00282000012e7983 */ /* 0x000ee80000300800 */
[----:B------:R-:W3:Y:S01]  /*11a2b0*/  LDL.LU R48, [R1+0x2824] ;  /* 0x0028240001307983 */ /* 0x000ee20000300800 */
[----:B----4-:R-:W-:-:S05]  /*11a2c0*/  F2FP.SATFINITE.E5M2.F32.PACK_AB_MERGE_C R19, R50, R49, RZ ;  /* 0x000000313213723e */ /* 0x010fca00048060ff */
[----:B------:R-:W-:Y:S04]  /*11a2d0*/  STL [R1+0x5770], R19 ;  /* 0x0057701301007387 */ /* 0x000fe80000100800 */
[----:B------:R-:W4:Y:S04]  /*11a2e0*/  LDL.LU R49, [R1+0x2828] ;  /* 0x0028280001317983 */ /* 0x000f280000300800 */
[----:B------:R-:W4:Y:S04]  /*11a2f0*/  LDL.LU R50, [R1+0x282c] ;  /* 0x00282c0001327983 */ /* 0x000f280000300800 */
[----:B------:R1:W-:Y:S02]  /*11a300*/  STL.64 [R1+0x2aa8], R20 ;  /* 0x002aa81401007387 */ /* 0x0003e40000100a00 */
[----:B-1----:R-:W-:-:S05]  /*11a310*/  IADD3 R20, P1, PT, R16, R27, RZ ;  /* 0x0000001b10147210 */ /* 0x002fca0007f3e0ff */
[----:B------:R-:W-:Y:S01]  /*11a320*/  IMAD.X R21, R17, 0x1, R31, P1 ;  /* 0x0000000111157824 */ /* 0x000fe200008e061f */
[----:B--2---:R-:W-:-:S05]  /*11a330*/  F2FP.SATFINITE.E5M2.F32.PACK_AB_MERGE_C R23, R25, R24, RZ ;  /* 0x000000181917723e */ /* 0x004fca00048060ff */
[----:B------:R1:W-:Y:S01]  /*11a340*/  STL [R1+0x578c], R23 ;  /* 0x00578c1701007387 */ /* 0x0003e20000100800 */
[----:B------:R-:W-:-:S05]  /*11a350*/  F2FP.SATFINITE.E5M2.F32.PACK_AB_MERGE_C R19, R30, R26, RZ ;  /* 0x0000001a1e13723e */ /* 0x000fca00048060ff */
[----:B------:R2:W-:Y:S04]  /*11a360*/  STL [R1+0x5788], R19 ;  /* 0x0057881301007387 */ /* 0x0005e80000100800 */
[----:B------:R0:W-:Y:S01]  /*11a370*/  STL.64 [R1+0x2aa0], R20 ;  /* 0x002aa01401007387 */ /* 0x0001e20000100a00 */
[----:B-1----:R-:W-:Y:S02]  /*11a380*/  F2FP.SATFINITE.E5M2.F32.PACK_AB_MERGE_C R23, R33, R32, RZ ;  /* 0x000000202117723e */ /* 0x002fe400048060ff */
[----:B--2---:R-:W-:Y:S02]  /*11a390*/  F2FP.SATFINITE.E5M2.F32.PACK_AB_MERGE_C R19, R37, R36, RZ ;  /* 0x000000242513723e */ /* 0x004fe400048060ff */
[----:B0-----:R-:W-:Y:S01]  /*11a3a0*/  IADD3 R20, P1, PT, R16, R9, RZ ;  /* 0x0000000910147210 */ /* 0x001fe20007f3e0ff */
[----:B------:R-:W-:Y:S04]  /*11a3b0*/  STL [R1+0x57a4], R23 ;  /* 0x0057a41701007387 */ /* 0x000fe80000100800 */
[----:B------:R-:W-:Y:S01]  /*11a3c0*/  IMAD.X R21, R17, 0x1, R11, P1 ;  /* 0x0000000111157824 */ /* 0x000fe200008e060b */
[----:B------:R0:W-:Y:S04]  /*11a3d0*/  STL [R1+0x57a0], R19 ;  /* 0x0057a01301007387 */ /* 0x0001e80000100800 */
[----:B------:R1:W-:Y:S01]  /*11a3e0*/  STL.64 [R1+0x2a98], R20 ;  /* 0x002a981401007387 */ /* 0x0003e20000100a00 */
[----:B0-----:R-:W-:-:S02]  /*11a3f0*/  F2FP.SATFINITE.E5M2.F32.PACK_AB_MERGE_C R19, R61, R59, RZ ;  /* 0x0000003b3d13723e */ /* 0x001fc400048060ff */
[----:B-1----:R-:W-:-:S03]  /*11a400*/  IADD3 R20, P1, PT, R16, R10, RZ ;  /* 0x0000000a10147210 */ /* 0x002fc60007f3e0ff */
[----:B------:R3:W-:Y:S02]  /*11a410*/  STL [R1+0x57c4], R19 ;  /* 0x0057c41301007387 */ /* 0x0007e40000100800 */
[----:B------:R-:W-:Y:S02]  /*11a420*/  IMAD.X R21, R17, 0x1, R12, P1 ;  /* 0x0000000111157824 */ /* 0x000fe400008e060c */
[----:B------:R-:W2:Y:S04]  /*11a430*/  LDL.LU R36, [R1+0x2810] ;  /* 0x0028100001247983 */ /* 0x000ea80000300800 */
[----:B------:R-:W2:Y:S04]  /*11a440*/  LDL.LU R37, [R1+0x2814] ;  /* 0x0028140001257983 */ /* 0x000ea80000300800 */
[----:B------:R-:W2:Y:S04]  /*11a450*/  LDL.LU R59, [R1+0x2818] ;  /* 0x00281800013b7983 */ /* 0x000ea80000300800 */
[----:B------:R-:W-:Y:S04]  /*11a460*/  STL.64 [R1+0x2a90], R20 ;  /* 0x002a901401007387 */ /* 0x000fe80000100a00 */
[----:B------:R-:W2:Y:S01]  /*11a470*/  LDL.LU R61, [R1+0x281c] ;  /* 0x00281c00013d7983 */ /* 0x000ea20000300800 */
[----:B---3--:R-:W-:-:S03]  /*11a480*/  F2FP.SATFINITE.E5M2.F32.PACK_AB_MERGE_C R19, R44, R40, RZ ;  /* 0x000000282c13723e */ /* 0x008fc600048060ff */
[----:B------:R-:W3:Y:S04]  /*11a490*/  LDL.LU R40, [R1+0x2800] ;  /* 0x0028000001287983 */ /* 0x000ee80000300800 */
[----:B------:R-:W-:Y:S01]  /*11a4a0*/  STL [R1+0x57c0], R19 ;  /* 0x0057c01301007387 */ /* 0x000fe20000100800 */
[----:B------:R-:W-:-:S03]  /*11a4b0*/  F2FP.SATFINITE.E5M2.F32.PACK_AB_MERGE_C R17, R18, R54, RZ ;  /* 0x000000361211723e */ /* 0x000fc600048060ff */
[----:B------:R-:W3:Y:S04]  /*11a4c0*/  LDL.LU R44, [R1+0x2804] ;  /* 0x00280400012c7983 */ /* 0x000ee80000300800 */
[----:B------:R0:W-:Y:S04]  /*11a4d0*/  STL [R1+0x57dc], R17 ;  /* 0x0057dc1101007387 */ /* 0x0001e80000100800 */
[----:B------:R-:W3:Y:S04]  /*11a4e0*/  LDL.LU R54, [R1+0x2808] ;  /* 0x0028080001367983 */ /* 0x000ee80000300800 */
[----:B------:R-:W3:Y:S01]  /*11a4f0*/  LDL.LU R18, [R1+0x280c] ;  /* 0x00280c0001127983 */ /* 0x000ee20000300800 */
[----:B------:R-:W-:Y:S01]  /*11a500*/  VIADD R16, R16, UR5 ;  /* 0x0000000510107c36 */ /* 0x000fe20008000000 */
[----:B0-----:R-:W-:Y:S01]  /*11a510*/  F2FP.SATFINITE.E5M2.F32.PACK_AB_MERGE_C R17, R45, R35, RZ ;  /* 0x000000232d11723e */ /* 0x001fe200048060ff */
[----:B------:R-:W0:Y:S03]  /*11a520*/  LDCU UR5, c[0x0][0x3b8] ;  /* 0x00007700ff0577ac */ /* 0x000e260008000800 */
[----:B------:R-:W-:-:S02]  /*11a530*/  SHF.R.S32.HI R19, RZ, 0x1f, R16 ;  /* 0x0000001fff137819 */ /* 0x000fc40000011410 */
[----:B------:R-:W-:Y:S01]  /*11a540*/  IADD3 R20, P1, PT, R16, R6, RZ ;  /* 0x0000000610147210 */ /* 0x000fe20007f3e0ff */
[----:B------:R-:W-:Y:S04]  /*11a550*/  STL [R1+0x57d8], R17 ;  /* 0x0057d81101007387 */ /* 0x000fe80000100800 */
[----:B------:R-:W-:-:S05]  /*11a560*/  IMAD.X R21, R19, 0x1, R38, P1 ;  /* 0x0000000113157824 */ /* 0x000fca00008e0626 */
[----:B------:R1:W-:Y:S01]  /*11a570*/  STL.64 [R1+0x2a88], R20 ;  /* 0x002a881401007387 */ /* 0x0003e20000100a00 */
[----:B------:R-:W-:-:S03]  /*11a580*/  IADD3 R24, P1, PT, R16, R8, RZ ;  /* 0x0000000810187210 */ /* 0x000fc60007f3e0ff */
[----:B-1----:R-:W3:Y:S02]  /*11a590*/  LDL.LU R21, [R1+0x27f0] ;  /* 0x0027f00001157983 */ /* 0x002ee40000300800 */
[----:B------:R-:W-:Y:S01]  /*11a5a0*/  IMAD.X R25, R19, 0x1, R7, P1 ;  /* 0x0000000113197824 */ /* 0x000fe200008e0607 */
[----:B------:R-:W-:-:S05]  /*11a5b0*/  F2FP.SATFINITE.E5M2.F32.PACK_AB_MERGE_C R17, R48, R46, RZ ;  /* 0x0000002e3011723e */ /* 0x000fca00048060ff */
[----:B------:R-:W-:Y:S04]  /*11a5c0*/  STL [R1+0x5728], R17 ;  /* 0x0057281101007387 */ /* 0x000fe80000100800 */
[----:B------:R-:W3:Y:S04]  /*11a5d0*/  LDL.LU R23, [R1+0x27f4] ;  /* 0x0027f40001177983 */ /* 0x000ee80000300800 */
[----:B------:R-:W3:Y:S04]  /*11a5e0*/  LDL.LU R46, [R1+0x27f8] ;  /* 0x0027f800012e7983 */ /* 0x000ee80000300800 */
[----:B------:R-:W3:Y:S01]  /*11a5f0*/  LDL.LU R48, [R1+0x27fc] ;  /* 0x0027fc0001307983 */ /* 0x000ee20000300800 */
[----:B------:R-:W-:-:S05]  /*11a600*/  IADD3 R34, P1, PT, R16, R5, RZ ;  /* 0x0000000510227210 */ /* 0x000fca0007f3e0ff */
[----:B------:R-:W-:Y:S01]  /*11a610*/  IMAD.X R35, R19, 0x1, R41, P1 ;  /* 0x0000000113237824 */ /* 0x000fe200008e0629 */
[----:B----4-:R-:W-:-:S05]  /*11a620*/  F2FP.SATFINITE.E5M2.F32.PACK_AB_MERGE_C R45, R50, R49, RZ ;  /* 0x00000031322d723e */ /* 0x010fca00048060ff */
[----:B------:R-:W-:Y:S04]  /*11a630*/  STL [R1+0x67a4], R45 ;  /* 0x0067a42d01007387 */ /* 0x000fe80000100800 */
[----:B------:R1:W-:Y:S04]  /*11a640*/  STL.64 [R1+0x2a80], R24 ;  /* 0x002a801801007387 */ /* 0x0003e80000100a00 */
        /* <DEDUP_REMOVED lines=8> */
[----:B--2---:R-:W-:-:S05]  /*11a6d0*/  F2FP.SATFINITE.E5M2.F32.PACK_AB_MERGE_C R20, R37, R36, RZ ;  /* 0x000000242514723e */ /* 0x004fca00048060ff */
[----:B------:R-:W-:Y:S01]  /*11a6e0*/  STL [R1+0x56ec], R20 ;  /* 0x0056ec1401007387 */ /* 0x000fe20000100800 */
[----:B------:R-:W-:-:S05]  /*11a6f0*/  F2FP.SATFINITE.E5M2.F32.PACK_AB_MERGE_C R17, R61, R59, RZ ;  /* 0x0000003b3d11723e */ /* 0x000fca00048060ff */
[----:B------:R-:W-:Y:S04]  /*11a700*/  STL [R1+0x56fc], R17 ;  /* 0x0056fc1101007387 */ /* 0x000fe80000100800 */
[----:B------:R-:W2:Y:S04]  /*11a710*/  LDL.LU R59, [R1+0x27c0] ;  /* 0x0027c000013b7983 */ /* 0x000ea80000300800 */
[----:B------:R-:W2:Y:S04]  /*11a720*/  LDL.LU R61, [R1+0x27c4] ;  /* 0x0027c400013d7983 */ /* 0x000ea80000300800 */
[----:B------:R1:W-:Y:S04]  /*11a730*/  STL.64 [R1+0x2a78], R34 ;  /* 0x002a782201007387 */ /* 0x0003e80000100a00 */
[----:B-1----:R-:W2:Y:S04]  /*11a740*/  LDL.LU R35, [R1+0x27c8] ;  /* 0x0027c80001237983 */ /* 0x002ea80000300800 */
[----:B------:R-:W2:Y:S01]  /*11a750*/  LDL.LU R37, [R1+0x27cc] ;  /* 0x0027cc0001257983 */ /* 0x000ea20000300800 */
[----:B---3--:R-:W-:-:S05]  /*11a760*/  F2FP.SATFINITE.E5M2.F32.PACK_AB_MERGE_C R17, R44, R40, RZ ;  /* 0x000000282c11723e */ /* 0x008fca00048060ff */
[----:B------:R1:W-:Y:S02]  /*11a770*/  STL [R1+0x56c8], R17 ;  /* 0x0056c81101007387 */ /* 0x0003e40000100800 */
[----:B-1----:R-:W-:-:S05]  /*11a780*/  F2FP.SATFINITE.E5M2.F32.PACK_AB_MERGE_C R17, R18, R54, RZ ;  /* 0x000000361211723e */ /* 0x002fca00048060ff */
[----:B------:R1:W-:Y:S04]  /*11a790*/  STL [R1+0x56c4], R17 ;  /* 0x0056c41101007387 */ /* 0x0003e80000100800 */
[----:B------:R-:W3:Y:S04]  /*11a7a0*/  LDL.LU R54, [R1+0x27b0] ;  /* 0x0027b00001367983 */ /* 0x000ee80000300800 */
[----:B------:R-:W3:Y:S01]  /*11a7b0*/  LDL.LU R18, [R1+0x27b4] ;  /* 0x0027b40001127983 */ /* 0x000ee20000300800 */
[----:B------:R-:W-:-:S03]  /*11a7c0*/  IADD3 R42, P1, PT, R16, R4, RZ ;  /* 0x00000004102a7210 */ /* 0x000fc60007f3e0ff */
[----:B------:R-:W3:Y:S02]  /*11a7d0*/  LDL.LU R33, [R1+0x27b8] ;  /* 0x0027b80001217983 */ /* 0x000ee40000300800 */
[----:B------:R-:W-:Y:S01]  /*11a7e0*/  IMAD.X R43, R19, 0x1, R3, P1 ;  /* 0x00000001132b7824 */ /* 0x000fe200008e0603 */
[----:B------:R-:W-:-:S04]  /*11a7f0*/  IADD3 R20, P1, PT, R16, R13, RZ ;  /* 0x0000000d10147210 */ /* 0x000fc80007f3e0ff */
[----:B------:R-:W-:Y:S04]  /*11a800*/  STL.64 [R1+0x2a70], R42 ;  /* 0x002a702a01007387 */ /* 0x000fe80000100a00 */
[----:B------:R-:W3:Y:S04]  /*11a810*/  LDL.LU R36, [R1+0x27bc] ;  /* 0x0027bc0001247983 */ /* 0x000ee80000300800 */
[----:B------:R-:W3:Y:S04]  /*11a820*/  LDL.LU R40, [R1+0x2790] ;  /* 0x0027900001287983 */ /* 0x000ee80000300800 */
[----:B------:R-:W3:Y:S01]  /*11a830*/  LDL.LU R44, [R1+0x2794] ;  /* 0x00279400012c7983 */ /* 0x000ee20000300800 */
[----:B-1----:R-:W-:Y:S01]  /*11a840*/  F2FP.SATFINITE.E5M2.F32.PACK_AB_MERGE_C R17, R23, R21, RZ ;  /* 0x000000151711723e */ /* 0x002fe200048060ff */
[----:B------:R-:W-:-:S04]  /*11a850*/  IMAD.X R21, R19, 0x1, R14, P1 ;  /* 0x0000000113157824 */ /* 0x000fc800008e060e */
[----:B------:R1:W-:Y:S02]  /*11a860*/  STL [R1+0x6830], R17 ;  /* 0x0068301101007387 */ /* 0x0003e40000100800 */
[----:B-1----:R-:W-:Y:S02]  /*11a870*/  F2FP.SATFINITE.E5M2.F32.PACK_AB_MERGE_C R17, R48, R46, RZ ;  /* 0x0000002e3011723e */ /* 0x002fe400048060ff */
[----:B------:R-:W3:Y:S04]  /*11a880*/  LDL.LU R46, [R1+0x2798] ;  /* 0x00279800012e7983 */ /* 0x000ee80000300800 */
[----:B------:R-:W3:Y:S04]  /*11a890*/  LDL.LU R48, [R1+0x279c] ;  /* 0x00279c0001307983 */ /* 0x000ee80000300800 */
[----:B------:R-:W-:Y:S04]  /*11a8a0*/  STL [R1+0x5684], R17 ;  /* 0x0056841101007387 */ /* 0x000fe80000100800 */
[----:B------:R1:W-:Y:S02]  /*11a8b0*/  STL.64 [R1+0x2a68], R20 ;  /* 0x002a681401007387 */ /* 0x0003e40000100a00 */
[----:B-1----:R-:W-:-:S05]  /*11a8c0*/  IADD3 R20, P1, PT, R16, R2, RZ ;  /* 0x0000000210147210 */ /* 0x002fca0007f3e0ff */
[----:B------:R-:W-:Y:S01]  /*11a8d0*/  IMAD.X R21, R19, 0x1, R0, P1 ;  /* 0x0000000113157824 */ /* 0x000fe200008e0600 */
[----:B----4-:R-:W-:Y:S02]  /*11a8e0*/  F2FP.SATFINITE.E5M2.F32.PACK_AB_MERGE_C R23, R25, R24, RZ ;  /* 0x000000181917723e */ /* 0x010fe400048060ff */
[----:B------:R-:W-:-:S03]  /*11a8f0*/  F2FP.SATFINITE.E5M2.F32.PACK_AB_MERGE_C R17, R30, R26, RZ ;  /* 0x0000001a1e11723e */ /* 0x000fc600048060ff */
[----:B------:R1:W-:Y:S04]  /*11a900*/  STL [R1+0x5628], R23 ;  /* 0x0056281701007387 */ /* 0x0003e80000100800 */
[----:B------:R4:W-:Y:S04]  /*11a910*/  STL [R1+0x5630], R17 ;  /* 0x0056301101007387 */ /* 0x0009e80000100800 */
[----:B------:R0:W-:Y:S01]  /*11a920*/  STL.64 [R1+0x2a60], R20 ;  /* 0x002a601401007387 */ /* 0x0001e20000100a00 */
[----:B-1----:R-:W-:Y:S02]  /*11a930*/  F2FP.SATFINITE.E5M2.F32.PACK_AB_MERGE_C R23, R32, R31, RZ ;  /* 0x0000001f2017723e */ /* 0x002fe400048060ff */
[----:B----4-:R-:W-:-:S02]  /*11a940*/  F2FP.SATFINITE.E5M2.F32.PACK_AB_MERGE_C R17, R50, R49, RZ ;  /* 0x000000313211723e */ /* 0x010fc400048060ff */
[----:B0-----:R-:W-:Y:S01]  /*11a950*/  IADD3 R20, P1, PT, R16, R56, RZ ;  /* 0x0000003810147210 */ /* 0x001fe20007f3e0ff */
[----:B------:R-:W-:Y:S04]  /*11a960*/  STL [R1+0x55e8], R23 ;  /* 0x0055e81701007387 */ /* 0x000fe80000100800 */
[----:B------:R-:W-:Y:S01]  /*11a970*/  IMAD.X R21, R19, 0x1, R22, P1 ;  /* 0x0000000113157824 */ /* 0x000fe200008e0616 */
[----:B------:R2:W-:Y:S04]  /*11a980*/  STL [R1+0x55fc], R17 ;  /* 0x0055fc1101007387 */ /* 0x0005e80000100800 */
[----:B------:R-:W4:Y:S04]  /*11a990*/  LDL.LU R49, [R1+0x3a0] ;  /* 0x0003a00001317983 */ /* 0x000f280000300800 */
[----:B------:R-:W4:Y:S04]  /*11a9a0*/  LDL.LU R50, [R1+0x3a4] ;  /* 0x0003a40001327983 */ /* 0x000f280000300800 */
[----:B------:R-:W4:Y:S04]  /*11a9b0*/  LDL R45, [R1] ;  /* 0x00000000012d7983 */ /* 0x000f280000100800 */
[----:B------:R-:W-:Y:S01]  /*11a9c0*/  STL.64 [R1+0x2a58], R20 ;  /* 0x002a581401007387 */ /* 0x000fe20000100a00 */
[----:B--2---:R-:W-:-:S03]  /*11a9d0*/  F2FP.SATFINITE.E5M2.F32.PACK_AB_MERGE_C R17, R61, R59, RZ ;  /* 0x0000003b3d11723e */ /* 0x004fc600048060ff */
[----:B------:R-:W2:Y:S04]  /*11a9e0*/  LDL.LU R59, [R1+0x3a8] ;  /* 0x0003a800013b7983 */ /* 0x000ea80000300800 */
[----:B------:R-:W2:Y:S04]  /*11a9f0*/  LDL.LU R61, [R1+0x3ac] ;  /* 0x0003ac00013d7983 */ /* 0x000ea80000300800 */
[----:B------:R0:W-:Y:S02]  /*11aa00*/  STL [R1+0x5580], R17 ;  /* 0x0055801101007387 */ /* 0x0001e40000100800 */
[----:B0-----:R-:W-:-:S05]  /*11aa10*/  F2FP.SATFINITE.E5M2.F32.PACK_AB_MERGE_C R17, R37, R35, RZ ;  /* 0x000000232511723e */ /* 0x001fca00048060ff */
[----:B------:R3:W-:Y:S04]  /*11aa20*/  STL [R1+0x558c], R17 ;  /* 0x00558c1101007387 */ /* 0x0007e80000100800 */
[----:B------:R-:W2:Y:S04]  /*11aa30*/  LDL.LU R35, [R1+0x2770] ;  /* 0x0027700001237983 */ /* 0x000ea80000300800 */
[----:B------:R-:W2:Y:S01]  /*11aa40*/  LDL.LU R37, [R1+0x2774] ;  /* 0x0027740001257983 */ /* 0x000ea20000300800 */
[----:B------:R-:W-:-:S05]  /*11aa50*/  IADD3 R20, P1, PT, R16, R53, RZ ;  /* 0x0000003510147210 */ /* 0x000fca0007f3e0ff */
[----:B------:R-:W-:-:S05]  /*11aa60*/  IMAD.X R21, R19, 0x1, R29, P1 ;  /* 0x0000000113157824 */ /* 0x000fca00008e061d */
[----:B------:R0:W-:Y:S01]  /*11aa70*/  STL.64 [R1+0x2a50], R20 ;  /* 0x002a501401007387 */ /* 0x0001e20000100a00 */
[----:B---3--:R-:W-:-:S03]  /*11aa80*/  F2FP.SATFINITE.E5M2.F32.PACK_AB_MERGE_C R17, R18, R54, RZ ;  /* 0x000000361211723e */ /* 0x008fc600048060ff */
[----:B------:R-:W3:Y:S04]  /*11aa90*/  LDL.LU R54, [R1+0x2778] ;  /* 0x0027780001367983 */ /* 0x000ee80000300800 */
[----:B------:R-:W3:Y:S01]  /*11aaa0*/  LDL.LU R18, [R1+0x277c] ;  /* 0x00277c0001127983 */ /* 0x000ee20000300800 */
[----:B0-----:R-:W-:-:S03]  /*11aab0*/  IADD3 R20, P1, PT, R16, R60, RZ ;  /* 0x0000003c10147210 */ /* 0x001fc60007f3e0ff */
[----:B------:R0:W-:Y:S02]  /*11aac0*/  STL [R1+0x5510], R17 ;  /* 0x0055101101007387 */ /* 0x0001e40000100800 */
[----:B------:R-:W-:Y:S01]  /*11aad0*/  IMAD.X R21, R19, 0x1, R15, P1 ;  /* 0x0000000113157824 */ /* 0x000fe200008e060f */
[----:B0-----:R-:W-:-:S05]  /*11aae0*/  F2FP.SATFINITE.E5M2.F32.PACK_AB_MERGE_C R17, R36, R33, RZ ;  /* 0x000000212411723e */ /* 0x001fca00048060ff */
[----:B------:R0:W-:Y:S04]  /*11aaf0*/  STL [R1+0x550c], R17 ;  /* 0x00550c1101007387 */ /* 0x0001e80000100800 */
[----:B------:R-:W3:Y:S04]  /*11ab00*/  LDL.LU R33, [R1+0x2760] ;  /* 0x0027600001217983 */ /* 0x000ee80000300800 */
[----:B------:R-:W3:Y:S01]  /*11ab10*/  LDL.LU R36, [R1+0x2764] ;  /* 0x0027640001247983 */ /* 0x000ee20000300800 */
[----:B0-----:R-:W-:-:S03]  /*11ab20*/  F2FP.SATFINITE.E5M2.F32.PACK_AB_MERGE_C R17, R44, R40, RZ ;  /* 0x000000282c11723e */ /* 0x001fc600048060ff */
[----:B------:R0:W-:Y:S04]  /*11ab30*/  STL.64 [R1+0x2a48], R20 ;  /* 0x002a481401007387 */ /* 0x0001e80000100a00 */
[----:B------:R1:W-:Y:S04]  /*11ab40*/  STL [R1+0x57f8], R17 ;  /* 0x0057f81101007387 */ /* 0x0003e80000100800 */
[----:B------:R-:W3:Y:S01]  /*11ab50*/  LDL.LU R40, [R1+0x2768] ;  /* 0x0027680001287983 */ /* 0x000ee20000300800 */
[----:B0-----:R-:W-:-:S03]  /*11ab60*/  IADD3 R20, P1, PT, R16, R51, RZ ;  /* 0x0000003310147210 */ /* 0x001fc60007f3e0ff */
[----:B------:R-:W3:Y:S01]  /*11ab70*/  LDL.LU R44, [R1+0x276c] ;  /* 0x00276c00012c7983 */ /* 0x000ee20000300800 */
[----:B-1----:R-:W-:Y:S01]  /*11ab80*/  F2FP.SATFINITE.E5M2.F32.PACK_AB_MERGE_C R17, R48, R46, RZ ;  /* 0x0000002e3011723e */ /* 0x002fe200048060ff */
[----:B------:R-:W-:-:S04]  /*11ab90*/  IMAD.X R21, R19, 0x1, R57, P1 ;  /* 0x0000000113157824 */ /* 0x000fc800008e0639 */
[----:B------:R-:W-:Y:S04]  /*11aba0*/  STL [R1+0x57f4], R17 ;  /* 0x0057f41101007387 */ /* 0x000fe80000100800 */
[----:B------:R-:W3:Y:S04]  /*11abb0*/  LDL.LU R24, [R1+0x2750] ;  /* 0x0027500001187983 */ /* 0x000ee80000300800 */
[----:B------:R-:W3:Y:S04]  /*11abc0*/  LDL.LU R25, [R1+0x2754] ;  /* 0x0027540001197983 */ /* 0x000ee80000300800 */
[----:B------:R-:W3:Y:S04]  /*11abd0*/  LDL.LU R26, [R1+0x2758] ;  /* 0x00275800011a7983 */ /* 0x000ee80000300800 */
[----:B------:R0:W-:Y:S04]  /*11abe0*/  STL.64 [R1+0x2a40], R20 ;  /* 0x002a401401007387 */ /* 0x0001e80000100a00 */
[----:B------:R-:W3:Y:S04]  /*11abf0*/  LDL.LU R30, [R1+0x275c] ;  /* 0x00275c00011e7983 */ /* 0x000ee80000300800 */
[----:B------:R-:W3:Y:S04]  /*11ac00*/  LDL.LU R31, [R1+0x2740] ;  /* 0x00274000011f7983 */ /* 0x000ee80000300800 */
[----:B------:R-:W3:Y:S01]  /*11ac10*/  LDL.LU R32, [R1+0x2744] ;  /* 0x0027440001207983 */ /* 0x000ee20000300800 */
[----:B0-----:R-:W-:-:S03]  /*11ac20*/  IADD3 R20, P1, PT, R16, R52, RZ ;  /* 0x0000003410147210 */ /* 0x001fc60007f3e0ff */
[----:B------:R-:W3:Y:S04]  /*11ac30*/  LDL.LU R46, [R1+0x2748] ;  /* 0x00274800012e7983 */ /* 0x000ee80000300800 */
[----:B------:R-:W3:Y:S01]  /*11ac40*/  LDL.LU R48, [R1+0x274c] ;  /* 0x00274c0001307983 */ /* 0x000ee20000300800 */
[----:B------:R-:W-:Y:S01]  /*11ac50*/  IMAD.X R21, R19, 0x1, R47, P1 ;  /* 0x0000000113157824 */ /* 0x000fe200008e062f */
[----:B----4-:R-:W-:Y:S02]  /*11ac60*/  F2FP.SATFINITE.E5M2.F32.PACK_AB_MERGE_C R17, R50, R49, RZ ;  /* 0x000000313211723e */ /* 0x010fe400048060ff */
[----:B------:R-:W4:Y:S04]  /*11ac70*/  LDL.LU R49, [R1+0x2730] ;  /* 0x0027300001317983 */ /* 0x000f280000300800 */
[----:B------:R-:W4:Y:S04]  /*11ac80*/  LDL.LU R50, [R1+0x2734] ;  /* 0x0027340001327983 */ /* 0x000f280000300800 */
[----:B------:R2:W-:Y:S02]  /*11ac90*/  STL [R1+0x5808], R17 ;  /* 0x0058081101007387 */ /* 0x0005e40000100800 */
[----:B--2---:R-:W-:-:S05]  /*11aca0*/  F2FP.SATFINITE.E5M2.F32.PACK_AB_MERGE_C R17, R61, R59, RZ ;  /* 0x0000003b3d11723e */ /* 0x004fca00048060ff */
[----:B------:R-:W-:Y:S04]  /*11acb0*/  STL [R1+0x5804], R17 ;  /* 0x0058041101007387 */ /* 0x000fe80000100800 */
[----:B------:R-:W2:Y:S04]  /*11acc0*/  LDL.LU R59, [R1+0x2738] ;  /* 0x00273800013b7983 */ /* 0x000ea80000300800 */
[----:B------:R-:W2:Y:S04]  /*11acd0*/  LDL.LU R61, [R1+0x273c] ;  /* 0x00273c00013d7983 */ /* 0x000ea80000300800 */
[----:B------:R-:W-:Y:S01]  /*11ace0*/  STL.64 [R1+0x2a38], R20 ;  /* 0x002a381401007387 */ /* 0x000fe20000100a00 */
[----:B------:R-:W-:-:S05]  /*11acf0*/  F2FP.SATFINITE.E5M2.F32.PACK_AB_MERGE_C R37, R37, R35, RZ ;  /* 0x000000232525723e */ /* 0x000fca00048060ff */
[----:B------:R0:W-:Y:S04]  /*11ad00*/  STL [R1+0x662c], R37 ;  /* 0x00662c2501007387 */ /* 0x0001e80000100800 */
[----:B0-----:R-:W2:Y:S01]  /*11ad10*/  LDL R37, [R1+0x8] ;  /* 0x0000080001257983 */ /* 0x001ea20000100800 */
[----:B---3--:R-:W-:-:S03]  /*11ad20*/  F2FP.SATFINITE.E5M2.F32.PACK_AB_MERGE_C R35, R18, R54, RZ ;  /* 0x000000361223723e */ /* 0x008fc600048060ff */
[----:B------:R-:W3:Y:S04]  /*11ad30*/  LDL.LU R54, [R1+0x2720] ;  /* 0x0027200001367983 */ /* 0x000ee80000300800 */
[----:B------:R-:W3:Y:S01]  /*11ad40*/  LDL.LU R18, [R1+0x2724] ;  /* 0x0027240001127983 */ /* 0x000ee20000300800 */
[----:B------:R-:W-:-:S03]  /*11ad50*/  IADD3 R20, P1, PT, R16, R28, RZ ;  /* 0x0000001c10147210 */ /* 0x000fc60007f3e0ff */
[----:B------:R-:W-:Y:S02]  /*11ad60*/  STL [R1+0x6630], R35 ;  /* 0x0066302301007387 */ /* 0x000fe40000100800 */
[----:B------:R-:W-:Y:S01]  /*11ad70*/  IMAD.X R21, R19, 0x1, R55, P1 ;  /* 0x0000000113157824 */ /* 0x000fe200008e0637 */
[----:B------:R-:W-:Y:S02]  /*11ad80*/  F2FP.SATFINITE.E5M2.F32.PACK_AB_MERGE_C R17, R36, R33, RZ ;  /* 0x000000212411723e */ /* 0x000fe400048060ff */
[----:B------:R-:W3:Y:S04]  /*11ad90*/  LDL.LU R33, [R1+0x2728] ;  /* 0x0027280001217983 */ /* 0x000ee80000300800 */
[----:B------:R-:W3:Y:S04]  /*11ada0*/  LDL.LU R36, [R1+0x272c] ;  /* 0x00272c0001247983 */ /* 0x000ee80000300800 */
[----:B------:R0:W-:Y:S04]  /*11adb0*/  STL.64 [R1+0x2a30], R20 ;  /* 0x002a301401007387 */ /* 0x0001e80000100a00 */
[----:B------:R1:W-:Y:S01]  /*11adc0*/  STL [R1+0x576c], R17 ;  /* 0x00576c1101007387 */ /* 0x0003e20000100800 */
[----:B0-----:R-:W-:-:S02]  /*11add0*/  IADD3 R20, P1, PT, R16, R58, RZ ;  /* 0x0000003a10147210 */ /* 0x001fc40007f3e0ff */
[----:B-1----:R-:W-:Y:S02]  /*11ade0*/  F2FP.SATFINITE.E5M2.F32.PACK_AB_MERGE_C R17, R44, R40, RZ ;  /* 0x000000282c11723e */ /* 0x002fe400048060ff */
[----:B------:R-:W3:Y:S04]  /*11adf0*/  LDL.LU R40, [R1+0x2710] ;  /* 0x0027100001287983 */ /* 0x000ee80000300800 */
[----:B------:R-:W3:Y:S04]  /*11ae00*/  LDL.LU R44, [R1+0x2714] ;  /* 0x00271400012c7983 */ /* 0x000ee80000300800 */
[----:B------:R0:W-:Y:S01]  /*11ae10*/  STL [R1+0x5764], R17 ;  /* 0x0057641101007387 */ /* 0x0001e20000100800 */
[----:B------:R-:W-:-:S02]  /*11ae20*/  F2FP.SATFINITE.E5M2.F32.PACK_AB_MERGE_C R23, R25, R24, RZ ;  /* 0x000000181917723e */ /* 0x000fc400048060ff */
[----:B0-----:R-:W-:Y:S01]  /*11ae30*/  F2FP.SATFINITE.E5M2.F32.PACK_AB_MERGE_C R17, R30, R26, RZ ;  /* 0x0000001a1e11723e */ /* 0x001fe200048060ff */
[----:B--2---:R-:W-:-:S05]  /*11ae40*/  IMAD.X R21, R19, 0x1, R37, P1 ;  /* 0x0000000113157824 */ /* 0x004fca00008e0625 */
[----:B------:R0:W-:Y:S04]  /*11ae50*/  STL.64 [R1+0x2a28], R20 ;  /* 0x002a281401007387 */ /* 0x0001e80000100a00 */
[----:B------:R1:W-:Y:S01]  /*11ae60*/  STL [R1+0x5780], R23 ;  /* 0x0057801701007387 */ /* 0x0003e20000100800 */
[----:B0-----:R-:W-:-:S03]  /*11ae70*/  IADD3 R20, P1, PT, R16, R27, RZ ;  /* 0x0000001b10147210 */ /* 0x001fc60007f3e0ff */
[----:B------:R0:W-:Y:S02]  /*11ae80*/  STL [R1+0x577c], R17 ;  /* 0x00577c1101007387 */ /* 0x0001e40000100800 */
[----:B------:R-:W-:Y:S01]  /*11ae90*/  IMAD.X R21, R19, 0x1, R45, P1 ;  /* 0x0000000113157824 */ /* 0x000fe200008e062d */
[----:B-1----:R-:W-:-:S04]  /*11aea0*/  F2FP.SATFINITE.E5M2.F32.PACK_AB_MERGE_C R23, R32, R31, RZ ;  /* 0x0000001f2017723e */ /* 0x002fc800048060ff */
[----:B------:R1:W-:Y:S01]  /*11aeb0*/  STL.64 [R1+0x2a20], R20 ;  /* 0x002a201401007387 */ /* 0x0003e20000100a00 */
[----:B0-----:R-:W-:-:S03]  /*11aec0*/  F2FP.SATFINITE.E5M2.F32.PACK_AB_MERGE_C R17, R48, R46, RZ ;  /* 0x0000002e3011723e */ /* 0x001fc600048060ff */
[----:B------:R-:W-:Y:S01]  /*11aed0*/  STL [R1+0x5794], R23 ;  /* 0x0057941701007387 */ /* 0x000fe20000100800 */
[----:B-1----:R-:W-:-:S03]  /*11aee0*/  IADD3 R20, P1, PT, R16, R9, RZ ;  /* 0x0000000910147210 */ /* 0x002fc60007f3e0ff */
[----:B------:R4:W-:Y:S02]  /*11aef0*/  STL [R1+0x5790], R17 ;  /* 0x0057901101007387 */ /* 0x0009e40000100800 */
[----:B------:R-:W-:Y:S02]  /*11af00*/  IMAD.X R21, R19, 0x1, R11, P1 ;  /* 0x0000000113157824 */ /* 0x000fe400008e060b */
[----:B------:R-:W2:Y:S04]  /*11af10*/  LDL.LU R46, [R1+0x2718] ;  /* 0x00271800012e7983 */ /* 0x000ea80000300800 */
[----:B------:R-:W2:Y:S01]  /*11af20*/  LDL.LU R48, [R1+0x271c] ;  /* 0x00271c0001307983 */ /* 0x000ea20000300800 */
[----:B----4-:R-:W-:-:S03]  /*11af30*/  F2FP.SATFINITE.E5M2.F32.PACK_AB_MERGE_C R17, R50, R49, RZ ;  /* 0x000000313211723e */ /* 0x010fc600048060ff */
[----:B------:R0:W-:Y:S04]  /*11af40*/  STL.64 [R1+0x2a18], R20 ;  /* 0x002a181401007387 */ /* 0x0001e80000100a00 */
[----:B------:R1:W-:Y:S04]  /*11af50*/  STL [R1+0x57ac], R17 ;  /* 0x0057ac1101007387 */ /* 0x0003e80000100800 */
[----:B------:R-:W4:Y:S01]  /*11af60*/  LDL.LU R34, [R1+0x2700] ;  /* 0x0027000001227983 */ /* 0x000f220000300800 */
[----:B0-----:R-:W-:Y:S02]  /*11af70*/  IADD3 R20, P1, PT, R16, R10, RZ ;  /* 0x0000000a10147210 */ /* 0x001fe40007f3e0ff */
[----:B-1----:R-:W-:-:S03]  /*11af80*/  F2FP.SATFINITE.E5M2.F32.PACK_AB_MERGE_C R17, R61, R59, RZ ;  /* 0x0000003b3d11723e */ /* 0x002fc600048060ff */
[----:B------:R-:W-:-:S05]  /*11af90*/  IMAD.X R21, R19, 0x1, R12, P1 ;  /* 0x0000000113157824 */ /* 0x000fca00008e060c */
[----:B------:R-:W-:Y:S04]  /*11afa0*/  STL.64 [R1+0x2a10], R20 ;  /* 0x002a101401007387 */ /* 0x000fe80000100a00 */
[----:B------:R-:W4:Y:S04]  /*11afb0*/  LDL.LU R19, [R1+0x2704] ;  /* 0x0027040001137983 */ /* 0x000f280000300800 */
[----:B------:R3:W-:Y:S04]  /*11afc0*/  STL [R1+0x57a8], R17 ;  /* 0x0057a81101007387 */ /* 0x0007e80000100800 */
[----:B------:R-:W4:Y:S04]  /*11afd0*/  LDL.LU R59, [R1+0x2708] ;  /* 0x00270800013b7983 */ /* 0x000f280000300800 */
[----:B------:R-:W4:Y:S01]  /*11afe0*/  LDL.LU R61, [R1+0x270c] ;  /* 0x00270c00013d7983 */ /* 0x000f220000300800 */
[----:B---3--:R-:W-:-:S03]  /*11aff0*/  F2FP.SATFINITE.E5M2.F32.PACK_AB_MERGE_C R17, R18, R54, RZ ;  /* 0x000000361211723e */ /* 0x008fc600048060ff */
[----:B------:R-:W3:Y:S04]  /*11b000*/  LDL.LU R49, [R1+0x26f0] ;  /* 0x0026f00001317983 */ /* 0x000ee80000300800 */
[----:B------:R0:W-:Y:S04]  /*11b010*/  STL [R1+0x57cc], R17 ;  /* 0x0057cc1101007387 */ /* 0x0001e80000100800 */
[----:B------:R-:W3:Y:S04]  /*11b020*/  LDL.LU R50, [R1+0x26f4] ;  /* 0x0026f40001327983 */ /* 0x000ee80000300800 */
[----:B------:R-:W3:Y:S04]  /*11b030*/  LDL.LU R54, [R1+0x26f8] ;  /* 0x0026f80001367983 */ /* 0x000ee80000300800 */
[----:B------:R-:W3:Y:S01]  /*11b040*/  LDL.LU R18, [R1+0x26fc] ;  /* 0x0026fc0001127983 */ /* 0x000ee20000300800 */
[----:B------:R-:W-:Y:S01]  /*11b050*/  VIADD R16, R16, UR5 ;  /* 0x0000000510107c36 */ /* 0x000fe20008000000 */
[----:B------:R-:W-:Y:S01]  /*11b060*/  F2FP.SATFINITE.E5M2.F32.PACK_AB_MERGE_C R23, R36, R33, RZ ;  /* 0x000000212417723e */ /* 0x000fe200048060ff */
[----:B------:R-:W1:Y:S03]  /*11b070*/  LDCU UR5, c[0x0][0x3b8] ;  /* 0x00007700ff0577ac */ /* 0x000e660008000800 */
[----:B0-----:R-:W-:-:S02]  /*11b080*/  SHF.R.S32.HI R17, RZ, 0x1f, R16 ;  /* 0x0000001fff117819 */ /* 0x001fc40000011410 */
[----:B------:R-:W-:Y:S01]  /*11b090*/  IADD3 R20, P1, PT, R16, R6, RZ ;  /* 0x0000000610147210 */ /* 0x000fe20007f3e0ff */
[----:B------:R0:W-:Y:S04]  /*11b0a0*/  STL [R1+0x57c8], R23 ;  /* 0x0057c81701007387 */ /* 0x0001e80000100800 */
[----:B------:R-:W-:Y:S01]  /*11b0b0*/  IMAD.X R21, R17, 0x1, R38, P1 ;  /* 0x0000000111157824 */ /* 0x000fe200008e0626 */
[----:B0-----:R-:W-:-:S04]  /*11b0c0*/  F2FP.SATFINITE.E5M2.F32.PACK_AB_MERGE_C R23, R44, R40, RZ ;  /* 0x000000282c17723e */ /* 0x001fc800048060ff */
[----:B------:R0:W-:Y:S04]  /*11b0d0*/  STL.64 [R1+0x2a08], R20 ;  /* 0x002a081401007387 */ /* 0x0001e80000100a00 */
[----:B0-----:R-:W3:Y:S04]  /*11b0e0*/  LDL.LU R20, [R1+0x26e0] ;  /* 0x0026e00001147983 */ /* 0x001ee80000300800 */
[----:B------:R-:W3:Y:S04]  /*11b0f0*/  LDL.LU R21, [R1+0x26e4] ;  /* 0x0026e40001157983 */ /* 0x000ee80000300800 */
[----:B------:R0:W-:Y:S04]  /*11b100*/  STL [R1+0x5714], R23 ;  /* 0x0057141701007387 */ /* 0x0001e80000100800 */
        /* <DEDUP_REMOVED lines=11> */
[----:B------:R-:W-:-:S05]  /*11b1c0*/  IADD3 R42, P1, PT, R16, R8, RZ ;  /* 0x00000008102a7210 */ /* 0x000fca0007f3e0ff */
[----:B------:R-:W-:Y:S01]  /*11b1d0*/  IMAD.X R43, R17, 0x1, R7, P1 ;  /* 0x00000001112b7824 */ /* 0x000fe200008e0607 */
[----:B--2---:R-:W-:Y:S02]  /*11b1e0*/  F2FP.SATFINITE.E5M2.F32.PACK_AB_MERGE_C R46, R48, R46, RZ ;  /* 0x0000002e302e723e */ /* 0x004fe400048060ff */
[----:B------:R-:W2:Y:S04]  /*11b1f0*/  LDL.LU R48, [R1+0x26b4] ;  /* 0x0026b40001307983 */ /* 0x000ea80000300800 */
[----:B------:R-:W-:Y:S04]  /*11b200*/  STL [R1+0x6634], R46 ;  /* 0x0066342e01007387 */ /* 0x000fe80000100800 */
[----:B------:R-:W-:Y:S01]  /*11b210*/  STL.64 [R1+0x2a00], R42 ;  /* 0x002a002a01007387 */ /* 0x000fe20000100a00 */
[----:B----4-:R-:W-:-:S05]  /*11b220*/  F2FP.SATFINITE.E5M2.F32.PACK_AB_MERGE_C R39, R19, R34, RZ ;  /* 0x000000221327723e */ /* 0x010fca00048060ff */
[----:B------:R-:W-:Y:S01]  /*11b230*/  STL [R1+0x56e0], R39 ;  /* 0x0056e02701007387 */ /* 0x000fe20000100800 */
[----:B------:R-:W-:-:S05]  /*11b240*/  F2FP.SATFINITE.E5M2.F32.PACK_AB_MERGE_C R19, R61, R59, RZ ;  /* 0x0000003b3d13723e */ /* 0x000fca00048060ff */
[----:B------:R3:W-:Y:S04]  /*11b250*/  STL [R1+0x57e0], R19 ;  /* 0x0057e01301007387 */ /* 0x0007e80000100800 */
[----:B------:R-:W4:Y:S04]  /*11b260*/  LDL.LU R59, [R1+0x26b8] ;  /* 0x0026b800013b7983 */ /* 0x000f280000300800 */
[----:B------:R-:W4:Y:S01]  /*11b270*/  LDL.LU R61, [R1+0x26bc] ;  /* 0x0026bc00013d7983 */ /* 0x000f220000300800 */
[----:B------:R-:W-:Y:S02]  /*11b280*/  IADD3 R34, P1, PT, R16, R5, RZ ;  /* 0x0000000510227210 */ /* 0x000fe40007f3e0ff */
[----:B---3--:R-:W-:-:S03]  /*11b290*/  F2FP.SATFINITE.E5M2.F32.PACK_AB_MERGE_C R19, R50, R49, RZ ;  /* 0x000000313213723e */ /* 0x008fc600048060ff */
[----:B------:R-:W-:-:S05]  /*11b2a0*/  IMAD.X R35, R17, 0x1, R41, P1 ;  /* 0x0000000111237824 */ /* 0x000fca00008e0629 */
[----:B------:R-:W-:Y:S04]  /*11b2b0*/  STL.64 [R1+0x29f8], R34 ;  /* 0x0029f82201007387 */ /* 0x000fe80000100a00 */
[----:B------:R-:W3:Y:S04]  /*11b2c0*/  LDL.LU R49, [R1+0x26a0] ;  /* 0x0026a00001317983 */ /* 0x000ee80000300800 */
[----:B------:R-:W-:Y:S04]  /*11b2d0*/  STL [R1+0x56a8], R19 ;  /* 0x0056a81301007387 */ /* 0x000fe80000100800 */
[----:B------:R-:W3:Y:S01]  /*11b2e0*/  LDL.LU R50, [R1+0x26a4] ;  /* 0x0026a40001327983 */ /* 0x000ee20000300800 */
[----:B------:R-:W-:-:S05]  /*11b2f0*/  F2FP.SATFINITE.E5M2.F32.PACK_AB_MERGE_C R18, R18, R54, RZ ;  /* 0x000000361212723e */ /* 0x000fca00048060ff */
[----:B------:R0:W-:Y:S04]  /*11b300*/  STL [R1+0x56a4], R18 ;  /* 0x0056a41201007387 */ /* 0x0001e80000100800 */
[----:B------:R-:W3:Y:S04]  /*11b310*/  LDL.LU R54, [R1+0x26a8] ;  /* 0x0026a80001367983 */ /* 0x000ee80000300800 */
[----:B0-----:R-:W3:Y:S01]  /*11b320*/  LDL.LU R18, [R1+0x26ac] ;  /* 0x0026ac0001127983 */ /* 0x001ee20000300800 */
[----:B------:R-:W-:-:S03]  /*11b330*/  IADD3 R34, P1, PT, R16, R4, RZ ;  /* 0x0000000410227210 */ /* 0x000fc60007f3e0ff */
[----:B------:R0:W-:Y:S02]  /*11b340*/  STL.64 [R1+0x6bb0], R4 ;  /* 0x006bb00401007387 */ /* 0x0001e40000100a00 */
[----:B------:R-:W-:Y:S01]  /*11b350*/  IMAD.X R35, R17, 0x1, R3, P1 ;  /* 0x0000000111237824 */ /* 0x000fe200008e0603 */
[----:B------:R-:W-:Y:S02]  /*11b360*/  F2FP.SATFINITE.E5M2.F32.PACK_AB_MERGE_C R20, R21, R20, RZ ;  /* 0x000000141514723e */ /* 0x000fe400048060ff */
[----:B0-----:R-:W-:Y:S02]  /*11b370*/  IADD3 R4, P1, PT, R16, R13, RZ ;  /* 0x0000000d10047210 */ /* 0x001fe40007f3e0ff */
[----:B------:R-:W-:Y:S03]  /*11b380*/  STL.64 [R1+0x29f0], R34 ;  /* 0x0029f02201007387 */ /* 0x000fe60000100a00 */
[----:B------:R-:W-:Y:S01]  /*11b390*/  IMAD.X R5, R17, 0x1, R14, P1 ;  /* 0x0000000111057824 */ /* 0x000fe200008e060e */
[----:B------:R-:W-:Y:S01]  /*11b3a0*/  F2FP.SATFINITE.E5M2.F32.PACK_AB_MERGE_C R19, R24, R23, RZ ;  /* 0x000000171813723e */ /* 0x000fe200048060ff */
[----:B------:R0:W-:Y:S04]  /*11b3b0*/  STL [R1+0x5668], R20 ;  /* 0x0056681401007387 */ /* 0x0001e80000100800 */
[----:B------:R1:W-:Y:S04]  /*11b3c0*/  STL [R1+0x57e4], R19 ;  /* 0x0057e41301007387 */ /* 0x0003e80000100800 */
[----:B------:R1:W-:Y:S01]  /*11b3d0*/  STL.64 [R1+0x29e8], R4 ;  /* 0x0029e80401007387 */ /* 0x0003e20000100a00 */
[----:B0-----:R-:W-:-:S02]  /*11b3e0*/  F2FP.SATFINITE.E5M2.F32.PACK_AB_MERGE_C R20, R26, R25, RZ ;  /* 0x000000191a14723e */ /* 0x001fc400048060ff */
[----:B-1----:R-:W-:Y:S02]  /*11b3f0*/  F2FP.SATFINITE.E5M2.F32.PACK_AB_MERGE_C R19, R31, R30, RZ ;  /* 0x0000001e1f13723e */ /* 0x002fe400048060ff */
[----:B------:R-:W-:Y:S01]  /*11b400*/  IADD3 R4, P1, PT, R16, R2, RZ ;  /* 0x0000000210047210 */ /* 0x000fe20007f3e0ff */
[----:B------:R0:W-:Y:S04]  /*11b410*/  STL [R1+0x5608], R20 ;  /* 0x0056081401007387 */ /* 0x0001e80000100800 */
[----:B------:R-:W-:Y:S01]  /*11b420*/  IMAD.X R5, R17, 0x1, R0, P1 ;  /* 0x0000000111057824 */ /* 0x000fe200008e0600 */
[----:B------:R1:W-:Y:S04]  /*11b430*/  STL [R1+0x560c], R19 ;  /* 0x00560c1301007387 */ /* 0x0003e80000100800 */
[----:B------:R1:W-:Y:S01]  /*11b440*/  STL.64 [R1+0x29e0], R4 ;  /* 0x0029e00401007387 */ /* 0x0003e20000100a00 */
[----:B0-----:R-:W-:-:S02]  /*11b450*/  F2FP.SATFINITE.E5M2.F32.PACK_AB_MERGE_C R20, R33, R32, RZ ;  /* 0x000000202114723e */ /* 0x001fc400048060ff */
[----:B-1----:R-:W-:Y:S02]  /*11b460*/  F2FP.SATFINITE.E5M2.F32.PACK_AB_MERGE_C R19, R40, R36, RZ ;  /* 0x000000242813723e */ /* 0x002fe400048060ff */
[----:B------:R-:W-:Y:S01]  /*11b470*/  IADD3 R4, P1, PT, R16, R56, RZ ;  /* 0x0000003810047210 */ /* 0x000fe20007f3e0ff */
[----:B------:R-:W-:Y:S04]  /*11b480*/  STL [R1+0x55c0], R20 ;  /* 0x0055c01401007387 */ /* 0x000fe80000100800 */
[----:B------:R-:W-:Y:S01]  /*11b490*/  IMAD.X R5, R17, 0x1, R22, P1 ;  /* 0x0000000111057824 */ /* 0x000fe200008e0616 */
[----:B------:R-:W-:Y:S04]  /*11b4a0*/  STL [R1+0x57e8], R19 ;  /* 0x0057e81301007387 */ /* 0x000fe80000100800 */
[----:B------:R2:W-:Y:S04]  /*11b4b0*/  STL.64 [R1+0x29d8], R4 ;  /* 0x0029d80401007387 */ /* 0x0005e80000100a00 */
[----:B------:R-:W3:Y:S04]  /*11b4c0*/  LDL.LU R35, [R1+0x2680] ;  /* 0x0026800001237983 */ /* 0x000ee80000300800 */
[----:B------:R-:W3:Y:S01]  /*11b4d0*/  LDL.LU R39, [R1+0x2684] ;  /* 0x0026840001277983 */ /* 0x000ee20000300800 */
[----:B--2---:R-:W-:-:S05]  /*11b4e0*/  F2FP.SATFINITE.E5M2.F32.PACK_AB_MERGE_C R4, R48, R44, RZ ;  /* 0x0000002c3004723e */ /* 0x004fca00048060ff */
[----:B------:R4:W-:Y:S04]  /*11b4f0*/  STL [R1+0x5548], R4 ;  /* 0x0055480401007387 */ /* 0x0009e80000100800 */
[----:B------:R-:W2:Y:S04]  /*11b500*/  LDL.LU R43, [R1+0x2688] ;  /* 0x00268800012b7983 */ /* 0x000ea80000300800 */
[----:B------:R-:W2:Y:S04]  /*11b510*/  LDL.LU R42, [R1+0x268c] ;  /* 0x00268c00012a7983 */ /* 0x000ea80000300800 */
[----:B------:R-:W2:Y:S04]  /*11b520*/  LDL.LU R34, [R1+0x380] ;  /* 0x0003800001227983 */ /* 0x000ea80000300800 */
[----:B------:R-:W2:Y:S04]  /*11b530*/  LDL.LU R19, [R1+0x384] ;  /* 0x0003840001137983 */ /* 0x000ea80000300800 */
[----:B------:R-:W2:Y:S04]  /*11b540*/  LDL.LU R32, [R1+0x388] ;  /* 0x0003880001207983 */ /* 0x000ea80000300800 */
[----:B------:R-:W2:Y:S01]  /*11b550*/  LDL.LU R33, [R1+0x38c] ;  /* 0x00038c0001217983 */ /* 0x000ea20000300800 */
[----:B----4-:R-:W-:-:S03]  /*11b560*/  F2FP.SATFINITE.E5M2.F32.PACK_AB_MERGE_C R4, R61, R59, RZ ;  /* 0x0000003b3d04723e */ /* 0x010fc600048060ff */
[----:B------:R-:W4:Y:S04]  /*11b570*/  LDL.LU R59, [R1+0x2660] ;  /* 0x00266000013b7983 */ /* 0x000f280000300800 */
[----:B------:R-:W4:Y:S04]  /*11b580*/  LDL.LU R61, [R1+0x2664] ;  /* 0x00266400013d7983 */ /* 0x000f280000300800 */
[----:B------:R0:W-:Y:S02]  /*11b590*/  STL [R1+0x5554], R4 ;  /* 0x0055540401007387 */ /* 0x0001e40000100800 */
[----:B0-----:R-:W-:-:S05]  /*11b5a0*/  IADD3 R4, P1, PT, R16, R53, RZ ;  /* 0x0000003510047210 */ /* 0x001fca0007f3e0ff */
[----:B------:R-:W-:-:S05]  /*11b5b0*/  IMAD.X R5, R17, 0x1, R29, P1 ;  /* 0x0000000111057824 */ /* 0x000fca00008e061d */
[----:B------:R3:W-:Y:S04]  /*11b5c0*/  STL.64 [R1+0x29d0], R4 ;  /* 0x0029d00401007387 */ /* 0x0007e80000100a00 */
[----:B------:R-:W4:Y:S01]  /*11b5d0*/  LDL.LU R48, [R1+0x2668] ;  /* 0x0026680001307983 */ /* 0x000f220000300800 */
[----:B---3--:R-:W-:-:S03]  /*11b5e0*/  F2FP.SATFINITE.E5M2.F32.PACK_AB_MERGE_C R4, R50, R49, RZ ;  /* 0x000000313204723e */ /* 0x008fc600048060ff */
[----:B------:R-:W3:Y:S04]  /*11b5f0*/  LDL.LU R49, [R1+0x266c] ;  /* 0x00266c0001317983 */ /* 0x000ee80000300800 */
[----:B------:R0:W-:Y:S04]  /*11b600*/  STL [R1+0x54ec], R4 ;  /* 0x0054ec0401007387 */ /* 0x0001e80000100800 */
[----:B------:R-:W3:Y:S04]  /*11b610*/  LDL.LU R20, [R1+0x2650] ;  /* 0x0026500001147983 */ /* 0x000ee80000300800 */
[----:B------:R-:W3:Y:S01]  /*11b620*/  LDL.LU R21, [R1+0x2654] ;  /* 0x0026540001157983 */ /* 0x000ee20000300800 */
[----:B0-----:R-:W-:-:S05]  /*11b630*/  F2FP.SATFINITE.E5M2.F32.PACK_AB_MERGE_C R4, R18, R54, RZ ;  /* 0x000000361204723e */ /* 0x001fca00048060ff */
        /* <DEDUP_REMOVED lines=13> */
[----:B0-----:R-:W-:-:S05]  /*11b710*/  IADD3 R4, P1, PT, R16, R60, RZ ;  /* 0x0000003c10047210 */ /* 0x001fca0007f3e0ff */
[----:B------:R-:W-:-:S05]  /*11b720*/  IMAD.X R5, R17, 0x1, R15, P1 ;  /* 0x0000000111057824 */ /* 0x000fca00008e060f */
[----:B------:R0:W-:Y:S01]  /*11b730*/  STL.64 [R1+0x29b8], R4 ;  /* 0x0029b80401007387 */ /* 0x0001e20000100a00 */
[----:B------:R-:W-:Y:S02]  /*11b740*/  F2FP.SATFINITE.E5M2.F32.PACK_AB_MERGE_C R39, R39, R35, RZ ;  /* 0x000000232727723e */ /* 0x000fe400048060ff */
[----:B0-----:R-:W-:-:S03]  /*11b750*/  IADD3 R4, P1, PT, R16, R51, RZ ;  /* 0x0000003310047210 */ /* 0x001fc60007f3e0ff */
[----:B------:R-:W-:Y:S02]  /*11b760*/  STL [R1+0x57f0], R39 ;  /* 0x0057f02701007387 */ /* 0x000fe40000100800 */
[----:B------:R-:W-:Y:S01]  /*11b770*/  IMAD.X R5, R17, 0x1, R57, P1 ;  /* 0x0000000111057824 */ /* 0x000fe200008e0639 */
[----:B--2---:R-:W-:-:S05]  /*11b780*/  F2FP.SATFINITE.E5M2.F32.PACK_AB_MERGE_C R35, R42, R43, RZ ;  /* 0x0000002b2a23723e */ /* 0x004fca00048060ff */
[----:B------:R-:W-:Y:S04]  /*11b790*/  STL [R1+0x57ec], R35 ;  /* 0x0057ec2301007387 */ /* 0x000fe80000100800 */
[----:B------:R0:W-:Y:S01]  /*11b7a0*/  STL.64 [R1+0x29b0], R4 ;  /* 0x0029b00401007387 */ /* 0x0001e20000100a00 */
[----:B------:R-:W-:Y:S02]  /*11b7b0*/  F2FP.SATFINITE.E5M2.F32.PACK_AB_MERGE_C R34, R19, R34, RZ ;  /* 0x000000221322723e */ /* 0x000fe400048060ff */
[----:B------:R-:W-:Y:S02]  /*11b7c0*/  F2FP.SATFINITE.E5M2.F32.PACK_AB_MERGE_C R19, R33, R32, RZ ;  /* 0x000000202113723e */ /* 0x000fe400048060ff */
[----:B0-----:R-:W-:Y:S01]  /*11b7d0*/  IADD3 R4, P1, PT, R16, R52, RZ ;  /* 0x0000003410047210 */ /* 0x001fe20007f3e0ff */
[----:B------:R-:W-:Y:S04]  /*11b7e0*/  STL [R1+0x5800], R34 ;  /* 0x0058002201007387 */ /* 0x000fe80000100800 */
[----:B------:R-:W-:Y:S01]  /*11b7f0*/  IMAD.X R5, R17, 0x1, R47, P1 ;  /* 0x0000000111057824 */ /* 0x000fe200008e062f */
[----:B------:R-:W-:Y:S04]  /*11b800*/  STL [R1+0x57fc], R19 ;  /* 0x0057fc1301007387 */ /* 0x000fe80000100800 */
[----:B------:R4:W-:Y:S04]  /*11b810*/  STL.64 [R1+0x2998], R4 ;  /* 0x0029980401007387 */ /* 0x0009e80000100a00 */
[----:B------:R-:W2:Y:S04]  /*11b820*/  LDL.LU R32, [R1+0x2578] ;  /* 0x0025780001207983 */ /* 0x000ea80000300800 */
[----:B------:R-:W2:Y:S01]  /*11b830*/  LDL.LU R33, [R1+0x257c] ;  /* 0x00257c0001217983 */ /* 0x000ea20000300800 */
[----:B----4-:R-:W-:-:S05]  /*11b840*/  F2FP.SATFINITE.E5M2.F32.PACK_AB_MERGE_C R4, R61, R59, RZ ;  /* 0x0000003b3d04723e */ /* 0x010fca00048060ff */
[----:B------:R3:W-:Y:S04]  /*11b850*/  STL [R1+0x5514], R4 ;  /* 0x0055140401007387 */ /* 0x0007e80000100800 */
[----:B------:R-:W4:Y:S04]  /*11b860*/  LDL.LU R59, [R1+0x2460] ;  /* 0x00246000013b7983 */ /* 0x000f280000300800 */
[----:B------:R-:W4:Y:S01]  /*11b870*/  LDL.LU R61, [R1+0x2464] ;  /* 0x00246400013d7983 */ /* 0x000f220000300800 */
[----:B---3--:R-:W-:-:S03]  /*11b880*/  F2FP.SATFINITE.E5M2.F32.PACK_AB_MERGE_C R4, R49, R48, RZ ;  /* 0x000000303104723e */ /* 0x008fc600048060ff */
[----:B------:R-:W3:Y:S04]  /*11b890*/  LDL.LU R48, [R1+0x2468] ;  /* 0x0024680001307983 */ /* 0x000ee80000300800 */
[----:B------:R-:W3:Y:S04]  /*11b8a0*/  LDL.LU R49, [R1+0x246c] ;  /* 0x00246c0001317983 */ /* 0x000ee80000300800 */
[----:B------:R0:W-:Y:S02]  /*11b8b0*/  STL [R1+0x5544], R4 ;  /* 0x0055440401007387 */ /* 0x0001e40000100800 */
[----:B0-----:R-:W-:-:S05]  /*11b8c0*/  IADD3 R4, P1, PT, R16, R28, RZ ;  /* 0x0000001c10047210 */ /* 0x001fca0007f3e0ff */
[----:B------:R-:W-:Y:S01]  /*11b8d0*/  IMAD.X R5, R17, 0x1, R55, P1 ;  /* 0x0000000111057824 */ /* 0x000fe200008e0637 */
[----:B------:R-:W-:-:S04]  /*11b8e0*/  F2FP.SATFINITE.E5M2.F32.PACK_AB_MERGE_C R20, R21, R20, RZ ;  /* 0x000000141514723e */ /* 0x000fc800048060ff */
[----:B------:R0:W-:Y:S01]  /*11b8f0*/  STL.64 [R1+0x2990], R4 ;  /* 0x0029900401007387 */ /* 0x0001e20000100a00 */
[----:B------:R-:W-:-:S03]  /*11b900*/  F2FP.SATFINITE.E5M2.F32.PACK_AB_MERGE_C R19, R24, R23, RZ ;  /* 0x000000171813723e */ /* 0x000fc600048060ff */
[----:B------:R1:W-:Y:S01]  /*11b910*/  STL [R1+0x5448], R20 ;  /* 0x0054481401007387 */ /* 0x0003e20000100800 */
[----:B0-----:R-:W-:-:S03]  /*11b920*/  IADD3 R4, P1, PT, R16, R58, RZ ;  /* 0x0000003a10047210 */ /* 0x001fc60007f3e0ff */
[----:B------:R0:W-:Y:S02]  /*11b930*/  STL [R1+0x5460], R19 ;  /* 0x0054601301007387 */ /* 0x0001e40000100800 */
[----:B------:R-:W-:Y:S01]  /*11b940*/  IMAD.X R5, R17, 0x1, R37, P1 ;  /* 0x0000000111057824 */ /* 0x000fe200008e0625 */
[----:B-1----:R-:W-:-:S04]  /*11b950*/  F2FP.SATFINITE.E5M2.F32.PACK_AB_MERGE_C R20, R26, R25, RZ ;  /* 0x000000191a14723e */ /* 0x002fc800048060ff */
[----:B------:R1:W-:Y:S01]  /*11b960*/  STL.64 [R1+0x2988], R4 ;  /* 0x0029880401007387 */ /* 0x0003e20000100a00 */
[----:B0-----:R-:W-:-:S03]  /*11b970*/  F2FP.SATFINITE.E5M2.F32.PACK_AB_MERGE_C R19, R31, R30, RZ ;  /* 0x0000001e1f13723e */ /* 0x001fc600048060ff */
[----:B------:R0:W-:Y:S01]  /*11b980*/  STL [R1+0x53a4], R20 ;  /* 0x0053a41401007387 */ /* 0x0001e20000100800 */
[----:B-1----:R-:W-:-:S03]  /*11b990*/  IADD3 R4, P1, PT, R16, R27, RZ ;  /* 0x0000001b10047210 */ /* 0x002fc60007f3e0ff */
[----:B------:R1:W-:Y:S02]  /*11b9a0*/  STL [R1+0x53c8], R19 ;  /* 0x0053c81301007387 */ /* 0x0003e40000100800 */
[----:B------:R-:W-:Y:S01]  /*11b9b0*/  IMAD.X R5, R17, 0x1, R45, P1 ;  /* 0x0000000111057824 */ /* 0x000fe200008e062d */
[----:B0-----:R-:W-:-:S04]  /*11b9c0*/  F2FP.SATFINITE.E5M2.F32.PACK_AB_MERGE_C R20, R40, R36, RZ ;  /* 0x000000242814723e */ /* 0x001fc800048060ff */
[----:B------:R0:W-:Y:S01]  /*11b9d0*/  STL.64 [R1+0x2980], R4 ;  /* 0x0029800401007387 */ /* 0x0001e20000100a00 */
[----:B-1----:R-:W-:-:S03]  /*11b9e0*/  F2FP.SATFINITE.E5M2.F32.PACK_AB_MERGE_C R19, R50, R44, RZ ;  /* 0x0000002c3213723e */ /* 0x002fc600048060ff */
[----:B------:R-:W-:Y:S01]  /*11b9f0*/  STL [R1+0x5324], R20 ;  /* 0x0053241401007387 */ /* 0x000fe20000100800 */
[----:B0-----:R-:W-:-:S03]  /*11ba00*/  IADD3 R4, P1, PT, R16, R9, RZ ;  /* 0x0000000910047210 */ /* 0x001fc60007f3e0ff */
[----:B------:R-:W-:Y:S02]  /*11ba10*/  STL [R1+0x5328], R19 ;  /* 0x0053281301007387 */ /* 0x000fe40000100800 */
[----:B------:R-:W-:-:S05]  /*11ba20*/  IMAD.X R5, R17, 0x1, R11, P1 ;  /* 0x0000000111057824 */ /* 0x000fca00008e060b */
[----:B------:R0:W-:Y:S04]  /*11ba30*/  STL.64 [R1+0x2978], R4 ;  /* 0x0029780401007387 */ /* 0x0001e80000100a00 */
[----:B------:R-:W3:Y:S04]  /*11ba40*/  LDL.LU R43, [R1+0x2430] ;  /* 0x00243000012b7983 */ /* 0x000ee80000300800 */
[----:B------:R-:W3:Y:S01]  /*11ba50*/  LDL.LU R42, [R1+0x2434] ;  /* 0x00243400012a7983 */ /* 0x000ee20000300800 */
[----:B0-----:R-:W-:-:S05]  /*11ba60*/  F2FP.SATFINITE.E5M2.F32.PACK_AB_MERGE_C R4, R18, R54, RZ ;  /* 0x000000361204723e */ /* 0x001fca00048060ff */
[----:B------:R0:W-:Y:S04]  /*11ba70*/  STL [R1+0x524c], R4 ;  /* 0x00524c0401007387 */ /* 0x0001e80000100800 */
[----:B------:R-:W3:Y:S04]  /*11ba80*/  LDL.LU R36, [R1+0x2438] ;  /* 0x0024380001247983 */ /* 0x000ee80000300800 */
[----:B------:R-:W3:Y:S01]  /*11ba90*/  LDL.LU R50, [R1+0x243c] ;  /* 0x00243c0001327983 */ /* 0x000ee20000300800 */
[----:B0-----:R-:W-:-:S03]  /*11baa0*/  IADD3 R4, P1, PT, R16, R10, RZ ;  /* 0x0000000a10047210 */ /* 0x001fc60007f3e0ff */
[----:B------:R-:W3:Y:S02]  /*11bab0*/  LDL.LU R40, [R1+0x2420] ;  /* 0x0024200001287983 */ /* 0x000ee40000300800 */
[----:B------:R-:W-:Y:S02]  /*11bac0*/  IMAD.X R5, R17, 0x1, R12, P1 ;  /* 0x0000000111057824 */ /* 0x000fe400008e060c */
[----:B------:R-:W3:Y:S04]  /*11bad0*/  LDL.LU R44, [R1+0x2424] ;  /* 0x00242400012c7983 */ /* 0x000ee80000300800 */
[----:B------:R-:W3:Y:S04]  /*11bae0*/  LDL.LU R54, [R1+0x2428] ;  /* 0x0024280001367983 */ /* 0x000ee80000300800 */
[----:B------:R2:W-:Y:S04]  /*11baf0*/  STL.64 [R1+0x2970], R4 ;  /* 0x0029700401007387 */ /* 0x0005e80000100a00 */
[----:B------:R-:W3:Y:S01]  /*11bb00*/  LDL.LU R18, [R1+0x242c] ;  /* 0x00242c0001127983 */ /* 0x000ee20000300800 */
[----:B------:R-:W-:Y:S01]  /*11bb10*/  VIADD R16, R16, UR5 ;  /* 0x0000000510107c36 */ /* 0x000fe20008000000 */
[----:B------:R-:W0:Y:S04]  /*11bb20*/  LDCU UR5, c[0x0][0x3b8] ;  /* 0x00007700ff0577ac */ /* 0x000e280008000800 */
[----:B------:R-:W-:-:S02]  /*11bb30*/  SHF.R.S32.HI R17, RZ, 0x1f, R16 ;  /* 0x0000001fff117819 */ /* 0x000fc40000011410 */
[----:B--2---:R-:W-:-:S05]  /*11bb40*/  F2FP.SATFINITE.E5M2.F32.PACK_AB_MERGE_C R5, R33, R32, RZ ;  /* 0x000000202105723e */ /* 0x004fca00048060ff */
[----:B------:R-:W-:Y:S01]  /*11bb50*/  STL [R1+0x5258], R5 ;  /* 0x0052580501007387 */ /* 0x000fe20000100800 */
[----:B----4-:R-:W-:-:S03]  /*11bb60*/  F2FP.SATFINITE.E5M2.F32.PACK_AB_MERGE_C R4, R61, R59, RZ ;  /* 0x0000003b3d04723e */ /* 0x010fc600048060ff */
[----:B------:R-:W2:Y:S04]  /*11bb70*/  LDL.LU R59, [R1+0x2410] ;  /* 0x00241000013b7983 */ /* 0x000ea80000300800 */
[----:B------:R3:W-:Y:S04]  /*11bb80*/  STL [R1+0x51c8], R4 ;  /* 0x0051c80401007387 */ /* 0x0007e80000100800 */
[----:B------:R-:W2:Y:S04]  /*11bb90*/  LDL.LU R61, [R1+0x2414] ;  /* 0x00241400013d7983 */ /* 0x000ea80000300800 */
[----:B------:R-:W4:Y:S04]  /*11bba0*/  LDL.LU R34, [R1+0x2418] ;  /* 0x0024180001227983 */ /* 0x000f280000300800 */
[----:B------:R-:W4:Y:S01]  /*11bbb0*/  LDL.LU R19, [R1+0x241c] ;  /* 0x00241c0001137983 */ /* 0x000f220000300800 */
[----:B---3--:R-:W-:-:S05]  /*11bbc0*/  F2FP.SATFINITE.E5M2.F32.PACK_AB_MERGE_C R4, R49, R48, RZ ;  /* 0x000000303104723e */ /* 0x008fca00048060ff */
[----:B------:R1:W-:Y:S04]  /*11bbd0*/  STL [R1+0x51cc], R4 ;  /* 0x0051cc0401007387 */ /* 0x0003e80000100800 */
[----:B------:R-:W3:Y:S04]  /*11bbe0*/  LDL.LU R20, [R1+0x2400] ;  /* 0x0024000001147983 */ /* 0x000ee80000300800 */
[----:B------:R-:W3:Y:S01]  /*11bbf0*/  LDL.LU R21, [R1+0x2404] ;  /* 0x0024040001157983 */ /* 0x000ee20000300800 */
[----:B-1----:R-:W-:-:S03]  /*11bc00*/  IADD3 R4, P1, PT, R16, R6, RZ ;  /* 0x0000000610047210 */ /* 0x002fc60007f3e0ff */
[----:B------:R-:W3:Y:S04]  /*11bc10*/  LDL.LU R23, [R1+0x2408] ;  /* 0x0024080001177983 */ /* 0x000ee80000300800 */
[----:B------:R-:W3:Y:S01]  /*11bc20*/  LDL.LU R24, [R1+0x240c] ;  /* 0x00240c0001187983 */ /* 0x000ee20000300800 */
[----:B------:R-:W-:-:S03]  /*11bc30*/  IMAD.X R5, R17, 0x1, R38, P1 ;  /* 0x0000000111057824 */ /* 0x000fc600008e0626 */
        /* <DEDUP_REMOVED lines=9> */
[----:B-1----:R-:W3:Y:S01]  /*11bcd0*/  LDL.LU.64 R4, [R1+0x6bb0] ;  /* 0x006bb00001047983 */ /* 0x002ee20000300a00 */
[----:B------:R-:W-:-:S02]  /*11bce0*/  F2FP.SATFINITE.E5M2.F32.PACK_AB_MERGE_C R39, R42, R43, RZ ;  /* 0x0000002b2a27723e */ /* 0x000fc400048060ff */
[----:B------:R-:W-:-:S05]  /*11bcf0*/  IADD3 R42, P1, PT, R16, R8, RZ ;  /* 0x00000008102a7210 */ /* 0x000fca0007f3e0ff */
[----:B------:R-:W-:Y:S01]  /*11bd00*/  IMAD.X R43, R17, 0x1, R7, P1 ;  /* 0x00000001112b7824 */ /* 0x000fe200008e0607 */
[----:B------:R-:W-:Y:S02]  /*11bd10*/  F2FP.SATFINITE.E5M2.F32.PACK_AB_MERGE_C R35, R50, R36, RZ ;  /* 0x000000243223723e */ /* 0x000fe400048060ff */
[----:B------:R-:W4:Y:S04]  /*11bd20*/  LDL.LU R36, [R1+0x23d0] ;  /* 0x0023d00001247983 */ /* 0x000f280000300800 */
[----:B------:R1:W-:Y:S04]  /*11bd30*/  STL [R1+0x5140], R39 ;  /* 0x0051402701007387 */ /* 0x0003e80000100800 */
[----:B------:R-:W4:Y:S04]  /*11bd40*/  LDL.LU R50, [R1+0x23d4] ;  /* 0x0023d40001327983 */ /* 0x000f280000300800 */
[----:B------:R0:W-:Y:S01]  /*11bd50*/  STL [R1+0x5148], R35 ;  /* 0x0051482301007387 */ /* 0x0001e20000100800 */
[----:B-1----:R-:W-:-:S02]  /*11bd60*/  F2FP.SATFINITE.E5M2.F32.PACK_AB_MERGE_C R39, R44, R40, RZ ;  /* 0x000000282c27723e */ /* 0x002fc400048060ff */
[----:B0-----:R-:W-:Y:S02]  /*11bd70*/  F2FP.SATFINITE.E5M2.F32.PACK_AB_MERGE_C R35, R18, R54, RZ ;  /* 0x000000361223723e */ /* 0x001fe400048060ff */
[----:B------:R-:W4:Y:S04]  /*11bd80*/  LDL.LU R54, [R1+0x23d8] ;  /* 0x0023d80001367983 */ /* 0x000f280000300800 */
[----:B------:R-:W-:Y:S04]  /*11bd90*/  STL.64 [R1+0x2960], R42 ;  /* 0x0029602a01007387 */ /* 0x000fe80000100a00 */
[----:B------:R-:W-:Y:S04]  /*11bda0*/  STL [R1+0x838], R39 ;  /* 0x0008382701007387 */ /* 0x000fe80000100800 */
[----:B------:R-:W4:Y:S04]  /*11bdb0*/  LDL.LU R18, [R1+0x23dc] ;  /* 0x0023dc0001127983 */ /* 0x000f280000300800 */
[----:B------:R2:W-:Y:S04]  /*11bdc0*/  STL [R1+0x84c], R35 ;  /* 0x00084c2301007387 */ /* 0x0005e80000100800 */
[----:B------:R-:W4:Y:S04]  /*11bdd0*/  LDL.LU R40, [R1+0x23c0] ;  /* 0x0023c00001287983 */ /* 0x000f280000300800 */
[----:B------:R-:W4:Y:S01]  /*11bde0*/  LDL.LU R44, [R1+0x23c4] ;  /* 0x0023c400012c7983 */ /* 0x000f220000300800 */
[----:B--2---:R-:W-:-:S02]  /*11bdf0*/  F2FP.SATFINITE.E5M2.F32.PACK_AB_MERGE_C R35, R61, R59, RZ ;  /* 0x0000003b3d23723e */ /* 0x004fc400048060ff */
[----:B---3--:R-:W-:-:S05]  /*11be00*/  IADD3 R42, P1, PT, R16, R5, RZ ;  /* 0x00000005102a7210 */ /* 0x008fca0007f3e0ff */
[----:B------:R-:W-:-:S05]  /*11be10*/  IMAD.X R43, R17, 0x1, R41, P1 ;  /* 0x00000001112b7824 */ /* 0x000fca00008e0629 */
[----:B------:R-:W-:Y:S04]  /*11be20*/  STL.64 [R1+0x2958], R42 ;  /* 0x0029582a01007387 */ /* 0x000fe80000100a00 */
[----:B------:R0:W-:Y:S04]  /*11be30*/  STL [R1+0x7b8], R35 ;  /* 0x0007b82301007387 */ /* 0x0001e80000100800 */
[----:B------:R-:W2:Y:S04]  /*11be40*/  LDL.LU R59, [R1+0x23c8] ;  /* 0x0023c800013b7983 */ /* 0x000ea80000300800 */
[----:B------:R-:W2:Y:S01]  /*11be50*/  LDL.LU R61, [R1+0x23cc] ;  /* 0x0023cc00013d7983 */ /* 0x000ea20000300800 */
[----:B----4-:R-:W-:-:S02]  /*11be60*/  F2FP.SATFINITE.E5M2.F32.PACK_AB_MERGE_C R19, R19, R34, RZ ;  /* 0x000000221313723e */ /* 0x010fc400048060ff */
[----:B------:R-:W-:-:S05]  /*11be70*/  IADD3 R34, P1, PT, R16, R4, RZ ;  /* 0x0000000410227210 */ /* 0x000fca0007f3e0ff */
[----:B0-----:R-:W-:Y:S01]  /*11be80*/  IMAD.X R35, R17, 0x1, R3, P1 ;  /* 0x0000000111237824 */ /* 0x001fe200008e0603 */
[----:B------:R0:W-:Y:S04]  /*11be90*/  STL [R1+0x7c0], R19 ;  /* 0x0007c01301007387 */ /* 0x0001e80000100800 */
[----:B------:R1:W-:Y:S01]  /*11bea0*/  STL.64 [R1+0x2950], R34 ;  /* 0x0029502201007387 */ /* 0x0003e20000100a00 */
[----:B0-----:R-:W-:Y:S02]  /*11beb0*/  F2FP.SATFINITE.E5M2.F32.PACK_AB_MERGE_C R19, R24, R23, RZ ;  /* 0x000000171813723e */ /* 0x001fe400048060ff */
[----:B-1----:R-:W-:Y:S02]  /*11bec0*/  F2FP.SATFINITE.E5M2.F32.PACK_AB_MERGE_C R34, R21, R20, RZ ;  /* 0x000000141522723e */ /* 0x002fe400048060ff */
[----:B------:R-:W-:-:S05]  /*11bed0*/  IADD3 R20, P1, PT, R16, R13, RZ ;  /* 0x0000000d10147210 */ /* 0x000fca0007f3e0ff */
[----:B------:R-:W-:Y:S01]  /*11bee0*/  IMAD.X R21, R17, 0x1, R14, P1 ;  /* 0x0000000111157824 */ /* 0x000fe200008e060e */
[----:B------:R-:W-:Y:S04]  /*11bef0*/  STL [R1+0x6b0], R34 ;  /* 0x0006b02201007387 */ /* 0x000fe80000100800 */
[----:B------:R0:W-:Y:S04]  /*11bf00*/  STL [R1+0x6b4], R19 ;  /* 0x0006b41301007387 */ /* 0x0001e80000100800 */
[----:B------:R1:W-:Y:S01]  /*11bf10*/  STL.64 [R1+0x2948], R20 ;  /* 0x0029481401007387 */ /* 0x0003e20000100a00 */
[----:B------:R-:W-:-:S02]  /*11bf20*/  F2FP.SATFINITE.E5M2.F32.PACK_AB_MERGE_C R23, R26, R25, RZ ;  /* 0x000000191a17723e */ /* 0x000fc400048060ff */
[----:B0-----:R-:W-:Y:S02]  /*11bf30*/  F2FP.SATFINITE.E5M2.F32.PACK_AB_MERGE_C R19, R31, R30, RZ ;  /* 0x0000001e1f13723e */ /* 0x001fe400048060ff */
[----:B-1----:R-:W-:Y:S01]  /*11bf40*/  IADD3 R20, P1, PT, R16, R2, RZ ;  /* 0x0000000210147210 */ /* 0x002fe20007f3e0ff */
[----:B------:R0:W-:Y:S04]  /*11bf50*/  STL [R1+0x674], R23 ;  /* 0x0006741701007387 */ /* 0x0001e80000100800 */
[----:B------:R-:W-:Y:S01]  /*11bf60*/  IMAD.X R21, R17, 0x1, R0, P1 ;  /* 0x0000000111157824 */ /* 0x000fe200008e0600 */
[----:B------:R1:W-:Y:S04]  /*11bf70*/  STL [R1+0x67c], R19 ;  /* 0x00067c1301007387 */ /* 0x0003e80000100800 */
[----:B------:R3:W-:Y:S01]  /*11bf80*/  STL.64 [R1+0x2940], R20 ;  /* 0x0029401401007387 */ /* 0x0007e20000100a00 */
[----:B0-----:R-:W-:-:S02]  /*11bf90*/  F2FP.SATFINITE.E5M2.F32.PACK_AB_MERGE_C R23, R33, R32, RZ ;  /* 0x000000202117723e */ /* 0x001fc400048060ff */
[----:B-1----:R-:W-:-:S03]  /*11bfa0*/  F2FP.SATFINITE.E5M2.F32.PACK_AB_MERGE_C R19, R49, R48, RZ ;  /* 0x000000303113723e */ /* 0x002fc600048060ff */
[----:B------:R-:W-:Y:S01]  /*11bfb0*/  STL [R1+0x660], R23 ;  /* 0x0006601701007387 */ /* 0x000fe20000100800 */
[----:B---3--:R-:W-:-:S03]  /*11bfc0*/  IADD3 R20, P1, PT, R16, R56, RZ ;  /* 0x0000003810147210 */ /* 0x008fc60007f3e0ff */
[----:B------:R0:W-:Y:S02]  /*11bfd0*/  STL [R1+0x654], R19 ;  /* 0x0006541301007387 */ /* 0x0001e40000100800 */
[----:B------:R-:W-:Y:S02]  /*11bfe0*/  IMAD.X R21, R17, 0x1, R22, P1 ;  /* 0x0000000111157824 */ /* 0x000fe400008e0616 */
[----:B------:R-:W3:Y:S04]  /*11bff0*/  LDL.LU R48, [R1+0x23b0] ;  /* 0x0023b00001307983 */ /* 0x000ee80000300800 */
[----:B------:R-:W3:Y:S01]  /*11c000*/  LDL.LU R49, [R1+0x23b4] ;  /* 0x0023b40001317983 */ /* 0x000ee20000300800 */
[----:B0-----:R-:W-:-:S03]  /*11c010*/  F2FP.SATFINITE.E5M2.F32.PACK_AB_MERGE_C R19, R50, R36, RZ ;  /* 0x000000243213723e */ /* 0x001fc600048060ff */
[----:B------:R-:W-:Y:S04]  /*11c020*/  STL.64 [R1+0x2938], R20 ;  /* 0x0029381401007387 */ /* 0x000fe80000100a00 */
[----:B------:R-:W4:Y:S04]  /*11c030*/  LDL.LU R43, [R1+0x23b8] ;  /* 0x0023b800012b7983 */ /* 0x000f280000300800 */
[----:B------:R-:W4:Y:S04]  /*11c040*/  LDL.LU R42, [R1+0x23bc] ;  /* 0x0023bc00012a7983 */ /* 0x000f280000300800 */
[----:B------:R0:W-:Y:S04]  /*11c050*/  STL [R1+0x634], R19 ;  /* 0x0006341301007387 */ /* 0x0001e80000100800 */
[----:B------:R-:W4:Y:S04]  /*11c060*/  LDL.LU R34, [R1+0x14b0] ;  /* 0x0014b00001227983 */ /* 0x000f280000300800 */
[----:B0-----:R-:W4:Y:S04]  /*11c070*/  LDL.LU R19, [R1+0x14b4] ;  /* 0x0014b40001137983 */ /* 0x001f280000300800 */
[----:B------:R-:W4:Y:S01]  /*11c080*/  LDL.LU R20, [R1+0x14b8] ;  /* 0x0014b80001147983 */ /* 0x000f220000300800 */
[----:B------:R-:W-:-:S03]  /*11c090*/  F2FP.SATFINITE.E5M2.F32.PACK_AB_MERGE_C R21, R18, R54, RZ ;  /* 0x000000361215723e */ /* 0x000fc600048060ff */
[----:B------:R-:W4:Y:S04]  /*11c0a0*/  LDL.LU R50, [R1+0x14bc] ;  /* 0x0014bc0001327983 */ /* 0x000f280000300800 */
[----:B------:R-:W4:Y:S04]  /*11c0b0*/  LDL.LU R54, [R1+0x23a0] ;  /* 0x0023a00001367983 */ /* 0x000f280000300800 */
[----:B------:R-:W4:Y:S01]  /*11c0c0*/  LDL.LU R18, [R1+0x23a4] ;  /* 0x0023a40001127983 */ /* 0x000f220000300800 */
[----:B------:R-:W-:Y:S02]  /*11c0d0*/  IADD3 R24, P1, PT, R16, R53, RZ ;  /* 0x0000003510187210 */ /* 0x000fe40007f3e0ff */
[----:B------:R-:W-:-:S03]  /*11c0e0*/  F2FP.SATFINITE.E5M2.F32.PACK_AB_MERGE_C R23, R44, R40, RZ ;  /* 0x000000282c17723e */ /* 0x000fc600048060ff */
[----:B------:R-:W-:Y:S01]  /*11c0f0*/  IMAD.X R25, R17, 0x1, R29, P1 ;  /* 0x0000000111197824 */ /* 0x000fe200008e061d */
[----:B------:R0:W-:Y:S04]  /*11c100*/  STL [R1+0x648], R21 ;  /* 0x0006481501007387 */ /* 0x0001e80000100800 */
[----:B------:R-:W-:Y:S04]  /*11c110*/  STL.64 [R1+0x2930], R24 ;  /* 0x0029301801007387 */ /* 0x000fe80000100a00 */
[----:B0-----:R-:W4:Y:S04]  /*11c120*/  LDL.LU R21, [R1+0x23a8] ;  /* 0x0023a80001157983 */ /* 0x001f280000300800 */
[----:B------:R0:W-:Y:S04]  /*11c130*/  STL [R1+0x620], R23 ;  /* 0x0006201701007387 */ /* 0x0001e80000100800 */
[----:B0-----:R-:W4:Y:S01]  /*11c140*/  LDL.LU R23, [R1+0x23ac] ;  /* 0x0023ac0001177983 */ /* 0x001f220000300800 */
[----:B--2---:R-:W-:-:S05]  /*11c150*/  F2FP.SATFINITE.E5M2.F32.PACK_AB_MERGE_C R24, R61, R59, RZ ;  /* 0x0000003b3d18723e */ /* 0x004fca00048060ff */
[----:B------:R0:W-:Y:S04]  /*11c160*/  STL [R1+0x624], R24 ;  /* 0x0006241801007387 */ /* 0x0001e80000100800 */
[----:B------:R-:W2:Y:S04]  /*11c170*/  LDL.LU R59, [R1+0x2390] ;  /* 0x00239000013b7983 */ /* 0x000ea80000300800 */
[----:B------:R-:W2:Y:S01]  /*11c180*/  LDL.LU R61, [R1+0x2394] ;  /* 0x00239400013d7983 */ /* 0x000ea20000300800 */
[----:B0-----:R-:W-:-:S05]  /*11c190*/  IADD3 R24, P1, PT, R16, R60, RZ ;  /* 0x0000003c10187210 */ /* 0x001fca0007f3e0ff */
[----:B------:R-:W-:-:S05]  /*11c1a0*/  IMAD.X R25, R17, 0x1, R15, P1 ;  /* 0x0000000111197824 */ /* 0x000fca00008e060f */
[----:B------:R0:W-:Y:S04]  /*11c1b0*/  STL.64 [R1+0x2928], R24 ;  /* 0x0029281801007387 */ /* 0x0001e80000100a00 */
        /* <DEDUP_REMOVED lines=10> */
[----:B---3--:R-:W-:-:S03]  /*11c260*/  F2FP.SATFINITE.E5M2.F32.PACK_AB_MERGE_C R35, R49, R48, RZ ;  /* 0x000000303123723e */ /* 0x008fc600048060ff */
[----:B------:R-:W3:Y:S04]  /*11c270*/  LDL.LU R48, [R1+0x2360] ;  /* 0x0023600001307983 */ /* 0x000ee80000300800 */
[----:B------:R-:W3:Y:S04]  /*11c280*/  LDL.LU R49, [R1+0x2364] ;  /* 0x0023640001317983 */ /* 0x000ee80000300800 */
[----:B------:R4:W-:Y:S02]  /*11c290*/  STL [R1+0x5fc], R35 ;  /* 0x0005fc2301007387 */ /* 0x0009e40000100800 */
[----:B----4-:R-:W-:-:S02]  /*11c2a0*/  F2FP.SATFINITE.E5M2.F32.PACK_AB_MERGE_C R35, R42, R43, RZ ;  /* 0x0000002b2a23723e */ /* 0x010fc400048060ff */
[----:B------:R-:W-:Y:S02]  /*11c2b0*/  IADD3 R42, P1, PT, R16, R51, RZ ;  /* 0x00000033102a7210 */ /* 0x000fe40007f3e0ff */
[----:B------:R-:W-:-:S03]  /*11c2c0*/  F2FP.SATFINITE.E5M2.F32.PACK_AB_MERGE_C R39, R19, R34, RZ ;  /* 0x000000221327723e */ /* 0x000fc600048060ff */
[----:B------:R-:W-:Y:S01]  /*11c2d0*/  IMAD.X R43, R17, 0x1, R57, P1 ;  /* 0x00000001112b7824 */ /* 0x000fe200008e0639 */
[----:B------:R-:W-:Y:S01]  /*11c2e0*/  IADD3 R34, P1, PT, R16, R52, RZ ;  /* 0x0000003410227210 */ /* 0x000fe20007f3e0ff */
[----:B------:R0:W-:Y:S01]  /*11c2f0*/  STL [R1+0x5f8], R35 ;  /* 0x0005f82301007387 */ /* 0x0001e20000100800 */
[----:B------:R-:W-:-:S03]  /*11c300*/  F2FP.SATFINITE.E5M2.F32.PACK_AB_MERGE_C R19, R50, R20, RZ ;  /* 0x000000143213723e */ /* 0x000fc600048060ff */
[----:B------:R-:W-:Y:S01]  /*11c310*/  STL.64 [R1+0x2920], R42 ;  /* 0x0029202a01007387 */ /* 0x000fe20000100a00 */
[----:B0-----:R-:W-:-:S03]  /*11c320*/  IMAD.X R35, R17, 0x1, R47, P1 ;  /* 0x0000000111237824 */ /* 0x001fc600008e062f */
[----:B------:R-:W-:Y:S01]  /*11c330*/  STL [R1+0x234], R39 ;  /* 0x0002342701007387 */ /* 0x000fe20000100800 */
[----:B------:R-:W-:-:S03]  /*11c340*/  F2FP.SATFINITE.E5M2.F32.PACK_AB_MERGE_C R18, R18, R54, RZ ;  /* 0x000000361212723e */ /* 0x000fc600048060ff */
[----:B------:R-:W-:Y:S04]  /*11c350*/  STL [R1+0x22c], R19 ;  /* 0x00022c1301007387 */ /* 0x000fe80000100800 */
[----:B------:R-:W-:Y:S04]  /*11c360*/  STL [R1+0x6ba8], R47 ;  /* 0x006ba82f01007387 */ /* 0x000fe80000100800 */
[----:B------:R-:W4:Y:S04]  /*11c370*/  LDL.LU R50, [R1+0x2368] ;  /* 0x0023680001327983 */ /* 0x000f280000300800 */
[----:B------:R-:W-:Y:S04]  /*11c380*/  STL.64 [R1+0x2918], R34 ;  /* 0x0029182201007387 */ /* 0x000fe80000100a00 */
[----:B------:R-:W4:Y:S04]  /*11c390*/  LDL.LU R52, [R1+0x236c] ;  /* 0x00236c0001347983 */ /* 0x000f280000300800 */
[----:B------:R0:W-:Y:S04]  /*11c3a0*/  STL [R1+0x5508], R18 ;  /* 0x0055081201007387 */ /* 0x0001e80000100800 */
[----:B------:R-:W4:Y:S04]  /*11c3b0*/  LDL.LU R54, [R1+0x2350] ;  /* 0x0023500001367983 */ /* 0x000f280000300800 */
[----:B0-----:R-:W4:Y:S01]  /*11c3c0*/  LDL.LU R18, [R1+0x2354] ;  /* 0x0023540001127983 */ /* 0x001f220000300800 */
[----:B------:R-:W-:-:S05]  /*11c3d0*/  F2FP.SATFINITE.E5M2.F32.PACK_AB_MERGE_C R19, R23, R21, RZ ;  /* 0x000000151713723e */ /* 0x000fca00048060ff */
[----:B------:R2:W-:Y:S02]  /*11c3e0*/  STL [R1+0x5588], R19 ;  /* 0x0055881301007387 */ /* 0x0005e40000100800 */
[----:B--2---:R-:W-:Y:S02]  /*11c3f0*/  F2FP.SATFINITE.E5M2.F32.PACK_AB_MERGE_C R19, R61, R59, RZ ;  /* 0x0000003b3d13723e */ /* 0x004fe400048060ff */
[----:B------:R-:W2:Y:S04]  /*11c400*/  LDL.LU R59, [R1+0x2358] ;  /* 0x00235800013b7983 */ /* 0x000ea80000300800 */
[----:B------:R-:W2:Y:S01]  /*11c410*/  LDL.LU R61, [R1+0x235c] ;  /* 0x00235c00013d7983 */ /* 0x000ea20000300800 */
[----:B------:R-:W-:-:S05]  /*11c420*/  IADD3 R20, P1, PT, R16, R28, RZ ;  /* 0x0000001c10147210 */ /* 0x000fca0007f3e0ff */
[----:B------:R-:W-:-:S05]  /*11c430*/  IMAD.X R21, R17, 0x1, R55, P1 ;  /* 0x0000000111157824 */ /* 0x000fca00008e0637 */
[----:B------:R0:W-:Y:S04]  /*11c440*/  STL.64 [R1+0x2910], R20 ;  /* 0x0029101401007387 */ /* 0x0001e80000100a00 */
[----:B------:R1:W-:Y:S01]  /*11c450*/  STL [R1+0x5444], R19 ;  /* 0x0054441301007387 */ /* 0x0003e20000100800 */
[----:B0-----:R-:W-:Y:S02]  /*11c460*/  IADD3 R20, P1, PT, R16, R58, RZ ;  /* 0x0000003a10147210 */ /* 0x001fe40007f3e0ff */
[----:B-1----:R-:W-:-:S03]  /*11c470*/  F2FP.SATFINITE.E5M2.F32.PACK_AB_MERGE_C R19, R25, R24, RZ ;  /* 0x000000181913723e */ /* 0x002fc600048060ff */
[C---:B------:R-:W-:Y:S02]  /*11c480*/  IMAD.X R21, R17.reuse, 0x1, R37, P1 ;  /* 0x0000000111157824 */ /* 0x040fe400008e0625 */
[----:B------:R0:W-:Y:S04]  /*11c490*/  STL [R1+0x55ac], R19 ;  /* 0x0055ac1301007387 */ /* 0x0001e80000100800 */
[----:B------:R1:W-:Y:S01]  /*11c4a0*/  STL.64 [R1+0x2908], R20 ;  /* 0x0029081401007387 */ /* 0x0003e20000100a00 */
[----:B------:R-:W-:Y:S02]  /*11c4b0*/  F2FP.SATFINITE.E5M2.F32.PACK_AB_MERGE_C R23, R30, R26, RZ ;  /* 0x0000001a1e17723e */ /* 0x000fe400048060ff */
[----:B0-----:R-:W-:Y:S02]  /*11c4c0*/  F2FP.SATFINITE.E5M2.F32.PACK_AB_MERGE_C R19, R32, R31, RZ ;  /* 0x0000001f2013723e */ /* 0x001fe400048060ff */
[----:B-1----:R-:W-:Y:S01]  /*11c4d0*/  IADD3 R20, P1, PT, R16, R27, RZ ;  /* 0x0000001b10147210 */ /* 0x002fe20007f3e0ff */
        /* <DEDUP_REMOVED lines=9> */
[----:B------:R3:W-:Y:S04]  /*11c570*/  STL [R1+0x55d4], R19 ;  /* 0x0055d41301007387 */ /* 0x0007e80000100800 */
[----:B------:R0:W-:Y:S01]  /*11c580*/  STL.64 [R1+0x28f8], R20 ;  /* 0x0028f81401007387 */ /* 0x0001e20000100a00 */
[----:B---3--:R-:W-:-:S02]  /*11c590*/  F2FP.SATFINITE.E5M2.F32.PACK_AB_MERGE_C R19, R49, R48, RZ ;  /* 0x000000303113723e */ /* 0x008fc400048060ff */
[----:B0-----:R-:W-:-:S03]  /*11c5a0*/  IADD3 R20, P1, PT, R16, R10, RZ ;  /* 0x0000000a10147210 */ /* 0x001fc60007f3e0ff */
[----:B------:R0:W-:Y:S02]  /*11c5b0*/  STL [R1+0x5238], R19 ;  /* 0x0052381301007387 */ /* 0x0001e40000100800 */
[----:B------:R-:W-:Y:S02]  /*11c5c0*/  IMAD.X R21, R17, 0x1, R12, P1 ;  /* 0x0000000111157824 */ /* 0x000fe400008e060c */
[----:B------:R-:W3:Y:S04]  /*11c5d0*/  LDL.LU R42, [R1+0x2340] ;  /* 0x00234000012a7983 */ /* 0x000ee80000300800 */
[----:B------:R-:W3:Y:S04]  /*11c5e0*/  LDL.LU R34, [R1+0x2344] ;  /* 0x0023440001227983 */ /* 0x000ee80000300800 */
[----:B0-----:R-:W3:Y:S04]  /*11c5f0*/  LDL.LU R19, [R1+0x2348] ;  /* 0x0023480001137983 */ /* 0x001ee80000300800 */
[----:B------:R0:W-:Y:S04]  /*11c600*/  STL.64 [R1+0x28f0], R20 ;  /* 0x0028f01401007387 */ /* 0x0001e80000100a00 */
[----:B0-----:R-:W3:Y:S04]  /*11c610*/  LDL.LU R20, [R1+0x234c] ;  /* 0x00234c0001147983 */ /* 0x001ee80000300800 */
[----:B------:R-:W3:Y:S04]  /*11c620*/  LDL.LU R40, [R1+0x2330] ;  /* 0x0023300001287983 */ /* 0x000ee80000300800 */
[----:B------:R-:W3:Y:S01]  /*11c630*/  LDL.LU R44, [R1+0x2334] ;  /* 0x00233400012c7983 */ /* 0x000ee20000300800 */
[----:B----4-:R-:W-:-:S03]  /*11c640*/  F2FP.SATFINITE.E5M2.F32.PACK_AB_MERGE_C R21, R52, R50, RZ ;  /* 0x000000323415723e */ /* 0x010fc600048060ff */
[----:B------:R-:W4:Y:S04]  /*11c650*/  LDL.LU R48, [R1+0x2338] ;  /* 0x0023380001307983 */ /* 0x000f280000300800 */
[----:B------:R-:W4:Y:S01]  /*11c660*/  LDL.LU R49, [R1+0x233c] ;  /* 0x00233c0001317983 */ /* 0x000f220000300800 */
[----:B------:R-:W-:-:S03]  /*11c670*/  F2FP.SATFINITE.E5M2.F32.PACK_AB_MERGE_C R17, R18, R54, RZ ;  /* 0x000000361211723e */ /* 0x000fc600048060ff */
[----:B------:R-:W4:Y:S04]  /*11c680*/  LDL.LU R54, [R1+0x2310] ;  /* 0x0023100001367983 */ /* 0x000f280000300800 */
[----:B------:R-:W-:Y:S04]  /*11c690*/  STL [R1+0x5224], R21 ;  /* 0x0052241501007387 */ /* 0x000fe80000100800 */
[----:B------:R-:W4:Y:S04]  /*11c6a0*/  LDL.LU R18, [R1+0x2314] ;  /* 0x0023140001127983 */ /* 0x000f280000300800 */
[----:B------:R0:W-:Y:S04]  /*11c6b0*/  STL [R1+0x51ac], R17 ;  /* 0x0051ac1101007387 */ /* 0x0001e80000100800 */
[----:B------:R-:W4:Y:S04]  /*11c6c0*/  LDL.LU R50, [R1+0x2318] ;  /* 0x0023180001327983 */ /* 0x000f280000300800 */
[----:B------:R-:W4:Y:S01]  /*11c6d0*/  LDL.LU R52, [R1+0x231c] ;  /* 0x00231c0001347983 */ /* 0x000f220000300800 */
[----:B------:R-:W-:Y:S01]  /*11c6e0*/  VIADD R16, R16, UR5 ;  /* 0x0000000510107c36 */ /* 0x000fe20008000000 */
[----:B------:R-:W1:Y:S04]  /*11c6f0*/  LDCU UR5, c[0x0][0x3b8] ;  /* 0x00007700ff0577ac */ /* 0x000e680008000800 */
[----:B0-----:R-:W-:-:S02]  /*11c700*/  SHF.R.S32.HI R17, RZ, 0x1f, R16 ;  /* 0x0000001fff117819 */ /* 0x001fc40000011410 */
[----:B------:R-:W-:-:S05]  /*11c710*/  IADD3 R24, P1, PT, R16, R6, RZ ;  /* 0x0000000610187210 */ /* 0x000fca0007f3e0ff */
[----:B------:R-:W-:Y:S01]  /*11c720*/  IMAD.X R25, R17, 0x1, R38, P1 ;  /* 0x0000000111197824 */ /* 0x000fe200008e0626 */
[----:B--2---:R-:W-:-:S05]  /*11c730*/  F2FP.SATFINITE.E5M2.F32.PACK_AB_MERGE_C R21, R61, R59, RZ ;  /* 0x0000003b3d15723e */ /* 0x004fca00048060ff */
[----:B------:R0:W-:Y:S04]  /*11c740*/  STL [R1+0x5600], R21 ;  /* 0x0056001501007387 */ /* 0x0001e80000100800 */
[----:B0-----:R-:W2:Y:S04]  /*11c750*/  LDL.LU R21, [R1+0x2300] ;  /* 0x0023000001157983 */ /* 0x001ea80000300800 */
[----:B------:R-:W2:Y:S04]  /*11c760*/  LDL.LU R23, [R1+0x2304] ;  /* 0x0023040001177983 */ /* 0x000ea80000300800 */
        /* <DEDUP_REMOVED lines=11> */
[----:B---3--:R-:W-:-:S02]  /*11c820*/  F2FP.SATFINITE.E5M2.F32.PACK_AB_MERGE_C R43, R34, R42, RZ ;  /* 0x0000002a222b723e */ /* 0x008fc400048060ff */
[----:B------:R-:W-:-:S03]  /*11c830*/  IADD3 R34, P1, PT, R16, R8, RZ ;  /* 0x0000000810227210 */ /* 0x000fc60007f3e0ff */
[----:B------:R-:W-:Y:S02]  /*11c840*/  STL [R1+0x6908], R43 ;  /* 0x0069082b01007387 */ /* 0x000fe40000100800 */
[----:B------:R-:W-:Y:S01]  /*11c850*/  IMAD.X R35, R17, 0x1, R7, P1 ;  /* 0x0000000111237824 */ /* 0x000fe200008e0607 */
[----:B------:R-:W-:-:S05]  /*11c860*/  F2FP.SATFINITE.E5M2.F32.PACK_AB_MERGE_C R19, R20, R19, RZ ;  /* 0x000000131413723e */ /* 0x000fca00048060ff */
[----:B------:R4:W-:Y:S01]  /*11c870*/  STL [R1+0x5618], R19 ;  /* 0x0056181301007387 */ /* 0x0009e20000100800 */
[----:B------:R-:W-:-:S03]  /*11c880*/  F2FP.SATFINITE.E5M2.F32.PACK_AB_MERGE_C R20, R44, R40, RZ ;  /* 0x000000282c14723e */ /* 0x000fc600048060ff */
[----:B------:R-:W3:Y:S04]  /*11c890*/  LDL.LU R40, [R1+0x22a0] ;  /* 0x0022a00001287983 */ /* 0x000ee80000300800 */
[----:B------:R0:W-:Y:S01]  /*11c8a0*/  STL.64 [R1+0x28e0], R34 ;  /* 0x0028e02201007387 */ /* 0x0001e20000100a00 */
[----:B----4-:R-:W-:-:S03]  /*11c8b0*/  F2FP.SATFINITE.E5M2.F32.PACK_AB_MERGE_C R19, R49, R48, RZ ;  /* 0x000000303113723e */ /* 0x010fc600048060ff */
[----:B------:R-:W-:Y:S04]  /*11c8c0*/  STL [R1+0x82c], R20 ;  /* 0x00082c1401007387 */ /* 0x000fe80000100800 */
[----:B------:R-:W3:Y:S01]  /*11c8d0*/  LDL.LU R44, [R1+0x22a4] ;  /* 0x0022a400012c7983 */ /* 0x000ee20000300800 */
[----:B0-----:R-:W-:-:S03]  /*11c8e0*/  IADD3 R34, P1, PT, R16, R5, RZ ;  /* 0x0000000510227210 */ /* 0x001fc60007f3e0ff */
[----:B------:R0:W-:Y:S02]  /*11c8f0*/  STL [R1+0x561c], R19 ;  /* 0x00561c1301007387 */ /* 0x0001e40000100800 */
[----:B------:R-:W-:Y:S01]  /*11c900*/  IMAD.X R35, R17, 0x1, R41, P1 ;  /* 0x0000000111237824 */ /* 0x000fe200008e0629 */
[----:B0-----:R-:W-:Y:S02]  /*11c910*/  F2FP.SATFINITE.E5M2.F32.PACK_AB_MERGE_C R19, R18, R54, RZ ;  /* 0x000000361213723e */ /* 0x001fe400048060ff */
[----:B------:R-:W4:Y:S04]  /*11c920*/  LDL.LU R54, [R1+0x22a8] ;  /* 0x0022a80001367983 */ /* 0x000f280000300800 */
[----:B------:R-:W4:Y:S04]  /*11c930*/  LDL.LU R18, [R1+0x22ac] ;  /* 0x0022ac0001127983 */ /* 0x000f280000300800 */
[----:B------:R-:W-:Y:S04]  /*11c940*/  STL.64 [R1+0x28d8], R34 ;  /* 0x0028d82201007387 */ /* 0x000fe80000100a00 */
[----:B------:R0:W-:Y:S04]  /*11c950*/  STL [R1+0x7a0], R19 ;  /* 0x0007a01301007387 */ /* 0x0001e80000100800 */
[----:B------:R-:W4:Y:S04]  /*11c960*/  LDL.LU R48, [R1+0x2280] ;  /* 0x0022800001307983 */ /* 0x000f280000300800 */
[----:B------:R-:W4:Y:S01]  /*11c970*/  LDL.LU R49, [R1+0x2284] ;  /* 0x0022840001317983 */ /* 0x000f220000300800 */
[----:B0-----:R-:W-:-:S05]  /*11c980*/  F2FP.SATFINITE.E5M2.F32.PACK_AB_MERGE_C R19, R52, R50, RZ ;  /* 0x000000323413723e */ /* 0x001fca00048060ff */
[----:B------:R2:W-:Y:S04]  /*11c990*/  STL [R1+0x562c], R19 ;  /* 0x00562c1301007387 */ /* 0x0005e80000100800 */
[----:B------:R-:W4:Y:S04]  /*11c9a0*/  LDL.LU R50, [R1+0x2288] ;  /* 0x0022880001327983 */ /* 0x000f280000300800 */
[----:B------:R-:W4:Y:S01]  /*11c9b0*/  LDL.LU R52, [R1+0x228c] ;  /* 0x00228c0001347983 */ /* 0x000f220000300800 */
[----:B------:R-:W-:-:S05]  /*11c9c0*/  IADD3 R34, P1, PT, R16, R4, RZ ;  /* 0x0000000410227210 */ /* 0x000fca0007f3e0ff */
[----:B------:R-:W-:Y:S01]  /*11c9d0*/  IMAD.X R35, R17, 0x1, R3, P1 ;  /* 0x0000000111237824 */ /* 0x000fe200008e0603 */
[----:B------:R-:W-:Y:S02]  /*11c9e0*/  IADD3 R20, P1, PT, R16, R13, RZ ;  /* 0x0000000d10147210 */ /* 0x000fe40007f3e0ff */
[----:B--2---:R-:W-:-:S03]  /*11c9f0*/  F2FP.SATFINITE.E5M2.F32.PACK_AB_MERGE_C R19, R23, R21, RZ ;  /* 0x000000151713723e */ /* 0x004fc600048060ff */
[----:B------:R-:W-:Y:S01]  /*11ca00*/  IMAD.X R21, R17, 0x1, R14, P1 ;  /* 0x0000000111157824 */ /* 0x000fe200008e060e */
[----:B------:R-:W-:-:S05]  /*11ca10*/  F2FP.SATFINITE.E5M2.F32.PACK_AB_MERGE_C R24, R25, R24, RZ ;  /* 0x000000181918723e */ /* 0x000fca00048060ff */
[----:B------:R0:W-:Y:S04]  /*11ca20*/  STL [R1+0x699c], R24 ;  /* 0x00699c1801007387 */ /* 0x0001e80000100800 */
[----:B------:R-:W-:Y:S04]  /*11ca30*/  STL.64 [R1+0x28d0], R34 ;  /* 0x0028d02201007387 */ /* 0x000fe80000100a00 */
[----:B------:R2:W-:Y:S04]  /*11ca40*/  STL [R1+0x684], R19 ;  /* 0x0006841301007387 */ /* 0x0005e80000100800 */
[----:B0-----:R-:W4:Y:S04]  /*11ca50*/  LDL R24, [R1+0x1c] ;  /* 0x00001c0001187983 */ /* 0x001f280000100800 */
[----:B------:R0:W-:Y:S01]  /*11ca60*/  STL.64 [R1+0x28c8], R20 ;  /* 0x0028c81401007387 */ /* 0x0001e20000100a00 */
[----:B------:R-:W-:-:S02]  /*11ca70*/  F2FP.SATFINITE.E5M2.F32.PACK_AB_MERGE_C R23, R30, R26, RZ ;  /* 0x0000001a1e17723e */ /* 0x000fc400048060ff */
[----:B--2---:R-:W-:Y:S02]  /*11ca80*/  F2FP.SATFINITE.E5M2.F32.PACK_AB_MERGE_C R19, R32, R31, RZ ;  /* 0x0000001f2013723e */ /* 0x004fe400048060ff */
[----:B0-----:R-:W-:Y:S01]  /*11ca90*/  IADD3 R20, P1, PT, R16, R2, RZ ;  /* 0x0000000210147210 */ /* 0x001fe20007f3e0ff */
[----:B------:R-:W-:Y:S04]  /*11caa0*/  STL [R1+0x658], R23 ;  /* 0x0006581701007387 */ /* 0x000fe80000100800 */
[----:B------:R-:W-:Y:S01]  /*11cab0*/  IMAD.X R21, R17, 0x1, R0, P1 ;  /* 0x0000000111157824 */ /* 0x000fe200008e0600 */
[----:B------:R0:W-:Y:S04]  /*11cac0*/  STL [R1+0x5648], R19 ;  /* 0x0056481301007387 */ /* 0x0001e80000100800 */
[----:B------:R2:W-:Y:S04]  /*11cad0*/  STL.64 [R1+0x28c0], R20 ;  /* 0x0028c01401007387 */ /* 0x0005e80000100a00 */
[----:B------:R-:W4:Y:S01]  /*11cae0*/  LDL.LU R39, [R1+0x2260] ;  /* 0x0022600001277983 */ /* 0x000f220000300800 */
[----:B0-----:R-:W-:-:S02]  /*11caf0*/  F2FP.SATFINITE.E5M2.F32.PACK_AB_MERGE_C R19, R61, R59, RZ ;  /* 0x0000003b3d13723e */ /* 0x001fc400048060ff */
[----:B--2---:R-:W-:-:S05]  /*11cb00*/  F2FP.SATFINITE.E5M2.F32.PACK_AB_MERGE_C R20, R36, R33, RZ ;  /* 0x000000212414723e */ /* 0x004fca00048060ff */
[----:B------:R0:W-:Y:S04]  /*11cb10*/  STL [R1+0x644], R20 ;  /* 0x0006441401007387 */ /* 0x0001e80000100800 */
[----:B------:R-:W2:Y:S04]  /*11cb20*/  LDL.LU R42, [R1+0x2264] ;  /* 0x00226400012a7983 */ /* 0x000ea80000300800 */
[----:B------:R-:W-:Y:S04]  /*11cb30*/  STL [R1+0x63c], R19 ;  /* 0x00063c1301007387 */ /* 0x000fe80000100800 */
[----:B------:R-:W2:Y:S04]  /*11cb40*/  LDL.LU R59, [R1+0x2268] ;  /* 0x00226800013b7983 */ /* 0x000ea80000300800 */
[----:B------:R-:W2:Y:S01]  /*11cb50*/  LDL.LU R61, [R1+0x226c] ;  /* 0x00226c00013d7983 */ /* 0x000ea20000300800 */
[----:B0-----:R-:W-:-:S03]  /*11cb60*/  IADD3 R20, P1, PT, R16, R56, RZ ;  /* 0x0000003810147210 */ /* 0x001fc60007f3e0ff */
[----:B------:R-:W2:Y:S02]  /*11cb70*/  LDL.LU R31, [R1+0x1490] ;  /* 0x00149000011f7983 */ /* 0x000ea40000300800 */
[----:B------:R-:W-:Y:S02]  /*11cb80*/  IMAD.X R21, R17, 0x1, R22, P1 ;  /* 0x0000000111157824 */ /* 0x000fe400008e0616 */
[----:B------:R-:W2:Y:S04]  /*11cb90*/  LDL.LU R32, [R1+0x1494] ;  /* 0x0014940001207983 */ /* 0x000ea80000300800 */
[----:B------:R0:W-:Y:S02]  /*11cba0*/  STL.64 [R1+0x28a8], R20 ;  /* 0x0028a81401007387 */ /* 0x0001e40000100a00 */
[----:B0-----:R-:W-:-:S02]  /*11cbb0*/  IADD3 R20, P1, PT, R16, R53, RZ ;  /* 0x0000003510147210 */ /* 0x001fc40007f3e0ff */
[----:B---3--:R-:W-:-:S03]  /*11cbc0*/  F2FP.SATFINITE.E5M2.F32.PACK_AB_MERGE_C R19, R44, R40, RZ ;  /* 0x000000282c13723e */ /* 0x008fc600048060ff */
[----:B------:R-:W-:Y:S02]  /*11cbd0*/  IMAD.X R21, R17, 0x1, R29, P1 ;  /* 0x0000000111157824 */ /* 0x000fe400008e061d */
[----:B------:R4:W-:Y:S04]  /*11cbe0*/  STL [R1+0x61c], R19 ;  /* 0x00061c1301007387 */ /* 0x0009e80000100800 */
[----:B------:R-:W3:Y:S04]  /*11cbf0*/  LDL.LU R33, [R1+0x1498] ;  /* 0x0014980001217983 */ /* 0x000ee80000300800 */
[----:B------:R-:W3:Y:S01]  /*11cc00*/  LDL.LU R36, [R1+0x149c] ;  /* 0x00149c0001247983 */ /* 0x000ee20000300800 */
[----:B----4-:R-:W-:-:S03]  /*11cc10*/  F2FP.SATFINITE.E5M2.F32.PACK_AB_MERGE_C R19, R18, R54, RZ ;  /* 0x000000361213723e */ /* 0x010fc600048060ff */
[----:B------:R-:W4:Y:S04]  /*11cc20*/  LDL.LU R54, [R1+0x2240] ;  /* 0x0022400001367983 */ /* 0x000f280000300800 */
[----:B------:R-:W4:Y:S04]  /*11cc30*/  LDL.LU R18, [R1+0x2244] ;  /* 0x0022440001127983 */ /* 0x000f280000300800 */
[----:B------:R0:W-:Y:S04]  /*11cc40*/  STL [R1+0x5660], R19 ;  /* 0x0056601301007387 */ /* 0x0001e80000100800 */
[----:B------:R1:W-:Y:S04]  /*11cc50*/  STL.64 [R1+0x28a0], R20 ;  /* 0x0028a01401007387 */ /* 0x0003e80000100a00 */
[----:B------:R-:W4:Y:S01]  /*11cc60*/  LDL.LU R34, [R1+0x2248] ;  /* 0x0022480001227983 */ /* 0x000f220000300800 */
[----:B0-----:R-:W-:-:S05]  /*11cc70*/  F2FP.SATFINITE.E5M2.F32.PACK_AB_MERGE_C R19, R49, R48, RZ ;  /* 0x000000303113723e */ /* 0x001fca00048060ff */
[----:B------:R0:W-:Y:S01]  /*11cc80*/  STL [R1+0x5f4], R19 ;  /* 0x0005f41301007387 */ /* 0x0001e20000100800 */
[----:B-1----:R-:W-:-:S03]  /*11cc90*/  F2FP.SATFINITE.E5M2.F32.PACK_AB_MERGE_C R20, R52, R50, RZ ;  /* 0x000000323414723e */ /* 0x002fc600048060ff */
[----:B0-----:R-:W4:Y:S01]  /*11cca0*/  LDL.LU R19, [R1+0x224c] ;  /* 0x00224c0001137983 */ /* 0x001f220000300800 */
[----:B------:R-:W-:-:S03]  /*11ccb0*/  IADD3 R46, P1, PT, R16, R60, RZ ;  /* 0x0000003c102e7210 */ /* 0x000fc60007f3e0ff */
[----:B------:R0:W-:Y:S02]  /*11ccc0*/  STL [R1+0x565c], R20 ;  /* 0x00565c1401007387 */ /* 0x0001e40000100800 */
[----:B------:R-:W-:Y:S02]  /*11ccd0*/  IMAD.X R47, R17, 0x1, R15, P1 ;  /* 0x00000001112f7824 */ /* 0x000fe400008e060f */
        /* <DEDUP_REMOVED lines=14> */
[----:B--2---:R-:W-:-:S05]  /*11cdc0*/  F2FP.SATFINITE.E5M2.F32.PACK_AB_MERGE_C R39, R42, R39, RZ ;  /* 0x000000272a27723e */ /* 0x004fca00048060ff */
[----:B------:R-:W-:Y:S01]  /*11cdd0*/  STL [R1+0x5ac], R39 ;  /* 0x0005ac2701007387 */ /* 0x000fe20000100800 */
[----:B------:R-:W-:-:S05]  /*11cde0*/  F2FP.SATFINITE.E5M2.F32.PACK_AB_MERGE_C R35, R61, R59, RZ ;  /* 0x0000003b3d23723e */ /* 0x000fca00048060ff */
[----:B------:R0:W-:Y:S04]  /*11cdf0*/  STL [R1+0x5634], R35 ;  /* 0x0056342301007387 */ /* 0x0001e80000100800 */
[----:B------:R-:W2:Y:S04]  /*11ce00*/  LDL.LU R59, [R1+0x21c0] ;  /* 0x0021c000013b7983 */ /* 0x000ea80000300800 */
[----:B------:R-:W2:Y:S01]  /*11ce10*/  LDL.LU R61, [R1+0x21c4] ;  /* 0x0021c400013d7983 */ /* 0x000ea20000300800 */
[----:B------:R-:W-:Y:S02]  /*11ce20*/  IADD3 R42, P1, PT, R16, R51, RZ ;  /* 0x00000033102a7210 */ /* 0x000fe40007f3e0ff */
[----:B0-----:R-:W-:-:S03]  /*11ce30*/  F2FP.SATFINITE.E5M2.F32.PACK_AB_MERGE_C R35, R32, R31, RZ ;  /* 0x0000001f2023723e */ /* 0x001fc600048060ff */
[----:B------:R-:W-:Y:S01]  /*11ce40*/  IMAD.X R43, R17, 0x1, R57, P1 ;  /* 0x00000001112b7824 */ /* 0x000fe200008e0639 */
[----:B------:R-:W-:-:S04]  /*11ce50*/  IADD3 R32, P1, PT, R16, R24, RZ ;  /* 0x0000001810207210 */ /* 0x000fc80007f3e0ff */
[----:B------:R-:W-:Y:S04]  /*11ce60*/  STL.64 [R1+0x2880], R42 ;  /* 0x0028802a01007387 */ /* 0x000fe80000100a00 */
[----:B------:R-:W-:Y:S01]  /*11ce70*/  STL [R1+0x228], R35 ;  /* 0x0002282301007387 */ /* 0x000fe20000100800 */
[----:B---3--:R-:W-:-:S05]  /*11ce80*/  F2FP.SATFINITE.E5M2.F32.PACK_AB_MERGE_C R31, R36, R33, RZ ;  /* 0x00000021241f723e */ /* 0x008fca00048060ff */
[----:B------:R0:W-:Y:S01]  /*11ce90*/  STL [R1+0x5658], R31 ;  /* 0x0056581f01007387 */ /* 0x0001e20000100800 */
[----:B----4-:R-:W-:-:S03]  /*11cea0*/  F2FP.SATFINITE.E5M2.F32.PACK_AB_MERGE_C R18, R18, R54, RZ ;  /* 0x000000361212723e */ /* 0x010fc600048060ff */
[----:B0-----:R-:W3:Y:S01]  /*11ceb0*/  LDL.LU R31, [R1+0x21c8] ;  /* 0x0021c800011f7983 */ /* 0x001ee20000300800 */
[----:B------:R-:W-:Y:S01]  /*11cec0*/  F2FP.SATFINITE.E5M2.F32.PACK_AB_MERGE_C R19, R19, R34, RZ ;  /* 0x000000221313723e */ /* 0x000fe200048060ff */
[----:B------:R-:W-:Y:S01]  /*11ced0*/  IMAD.X R33, R17, 0x1, R47, P1 ;  /* 0x0000000111217824 */ /* 0x000fe200008e062f */
[----:B------:R-:W-:-:S04]  /*11cee0*/  IADD3 R34, P1, PT, R16, R28, RZ ;  /* 0x0000001c10227210 */ /* 0x000fc80007f3e0ff */
[----:B------:R0:W-:Y:S01]  /*11cef0*/  STL.64 [R1+0x2878], R32 ;  /* 0x0028782001007387 */ /* 0x0001e20000100a00 */
[----:B------:R-:W-:-:S03]  /*11cf00*/  IMAD.X R35, R17, 0x1, R55, P1 ;  /* 0x0000000111237824 */ /* 0x000fc600008e0637 */
[----:B0-----:R-:W3:Y:S04]  /*11cf10*/  LDL.LU R32, [R1+0x21cc] ;  /* 0x0021cc0001207983 */ /* 0x001ee80000300800 */
[----:B------:R0:W-:Y:S04]  /*11cf20*/  STL [R1+0x54b4], R18 ;  /* 0x0054b41201007387 */ /* 0x0001e80000100800 */
[----:B------:R-:W4:Y:S04]  /*11cf30*/  LDL.LU R33, [R1+0x21a0] ;  /* 0x0021a00001217983 */ /* 0x000f280000300800 */
[----:B------:R-:W4:Y:S04]  /*11cf40*/  LDL.LU R36, [R1+0x21a4] ;  /* 0x0021a40001247983 */ /* 0x000f280000300800 */
[----:B------:R-:W4:Y:S04]  /*11cf50*/  LDL.LU R54, [R1+0x21a8] ;  /* 0x0021a80001367983 */ /* 0x000f280000300800 */
[----:B0-----:R-:W4:Y:S04]  /*11cf60*/  LDL.LU R18, [R1+0x21ac] ;  /* 0x0021ac0001127983 */ /* 0x001f280000300800 */
[----:B------:R0:W-:Y:S04]  /*11cf70*/  STL [R1+0x54d0], R19 ;  /* 0x0054d01301007387 */ /* 0x0001e80000100800 */
[----:B------:R1:W-:Y:S01]  /*11cf80*/  STL.64 [R1+0x2870], R34 ;  /* 0x0028702201007387 */ /* 0x0003e20000100a00 */
[----:B0-----:R-:W-:-:S02]  /*11cf90*/  F2FP.SATFINITE.E5M2.F32.PACK_AB_MERGE_C R19, R25, R23, RZ ;  /* 0x000000171913723e */ /* 0x001fc400048060ff */
        /* <DEDUP_REMOVED lines=9> */
[----:B------:R-:W-:Y:S04]  /*11d030*/  STL [R1+0x535c], R23 ;  /* 0x00535c1701007387 */ /* 0x000fe80000100800 */
[----:B------:R-:W-:Y:S01]  /*11d040*/  IMAD.X R21, R17, 0x1, R45, P1 ;  /* 0x0000000111157824 */ /* 0x000fe200008e062d */
[----:B------:R0:W-:Y:S04]  /*11d050*/  STL [R1+0x5374], R19 ;  /* 0x0053741301007387 */ /* 0x0001e80000100800 */
[----:B------:R1:W-:Y:S04]  /*11d060*/  STL.64 [R1+0x2860], R20 ;  /* 0x0028601401007387 */ /* 0x0003e80000100a00 */
[----:B------:R-:W4:Y:S01]  /*11d070*/  LDL.LU R40, [R1+0x2180] ;  /* 0x0021800001287983 */ /* 0x000f220000300800 */
[----:B0-----:R-:W-:-:S02]  /*11d080*/  F2FP.SATFINITE.E5M2.F32.PACK_AB_MERGE_C R19, R52, R50, RZ ;  /* 0x000000323413723e */ /* 0x001fc400048060ff */
[----:B-1----:R-:W-:-:S05]  /*11d090*/  F2FP.SATFINITE.E5M2.F32.PACK_AB_MERGE_C R20, R49, R48, RZ ;  /* 0x000000303114723e */ /* 0x002fca00048060ff */
[----:B------:R0:W-:Y:S04]  /*11d0a0*/  STL [R1+0x52c0], R20 ;  /* 0x0052c01401007387 */ /* 0x0001e80000100800 */
[----:B------:R-:W4:Y:S04]  /*11d0b0*/  LDL.LU R52, [R1+0x2184] ;  /* 0x0021840001347983 */ /* 0x000f280000300800 */
[----:B------:R-:W-:Y:S04]  /*11d0c0*/  STL [R1+0x52c4], R19 ;  /* 0x0052c41301007387 */ /* 0x000fe80000100800 */
[----:B------:R-:W4:Y:S04]  /*11d0d0*/  LDL.LU R44, [R1+0x2188] ;  /* 0x00218800012c7983 */ /* 0x000f280000300800 */
[----:B------:R-:W4:Y:S01]  /*11d0e0*/  LDL.LU R48, [R1+0x218c] ;  /* 0x00218c0001307983 */ /* 0x000f220000300800 */
[----:B0-----:R-:W-:-:S05]  /*11d0f0*/  IADD3 R20, P1, PT, R16, R9, RZ ;  /* 0x0000000910147210 */ /* 0x001fca0007f3e0ff */
[----:B------:R-:W-:-:S05]  /*11d100*/  IMAD.X R21, R17, 0x1, R11, P1 ;  /* 0x0000000111157824 */ /* 0x000fca00008e060b */
[----:B------:R0:W-:Y:S02]  /*11d110*/  STL.64 [R1+0x2858], R20 ;  /* 0x0028581401007387 */ /* 0x0001e40000100a00 */
[----:B0-----:R-:W-:Y:S02]  /*11d120*/  IADD3 R20, P1, PT, R16, R10, RZ ;  /* 0x0000000a10147210 */ /* 0x001fe40007f3e0ff */
[----:B--2---:R-:W-:-:S03]  /*11d130*/  F2FP.SATFINITE.E5M2.F32.PACK_AB_MERGE_C R19, R61, R59, RZ ;  /* 0x0000003b3d13723e */ /* 0x004fc600048060ff */
[----:B------:R-:W-:Y:S02]  /*11d140*/  IMAD.X R21, R17, 0x1, R12, P1 ;  /* 0x0000000111157824 */ /* 0x000fe400008e060c */
[----:B------:R-:W-:Y:S04]  /*11d150*/  STL [R1+0x51f4], R19 ;  /* 0x0051f41301007387 */ /* 0x000fe80000100800 */
[----:B------:R-:W2:Y:S04]  /*11d160*/  LDL.LU R49, [R1+0x2160] ;  /* 0x0021600001317983 */ /* 0x000ea80000300800 */
[----:B------:R-:W2:Y:S04]  /*11d170*/  LDL.LU R50, [R1+0x2164] ;  /* 0x0021640001327983 */ /* 0x000ea80000300800 */
[----:B------:R-:W2:Y:S04]  /*11d180*/  LDL.LU R59, [R1+0x2168] ;  /* 0x00216800013b7983 */ /* 0x000ea80000300800 */
[----:B------:R0:W-:Y:S04]  /*11d190*/  STL.64 [R1+0x2850], R20 ;  /* 0x0028501401007387 */ /* 0x0001e80000100a00 */
[----:B------:R-:W2:Y:S01]  /*11d1a0*/  LDL.LU R61, [R1+0x216c] ;  /* 0x00216c00013d7983 */ /* 0x000ea20000300800 */
[----:B------:R-:W-:Y:S01]  /*11d1b0*/  VIADD R16, R16, UR5 ;  /* 0x0000000510107c36 */ /* 0x000fe20008000000 */
[----:B------:R-:W1:Y:S04]  /*11d1c0*/  LDCU UR5, c[0x0][0x3b8] ;  /* 0x00007700ff0577ac */ /* 0x000e680008000800 */
[----:B0-----:R-:W-:-:S02]  /*11d1d0*/  IADD3 R20, P1, PT, R16, R6, RZ ;  /* 0x0000000610147210 */ /* 0x001fc40007f3e0ff */
[----:B---3--:R-:W-:-:S05]  /*11d1e0*/  F2FP.SATFINITE.E5M2.F32.PACK_AB_MERGE_C R17, R32, R31, RZ ;  /* 0x0000001f2011723e */ /* 0x008fca00048060ff */
[----:B------:R0:W-:Y:S01]  /*11d1f0*/  STL [R1+0x5200], R17 ;  /* 0x0052001101007387 */ /* 0x0001e20000100800 */
[----:B----4-:R-:W-:-:S05]  /*11d200*/  F2FP.SATFINITE.E5M2.F32.PACK_AB_MERGE_C R19, R36, R33, RZ ;  /* 0x000000212413723e */ /* 0x010fca00048060ff */
[----:B------:R-:W-:Y:S01]  /*11d210*/  STL [R1+0x5164], R19 ;  /* 0x0051641301007387 */ /* 0x000fe20000100800 */
[----:B0-----:R-:W-:-:S03]  /*11d220*/  F2FP.SATFINITE.E5M2.F32.PACK_AB_MERGE_C R17, R18, R54, RZ ;  /* 0x000000361211723e */ /* 0x001fc600048060ff */
[----:B------:R-:W3:Y:S04]  /*11d230*/  LDL.LU R26, [R1+0x2140] ;  /* 0x00214000011a7983 */ /* 0x000ee80000300800 */
[----:B------:R-:W3:Y:S04]  /*11d240*/  LDL.LU R30, [R1+0x2144] ;  /* 0x00214400011e7983 */ /* 0x000ee80000300800 */
[----:B------:R0:W-:Y:S04]  /*11d250*/  STL [R1+0x517c], R17 ;  /* 0x00517c1101007387 */ /* 0x0001e80000100800 */
[----:B------:R-:W4:Y:S04]  /*11d260*/  LDL.LU R54, [R1+0x2148] ;  /* 0x0021480001367983 */ /* 0x000f280000300800 */
[----:B------:R-:W4:Y:S01]  /*11d270*/  LDL.LU R18, [R1+0x214c] ;  /* 0x00214c0001127983 */ /* 0x000f220000300800 */
[----:B0-----:R-:W-:-:S03]  /*11d280*/  SHF.R.S32.HI R17, RZ, 0x1f, R16 ;  /* 0x0000001fff117819 */ /* 0x001fc60000011410 */
[----:B------:R-:W4:Y:S02]  /*11d290*/  LDL.LU R19, [R1+0x2130] ;  /* 0x0021300001137983 */ /* 0x000f240000300800 */
[----:B------:R-:W-:-:S05]  /*11d2a0*/  IMAD.X R21, R17, 0x1, R38, P1 ;  /* 0x0000000111157824 */ /* 0x000fca00008e0626 */
[----:B------:R0:W-:Y:S04]  /*11d2b0*/  STL.64 [R1+0x2848], R20 ;  /* 0x0028481401007387 */ /* 0x0001e80000100a00 */
[----:B0-----:R-:W4:Y:S04]  /*11d2c0*/  LDL.LU R20, [R1+0x2134] ;  /* 0x0021340001147983 */ /* 0x001f280000300800 */
[----:B------:R-:W4:Y:S04]  /*11d2d0*/  LDL.LU R21, [R1+0x2138] ;  /* 0x0021380001157983 */ /* 0x000f280000300800 */
[----:B------:R-:W4:Y:S04]  /*11d2e0*/  LDL.LU R23, [R1+0x213c] ;  /* 0x00213c0001177983 */ /* 0x000f280000300800 */
[----:B------:R-:W4:Y:S04]  /*11d2f0*/  LDL.LU R25, [R1+0x2110] ;  /* 0x0021100001197983 */ /* 0x000f280000300800 */
[----:B------:R-:W4:Y:S04]  /*11d300*/  LDL.LU R31, [R1+0x2114] ;  /* 0x00211400011f7983 */ /* 0x000f280000300800 */
[----:B------:R-:W4:Y:S04]  /*11d310*/  LDL.LU R32, [R1+0x2118] ;  /* 0x0021180001207983 */ /* 0x000f280000300800 */
[----:B------:R-:W4:Y:S01]  /*11d320*/  LDL.LU R36, [R1+0x211c] ;  /* 0x00211c0001247983 */ /* 0x000f220000300800 */
[----:B------:R-:W-:-:S05]  /*11d330*/  F2FP.SATFINITE.E5M2.F32.PACK_AB_MERGE_C R52, R52, R40, RZ ;  /* 0x000000283434723e */ /* 0x000fca00048060ff */
[----:B------:R-:W-:Y:S04]  /*11d340*/  STL [R1+0x6910], R52 ;  /* 0x0069103401007387 */ /* 0x000fe80000100800 */
[----:B------:R-:W4:Y:S04]  /*11d350*/  LDL.LU R33, [R1+0x20f0] ;  /* 0x0020f00001217983 */ /* 0x000f280000300800 */
[----:B------:R-:W4:Y:S01]  /*11d360*/  LDL.LU R40, [R1+0x20f4] ;  /* 0x0020f40001287983 */ /* 0x000f220000300800 */
[----:B------:R-:W-:-:S05]  /*11d370*/  F2FP.SATFINITE.E5M2.F32.PACK_AB_MERGE_C R34, R48, R44, RZ ;  /* 0x0000002c3022723e */ /* 0x000fca00048060ff */
[----:B------:R0:W-:Y:S04]  /*11d380*/  STL [R1+0x8a4], R34 ;  /* 0x0008a42201007387 */ /* 0x0001e80000100800 */
[----:B------:R-:W4:Y:S04]  /*11d390*/  LDL.LU R44, [R1+0x20f8] ;  /* 0x0020f800012c7983 */ /* 0x000f280000300800 */
[----:B------:R-:W4:Y:S01]  /*11d3a0*/  LDL.LU R48, [R1+0x20fc] ;  /* 0x0020fc0001307983 */ /* 0x000f220000300800 */
[----:B0-----:R-:W-:-:S05]  /*11d3b0*/  IADD3 R34, P1, PT, R16, R8, RZ ;  /* 0x0000000810227210 */ /* 0x001fca0007f3e0ff */
[----:B------:R-:W-:-:S05]  /*11d3c0*/  IMAD.X R35, R17, 0x1, R7, P1 ;  /* 0x0000000111237824 */ /* 0x000fca00008e0607 */
[----:B------:R2:W-:Y:S02]  /*11d3d0*/  STL.64 [R1+0x2840], R34 ;  /* 0x0028402201007387 */ /* 0x0005e40000100a00 */
[----:B--2---:R-:W-:-:S05]  /*11d3e0*/  F2FP.SATFINITE.E5M2.F32.PACK_AB_MERGE_C R35, R50, R49, RZ ;  /* 0x000000313223723e */ /* 0x004fca00048060ff */
[----:B------:R-:W-:Y:S04]  /*11d3f0*/  STL [R1+0x6954], R35 ;  /* 0x0069542301007387 */ /* 0x000fe80000100800 */
[----:B------:R-:W2:Y:S01]  /*11d400*/  LDL.LU R49, [R1+0x20d0] ;  /* 0x0020d00001317983 */ /* 0x000ea20000300800 */
[----:B------:R-:W-:-:S03]  /*11d410*/  F2FP.SATFINITE.E5M2.F32.PACK_AB_MERGE_C R34, R61, R59, RZ ;  /* 0x0000003b3d22723e */ /* 0x000fc600048060ff */
[----:B------:R-:W2:Y:S04]  /*11d420*/  LDL.LU R50, [R1+0x20d4] ;  /* 0x0020d40001327983 */ /* 0x000ea80000300800 */
[----:B------:R0:W-:Y:S04]  /*11d430*/  STL [R1+0x800], R34 ;  /* 0x0008002201007387 */ /* 0x0001e80000100800 */
[----:B------:R-:W2:Y:S04]  /*11d440*/  LDL.LU R59, [R1+0x20d8] ;  /* 0x0020d800013b7983 */ /* 0x000ea80000300800 */
[----:B------:R-:W2:Y:S01]  /*11d450*/  LDL.LU R61, [R1+0x20dc] ;  /* 0x0020dc00013d7983 */ /* 0x000ea20000300800 */
[----:B0-----:R-:W-:-:S05]  /*11d460*/  IADD3 R34, P1, PT, R16, R5, RZ ;  /* 0x0000000510227210 */ /* 0x001fca0007f3e0ff */
[----:B------:R-:W-:Y:S01]  /*11d470*/  IMAD.X R35, R17, 0x1, R41, P1 ;  /* 0x0000000111237824 */ /* 0x000fe200008e0629 */
[----:B---3--:R-:W-:Y:S02]  /*11d480*/  F2FP.SATFINITE.E5M2.F32.PACK_AB_MERGE_C R30, R30, R26, RZ ;  /* 0x0000001a1e1e723e */ /* 0x008fe400048060ff */
[----:B------:R-:W3:Y:S04]  /*11d490*/  LDL.LU R26, [R1+0x20b0] ;  /* 0x0020b000011a7983 */ /* 0x000ee80000300800 */
[----:B------:R0:W-:Y:S01]  /*11d4a0*/  STL.64 [R1+0x2838], R34 ;  /* 0x0028382201007387 */ /* 0x0001e20000100a00 */
[----:B----4-:R-:W-:-:S03]  /*11d4b0*/  F2FP.SATFINITE.E5M2.F32.PACK_AB_MERGE_C R18, R18, R54, RZ ;  /* 0x000000361212723e */ /* 0x010fc600048060ff */
[----:B------:R4:W-:Y:S01]  /*11d4c0*/  STL [R1+0x678], R30 ;  /* 0x0006781e01007387 */ /* 0x0009e20000100800 */
[----:B0-----:R-:W-:-:S03]  /*11d4d0*/  IADD3 R34, P1, PT, R16, R4, RZ ;  /* 0x0000000410227210 */ /* 0x001fc60007f3e0ff */
[----:B----4-:R-:W3:Y:S02]  /*11d4e0*/  LDL.LU R30, [R1+0x20b4] ;  /* 0x0020b400011e7983 */ /* 0x010ee40000300800 */
[----:B------:R-:W-:Y:S02]  /*11d4f0*/  IMAD.X R35, R17, 0x1, R3, P1 ;  /* 0x0000000111237824 */ /* 0x000fe400008e0603 */
[----:B------:R0:W-:Y:S04]  /*11d500*/  STL [R1+0x680], R18 ;  /* 0x0006801201007387 */ /* 0x0001e80000100800 */
[----:B------:R-:W4:Y:S04]  /*11d510*/  LDL.LU R54, [R1+0x20b8] ;  /* 0x0020b80001367983 */ /* 0x000f280000300800 */
[----:B0-----:R-:W4:Y:S04]  /*11d520*/  LDL.LU R18, [R1+0x20bc] ;  /* 0x0020bc0001127983 */ /* 0x001f280000300800 */
[----:B------:R0:W-:Y:S02]  /*11d530*/  STL.64 [R1+0x2830], R34 ;  /* 0x0028302201007387 */ /* 0x0001e40000100a00 */
[----:B0-----:R-:W-:-:S02]  /*11d540*/  F2FP.SATFINITE.E5M2.F32.PACK_AB_MERGE_C R34, R20, R19, RZ ;  /* 0x000000131422723e */ /* 0x001fc400048060ff */
[----:B------:R-:W-:Y:S02]  /*11d550*/  IADD3 R20, P1, PT, R16, R13, RZ ;  /* 0x0000000d10147210 */ /* 0x000fe40007f3e0ff */
[----:B------:R-:W-:-:S03]  /*11d560*/  F2FP.SATFINITE.E5M2.F32.PACK_AB_MERGE_C R19, R23, R21, RZ ;  /* 0x000000151713723e */ /* 0x000fc600048060ff */
[----:B------:R-:W-:Y:S01]  /*11d570*/  IMAD.X R21, R17, 0x1, R14, P1 ;  /* 0x0000000111157824 */ /* 0x000fe200008e060e */
[----:B------:R-:W-:Y:S01]  /*11d580*/  STL [R1+0x65c], R34 ;  /* 0x00065c2201007387 */ /* 0x000fe20000100800 */
[----:B------:R-:W-:-:S03]  /*11d590*/  F2FP.SATFINITE.E5M2.F32.PACK_AB_MERGE_C R23, R31, R25, RZ ;  /* 0x000000191f17723e */ /* 0x000fc600048060ff */
[----:B------:R0:W-:Y:S04]  /*11d5a0*/  STL [R1+0x664], R19 ;  /* 0x0006641301007387 */ /* 0x0001e80000100800 */
[----:B------:R1:W-:Y:S01]  /*11d5b0*/  STL.64 [R1+0x2828], R20 ;  /* 0x0028281401007387 */ /* 0x0003e20000100a00 */
[----:B0-----:R-:W-:-:S03]  /*11d5c0*/  F2FP.SATFINITE.E5M2.F32.PACK_AB_MERGE_C R19, R36, R32, RZ ;  /* 0x000000202413723e */ /* 0x001fc600048060ff */
[----:B------:R-:W-:Y:S01]  /*11d5d0*/  STL [R1+0x628], R23 ;  /* 0x0006281701007387 */ /* 0x000fe20000100800 */
[----:B-1----:R-:W-:-:S03]  /*11d5e0*/  IADD3 R20, P1, PT, R16, R2, RZ ;  /* 0x0000000210147210 */ /* 0x002fc60007f3e0ff */
[----:B------:R0:W-:Y:S02]  /*11d5f0*/  STL [R1+0x630], R19 ;  /* 0x0006301301007387 */ /* 0x0001e40000100800 */
[----:B------:R-:W-:Y:S02]  /*11d600*/  IMAD.X R21, R17, 0x1, R0, P1 ;  /* 0x0000000111157824 */ /* 0x000fe400008e0600 */
[----:B------:R-:W4:Y:S04]  /*11d610*/  LDL.LU R31, [R1+0x2090] ;  /* 0x00209000011f7983 */ /* 0x000f280000300800 */
[----:B------:R-:W4:Y:S01]  /*11d620*/  LDL.LU R36, [R1+0x2094] ;  /* 0x0020940001247983 */ /* 0x000f220000300800 */
[----:B0-----:R-:W-:-:S03]  /*11d630*/  F2FP.SATFINITE.E5M2.F32.PACK_AB_MERGE_C R19, R40, R33, RZ ;  /* 0x000000212813723e */ /* 0x001fc600048060ff */
[----:B------:R0:W-:Y:S04]  /*11d640*/  STL.64 [R1+0x2820], R20 ;  /* 0x0028201401007387 */ /* 0x0001e80000100a00 */
[----:B------:R-:W4:Y:S04]  /*11d650*/  LDL.LU R32, [R1+0x2098] ;  /* 0x0020980001207983 */ /* 0x000f280000300800 */
[----:B------:R-:W4:Y:S01]  /*11d660*/  LDL.LU R33, [R1+0x209c] ;  /* 0x00209c0001217983 */ /* 0x000f220000300800 */
[----:B0-----:R-:W-:-:S03]  /*11d670*/  F2FP.SATFINITE.E5M2.F32.PACK_AB_MERGE_C R20, R48, R44, RZ ;  /* 0x0000002c3014723e */ /* 0x001fc600048060ff */
[----:B------:R0:W-:Y:S04]  /*11d680*/  STL [R1+0x610], R19 ;  /* 0x0006101301007387 */ /* 0x0001e80000100800 */
[----:B0-----:R-:W4:Y:S04]  /*11d690*/  LDL.LU R19, [R1+0x1450] ;  /* 0x0014500001137983 */ /* 0x001f280000300800 */
[----:B------:R-:W4:Y:S04]  /*11d6a0*/  LDL.LU R40, [R1+0x1454] ;  /* 0x0014540001287983 */ /* 0x000f280000300800 */
[----:B------:R0:W-:Y:S04]  /*11d6b0*/  STL [R1+0x604], R20 ;  /* 0x0006041401007387 */ /* 0x0001e80000100800 */
[----:B------:R-:W4:Y:S04]  /*11d6c0*/  LDL.LU R44, [R1+0x1458] ;  /* 0x00145800012c7983 */ /* 0x000f280000300800 */
[----:B------:R-:W4:Y:S01]  /*11d6d0*/  LDL.LU R48, [R1+0x145c] ;  /* 0x00145c0001307983 */ /* 0x000f220000300800 */
[----:B0-----:R-:W-:-:S05]  /*11d6e0*/  IADD3 R20, P1, PT, R16, R56, RZ ;  /* 0x0000003810147210 */ /* 0x001fca0007f3e0ff */
[----:B------:R-:W-:-:S05]  /*11d6f0*/  IMAD.X R21, R17, 0x1, R22, P1 ;  /* 0x0000000111157824 */ /* 0x000fca00008e0616 */
[----:B------:R2:W-:Y:S02]  /*11d700*/  STL.64 [R1+0x2818], R20 ;  /* 0x0028181401007387 */ /* 0x0005e40000100a00 */
[----:B--2---:R-:W-:Y:S02]  /*11d710*/  F2FP.SATFINITE.E5M2.F32.PACK_AB_MERGE_C R21, R50, R49, RZ ;  /* 0x000000313215723e */ /* 0x004fe400048060ff */
[----:B------:R-:W2:Y:S01]  /*11d720*/  LDL.LU R49, [R1+0x2070] ;  /* 0x0020700001317983 */ /* 0x000ea20000300800 */
[----:B------:R-:W-:-:S03]  /*11d730*/  F2FP.SATFINITE.E5M2.F32.PACK_AB_MERGE_C R20, R61, R59, RZ ;  /* 0x0000003b3d14723e */ /* 0x000fc600048060ff */
[----:B------:R-:W-:Y:S04]  /*11d740*/  STL [R1+0x5c0], R21 ;  /* 0x0005c01501007387 */ /* 0x000fe80000100800 */
[----:B------:R-:W2:Y:S04]  /*11d750*/  LDL.LU R50, [R1+0x2074] ;  /* 0x0020740001327983 */ /* 0x000ea80000300800 */
[----:B------:R0:W-:Y:S04]  /*11d760*/  STL [R1+0x5f0], R20 ;  /* 0x0005f01401007387 */ /* 0x0001e80000100800 */
[----:B------:R-:W2:Y:S04]  /*11d770*/  LDL.LU R59, [R1+0x2078] ;  /* 0x00207800013b7983 */ /* 0x000ea80000300800 */
[----:B------:R-:W2:Y:S01]  /*11d780*/  LDL.LU R61, [R1+0x207c] ;  /* 0x00207c00013d7983 */ /* 0x000ea20000300800 */
[----:B0-----:R-:W-:-:S05]  /*11d790*/  IADD3 R20, P1, PT, R16, R53, RZ ;  /* 0x0000003510147210 */ /* 0x001fca0007f3e0ff */
[----:B------:R-:W-:-:S05]  /*11d7a0*/  IMAD.X R21, R17, 0x1, R29, P1 ;  /* 0x0000000111157824 */ /* 0x000fca00008e061d */
[----:B------:R0:W-:Y:S01]  /*11d7b0*/  STL.64 [R1+0x2810], R20 ;  /* 0x0028101401007387 */ /* 0x0001e20000100a00 */
[----:B------:R-:W-:-:S03]  /*11d7c0*/  IADD3 R34, P1, PT, R16, R60, RZ ;  /* 0x0000003c10227210 */ /* 0x000fc60007f3e0ff */
[----:B0-----:R-:W2:Y:S02]  /*11d7d0*/  LDL.LU R20, [R1+0x2050] ;  /* 0x0020500001147983 */ /* 0x001ea40000300800 */
[----:B------:R-:W-:Y:S01]  /*11d7e0*/  IMAD.X R35, R17, 0x1, R15, P1 ;  /* 0x0000000111237824 */ /* 0x000fe200008e060f */
[----:B---3--:R-:W-:-:S05]  /*11d7f0*/  F2FP.SATFINITE.E5M2.F32.PACK_AB_MERGE_C R21, R30, R26, RZ ;  /* 0x0000001a1e15723e */ /* 0x008fca00048060ff */
[----:B------:R0:W-:Y:S01]  /*11d800*/  STL [R1+0x5a4], R21 ;  /* 0x0005a41501007387 */ /* 0x0001e20000100800 */
[----:B----4-:R-:W-:-:S03]  /*11d810*/  F2FP.SATFINITE.E5M2.F32.PACK_AB_MERGE_C R18, R18, R54, RZ ;  /* 0x000000361212723e */ /* 0x010fc600048060ff */
[----:B0-----:R-:W3:Y:S04]  /*11d820*/  LDL.LU R21, [R1+0x2054] ;  /* 0x0020540001157983 */ /* 0x001ee80000300800 */
[----:B------:R0:W-:Y:S04]  /*11d830*/  STL [R1+0x5a8], R18 ;  /* 0x0005a81201007387 */ /* 0x0001e80000100800 */
[----:B------:R-:W4:Y:S04]  /*11d840*/  LDL.LU R54, [R1+0x2058] ;  /* 0x0020580001367983 */ /* 0x000f280000300800 */
[----:B0-----:R-:W4:Y:S04]  /*11d850*/  LDL.LU R18, [R1+0x205c] ;  /* 0x00205c0001127983 */ /* 0x001f280000300800 */
[----:B------:R-:W4:Y:S04]  /*11d860*/  LDL.LU R23, [R1+0x2030] ;  /* 0x0020300001177983 */ /* 0x000f280000300800 */
[----:B------:R-:W4:Y:S04]  /*11d870*/  LDL.LU R25, [R1+0x2034] ;  /* 0x0020340001197983 */ /* 0x000f280000300800 */
[----:B------:R-:W4:Y:S04]  /*11d880*/  LDL.LU R26, [R1+0x2038] ;  /* 0x00203800011a7983 */ /* 0x000f280000300800 */
[----:B------:R0:W-:Y:S04]  /*11d890*/  STL.64 [R1+0x2808], R34 ;  /* 0x0028082201007387 */ /* 0x0001e80000100a00 */
[----:B------:R-:W4:Y:S01]  /*11d8a0*/  LDL.LU R30, [R1+0x203c] ;  /* 0x00203c00011e7983 */ /* 0x000f220000300800 */
[----:B0-----:R-:W-:-:S03]  /*11d8b0*/  F2FP.SATFINITE.E5M2.F32.PACK_AB_MERGE_C R34, R36, R31, RZ ;  /* 0x0000001f2422723e */ /* 0x001fc600048060ff */
[----:B------:R-:W4:Y:S04]  /*11d8c0*/  LDL.LU R31, [R1+0x2010] ;  /* 0x00201000011f7983 */ /* 0x000f280000300800 */
[----:B------:R-:W4:Y:S04]  /*11d8d0*/  LDL.LU R36, [R1+0x2014] ;  /* 0x0020140001247983 */ /* 0x000f280000300800 */
[----:B------:R0:W-:Y:S02]  /*11d8e0*/  STL [R1+0x580], R34 ;  /* 0x0005802201007387 */ /* 0x0001e40000100800 */
[----:B0-----:R-:W-:-:S02]  /*11d8f0*/  F2FP.SATFINITE.E5M2.F32.PACK_AB_MERGE_C R34, R33, R32, RZ ;  /* 0x000000202122723e */ /* 0x001fc400048060ff */
[----:B------:R-:W-:-:S05]  /*11d900*/  IADD3 R32, P1, PT, R16, R51, RZ ;  /* 0x0000003310207210 */ /* 0x000fca0007f3e0ff */
[----:B------:R-:W-:Y:S01]  /*11d910*/  IMAD.X R33, R17, 0x1, R57, P1 ;  /* 0x0000000111217824 */ /* 0x000fe200008e0639 */
[----:B------:R0:W-:Y:S04]  /*11d920*/  STL [R1+0x56c], R34 ;  /* 0x00056c2201007387 */ /* 0x0001e80000100800 */
[----:B------:R1:W-:Y:S01]  /*11d930*/  STL.64 [R1+0x2800], R32 ;  /* 0x0028002001007387 */ /* 0x0003e20000100a00 */
[----:B0-----:R-:W-:-:S03]  /*11d940*/  F2FP.SATFINITE.E5M2.F32.PACK_AB_MERGE_C R34, R40, R19, RZ ;  /* 0x000000132822723e */ /* 0x001fc600048060ff */
[----:B-1----:R-:W4:Y:S04]  /*11d950*/  LDL.LU R32, [R1+0x2018] ;  /* 0x0020180001207983 */ /* 0x002f280000300800 */
[----:B------:R-:W4:Y:S01]  /*11d960*/  LDL.LU R33, [R1+0x201c] ;  /* 0x00201c0001217983 */ /* 0x000f220000300800 */
[----:B------:R-:W-:-:S03]  /*11d970*/  F2FP.SATFINITE.E5M2.F32.PACK_AB_MERGE_C R19, R48, R44, RZ ;  /* 0x0000002c3013723e */ /* 0x000fc600048060ff */
[----:B------:R-:W4:Y:S04]  /*11d980*/  LDL.LU R44, [R1+0x1ff0] ;  /* 0x001ff000012c7983 */ /* 0x000f280000300800 */
[----:B------:R0:W-:Y:S04]  /*11d990*/  STL [R1+0x224], R34 ;  /* 0x0002242201007387 */ /* 0x0001e80000100800 */
[----:B------:R-:W4:Y:S01]  /*11d9a0*/  LDL.LU R48, [R1+0x1ff4] ;  /* 0x001ff40001307983 */ /* 0x000f220000300800 */
[----:B0-----:R-:W-:-:S03]  /*11d9b0*/  IADD3 R34, P1, PT, R16, R24, RZ ;  /* 0x0000001810227210 */ /* 0x001fc60007f3e0ff */
[----:B------:R0:W-:Y:S02]  /*11d9c0*/  STL [R1+0x220], R19 ;  /* 0x0002201301007387 */ /* 0x0001e40000100800 */
[----:B------:R-:W-:Y:S01]  /*11d9d0*/  IMAD.X R35, R17, 0x1, R47, P1 ;  /* 0x0000000111237824 */ /* 0x000fe200008e062f */
[----:B--2---:R-:W-:-:S05]  /*11d9e0*/  F2FP.SATFINITE.E5M2.F32.PACK_AB_MERGE_C R40, R50, R49, RZ ;  /* 0x000000313228723e */ /* 0x004fca00048060ff */
[----:B------:R-:W-:Y:S04]  /*11d9f0*/  STL [R1+0x6888], R40 ;  /* 0x0068882801007387 */ /* 0x000fe80000100800 */
[----:B------:R1:W-:Y:S01]  /*11da00*/  STL.64 [R1+0x27f8], R34 ;  /* 0x0027f82201007387 */ /* 0x0003e20000100a00 */
[----:B0-----:R-:W-:-:S03]  /*11da10*/  F2FP.SATFINITE.E5M2.F32.PACK_AB_MERGE_C R19, R61, R59, RZ ;  /* 0x0000003b3d13723e */ /* 0x001fc600048060ff */
[----:B------:R-:W2:Y:S04]  /*11da20*/  LDL.LU R49, [R1+0x1ff8] ;  /* 0x001ff80001317983 */ /* 0x000ea80000300800 */
[----:B------:R-:W2:Y:S04]  /*11da30*/  LDL.LU R50, [R1+0x1ffc] ;  /* 0x001ffc0001327983 */ /* 0x000ea80000300800 */
[----:B------:R4:W-:Y:S04]  /*11da40*/  STL [R1+0x5504], R19 ;  /* 0x0055041301007387 */ /* 0x0009e80000100800 */
[----:B------:R-:W2:Y:S04]  /*11da50*/  LDL.LU R59, [R1+0x1fd0] ;  /* 0x001fd000013b7983 */ /* 0x000ea80000300800 */
[----:B------:R-:W2:Y:S01]  /*11da60*/  LDL.LU R61, [R1+0x1fd4] ;  /* 0x001fd400013d7983 */ /* 0x000ea20000300800 */
[----:B-1----:R-:W-:-:S05]  /*11da70*/  IADD3 R34, P1, PT, R16, R28, RZ ;  /* 0x0000001c10227210 */ /* 0x002fca0007f3e0ff */
[----:B------:R-:W-:Y:S01]  /*11da80*/  IMAD.X R35, R17, 0x1, R55, P1 ;  /* 0x0000000111237824 */ /* 0x000fe200008e0637 */
[----:B---3--:R-:W-:Y:S02]  /*11da90*/  F2FP.SATFINITE.E5M2.F32.PACK_AB_MERGE_C R20, R21, R20, RZ ;  /* 0x000000141514723e */ /* 0x008fe400048060ff */
[----:B----4-:R-:W-:Y:S02]  /*11daa0*/  F2FP.SATFINITE.E5M2.F32.PACK_AB_MERGE_C R19, R18, R54, RZ ;  /* 0x000000361213723e */ /* 0x010fe400048060ff */
[----:B------:R-:W3:Y:S04]  /*11dab0*/  LDL.LU R54, [R1+0x1fd8] ;  /* 0x001fd80001367983 */ /* 0x000ee80000300800 */
[----:B------:R-:W-:Y:S04]  /*11dac0*/  STL.64 [R1+0x27f0], R34 ;  /* 0x0027f02201007387 */ /* 0x000fe80000100a00 */
[----:B------:R0:W-:Y:S01]  /*11dad0*/  STL [R1+0x53fc], R20 ;  /* 0x0053fc1401007387 */ /* 0x0001e20000100800 */
[----:B------:R-:W-:-:S03]  /*11dae0*/  F2FP.SATFINITE.E5M2.F32.PACK_AB_MERGE_C R23, R25, R23, RZ ;  /* 0x000000171917723e */ /* 0x000fc600048060ff */
[----:B------:R-:W3:Y:S01]  /*11daf0*/  LDL.LU R18, [R1+0x1fdc] ;  /* 0x001fdc0001127983 */ /* 0x000ee20000300800 */
[----:B0-----:R-:W-:-:S03]  /*11db00*/  IADD3 R20, P1, PT, R16, R58, RZ ;  /* 0x0000003a10147210 */ /* 0x001fc60007f3e0ff */
[----:B------:R0:W-:Y:S02]  /*11db10*/  STL [R1+0x5520], R19 ;  /* 0x0055201301007387 */ /* 0x0001e40000100800 */
[----:B------:R-:W-:-:S05]  /*11db20*/  IMAD.X R21, R17, 0x1, R37, P1 ;  /* 0x0000000111157824 */ /* 0x000fca00008e0625 */
[----:B------:R1:W-:Y:S01]  /*11db30*/  STL.64 [R1+0x27e8], R20 ;  /* 0x0027e81401007387 */ /* 0x0003e20000100a00 */
[----:B0-----:R-:W-:-:S03]  /*11db40*/  F2FP.SATFINITE.E5M2.F32.PACK_AB_MERGE_C R19, R30, R26, RZ ;  /* 0x0000001a1e13723e */ /* 0x001fc600048060ff */
[----:B------:R0:W-:Y:S01]  /*11db50*/  STL [R1+0x5350], R23 ;  /* 0x0053501701007387 */ /* 0x0001e20000100800 */
[----:B-1----:R-:W-:-:S03]  /*11db60*/  IADD3 R20, P1, PT, R16, R27, RZ ;  /* 0x0000001b10147210 */ /* 0x002fc60007f3e0ff */
[----:B------:R1:W-:Y:S02]  /*11db70*/  STL [R1+0x5378], R19 ;  /* 0x0053781301007387 */ /* 0x0003e40000100800 */
[----:B------:R-:W-:Y:S02]  /*11db80*/  IMAD.X R21, R17, 0x1, R45, P1 ;  /* 0x0000000111157824 */ /* 0x000fe400008e062d */
[----:B0-----:R-:W4:Y:S04]  /*11db90*/  LDL.LU R23, [R1+0x1fb0] ;  /* 0x001fb00001177983 */ /* 0x001f280000300800 */
[----:B------:R-:W4:Y:S01]  /*11dba0*/  LDL.LU R25, [R1+0x1fb4] ;  /* 0x001fb40001197983 */ /* 0x000f220000300800 */
[----:B-1----:R-:W-:-:S03]  /*11dbb0*/  F2FP.SATFINITE.E5M2.F32.PACK_AB_MERGE_C R19, R36, R31, RZ ;  /* 0x0000001f2413723e */ /* 0x002fc600048060ff */
[----:B------:R0:W-:Y:S04]  /*11dbc0*/  STL.64 [R1+0x27e0], R20 ;  /* 0x0027e01401007387 */ /* 0x0001e80000100a00 */
[----:B------:R1:W-:Y:S04]  /*11dbd0*/  STL [R1+0x52a8], R19 ;  /* 0x0052a81301007387 */ /* 0x0003e80000100800 */
[----:B------:R-:W4:Y:S04]  /*11dbe0*/  LDL.LU R26, [R1+0x1fb8] ;  /* 0x001fb800011a7983 */ /* 0x000f280000300800 */
[----:B------:R-:W4:Y:S01]  /*11dbf0*/  LDL.LU R36, [R1+0x1fbc] ;  /* 0x001fbc0001247983 */ /* 0x000f220000300800 */
[----:B------:R-:W-:-:S05]  /*11dc00*/  IADD3 R30, P1, PT, R16, R9, RZ ;  /* 0x00000009101e7210 */ /* 0x000fca0007f3e0ff */
[----:B------:R-:W-:Y:S01]  /*11dc10*/  IMAD.X R31, R17, 0x1, R11, P1 ;  /* 0x00000001111f7824 */ /* 0x000fe200008e060b */
[----:B0-----:R-:W-:-:S05]  /*11dc20*/  F2FP.SATFINITE.E5M2.F32.PACK_AB_MERGE_C R20, R33, R32, RZ ;  /* 0x000000202114723e */ /* 0x001fca00048060ff */
[----:B------:R0:W-:Y:S04]  /*11dc30*/  STL [R1+0x6844], R20 ;  /* 0x0068441401007387 */ /* 0x0001e80000100800 */
[----:B------:R-:W-:Y:S01]  /*11dc40*/  STL.64 [R1+0x6ba0], R10 ;  /* 0x006ba00a01007387 */ /* 0x000fe20000100a00 */
[----:B-1----:R-:W-:Y:S02]  /*11dc50*/  F2FP.SATFINITE.E5M2.F32.PACK_AB_MERGE_C R19, R48, R44, RZ ;  /* 0x0000002c3013723e */ /* 0x002fe400048060ff */
[----:B0-----:R-:W-:Y:S01]  /*11dc60*/  IADD3 R20, P1, PT, R16, R10, RZ ;  /* 0x0000000a10147210 */ /* 0x001fe20007f3e0ff */
[----:B------:R0:W-:Y:S04]  /*11dc70*/  STL.64 [R1+0x27d8], R30 ;  /* 0x0027d81e01007387 */ /* 0x0001e80000100a00 */
[----:B------:R-:W-:Y:S01]  /*11dc80*/  IMAD.X R21, R17, 0x1, R12, P1 ;  /* 0x0000000111157824 */ /* 0x000fe200008e060c */
[----:B------:R-:W-:Y:S04]  /*11dc90*/  STL [R1+0x51e0], R19 ;  /* 0x0051e01301007387 */ /* 0x000fe80000100800 */
[----:B0-----:R-:W4:Y:S04]  /*11dca0*/  LDL.LU R30, [R1+0x1f90] ;  /* 0x001f9000011e7983 */ /* 0x001f280000300800 */
[----:B------:R-:W4:Y:S04]  /*11dcb0*/  LDL.LU R31, [R1+0x1f94] ;  /* 0x001f9400011f7983 */ /* 0x000f280000300800 */
[----:B------:R-:W4:Y:S04]  /*11dcc0*/  LDL.LU R32, [R1+0x1f98] ;  /* 0x001f980001207983 */ /* 0x000f280000300800 */
[----:B------:R-:W-:Y:S04]  /*11dcd0*/  STL.64 [R1+0x27d0], R20 ;  /* 0x0027d01401007387 */ /* 0x000fe80000100a00 */
[----:B------:R-:W4:Y:S01]  /*11dce0*/  LDL.LU R33, [R1+0x1f9c] ;  /* 0x001f9c0001217983 */ /* 0x000f220000300800 */
[----:B--2---:R-:W-:-:S03]  /*11dcf0*/  F2FP.SATFINITE.E5M2.F32.PACK_AB_MERGE_C R11, R50, R49, RZ ;  /* 0x00000031320b723e */ /* 0x004fc600048060ff */
[----:B------:R-:W2:Y:S04]  /*11dd00*/  LDL.LU R44, [R1+0x1f70] ;  /* 0x001f7000012c7983 */ /* 0x000ea80000300800 */
[----:B------:R-:W-:Y:S04]  /*11dd10*/  STL [R1+0x51d0], R11 ;  /* 0x0051d00b01007387 */ /* 0x000fe80000100800 */
[----:B------:R-:W2:Y:S01]  /*11dd20*/  LDL.LU R48, [R1+0x1f74] ;  /* 0x001f740001307983 */ /* 0x000ea20000300800 */
[----:B------:R-:W-:-:S05]  /*11dd30*/  F2FP.SATFINITE.E5M2.F32.PACK_AB_MERGE_C R10, R61, R59, RZ ;  /* 0x0000003b3d0a723e */ /* 0x000fca00048060ff */
[----:B------:R0:W-:Y:S04]  /*11dd40*/  STL [R1+0x5154], R10 ;  /* 0x0051540a01007387 */ /* 0x0001e80000100800 */
[----:B------:R-:W2:Y:S04]  /*11dd50*/  LDL.LU R59, [R1+0x1f78] ;  /* 0x001f7800013b7983 */ /* 0x000ea80000300800 */
[----:B------:R-:W2:Y:S01]  /*11dd60*/  LDL.LU R61, [R1+0x1f7c] ;  /* 0x001f7c00013d7983 */ /* 0x000ea20000300800 */
[----:B------:R-:W-:Y:S01]  /*11dd70*/  VIADD R16, R16, UR5 ;  /* 0x0000000510107c36 */ /* 0x000fe20008000000 */
[----:B------:R-:W1:Y:S04]  /*11dd80*/  LDCU UR5, c[0x0][0x3b8] ;  /* 0x00007700ff0577ac */ /* 0x000e680008000800 */
[----:B------:R-:W-:-:S02]  /*11dd90*/  SHF.R.S32.HI R17, RZ, 0x1f, R16 ;  /* 0x0000001fff117819 */ /* 0x000fc40000011410 */
[----:B0-----:R-:W-:-:S05]  /*11dda0*/  IADD3 R10, P1, PT, R16, R6, RZ ;  /* 0x00000006100a7210 */ /* 0x001fca0007f3e0ff */
[----:B------:R-:W-:Y:S01]  /*11ddb0*/  IMAD.X R11, R17, 0x1, R38, P1 ;  /* 0x00000001110b7824 */ /* 0x000fe200008e0626 */
[----:B---3--:R-:W-:-:S05]  /*11ddc0*/  F2FP.SATFINITE.E5M2.F32.PACK_AB_MERGE_C R18, R18, R54, RZ ;  /* 0x000000361212723e */ /* 0x008fca00048060ff */
[----:B------:R0:W-:Y:S04]  /*11ddd0*/  STL [R1+0x5584], R18 ;  /* 0x0055841201007387 */ /* 0x0001e80000100800 */
[----:B------:R-:W3:Y:S04]  /*11dde0*/  LDL.LU R49, [R1+0x1f50] ;  /* 0x001f500001317983 */ /* 0x000ee80000300800 */
[----:B------:R-:W3:Y:S04]  /*11ddf0*/  LDL.LU R50, [R1+0x1f54] ;  /* 0x001f540001327983 */ /* 0x000ee80000300800 */
[----:B------:R-:W3:Y:S04]  /*11de00*/  LDL.LU R54, [R1+0x1f58] ;  /* 0x001f580001367983 */ /* 0x000ee80000300800 */
[----:B------:R1:W-:Y:S04]  /*11de10*/  STL.64 [R1+0x27c8], R10 ;  /* 0x0027c80a01007387 */ /* 0x0003e80000100a00 */
[----:B0-----:R-:W3:Y:S01]  /*11de20*/  LDL.LU R18, [R1+0x1f5c] ;  /* 0x001f5c0001127983 */ /* 0x001ee20000300800 */
[----:B-1----:R-:W-:-:S02]  /*11de30*/  IADD3 R10, P1, PT, R16, R8, RZ ;  /* 0x00000008100a7210 */ /* 0x002fc40007f3e0ff */
[----:B----4-:R-:W-:-:S03]  /*11de40*/  F2FP.SATFINITE.E5M2.F32.PACK_AB_MERGE_C R42, R25, R23, RZ ;  /* 0x00000017192a723e */ /* 0x010fc600048060ff */
[----:B------:R-:W-:Y:S02]  /*11de50*/  IMAD.X R11, R17, 0x1, R7, P1 ;  /* 0x00000001110b7824 */ /* 0x000fe400008e0607 */
[----:B------:R-:W-:Y:S01]  /*11de60*/  STL [R1+0x690c], R42 ;  /* 0x00690c2a01007387 */ /* 0x000fe20000100800 */
[----:B------:R-:W-:-:S05]  /*11de70*/  F2FP.SATFINITE.E5M2.F32.PACK_AB_MERGE_C R19, R36, R26, RZ ;  /* 0x0000001a2413723e */ /* 0x000fca00048060ff */
[----:B------:R0:W-:Y:S04]  /*11de80*/  STL [R1+0x55b0], R19 ;  /* 0x0055b01301007387 */ /* 0x0001e80000100800 */
[----:B------:R-:W4:Y:S04]  /*11de90*/  LDL.LU R46, [R1+0x1f30] ;  /* 0x001f3000012e7983 */ /* 0x000f280000300800 */
[----:B------:R-:W4:Y:S04]  /*11dea0*/  LDL.LU R39, [R1+0x1f34] ;  /* 0x001f340001277983 */ /* 0x000f280000300800 */
[----:B------:R-:W4:Y:S04]  /*11deb0*/  LDL.LU R34, [R1+0x1f38] ;  /* 0x001f380001227983 */ /* 0x000f280000300800 */
[----:B------:R1:W-:Y:S04]  /*11dec0*/  STL.64 [R1+0x27c0], R10 ;  /* 0x0027c00a01007387 */ /* 0x0003e80000100a00 */
[----:B0-----:R-:W4:Y:S04]  /*11ded0*/  LDL.LU R19, [R1+0x1f3c] ;  /* 0x001f3c0001137983 */ /* 0x001f280000300800 */
[----:B------:R-:W4:Y:S04]  /*11dee0*/  LDL.LU R21, [R1+0x1f20] ;  /* 0x001f200001157983 */ /* 0x000f280000300800 */
[----:B------:R-:W4:Y:S04]  /*11def0*/  LDL.LU R23, [R1+0x1f24] ;  /* 0x001f240001177983 */ /* 0x000f280000300800 */
[----:B------:R-:W4:Y:S04]  /*11df00*/  LDL.LU R25, [R1+0x1f28] ;  /* 0x001f280001197983 */ /* 0x000f280000300800 */
[----:B------:R-:W4:Y:S04]  /*11df10*/  LDL.LU R36, [R1+0x1f2c] ;  /* 0x001f2c0001247983 */ /* 0x000f280000300800 */
[----:B------:R-:W4:Y:S01]  /*11df20*/  LDL.LU R26, [R1+0x1f00] ;  /* 0x001f0000011a7983 */ /* 0x000f220000300800 */
[----:B-1----:R-:W-:-:S05]  /*11df30*/  F2FP.SATFINITE.E5M2.F32.PACK_AB_MERGE_C R11, R31, R30, RZ ;  /* 0x0000001e1f0b723e */ /* 0x002fca00048060ff */
[----:B------:R-:W-:Y:S04]  /*11df40*/  STL [R1+0x7d8], R11 ;  /* 0x0007d80b01007387 */ /* 0x000fe80000100800 */
[----:B------:R-:W4:Y:S01]  /*11df50*/  LDL.LU R30, [R1+0x1f04] ;  /* 0x001f0400011e7983 */ /* 0x000f220000300800 */
[----:B------:R-:W-:-:S05]  /*11df60*/  F2FP.SATFINITE.E5M2.F32.PACK_AB_MERGE_C R10, R33, R32, RZ ;  /* 0x00000020210a723e */ /* 0x000fca00048060ff */
[----:B------:R0:W-:Y:S02]  /*11df70*/  STL [R1+0x55b8], R10 ;  /* 0x0055b80a01007387 */ /* 0x0001e40000100800 */
[----:B0-----:R-:W-:-:S05]  /*11df80*/  IADD3 R10, P1, PT, R16, R5, RZ ;  /* 0x00000005100a7210 */ /* 0x001fca0007f3e0ff */
[----:B------:R-:W-:-:S05]  /*11df90*/  IMAD.X R11, R17, 0x1, R41, P1 ;  /* 0x00000001110b7824 */ /* 0x000fca00008e0629 */
[----:B------:R2:W-:Y:S04]  /*11dfa0*/  STL.64 [R1+0x27b8], R10 ;  /* 0x0027b80a01007387 */ /* 0x0005e80000100a00 */
[----:B------:R-:W4:Y:S04]  /*11dfb0*/  LDL.LU R32, [R1+0x1f08] ;  /* 0x001f080001207983 */ /* 0x000f280000300800 */
[----:B------:R-:W4:Y:S01]  /*11dfc0*/  LDL.LU R33, [R1+0x1f0c] ;  /* 0x001f0c0001217983 */ /* 0x000f220000300800 */
[----:B--2---:R-:W-:Y:S02]  /*11dfd0*/  F2FP.SATFINITE.E5M2.F32.PACK_AB_MERGE_C R10, R48, R44, RZ ;  /* 0x0000002c300a723e */ /* 0x004fe400048060ff */
[----:B------:R-:W-:-:S03]  /*11dfe0*/  F2FP.SATFINITE.E5M2.F32.PACK_AB_MERGE_C R31, R61, R59, RZ ;  /* 0x0000003b3d1f723e */ /* 0x000fc600048060ff */
[----:B------:R0:W-:Y:S04]  /*11dff0*/  STL [R1+0x668], R10 ;  /* 0x0006680a01007387 */ /* 0x0001e80000100800 */
[----:B------:R-:W2:Y:S04]  /*11e000*/  LDL.LU R44, [R1+0x1ee0] ;  /* 0x001ee000012c7983 */ /* 0x000ea80000300800 */
[----:B------:R-:W2:Y:S04]  /*11e010*/  LDL.LU R48, [R1+0x1ee4] ;  /* 0x001ee40001307983 */ /* 0x000ea80000300800 */
[----:B------:R-:W-:Y:S04]  /*11e020*/  STL [R1+0x6810], R31 ;  /* 0x0068101f01007387 */ /* 0x000fe80000100800 */
[----:B------:R-:W2:Y:S04]  /*11e030*/  LDL.LU R59, [R1+0x1ee8] ;  /* 0x001ee800013b7983 */ /* 0x000ea80000300800 */
[----:B------:R-:W2:Y:S01]  /*11e040*/  LDL.LU R61, [R1+0x1eec] ;  /* 0x001eec00013d7983 */ /* 0x000ea20000300800 */
[----:B0-----:R-:W-:-:S05]  /*11e050*/  IADD3 R10, P1, PT, R16, R4, RZ ;  /* 0x00000004100a7210 */ /* 0x001fca0007f3e0ff */
[----:B------:R-:W-:-:S05]  /*11e060*/  IMAD.X R11, R17, 0x1, R3, P1 ;  /* 0x00000001110b7824 */ /* 0x000fca00008e0603 */
[----:B------:R0:W-:Y:S02]  /*11e070*/  STL.64 [R1+0x27b0], R10 ;  /* 0x0027b00a01007387 */ /* 0x0001e40000100a00 */
[----:B0-----:R-:W-:-:S05]  /*11e080*/  IADD3 R10, P1, PT, R16, R13, RZ ;  /* 0x0000000d100a7210 */ /* 0x001fca0007f3e0ff */
[----:B------:R-:W-:Y:S01]  /*11e090*/  IMAD.X R11, R17, 0x1, R14, P1 ;  /* 0x00000001110b7824 */ /* 0x000fe200008e060e */
[----:B---3--:R-:W-:-:S05]  /*11e0a0*/  F2FP.SATFINITE.E5M2.F32.PACK_AB_MERGE_C R20, R50, R49, RZ ;  /* 0x000000313214723e */ /* 0x008fca00048060ff */
[----:B------:R-:W-:Y:S01]  /*11e0b0*/  STL [R1+0x640], R20 ;  /* 0x0006401401007387 */ /* 0x000fe20000100800 */
[----:B------:R-:W-:-:S05]  /*11e0c0*/  F2FP.SATFINITE.E5M2.F32.PACK_AB_MERGE_C R18, R18, R54, RZ ;  /* 0x000000361212723e */ /* 0x000fca00048060ff */
[----:B------:R0:W-:Y:S04]  /*11e0d0*/  STL [R1+0x650], R18 ;  /* 0x0006501201007387 */ /* 0x0001e80000100800 */
[----:B------:R-:W3:Y:S04]  /*11e0e0*/  LDL.LU R49, [R1+0x1ec0] ;  /* 0x001ec00001317983 */ /* 0x000ee80000300800 */
[----:B------:R-:W3:Y:S04]  /*11e0f0*/  LDL.LU R50, [R1+0x1ec4] ;  /* 0x001ec40001327983 */ /* 0x000ee80000300800 */
[----:B------:R-:W3:Y:S04]  /*11e100*/  LDL.LU R54, [R1+0x1ec8] ;  /* 0x001ec80001367983 */ /* 0x000ee80000300800 */
[----:B------:R1:W-:Y:S04]  /*11e110*/  STL.64 [R1+0x2798], R10 ;  /* 0x0027980a01007387 */ /* 0x0003e80000100a00 */
[----:B0-----:R-:W3:Y:S01]  /*11e120*/  LDL.LU R18, [R1+0x1ecc] ;  /* 0x001ecc0001127983 */ /* 0x001ee20000300800 */
[----:B-1----:R-:W-:-:S05]  /*11e130*/  IADD3 R10, P1, PT, R16, R2, RZ ;  /* 0x00000002100a7210 */ /* 0x002fca0007f3e0ff */
[----:B------:R-:W-:Y:S01]  /*11e140*/  IMAD.X R11, R17, 0x1, R0, P1 ;  /* 0x00000001110b7824 */ /* 0x000fe200008e0600 */
[----:B----4-:R-:W-:-:S05]  /*11e150*/  F2FP.SATFINITE.E5M2.F32.PACK_AB_MERGE_C R20, R39, R46, RZ ;  /* 0x0000002e2714723e */ /* 0x010fca00048060ff */
[----:B------:R-:W-:Y:S01]  /*11e160*/  STL [R1+0x608], R20 ;  /* 0x0006081401007387 */ /* 0x000fe20000100800 */
[----:B------:R-:W-:-:S05]  /*11e170*/  F2FP.SATFINITE.E5M2.F32.PACK_AB_MERGE_C R19, R19, R34, RZ ;  /* 0x000000221313723e */ /* 0x000fca00048060ff */
[----:B------:R-:W-:Y:S04]  /*11e180*/  STL [R1+0x55ec], R19 ;  /* 0x0055ec1301007387 */ /* 0x000fe80000100800 */
[----:B------:R0:W-:Y:S01]  /*11e190*/  STL.64 [R1+0x2790], R10 ;  /* 0x0027900a01007387 */ /* 0x0001e20000100a00 */
[----:B------:R-:W-:Y:S02]  /*11e1a0*/  F2FP.SATFINITE.E5M2.F32.PACK_AB_MERGE_C R36, R36, R25, RZ ;  /* 0x000000192424723e */ /* 0x000fe400048060ff */
[----:B0-----:R-:W-:-:S03]  /*11e1b0*/  F2FP.SATFINITE.E5M2.F32.PACK_AB_MERGE_C R10, R23, R21, RZ ;  /* 0x00000015170a723e */ /* 0x001fc600048060ff */
[----:B------:R-:W-:Y:S04]  /*11e1c0*/  STL [R1+0x6a18], R36 ;  /* 0x006a182401007387 */ /* 0x000fe80000100800 */
[----:B------:R0:W-:Y:S02]  /*11e1d0*/  STL [R1+0x5cc], R10 ;  /* 0x0005cc0a01007387 */ /* 0x0001e40000100800 */
[----:B0-----:R-:W-:-:S05]  /*11e1e0*/  IADD3 R10, P1, PT, R16, R56, RZ ;  /* 0x00000038100a7210 */ /* 0x001fca0007f3e0ff */
[----:B------:R-:W-:-:S05]  /*11e1f0*/  IMAD.X R11, R17, 0x1, R22, P1 ;  /* 0x00000001110b7824 */ /* 0x000fca00008e0616 */
[----:B------:R0:W-:Y:S04]  /*11e200*/  STL.64 [R1+0x2778], R10 ;  /* 0x0027780a01007387 */ /* 0x0001e80000100a00 */
[----:B------:R-:W4:Y:S04]  /*11e210*/  LDL.LU R35, [R1+0x1430] ;  /* 0x0014300001237983 */ /* 0x000f280000300800 */
[----:B------:R-:W4:Y:S01]  /*11e220*/  LDL.LU R52, [R1+0x1434] ;  /* 0x0014340001347983 */ /* 0x000f220000300800 */
[----:B0-----:R-:W-:-:S05]  /*11e230*/  F2FP.SATFINITE.E5M2.F32.PACK_AB_MERGE_C R10, R30, R26, RZ ;  /* 0x0000001a1e0a723e */ /* 0x001fca00048060ff */
[----:B------:R0:W-:Y:S04]  /*11e240*/  STL [R1+0x5a0], R10 ;  /* 0x0005a00a01007387 */ /* 0x0001e80000100800 */
[----:B------:R-:W4:Y:S04]  /*11e250*/  LDL.LU R25, [R1+0x1438] ;  /* 0x0014380001197983 */ /* 0x000f280000300800 */
[----:B------:R-:W4:Y:S01]  /*11e260*/  LDL.LU R26, [R1+0x143c] ;  /* 0x00143c00011a7983 */ /* 0x000f220000300800 */
[----:B0-----:R-:W-:-:S03]  /*11e270*/  F2FP.SATFINITE.E5M2.F32.PACK_AB_MERGE_C R10, R33, R32, RZ ;  /* 0x00000020210a723e */ /* 0x001fc600048060ff */
[----:B------:R-:W4:Y:S04]  /*11e280*/  LDL.LU R30, [R1+0x1ea0] ;  /* 0x001ea000011e7983 */ /* 0x000f280000300800 */
[----:B------:R-:W4:Y:S04]  /*11e290*/  LDL.LU R32, [R1+0x1ea4] ;  /* 0x001ea40001207983 */ /* 0x000f280000300800 */
[----:B------:R0:W-:Y:S02]  /*11e2a0*/  STL [R1+0x55f4], R10 ;  /* 0x0055f40a01007387 */ /* 0x0001e40000100800 */
[----:B0-----:R-:W-:-:S05]  /*11e2b0*/  IADD3 R10, P1, PT, R16, R53, RZ ;  /* 0x00000035100a7210 */ /* 0x001fca0007f3e0ff */
[----:B------:R-:W-:-:S05]  /*11e2c0*/  IMAD.X R11, R17, 0x1, R29, P1 ;  /* 0x00000001110b7824 */ /* 0x000fca00008e061d */
[----:B------:R2:W-:Y:S04]  /*11e2d0*/  STL.64 [R1+0x2770], R10 ;  /* 0x0027700a01007387 */ /* 0x0005e80000100a00 */
[----:B------:R-:W4:Y:S04]  /*11e2e0*/  LDL.LU R23, [R1+0x1ea8] ;  /* 0x001ea80001177983 */ /* 0x000f280000300800 */
[----:B------:R-:W4:Y:S01]  /*11e2f0*/  LDL.LU R33, [R1+0x1eac] ;  /* 0x001eac0001217983 */ /* 0x000f220000300800 */
[----:B--2---:R-:W-:-:S05]  /*11e300*/  F2FP.SATFINITE.E5M2.F32.PACK_AB_MERGE_C R10, R48, R44, RZ ;  /* 0x0000002c300a723e */ /* 0x004fca00048060ff */
[----:B------:R0:W-:Y:S04]  /*11e310*/  STL [R1+0x568], R10 ;  /* 0x0005680a01007387 */ /* 0x0001e80000100800 */
[----:B------:R-:W2:Y:S04]  /*11e320*/  LDL.LU R44, [R1+0x1e80] ;  /* 0x001e8000012c7983 */ /* 0x000ea80000300800 */
[----:B------:R-:W2:Y:S01]  /*11e330*/  LDL.LU R48, [R1+0x1e84] ;  /* 0x001e840001307983 */ /* 0x000ea20000300800 */
[----:B0-----:R-:W-:-:S05]  /*11e340*/  F2FP.SATFINITE.E5M2.F32.PACK_AB_MERGE_C R10, R61, R59, RZ ;  /* 0x0000003b3d0a723e */ /* 0x001fca00048060ff */
[----:B------:R0:W-:Y:S04]  /*11e350*/  STL [R1+0x55f8], R10 ;  /* 0x0055f80a01007387 */ /* 0x0001e80000100800 */
[----:B------:R-:W2:Y:S04]  /*11e360*/  LDL.LU R59, [R1+0x1e88] ;  /* 0x001e8800013b7983 */ /* 0x000ea80000300800 */
[----:B------:R-:W2:Y:S01]  /*11e370*/  LDL.LU R61, [R1+0x1e8c] ;  /* 0x001e8c00013d7983 */ /* 0x000ea20000300800 */
[----:B0-----:R-:W-:-:S05]  /*11e380*/  IADD3 R10, P1, PT, R16, R60, RZ ;  /* 0x0000003c100a7210 */ /* 0x001fca0007f3e0ff */
[----:B------:R-:W-:-:S05]  /*11e390*/  IMAD.X R11, R17, 0x1, R15, P1 ;  /* 0x00000001110b7824 */ /* 0x000fca00008e060f */
[----:B------:R3:W-:Y:S04]  /*11e3a0*/  STL.64 [R1+0x2768], R10 ;  /* 0x0027680a01007387 */ /* 0x0007e80000100a00 */
[----:B------:R-:W2:Y:S01]  /*11e3b0*/  LDL.LU R43, [R1+0x1e60] ;  /* 0x001e6000012b7983 */ /* 0x000ea20000300800 */
[----:B---3--:R-:W-:-:S05]  /*11e3c0*/  F2FP.SATFINITE.E5M2.F32.PACK_AB_MERGE_C R11, R50, R49, RZ ;  /* 0x00000031320b723e */ /* 0x008fca00048060ff */
[----:B------:R-:W-:Y:S04]  /*11e3d0*/  STL [R1+0x524], R11 ;  /* 0x0005240b01007387 */ /* 0x000fe80000100800 */
[----:B------:R-:W3:Y:S01]  /*11e3e0*/  LDL.LU R46, [R1+0x1e64] ;  /* 0x001e6400012e7983 */ /* 0x000ee20000300800 */
[----:B------:R-:W-:-:S05]  /*11e3f0*/  F2FP.SATFINITE.E5M2.F32.PACK_AB_MERGE_C R10, R18, R54, RZ ;  /* 0x00000036120a723e */ /* 0x000fca00048060ff */
        /* <DEDUP_REMOVED lines=8> */
[----:B------:R-:W3:Y:S04]  /*11e480*/  LDL.LU R50, [R1+0x1e4c] ;  /* 0x001e4c0001327983 */ /* 0x000ee80000300800 */
[----:B------:R-:W3:Y:S04]  /*11e490*/  LDL.LU R54, [R1+0x1e20] ;  /* 0x001e200001367983 */ /* 0x000ee80000300800 */
[----:B------:R-:W3:Y:S04]  /*11e4a0*/  LDL.LU R18, [R1+0x1e24] ;  /* 0x001e240001127983 */ /* 0x000ee80000300800 */
[----:B------:R0:W-:Y:S02]  /*11e4b0*/  STL.64 [R1+0x2760], R10 ;  /* 0x0027600a01007387 */ /* 0x0001e40000100a00 */
[----:B0-----:R-:W-:-:S05]  /*11e4c0*/  IADD3 R10, P1, PT, R16, R24, RZ ;  /* 0x00000018100a7210 */ /* 0x001fca0007f3e0ff */
[----:B------:R-:W-:Y:S01]  /*11e4d0*/  IMAD.X R11, R17, 0x1, R47, P1 ;  /* 0x00000001110b7824 */ /* 0x000fe200008e062f */
[----:B----4-:R-:W-:-:S05]  /*11e4e0*/  F2FP.SATFINITE.E5M2.F32.PACK_AB_MERGE_C R31, R52, R35, RZ ;  /* 0x00000023341f723e */ /* 0x010fca00048060ff */
[----:B------:R-:W-:Y:S01]  /*11e4f0*/  STL [R1+0x21c], R31 ;  /* 0x00021c1f01007387 */ /* 0x000fe20000100800 */
[----:B------:R-:W-:-:S05]  /*11e500*/  F2FP.SATFINITE.E5M2.F32.PACK_AB_MERGE_C R20, R26, R25, RZ ;  /* 0x000000191a14723e */ /* 0x000fca00048060ff */
[----:B------:R-:W-:Y:S04]  /*11e510*/  STL [R1+0x55f0], R20 ;  /* 0x0055f01401007387 */ /* 0x000fe80000100800 */
[----:B------:R0:W-:Y:S04]  /*11e520*/  STL.64 [R1+0x2758], R10 ;  /* 0x0027580a01007387 */ /* 0x0001e80000100a00 */
[----:B------:R-:W4:Y:S04]  /*11e530*/  LDL.LU R25, [R1+0x1e28] ;  /* 0x001e280001197983 */ /* 0x000f280000300800 */
[----:B------:R-:W4:Y:S01]  /*11e540*/  LDL.LU R26, [R1+0x1e2c] ;  /* 0x001e2c00011a7983 */ /* 0x000f220000300800 */
[----:B0-----:R-:W-:-:S05]  /*11e550*/  F2FP.SATFINITE.E5M2.F32.PACK_AB_MERGE_C R10, R32, R30, RZ ;  /* 0x0000001e200a723e */ /* 0x001fca00048060ff */
[----:B------:R0:W-:Y:S04]  /*11e560*/  STL [R1+0x5464], R10 ;  /* 0x0054640a01007387 */ /* 0x0001e80000100800 */
[----:B------:R-:W4:Y:S04]  /*11e570*/  LDL.LU R30, [R1+0x1e00] ;  /* 0x001e0000011e7983 */ /* 0x000f280000300800 */
[----:B------:R-:W4:Y:S01]  /*11e580*/  LDL.LU R32, [R1+0x1e04] ;  /* 0x001e040001207983 */ /* 0x000f220000300800 */
[----:B0-----:R-:W-:Y:S02]  /*11e590*/  IADD3 R10, P1, PT, R16, R28, RZ ;  /* 0x0000001c100a7210 */ /* 0x001fe40007f3e0ff */
[----:B------:R-:W-:-:S03]  /*11e5a0*/  F2FP.SATFINITE.E5M2.F32.PACK_AB_MERGE_C R20, R33, R23, RZ ;  /* 0x000000172114723e */ /* 0x000fc600048060ff */
[----:B------:R-:W-:Y:S02]  /*11e5b0*/  IMAD.X R11, R17, 0x1, R55, P1 ;  /* 0x00000001110b7824 */ /* 0x000fe400008e0637 */
[----:B------:R-:W-:Y:S04]  /*11e5c0*/  STL [R1+0x547c], R20 ;  /* 0x00547c1401007387 */ /* 0x000fe80000100800 */
        /* <DEDUP_REMOVED lines=14> */
[----:B0-----:R-:W2:Y:S01]  /*11e6b0*/  LDL.LU.64 R10, [R1+0x6ba0] ;  /* 0x006ba000010a7983 */ /* 0x001ea20000300a00 */
[----:B---3--:R-:W-:-:S05]  /*11e6c0*/  F2FP.SATFINITE.E5M2.F32.PACK_AB_MERGE_C R31, R46, R43, RZ ;  /* 0x0000002b2e1f723e */ /* 0x008fca00048060ff */
[----:B------:R0:W-:Y:S01]  /*11e6d0*/  STL [R1+0x5300], R31 ;  /* 0x0053001f01007387 */ /* 0x0001e20000100800 */
[----:B------:R-:W-:Y:S02]  /*11e6e0*/  F2FP.SATFINITE.E5M2.F32.PACK_AB_MERGE_C R20, R34, R39, RZ ;  /* 0x000000272214723e */ /* 0x000fe400048060ff */
[----:B------:R-:W-:-:S03]  /*11e6f0*/  IADD3 R34, P1, PT, R16, R27, RZ ;  /* 0x0000001b10227210 */ /* 0x000fc60007f3e0ff */
[----:B------:R1:W-:Y:S02]  /*11e700*/  STL [R1+0x532c], R20 ;  /* 0x00532c1401007387 */ /* 0x0003e40000100800 */
[----:B------:R-:W-:Y:S01]  /*11e710*/  IMAD.X R35, R17, 0x1, R45, P1 ;  /* 0x0000000111237824 */ /* 0x000fe200008e062d */
[----:B0-----:R-:W-:Y:S02]  /*11e720*/  F2FP.SATFINITE.E5M2.F32.PACK_AB_MERGE_C R31, R21, R19, RZ ;  /* 0x00000013151f723e */ /* 0x001fe400048060ff */
[----:B-1----:R-:W-:Y:S02]  /*11e730*/  IADD3 R20, P1, PT, R16, R9, RZ ;  /* 0x0000000910147210 */ /* 0x002fe40007f3e0ff */
[----:B------:R-:W-:Y:S01]  /*11e740*/  F2FP.SATFINITE.E5M2.F32.PACK_AB_MERGE_C R19, R50, R49, RZ ;  /* 0x000000313213723e */ /* 0x000fe200048060ff */
[----:B------:R-:W-:Y:S04]  /*11e750*/  STL.64 [R1+0x2740], R34 ;  /* 0x0027402201007387 */ /* 0x000fe80000100a00 */
[----:B------:R-:W-:Y:S04]  /*11e760*/  STL [R1+0x5270], R31 ;  /* 0x0052701f01007387 */ /* 0x000fe80000100800 */
[----:B------:R-:W-:Y:S01]  /*11e770*/  STL [R1+0x5274], R19 ;  /* 0x0052741301007387 */ /* 0x000fe20000100800 */
[----:B--2---:R-:W-:-:S05]  /*11e780*/  IMAD.X R21, R17, 0x1, R11, P1 ;  /* 0x0000000111157824 */ /* 0x004fca00008e060b */
[----:B------:R0:W-:Y:S02]  /*11e790*/  STL.64 [R1+0x2738], R20 ;  /* 0x0027381401007387 */ /* 0x0001e40000100a00 */
[----:B0-----:R-:W-:Y:S02]  /*11e7a0*/  F2FP.SATFINITE.E5M2.F32.PACK_AB_MERGE_C R20, R18, R54, RZ ;  /* 0x000000361214723e */ /* 0x001fe400048060ff */
[----:B------:R-:W-:-:S03]  /*11e7b0*/  IADD3 R18, P1, PT, R16, R10, RZ ;  /* 0x0000000a10127210 */ /* 0x000fc60007f3e0ff */
[----:B------:R-:W-:Y:S02]  /*11e7c0*/  STL [R1+0x51a8], R20 ;  /* 0x0051a81401007387 */ /* 0x000fe40000100800 */
[----:B------:R-:W-:Y:S02]  /*11e7d0*/  IMAD.X R19, R17, 0x1, R12, P1 ;  /* 0x0000000111137824 */ /* 0x000fe400008e060c */
[----:B------:R-:W2:Y:S04]  /*11e7e0*/  LDL.LU R49, [R1+0x1dc0] ;  /* 0x001dc00001317983 */ /* 0x000ea80000300800 */
[----:B------:R-:W2:Y:S04]  /*11e7f0*/  LDL.LU R50, [R1+0x1dc4] ;  /* 0x001dc40001327983 */ /* 0x000ea80000300800 */
[----:B------:R-:W3:Y:S04]  /*11e800*/  LDL.LU R54, [R1+0x1dc8] ;  /* 0x001dc80001367983 */ /* 0x000ee80000300800 */
[----:B------:R0:W-:Y:S04]  /*11e810*/  STL.64 [R1+0x2730], R18 ;  /* 0x0027301201007387 */ /* 0x0001e80000100a00 */
[----:B0-----:R-:W3:Y:S01]  /*11e820*/  LDL.LU R18, [R1+0x1dcc] ;  /* 0x001dcc0001127983 */ /* 0x001ee20000300800 */
[----:B----4-:R-:W-:-:S02]  /*11e830*/  F2FP.SATFINITE.E5M2.F32.PACK_AB_MERGE_C R19, R26, R25, RZ ;  /* 0x000000191a13723e */ /* 0x010fc400048060ff */
[----:B------:R-:W-:-:S03]  /*11e840*/  F2FP.SATFINITE.E5M2.F32.PACK_AB_MERGE_C R17, R32, R30, RZ ;  /* 0x0000001e2011723e */ /* 0x000fc600048060ff */
[----:B------:R0:W-:Y:S04]  /*11e850*/  STL [R1+0x51b8], R19 ;  /* 0x0051b81301007387 */ /* 0x0001e80000100800 */
[----:B------:R-:W4:Y:S01]  /*11e860*/  LDL.LU R25, [R1+0x1da0] ;  /* 0x001da00001197983 */ /* 0x000f220000300800 */
[----:B------:R-:W-:Y:S01]  /*11e870*/  VIADD R16, R16, UR5 ;  /* 0x0000000510107c36 */ /* 0x000fe20008000000 */
[----:B------:R-:W-:Y:S01]  /*11e880*/  F2FP.SATFINITE.E5M2.F32.PACK_AB_MERGE_C R42, R61, R59, RZ ;  /* 0x0000003b3d2a723e */ /* 0x000fe200048060ff */
[----:B------:R-:W1:Y:S01]  /*11e890*/  LDCU UR5, c[0x0][0x3b8] ;  /* 0x00007700ff0577ac */ /* 0x000e620008000800 */
[----:B------:R0:W-:Y:S04]  /*11e8a0*/  STL [R1+0x5118], R17 ;  /* 0x0051181101007387 */ /* 0x0001e80000100800 */
[----:B------:R-:W4:Y:S04]  /*11e8b0*/  LDL.LU R26, [R1+0x1da4] ;  /* 0x001da400011a7983 */ /* 0x000f280000300800 */
[----:B------:R-:W4:Y:S04]  /*11e8c0*/  LDL.LU R30, [R1+0x1da8] ;  /* 0x001da800011e7983 */ /* 0x000f280000300800 */
[----:B------:R-:W4:Y:S01]  /*11e8d0*/  LDL.LU R32, [R1+0x1dac] ;  /* 0x001dac0001207983 */ /* 0x000f220000300800 */
[----:B0-----:R-:W-:-:S02]  /*11e8e0*/  F2FP.SATFINITE.E5M2.F32.PACK_AB_MERGE_C R19, R33, R23, RZ ;  /* 0x000000172113723e */ /* 0x001fc400048060ff */
[----:B------:R-:W-:Y:S02]  /*11e8f0*/  SHF.R.S32.HI R17, RZ, 0x1f, R16 ;  /* 0x0000001fff117819 */ /* 0x000fe40000011410 */
[----:B------:R-:W-:Y:S01]  /*11e900*/  IADD3 R20, P1, PT, R16, R6, RZ ;  /* 0x0000000610147210 */ /* 0x000fe20007f3e0ff */
[----:B------:R0:W-:Y:S04]  /*11e910*/  STL [R1+0x5138], R19 ;  /* 0x0051381301007387 */ /* 0x0001e80000100800 */
[----:B------:R-:W-:Y:S01]  /*11e920*/  IMAD.X R21, R17, 0x1, R38, P1 ;  /* 0x0000000111157824 */ /* 0x000fe200008e0626 */
[----:B0-----:R-:W-:Y:S02]  /*11e930*/  F2FP.SATFINITE.E5M2.F32.PACK_AB_MERGE_C R19, R48, R44, RZ ;  /* 0x0000002c3013723e */ /* 0x001fe400048060ff */
[----:B------:R-:W4:Y:S04]  /*11e940*/  LDL.LU R44, [R1+0x1d80] ;  /* 0x001d8000012c7983 */ /* 0x000f280000300800 */
[----:B------:R-:W-:Y:S04]  /*11e950*/  STL.64 [R1+0x2728], R20 ;  /* 0x0027281401007387 */ /* 0x000fe80000100a00 */
[----:B------:R0:W-:Y:S04]  /*11e960*/  STL [R1+0x81c], R19 ;  /* 0x00081c1301007387 */ /* 0x0001e80000100800 */
[----:B------:R-:W4:Y:S04]  /*11e970*/  LDL.LU R48, [R1+0x1d84] ;  /* 0x001d840001307983 */ /* 0x000f280000300800 */
[----:B------:R-:W4:Y:S04]  /*11e980*/  LDL.LU R46, [R1+0x1d88] ;  /* 0x001d8800012e7983 */ /* 0x000f280000300800 */
[----:B------:R-:W4:Y:S04]  /*11e990*/  LDL.LU R39, [R1+0x1d8c] ;  /* 0x001d8c0001277983 */ /* 0x000f280000300800 */
[----:B------:R-:W4:Y:S04]  /*11e9a0*/  LDL.LU R34, [R1+0x1d60] ;  /* 0x001d600001227983 */ /* 0x000f280000300800 */
[----:B0-----:R-:W4:Y:S04]  /*11e9b0*/  LDL.LU R19, [R1+0x1d64] ;  /* 0x001d640001137983 */ /* 0x001f280000300800 */
[----:B------:R-:W4:Y:S04]  /*11e9c0*/  LDL.LU R21, [R1+0x1d68] ;  /* 0x001d680001157983 */ /* 0x000f280000300800 */
[----:B------:R-:W4:Y:S04]  /*11e9d0*/  LDL.LU R23, [R1+0x1d6c] ;  /* 0x001d6c0001177983 */ /* 0x000f280000300800 */
[----:B------:R0:W-:Y:S04]  /*11e9e0*/  STL [R1+0x6914], R42 ;  /* 0x0069142a01007387 */ /* 0x0001e80000100800 */
[----:B------:R-:W4:Y:S04]  /*11e9f0*/  LDL.LU R33, [R1+0x1d40] ;  /* 0x001d400001217983 */ /* 0x000f280000300800 */
[----:B------:R-:W4:Y:S01]  /*11ea00*/  LDL.LU R38, [R1+0x1d44] ;  /* 0x001d440001267983 */ /* 0x000f220000300800 */
[----:B0-----:R-:W-:-:S03]  /*11ea10*/  IADD3 R42, P1, PT, R16, R8, RZ ;  /* 0x00000008102a7210 */ /* 0x001fc60007f3e0ff */
[----:B------:R-:W4:Y:S02]  /*11ea20*/  LDL.LU R59, [R1+0x1d48] ;  /* 0x001d4800013b7983 */ /* 0x000f240000300800 */
[----:B------:R-:W-:-:S05]  /*11ea30*/  IMAD.X R43, R17, 0x1, R7, P1 ;  /* 0x00000001112b7824 */ /* 0x000fca00008e0607 */
[----:B------:R-:W-:Y:S04]  /*11ea40*/  STL.64 [R1+0x2720], R42 ;  /* 0x0027202a01007387 */ /* 0x000fe80000100a00 */
[----:B------:R-:W4:Y:S01]  /*11ea50*/  LDL.LU R61, [R1+0x1d4c] ;  /* 0x001d4c00013d7983 */ /* 0x000f220000300800 */
[----:B--2---:R-:W-:-:S03]  /*11ea60*/  F2FP.SATFINITE.E5M2.F32.PACK_AB_MERGE_C R20, R50, R49, RZ ;  /* 0x000000313214723e */ /* 0x004fc600048060ff */
[----:B------:R-:W2:Y:S04]  /*11ea70*/  LDL.LU R49, [R1+0x1d20] ;  /* 0x001d200001317983 */ /* 0x000ea80000300800 */
[----:B------:R-:W-:Y:S04]  /*11ea80*/  STL [R1+0x77c], R20 ;  /* 0x00077c1401007387 */ /* 0x000fe80000100800 */
[----:B------:R-:W2:Y:S01]  /*11ea90*/  LDL.LU R50, [R1+0x1d24] ;  /* 0x001d240001327983 */ /* 0x000ea20000300800 */
[----:B---3--:R-:W-:-:S05]  /*11eaa0*/  F2FP.SATFINITE.E5M2.F32.PACK_AB_MERGE_C R18, R18, R54, RZ ;  /* 0x000000361212723e */ /* 0x008fca00048060ff */
[----:B------:R0:W-:Y:S04]  /*11eab0*/  STL [R1+0x79c], R18 ;  /* 0x00079c1201007387 */ /* 0x0001e80000100800 */
[----:B------:R-:W3:Y:S04]  /*11eac0*/  LDL.LU R54, [R1+0x1d28] ;  /* 0x001d280001367983 */ /* 0x000ee80000300800 */
[----:B0-----:R-:W3:Y:S01]  /*11ead0*/  LDL.LU R18, [R1+0x1d2c] ;  /* 0x001d2c0001127983 */ /* 0x001ee20000300800 */
[----:B------:R-:W-:-:S05]  /*11eae0*/  IADD3 R42, P1, PT, R16, R5, RZ ;  /* 0x00000005102a7210 */ /* 0x000fca0007f3e0ff */
[----:B------:R-:W-:Y:S01]  /*11eaf0*/  IMAD.X R43, R17, 0x1, R41, P1 ;  /* 0x00000001112b7824 */ /* 0x000fe200008e0629 */
[----:B----4-:R-:W-:Y:S02]  /*11eb00*/  F2FP.SATFINITE.E5M2.F32.PACK_AB_MERGE_C R31, R32, R30, RZ ;  /* 0x0000001e201f723e */ /* 0x010fe400048060ff */
[----:B------:R-:W-:-:S03]  /*11eb10*/  F2FP.SATFINITE.E5M2.F32.PACK_AB_MERGE_C R20, R26, R25, RZ ;  /* 0x000000191a14723e */ /* 0x000fc600048060ff */
[----:B------:R-:W-:Y:S04]  /*11eb20*/  STL [R1+0x697c], R31 ;  /* 0x00697c1f01007387 */ /* 0x000fe80000100800 */
[----:B------:R0:W-:Y:S04]  /*11eb30*/  STL.64 [R1+0x2718], R42 ;  /* 0x0027182a01007387 */ /* 0x0001e80000100a00 */
[----:B------:R-:W-:Y:S01]  /*11eb40*/  STL [R1+0x62c], R20 ;  /* 0x00062c1401007387 */ /* 0x000fe20000100800 */
[----:B0-----:R-:W-:-:S03]  /*11eb50*/  IADD3 R42, P1, PT, R16, R4, RZ ;  /* 0x00000004102a7210 */ /* 0x001fc60007f3e0ff */
[----:B------:R0:W-:Y:S02]  /*11eb60*/  STL.64 [R1+0x6b98], R4 ;  /* 0x006b980401007387 */ /* 0x0001e40000100a00 */
[----:B------:R-:W-:Y:S02]  /*11eb70*/  IMAD.X R43, R17, 0x1, R3, P1 ;  /* 0x00000001112b7824 */ /* 0x000fe400008e0603 */
[----:B------:R-:W4:Y:S04]  /*11eb80*/  LDL.LU R25, [R1+0x1d10] ;  /* 0x001d100001197983 */ /* 0x000f280000300800 */
[----:B------:R-:W4:Y:S01]  /*11eb90*/  LDL.LU R26, [R1+0x1d14] ;  /* 0x001d1400011a7983 */ /* 0x000f220000300800 */
[----:B0-----:R-:W-:-:S03]  /*11eba0*/  F2FP.SATFINITE.E5M2.F32.PACK_AB_MERGE_C R4, R48, R44, RZ ;  /* 0x0000002c3004723e */ /* 0x001fc600048060ff */
[----:B------:R-:W4:Y:S04]  /*11ebb0*/  LDL.LU R30, [R1+0x1d18] ;  /* 0x001d1800011e7983 */ /* 0x000f280000300800 */
[----:B------:R-:W-:Y:S04]  /*11ebc0*/  STL.64 [R1+0x2710], R42 ;  /* 0x0027102a01007387 */ /* 0x000fe80000100a00 */
[----:B------:R-:W4:Y:S04]  /*11ebd0*/  LDL.LU R32, [R1+0x1d1c] ;  /* 0x001d1c0001207983 */ /* 0x000f280000300800 */
[----:B------:R-:W4:Y:S04]  /*11ebe0*/  LDL.LU R44, [R1+0x1cf0] ;  /* 0x001cf000012c7983 */ /* 0x000f280000300800 */
[----:B------:R-:W4:Y:S04]  /*11ebf0*/  LDL.LU R48, [R1+0x1cf4] ;  /* 0x001cf40001307983 */ /* 0x000f280000300800 */
[----:B------:R0:W-:Y:S01]  /*11ec00*/  STL [R1+0x60c], R4 ;  /* 0x00060c0401007387 */ /* 0x0001e20000100800 */
[----:B------:R-:W-:-:S02]  /*11ec10*/  F2FP.SATFINITE.E5M2.F32.PACK_AB_MERGE_C R20, R39, R46, RZ ;  /* 0x0000002e2714723e */ /* 0x000fc400048060ff */
[----:B0-----:R-:W-:-:S03]  /*11ec20*/  IADD3 R4, P1, PT, R16, R13, RZ ;  /* 0x0000000d10047210 */ /* 0x001fc60007f3e0ff */
[----:B------:R0:W-:Y:S02]  /*11ec30*/  STL [R1+0x614], R20 ;  /* 0x0006141401007387 */ /* 0x0001e40000100800 */
[----:B------:R-:W-:-:S05]  /*11ec40*/  IMAD.X R5, R17, 0x1, R14, P1 ;  /* 0x0000000111057824 */ /* 0x000fca00008e060e */
[----:B------:R1:W-:Y:S01]  /*11ec50*/  STL.64 [R1+0x2708], R4 ;  /* 0x0027080401007387 */ /* 0x0003e20000100a00 */
[----:B0-----:R-:W-:Y:S02]  /*11ec60*/  F2FP.SATFINITE.E5M2.F32.PACK_AB_MERGE_C R20, R19, R34, RZ ;  /* 0x000000221314723e */ /* 0x001fe400048060ff */
[----:B------:R-:W-:Y:S02]  /*11ec70*/  F2FP.SATFINITE.E5M2.F32.PACK_AB_MERGE_C R19, R23, R21, RZ ;  /* 0x000000151713723e */ /* 0x000fe400048060ff */
[----:B------:R-:W-:Y:S02]  /*11ec80*/  F2FP.SATFINITE.E5M2.F32.PACK_AB_MERGE_C R36, R38, R33, RZ ;  /* 0x000000212624723e */ /* 0x000fe400048060ff */
[----:B-1----:R-:W-:Y:S01]  /*11ec90*/  IADD3 R4, P1, PT, R16, R2, RZ ;  /* 0x0000000210047210 */ /* 0x002fe20007f3e0ff */
[----:B------:R-:W-:Y:S04]  /*11eca0*/  STL [R1+0x5b4], R20 ;  /* 0x0005b41401007387 */ /* 0x000fe80000100800 */
[----:B------:R-:W-:Y:S01]  /*11ecb0*/  IMAD.X R5, R17, 0x1, R0, P1 ;  /* 0x0000000111057824 */ /* 0x000fe200008e0600 */
[----:B------:R-:W-:Y:S04]  /*11ecc0*/  STL [R1+0x5bc], R19 ;  /* 0x0005bc1301007387 */ /* 0x000fe80000100800 */
[----:B------:R-:W-:Y:S04]  /*11ecd0*/  STL [R1+0x6a1c], R36 ;  /* 0x006a1c2401007387 */ /* 0x000fe80000100800 */
[----:B------:R0:W-:Y:S02]  /*11ece0*/  STL.64 [R1+0x2700], R4 ;  /* 0x0027000401007387 */ /* 0x0001e40000100a00 */
[----:B0-----:R-:W-:-:S02]  /*11ecf0*/  F2FP.SATFINITE.E5M2.F32.PACK_AB_MERGE_C R4, R61, R59, RZ ;  /* 0x0000003b3d04723e */ /* 0x001fc400048060ff */
[----:B------:R-:W4:Y:S04]  /*11ed00*/  LDL.LU R59, [R1+0x1cf8] ;  /* 0x001cf800013b7983 */ /* 0x000f280000300800 */
[----:B------:R-:W4:Y:S04]  /*11ed10*/  LDL.LU R61, [R1+0x1cfc] ;  /* 0x001cfc00013d7983 */ /* 0x000f280000300800 */
[----:B------:R0:W-:Y:S02]  /*11ed20*/  STL [R1+0x590], R4 ;  /* 0x0005900401007387 */ /* 0x0001e40000100800 */
[----:B0-----:R-:W-:-:S05]  /*11ed30*/  IADD3 R4, P1, PT, R16, R56, RZ ;  /* 0x0000003810047210 */ /* 0x001fca0007f3e0ff */
[----:B------:R-:W-:-:S05]  /*11ed40*/  IMAD.X R5, R17, 0x1, R22, P1 ;  /* 0x0000000111057824 */ /* 0x000fca00008e0616 */
[----:B------:R2:W-:Y:S04]  /*11ed50*/  STL.64 [R1+0x26f8], R4 ;  /* 0x0026f80401007387 */ /* 0x0005e80000100a00 */
[----:B------:R-:W4:Y:S01]  /*11ed60*/  LDL.LU R52, [R1+0x1410] ;  /* 0x0014100001347983 */ /* 0x000f220000300800 */
[----:B--2---:R-:W-:-:S05]  /*11ed70*/  F2FP.SATFINITE.E5M2.F32.PACK_AB_MERGE_C R5, R50, R49, RZ ;  /* 0x000000313205723e */ /* 0x004fca00048060ff */
[----:B------:R-:W-:Y:S04]  /*11ed80*/  STL [R1+0x558], R5 ;  /* 0x0005580501007387 */ /* 0x000fe80000100800 */
[----:B------:R-:W2:Y:S01]  /*11ed90*/  LDL.LU R43, [R1+0x1414] ;  /* 0x00141400012b7983 */ /* 0x000ea20000300800 */
[----:B---3--:R-:W-:-:S05]  /*11eda0*/  F2FP.SATFINITE.E5M2.F32.PACK_AB_MERGE_C R4, R18, R54, RZ ;  /* 0x000000361204723e */ /* 0x008fca00048060ff */
[----:B------:R0:W-:Y:S04]  /*11edb0*/  STL [R1+0x564], R4 ;  /* 0x0005640401007387 */ /* 0x0001e80000100800 */
        /* <DEDUP_REMOVED lines=9> */
[----:B----4-:R-:W-:Y:S02]  /*11ee50*/  F2FP.SATFINITE.E5M2.F32.PACK_AB_MERGE_C R20, R26, R25, RZ ;  /* 0x000000191a14723e */ /* 0x010fe400048060ff */
[----:B0-----:R-:W-:Y:S02]  /*11ee60*/  IADD3 R4, P1, PT, R16, R60, RZ ;  /* 0x0000003c10047210 */ /* 0x001fe40007f3e0ff */
[----:B------:R-:W-:-:S03]  /*11ee70*/  F2FP.SATFINITE.E5M2.F32.PACK_AB_MERGE_C R19, R32, R30, RZ ;  /* 0x0000001e2013723e */ /* 0x000fc600048060ff */
[----:B------:R-:W-:Y:S01]  /*11ee80*/  IMAD.X R5, R17, 0x1, R15, P1 ;  /* 0x0000000111057824 */ /* 0x000fe200008e060f */
[----:B------:R-:W-:Y:S04]  /*11ee90*/  STL [R1+0x50c], R20 ;  /* 0x00050c1401007387 */ /* 0x000fe80000100800 */
[----:B------:R-:W-:Y:S04]  /*11eea0*/  STL [R1+0x520], R19 ;  /* 0x0005201301007387 */ /* 0x000fe80000100800 */
[----:B------:R0:W-:Y:S04]  /*11eeb0*/  STL.64 [R1+0x26e8], R4 ;  /* 0x0026e80401007387 */ /* 0x0001e80000100a00 */
[----:B------:R-:W4:Y:S04]  /*11eec0*/  LDL.LU R46, [R1+0x1cc0] ;  /* 0x001cc000012e7983 */ /* 0x000f280000300800 */
[----:B------:R-:W4:Y:S01]  /*11eed0*/  LDL.LU R39, [R1+0x1cc4] ;  /* 0x001cc40001277983 */ /* 0x000f220000300800 */
[----:B0-----:R-:W-:-:S05]  /*11eee0*/  F2FP.SATFINITE.E5M2.F32.PACK_AB_MERGE_C R4, R48, R44, RZ ;  /* 0x0000002c3004723e */ /* 0x001fca00048060ff */
        /* <DEDUP_REMOVED lines=11> */
[----:B0-----:R-:W-:-:S03]  /*11efa0*/  F2FP.SATFINITE.E5M2.F32.PACK_AB_MERGE_C R4, R61, R59, RZ ;  /* 0x0000003b3d04723e */ /* 0x001fc600048060ff */
[----:B------:R-:W4:Y:S04]  /*11efb0*/  LDL.LU R59, [R1+0x1c90] ;  /* 0x001c9000013b7983 */ /* 0x000f280000300800 */
[----:B------:R-:W4:Y:S04]  /*11efc0*/  LDL.LU R61, [R1+0x1c94] ;  /* 0x001c9400013d7983 */ /* 0x000f280000300800 */
[----:B------:R0:W-:Y:S02]  /*11efd0*/  STL [R1+0x214], R4 ;  /* 0x0002140401007387 */ /* 0x0001e40000100800 */
[----:B0-----:R-:W-:-:S02]  /*11efe0*/  IADD3 R4, P1, PT, R16, R51, RZ ;  /* 0x0000003310047210 */ /* 0x001fc40007f3e0ff */
[----:B------:R-:W-:Y:S03]  /*11eff0*/  STL [R1+0x6b94], R51 ;  /* 0x006b943301007387 */ /* 0x000fe60000100800 */
[----:B------:R-:W-:Y:S01]  /*11f000*/  IMAD.X R5, R17, 0x1, R57, P1 ;  /* 0x0000000111057824 */ /* 0x000fe200008e0639 */
[----:B------:R-:W4:Y:S04]  /*11f010*/  LDL R31, [R1+0x44] ;  /* 0x00004400011f7983 */ /* 0x000f280000100800 */
[----:B------:R0:W-:Y:S02]  /*11f020*/  STL.64 [R1+0x26e0], R4 ;  /* 0x0026e00401007387 */ /* 0x0001e40000100a00 */
[----:B0-----:R-:W-:-:S05]  /*11f030*/  IADD3 R4, P1, PT, R16, R24, RZ ;  /* 0x0000001810047210 */ /* 0x001fca0007f3e0ff */
[----:B------:R-:W-:Y:S01]  /*11f040*/  IMAD.X R5, R17, 0x1, R47, P1 ;  /* 0x0000000111057824 */ /* 0x000fe200008e062f */
[----:B--2---:R-:W-:-:S05]  /*11f050*/  F2FP.SATFINITE.E5M2.F32.PACK_AB_MERGE_C R35, R43, R52, RZ ;  /* 0x000000342b23723e */ /* 0x004fca00048060ff */
[----:B------:R-:W-:Y:S01]  /*11f060*/  STL [R1+0x210], R35 ;  /* 0x0002102301007387 */ /* 0x000fe20000100800 */
[----:B---3--:R-:W-:-:S05]  /*11f070*/  F2FP.SATFINITE.E5M2.F32.PACK_AB_MERGE_C R20, R38, R33, RZ ;  /* 0x000000212614723e */ /* 0x008fca00048060ff */
[----:B------:R-:W-:Y:S04]  /*11f080*/  STL [R1+0x20c], R20 ;  /* 0x00020c1401007387 */ /* 0x000fe80000100800 */
[----:B------:R0:W-:Y:S04]  /*11f090*/  STL.64 [R1+0x26d8], R4 ;  /* 0x0026d80401007387 */ /* 0x0001e80000100a00 */
[----:B------:R-:W2:Y:S01]  /*11f0a0*/  LDL.LU R33, [R1+0x1c98] ;  /* 0x001c980001217983 */ /* 0x000ea20000300800 */
[----:B0-----:R-:W-:Y:S02]  /*11f0b0*/  F2FP.SATFINITE.E5M2.F32.PACK_AB_MERGE_C R5, R50, R49, RZ ;  /* 0x000000313205723e */ /* 0x001fe400048060ff */
[----:B------:R-:W-:-:S03]  /*11f0c0*/  F2FP.SATFINITE.E5M2.F32.PACK_AB_MERGE_C R4, R18, R54, RZ ;  /* 0x000000361204723e */ /* 0x000fc600048060ff */
[----:B------:R-:W-:Y:S04]  /*11f0d0*/  STL [R1+0x5454], R5 ;  /* 0x0054540501007387 */ /* 0x000fe80000100800 */
[----:B------:R-:W2:Y:S04]  /*11f0e0*/  LDL.LU R38, [R1+0x1c9c] ;  /* 0x001c9c0001267983 */ /* 0x000ea80000300800 */
[----:B------:R0:W-:Y:S04]  /*11f0f0*/  STL [R1+0x54a8], R4 ;  /* 0x0054a80401007387 */ /* 0x0001e80000100800 */
        /* <DEDUP_REMOVED lines=8> */
[----:B0-----:R-:W-:-:S03]  /*11f180*/  IADD3 R4, P1, PT, R16, R58, RZ ;  /* 0x0000003a10047210 */ /* 0x001fc60007f3e0ff */
[----:B------:R0:W-:Y:S01]  /*11f190*/  STL [R1+0x53a0], R20 ;  /* 0x0053a01401007387 */ /* 0x0001e20000100800 */
[----:B------:R-:W-:Y:S01]  /*11f1a0*/  F2FP.SATFINITE.E5M2.F32.PACK_AB_MERGE_C R19, R19, R34, RZ ;  /* 0x000000221313723e */ /* 0x000fe200048060ff */
[----:B------:R-:W-:-:S04]  /*11f1b0*/  IMAD.X R5, R17, 0x1, R37, P1 ;  /* 0x0000000111057824 */ /* 0x000fc800008e0625 */
[----:B------:R1:W-:Y:S04]  /*11f1c0*/  STL [R1+0x54b8], R19 ;  /* 0x0054b81301007387 */ /* 0x0003e80000100800 */
[----:B------:R4:W-:Y:S01]  /*11f1d0*/  STL.64 [R1+0x26c8], R4 ;  /* 0x0026c80401007387 */ /* 0x0009e20000100a00 */
[----:B0-----:R-:W-:Y:S02]  /*11f1e0*/  F2FP.SATFINITE.E5M2.F32.PACK_AB_MERGE_C R20, R23, R21, RZ ;  /* 0x000000151714723e */ /* 0x001fe400048060ff */
[----:B-1----:R-:W-:Y:S02]  /*11f1f0*/  F2FP.SATFINITE.E5M2.F32.PACK_AB_MERGE_C R19, R26, R25, RZ ;  /* 0x000000191a13723e */ /* 0x002fe400048060ff */
[----:B----4-:R-:W-:Y:S01]  /*11f200*/  IADD3 R4, P1, PT, R16, R27, RZ ;  /* 0x0000001b10047210 */ /* 0x010fe20007f3e0ff */
[----:B------:R-:W-:Y:S04]  /*11f210*/  STL [R1+0x52f0], R20 ;  /* 0x0052f01401007387 */ /* 0x000fe80000100800 */
[----:B------:R-:W-:Y:S01]  /*11f220*/  IMAD.X R5, R17, 0x1, R45, P1 ;  /* 0x0000000111057824 */ /* 0x000fe200008e062d */
[----:B------:R-:W-:Y:S04]  /*11f230*/  STL [R1+0x5334], R19 ;  /* 0x0053341301007387 */ /* 0x000fe80000100800 */
[----:B------:R0:W-:Y:S01]  /*11f240*/  STL.64 [R1+0x26c0], R4 ;  /* 0x0026c00401007387 */ /* 0x0001e20000100a00 */
[----:B------:R-:W-:-:S05]  /*11f250*/  F2FP.SATFINITE.E5M2.F32.PACK_AB_MERGE_C R21, R48, R44, RZ ;  /* 0x0000002c3015723e */ /* 0x000fca00048060ff */
[----:B------:R-:W-:Y:S01]  /*11f260*/  STL [R1+0x6848], R21 ;  /* 0x0068481501007387 */ /* 0x000fe20000100800 */
[----:B0-----:R-:W-:-:S05]  /*11f270*/  F2FP.SATFINITE.E5M2.F32.PACK_AB_MERGE_C R4, R32, R30, RZ ;  /* 0x0000001e2004723e */ /* 0x001fca00048060ff */
        /* <DEDUP_REMOVED lines=10> */
[----:B0-----:R-:W-:-:S03]  /*11f320*/  IADD3 R4, P1, PT, R16, R10, RZ ;  /* 0x0000000a10047210 */ /* 0x001fc60007f3e0ff */
[----:B------:R-:W4:Y:S02]  /*11f330*/  LDL.LU R30, [R1+0x1c60] ;  /* 0x001c6000011e7983 */ /* 0x000f240000300800 */
[----:B------:R-:W-:Y:S02]  /*11f340*/  IMAD.X R5, R17, 0x1, R12, P1 ;  /* 0x0000000111057824 */ /* 0x000fe400008e060c */
[----:B------:R-:W4:Y:S04]  /*11f350*/  LDL.LU R32, [R1+0x1c64] ;  /* 0x001c640001207983 */ /* 0x000f280000300800 */
[----:B------:R-:W4:Y:S04]  /*11f360*/  LDL.LU R44, [R1+0x1c68] ;  /* 0x001c6800012c7983 */ /* 0x000f280000300800 */
[----:B------:R2:W-:Y:S04]  /*11f370*/  STL.64 [R1+0x26b0], R4 ;  /* 0x0026b00401007387 */ /* 0x0005e80000100a00 */
[----:B------:R-:W4:Y:S01]  /*11f380*/  LDL.LU R48, [R1+0x1c6c] ;  /* 0x001c6c0001307983 */ /* 0x000f220000300800 */
[----:B------:R-:W-:Y:S01]  /*11f390*/  VIADD R16, R16, UR5 ;  /* 0x0000000510107c36 */ /* 0x000fe20008000000 */
[----:B------:R-:W0:Y:S04]  /*11f3a0*/  LDCU UR5, c[0x0][0x3b8] ;  /* 0x00007700ff0577ac */ /* 0x000e280008000800 */
[----:B------:R-:W-:-:S02]  /*11f3b0*/  SHF.R.S32.HI R17, RZ, 0x1f, R16 ;  /* 0x0000001fff117819 */ /* 0x000fc40000011410 */
[----:B--2---:R-:W-:-:S05]  /*11f3c0*/  F2FP.SATFINITE.E5M2.F32.PACK_AB_MERGE_C R4, R38, R33, RZ ;  /* 0x000000212604723e */ /* 0x004fca00048060ff */
[----:B------:R1:W-:Y:S01]  /*11f3d0*/  STL [R1+0x5184], R4 ;  /* 0x0051840401007387 */ /* 0x0003e20000100800 */
[----:B---3--:R-:W-:-:S05]  /*11f3e0*/  F2FP.SATFINITE.E5M2.F32.PACK_AB_MERGE_C R5, R50, R49, RZ ;  /* 0x000000313205723e */ /* 0x008fca00048060ff */
[----:B------:R-:W-:Y:S01]  /*11f3f0*/  STL [R1+0x300c], R5 ;  /* 0x00300c0501007387 */ /* 0x000fe20000100800 */
[----:B-1----:R-:W-:-:S03]  /*11f400*/  F2FP.SATFINITE.E5M2.F32.PACK_AB_MERGE_C R4, R18, R54, RZ ;  /* 0x000000361204723e */ /* 0x002fc600048060ff */
[----:B------:R-:W2:Y:S04]  /*11f410*/  LDL.LU R35, [R1+0x1c50] ;  /* 0x001c500001237983 */ /* 0x000ea80000300800 */
[----:B------:R-:W2:Y:S04]  /*11f420*/  LDL.LU R52, [R1+0x1c54] ;  /* 0x001c540001347983 */ /* 0x000ea80000300800 */
[----:B------:R1:W-:Y:S04]  /*11f430*/  STL [R1+0x5500], R4 ;  /* 0x0055000401007387 */ /* 0x0003e80000100800 */
[----:B------:R-:W3:Y:S04]  /*11f440*/  LDL.LU R43, [R1+0x1c58] ;  /* 0x001c5800012b7983 */ /* 0x000ee80000300800 */
[----:B------:R-:W3:Y:S01]  /*11f450*/  LDL.LU R46, [R1+0x1c5c] ;  /* 0x001c5c00012e7983 */ /* 0x000ee20000300800 */
[----:B-1----:R-:W-:-:S03]  /*11f460*/  IADD3 R4, P1, PT, R16, R6, RZ ;  /* 0x0000000610047210 */ /* 0x002fc60007f3e0ff */
[----:B------:R-:W3:Y:S04]  /*11f470*/  LDL.LU R39, [R1+0x1c40] ;  /* 0x001c400001277983 */ /* 0x000ee80000300800 */
[----:B------:R-:W3:Y:S04]  /*11f480*/  LDL.LU R34, [R1+0x1c44] ;  /* 0x001c440001227983 */ /* 0x000ee80000300800 */
        /* <DEDUP_REMOVED lines=13> */
[----:B----4-:R-:W-:-:S02]  /*11f560*/  F2FP.SATFINITE.E5M2.F32.PACK_AB_MERGE_C R21, R40, R20, RZ ;  /* 0x000000142815723e */ /* 0x010fc400048060ff */
[----:B------:R-:W-:Y:S02]  /*11f570*/  F2FP.SATFINITE.E5M2.F32.PACK_AB_MERGE_C R20, R61, R59, RZ ;  /* 0x0000003b3d14723e */ /* 0x000fe400048060ff */
[----:B------:R-:W4:Y:S04]  /*11f580*/  LDL.LU R59, [R1+0x1c10] ;  /* 0x001c1000013b7983 */ /* 0x000f280000300800 */
[----:B------:R-:W-:Y:S04]  /*11f590*/  STL [R1+0x814], R21 ;  /* 0x0008141501007387 */ /* 0x000fe80000100800 */
[----:B------:R-:W4:Y:S04]  /*11f5a0*/  LDL.LU R61, [R1+0x1c14] ;  /* 0x001c1400013d7983 */ /* 0x000f280000300800 */
[----:B------:R1:W-:Y:S02]  /*11f5b0*/  STL [R1+0x551c], R20 ;  /* 0x00551c1401007387 */ /* 0x0003e40000100800 */
[----:B-1----:R-:W-:-:S05]  /*11f5c0*/  IADD3 R20, P1, PT, R16, R8, RZ ;  /* 0x0000000810147210 */ /* 0x002fca0007f3e0ff */
[----:B------:R-:W-:-:S05]  /*11f5d0*/  IMAD.X R21, R17, 0x1, R7, P1 ;  /* 0x0000000111157824 */ /* 0x000fca00008e0607 */
[----:B------:R1:W-:Y:S02]  /*11f5e0*/  STL.64 [R1+0x26a0], R20 ;  /* 0x0026a01401007387 */ /* 0x0003e40000100a00 */
[----:B-1----:R-:W-:Y:S02]  /*11f5f0*/  F2FP.SATFINITE.E5M2.F32.PACK_AB_MERGE_C R21, R32, R30, RZ ;  /* 0x0000001e2015723e */ /* 0x002fe400048060ff */
[----:B------:R-:W-:Y:S01]  /*11f600*/  F2FP.SATFINITE.E5M2.F32.PACK_AB_MERGE_C R20, R48, R44, RZ ;  /* 0x0000002c3014723e */ /* 0x000fe200048060ff */
[----:B------:R-:W4:Y:S04]  /*11f610*/  LDL.LU R30, [R1+0x1c18] ;  /* 0x001c1800011e7983 */ /* 0x000f280000300800 */
[----:B------:R-:W-:Y:S04]  /*11f620*/  STL [R1+0x64c], R21 ;  /* 0x00064c1501007387 */ /* 0x000fe80000100800 */
[----:B------:R-:W4:Y:S04]  /*11f630*/  LDL.LU R32, [R1+0x1c1c] ;  /* 0x001c1c0001207983 */ /* 0x000f280000300800 */
[----:B------:R1:W-:Y:S04]  /*11f640*/  STL [R1+0x5528], R20 ;  /* 0x0055281401007387 */ /* 0x0003e80000100800 */
[----:B------:R-:W4:Y:S04]  /*11f650*/  LDL.LU R44, [R1+0x1c00] ;  /* 0x001c0000012c7983 */ /* 0x000f280000300800 */
[----:B------:R-:W4:Y:S01]  /*11f660*/  LDL.LU R48, [R1+0x1c04] ;  /* 0x001c040001307983 */ /* 0x000f220000300800 */
[----:B--2---:R-:W-:-:S02]  /*11f670*/  F2FP.SATFINITE.E5M2.F32.PACK_AB_MERGE_C R36, R52, R35, RZ ;  /* 0x000000233424723e */ /* 0x004fc400048060ff */
[----:B---3--:R-:W-:Y:S02]  /*11f680*/  F2FP.SATFINITE.E5M2.F32.PACK_AB_MERGE_C R35, R46, R43, RZ ;  /* 0x0000002b2e23723e */ /* 0x008fe400048060ff */
[----:B-1----:R-:W-:-:S05]  /*11f690*/  IADD3 R20, P1, PT, R16, R5, RZ ;  /* 0x0000000510147210 */ /* 0x002fca0007f3e0ff */
[----:B------:R-:W-:-:S05]  /*11f6a0*/  IMAD.X R21, R17, 0x1, R41, P1 ;  /* 0x0000000111157824 */ /* 0x000fca00008e0629 */
[----:B------:R1:W-:Y:S04]  /*11f6b0*/  STL.64 [R1+0x2688], R20 ;  /* 0x0026881401007387 */ /* 0x0003e80000100a00 */
[----:B------:R-:W-:Y:S01]  /*11f6c0*/  STL [R1+0x618], R36 ;  /* 0x0006182401007387 */ /* 0x000fe20000100800 */
[----:B-1----:R-:W-:-:S03]  /*11f6d0*/  IADD3 R20, P1, PT, R16, R4, RZ ;  /* 0x0000000410147210 */ /* 0x002fc60007f3e0ff */
[----:B------:R-:W-:Y:S02]  /*11f6e0*/  STL [R1+0x554c], R35 ;  /* 0x00554c2301007387 */ /* 0x000fe40000100800 */
[----:B------:R-:W-:-:S05]  /*11f6f0*/  IMAD.X R21, R17, 0x1, R3, P1 ;  /* 0x0000000111157824 */ /* 0x000fca00008e0603 */
[----:B------:R1:W-:Y:S02]  /*11f700*/  STL.64 [R1+0x2680], R20 ;  /* 0x0026801401007387 */ /* 0x0003e40000100a00 */
[----:B-1----:R-:W-:Y:S02]  /*11f710*/  F2FP.SATFINITE.E5M2.F32.PACK_AB_MERGE_C R21, R34, R39, RZ ;  /* 0x000000272215723e */ /* 0x002fe400048060ff */
[----:B------:R-:W-:Y:S02]  /*11f720*/  F2FP.SATFINITE.E5M2.F32.PACK_AB_MERGE_C R20, R50, R49, RZ ;  /* 0x000000313214723e */ /* 0x000fe400048060ff */
[----:B------:R-:W2:Y:S04]  /*11f730*/  LDL.LU R49, [R1+0x1c08] ;  /* 0x001c080001317983 */ /* 0x000ea80000300800 */
[----:B------:R-:W-:Y:S04]  /*11f740*/  STL [R1+0x5c8], R21 ;  /* 0x0005c81501007387 */ /* 0x000fe80000100800 */
[----:B------:R-:W2:Y:S04]  /*11f750*/  LDL.LU R50, [R1+0x1c0c] ;  /* 0x001c0c0001327983 */ /* 0x000ea80000300800 */
[----:B------:R1:W-:Y:S02]  /*11f760*/  STL [R1+0x600], R20 ;  /* 0x0006001401007387 */ /* 0x0003e40000100800 */
[----:B-1----:R-:W-:-:S05]  /*11f770*/  IADD3 R20, P1, PT, R16, R13, RZ ;  /* 0x0000000d10147210 */ /* 0x002fca0007f3e0ff */
[----:B------:R-:W-:Y:S01]  /*11f780*/  IMAD.X R21, R17, 0x1, R14, P1 ;  /* 0x0000000111157824 */ /* 0x000fe200008e060e */
[----:B------:R-:W-:-:S04]  /*11f790*/  F2FP.SATFINITE.E5M2.F32.PACK_AB_MERGE_C R23, R23, R19, RZ ;  /* 0x000000131717723e */ /* 0x000fc800048060ff */
[----:B------:R1:W-:Y:S01]  /*11f7a0*/  STL.64 [R1+0x2668], R20 ;  /* 0x0026681401007387 */ /* 0x0003e20000100a00 */
[----:B------:R-:W-:-:S03]  /*11f7b0*/  F2FP.SATFINITE.E5M2.F32.PACK_AB_MERGE_C R19, R26, R25, RZ ;  /* 0x000000191a13723e */ /* 0x000fc600048060ff */
[----:B------:R-:W-:Y:S01]  /*11f7c0*/  STL [R1+0x594], R23 ;  /* 0x0005941701007387 */ /* 0x000fe20000100800 */
[----:B-1----:R-:W-:-:S03]  /*11f7d0*/  IADD3 R20, P1, PT, R16, R2, RZ ;  /* 0x0000000210147210 */ /* 0x002fc60007f3e0ff */
[----:B------:R-:W-:Y:S02]  /*11f7e0*/  STL [R1+0x5568], R19 ;  /* 0x0055681301007387 */ /* 0x000fe40000100800 */
[----:B------:R-:W-:-:S05]  /*11f7f0*/  IMAD.X R21, R17, 0x1, R0, P1 ;  /* 0x0000000111157824 */ /* 0x000fca00008e0600 */
[----:B------:R1:W-:Y:S02]  /*11f800*/  STL.64 [R1+0x2660], R20 ;  /* 0x0026601401007387 */ /* 0x0003e40000100a00 */
[----:B-1----:R-:W-:Y:S02]  /*11f810*/  F2FP.SATFINITE.E5M2.F32.PACK_AB_MERGE_C R20, R18, R54, RZ ;  /* 0x000000361214723e */ /* 0x002fe400048060ff */
[----:B------:R-:W-:Y:S02]  /*11f820*/  IADD3 R18, P1, PT, R16, R56, RZ ;  /* 0x0000003810127210 */ /* 0x000fe40007f3e0ff */
[----:B------:R-:W-:-:S03]  /*11f830*/  F2FP.SATFINITE.E5M2.F32.PACK_AB_MERGE_C R21, R38, R33, RZ ;  /* 0x000000212615723e */ /* 0x000fc600048060ff */
[----:B------:R-:W-:Y:S02]  /*11f840*/  IMAD.X R19, R17, 0x1, R22, P1 ;  /* 0x0000000111137824 */ /* 0x000fe400008e0616 */
[----:B------:R-:W-:Y:S04]  /*11f850*/  STL [R1+0x560], R21 ;  /* 0x0005601501007387 */ /* 0x000fe80000100800 */
[----:B------:R-:W-:Y:S04]  /*11f860*/  STL [R1+0x55c], R20 ;  /* 0x00055c1401007387 */ /* 0x000fe80000100800 */
[----:B------:R-:W3:Y:S04]  /*11f870*/  LDL.LU R54, [R1+0x1bf0] ;  /* 0x001bf00001367983 */ /* 0x000ee80000300800 */
[----:B------:R4:W-:Y:S01]  /*11f880*/  STL.64 [R1+0x2658], R18 ;  /* 0x0026581201007387 */ /* 0x0009e20000100a00 */
[----:B------:R-:W-:-:S02]  /*11f890*/  IADD3 R34, P1, PT, R16, R53, RZ ;  /* 0x0000003510227210 */ /* 0x000fc40007f3e0ff */
[----:B----4-:R-:W-:Y:S01]  /*11f8a0*/  F2FP.SATFINITE.E5M2.F32.PACK_AB_MERGE_C R19, R61, R59, RZ ;  /* 0x0000003b3d13723e */ /* 0x010fe200048060ff */
[----:B------:R-:W3:Y:S04]  /*11f8b0*/  LDL.LU R18, [R1+0x1bf4] ;  /* 0x001bf40001127983 */ /* 0x000ee80000300800 */
[----:B------:R-:W4:Y:S04]  /*11f8c0*/  LDL.LU R20, [R1+0x1bf8] ;  /* 0x001bf80001147983 */ /* 0x000f280000300800 */
[----:B------:R-:W4:Y:S04]  /*11f8d0*/  LDL.LU R40, [R1+0x1bfc] ;  /* 0x001bfc0001287983 */ /* 0x000f280000300800 */
[----:B------:R1:W-:Y:S01]  /*11f8e0*/  STL [R1+0x508], R19 ;  /* 0x0005081301007387 */ /* 0x0003e20000100800 */
[----:B------:R-:W-:-:S03]  /*11f8f0*/  IMAD.X R35, R17, 0x1, R29, P1 ;  /* 0x0000000111237824 */ /* 0x000fc600008e061d */
[----:B------:R-:W4:Y:S04]  /*11f900*/  LDL.LU R33, [R1+0x13f0] ;  /* 0x0013f00001217983 */ /* 0x000f280000300800 */
[----:B------:R-:W4:Y:S01]  /*11f910*/  LDL.LU R38, [R1+0x13f4] ;  /* 0x0013f40001267983 */ /* 0x000f220000300800 */
[----:B-1----:R-:W-:-:S03]  /*11f920*/  F2FP.SATFINITE.E5M2.F32.PACK_AB_MERGE_C R19, R32, R30, RZ ;  /* 0x0000001e2013723e */ /* 0x002fc600048060ff */
[----:B------:R-:W4:Y:S04]  /*11f930*/  LDL.LU R59, [R1+0x13f8] ;  /* 0x0013f800013b7983 */ /* 0x000f280000300800 */
[----:B------:R-:W4:Y:S04]  /*11f940*/  LDL.LU R61, [R1+0x13fc] ;  /* 0x0013fc00013d7983 */ /* 0x000f280000300800 */
[----:B------:R1:W-:Y:S04]  /*11f950*/  STL [R1+0x5570], R19 ;  /* 0x0055701301007387 */ /* 0x0003e80000100800 */
[----:B------:R0:W-:Y:S01]  /*11f960*/  STL.64 [R1+0x2650], R34 ;  /* 0x0026502201007387 */ /* 0x0001e20000100a00 */
[----:B-1----:R-:W-:-:S03]  /*11f970*/  F2FP.SATFINITE.E5M2.F32.PACK_AB_MERGE_C R19, R48, R44, RZ ;  /* 0x0000002c3013723e */ /* 0x002fc600048060ff */
[----:B0-----:R-:W4:Y:S04]  /*11f980*/  LDL.LU R35, [R1+0x1be0] ;  /* 0x001be00001237983 */ /* 0x001f280000300800 */
[----:B------:R-:W4:Y:S04]  /*11f990*/  LDL.LU R52, [R1+0x1be4] ;  /* 0x001be40001347983 */ /* 0x000f280000300800 */
[----:B------:R2:W-:Y:S04]  /*11f9a0*/  STL [R1+0x4cc], R19 ;  /* 0x0004cc1301007387 */ /* 0x0005e80000100800 */
[----:B------:R-:W4:Y:S04]  /*11f9b0*/  LDL.LU R43, [R1+0x1be8] ;  /* 0x001be800012b7983 */ /* 0x000f280000300800 */
[----:B------:R-:W4:Y:S04]  /*11f9c0*/  LDL.LU R46, [R1+0x1bec] ;  /* 0x001bec00012e7983 */ /* 0x000f280000300800 */
[----:B------:R-:W4:Y:S04]  /*11f9d0*/  LDL.LU R39, [R1+0x1bd0] ;  /* 0x001bd00001277983 */ /* 0x000f280000300800 */
[----:B------:R-:W4:Y:S04]  /*11f9e0*/  LDL.LU R34, [R1+0x1bd4] ;  /* 0x001bd40001227983 */ /* 0x000f280000300800 */
[----:B------:R-:W4:Y:S04]  /*11f9f0*/  LDL.LU R44, [R1+0x1bd8] ;  /* 0x001bd800012c7983 */ /* 0x000f280000300800 */
[----:B------:R-:W4:Y:S01]  /*11fa00*/  LDL.LU R48, [R1+0x1bdc] ;  /* 0x001bdc0001307983 */ /* 0x000f220000300800 */
[----:B--2---:R-:W-:-:S02]  /*11fa10*/  F2FP.SATFINITE.E5M2.F32.PACK_AB_MERGE_C R19, R50, R49, RZ ;  /* 0x000000313213723e */ /* 0x004fc400048060ff */
[----:B------:R-:W-:-:S05]  /*11fa20*/  IADD3 R50, P1, PT, R16, R60, RZ ;  /* 0x0000003c10327210 */ /* 0x000fca0007f3e0ff */
[----:B------:R-:W-:Y:S01]  /*11fa30*/  IMAD.X R51, R17, 0x1, R15, P1 ;  /* 0x0000000111337824 */ /* 0x000fe200008e060f */
[----:B------:R-:W-:Y:S04]  /*11fa40*/  STL [R1+0x5574], R19 ;  /* 0x0055741301007387 */ /* 0x000fe80000100800 */
        /* <DEDUP_REMOVED lines=12> */
[----:B------:R-:W3:Y:S01]  /*11fb10*/  LDL.LU R18, [R1+0x1ba4] ;  /* 0x001ba40001127983 */ /* 0x000ee20000300800 */
[----:B----4-:R-:W-:-:S03]  /*11fb20*/  F2FP.SATFINITE.E5M2.F32.PACK_AB_MERGE_C R36, R40, R20, RZ ;  /* 0x000000142824723e */ /* 0x010fc600048060ff */
[----:B------:R-:W-:Y:S04]  /*11fb30*/  STL [R1+0x208], R21 ;  /* 0x0002081501007387 */ /* 0x000fe80000100800 */
[----:B------:R0:W-:Y:S02]  /*11fb40*/  STL [R1+0x5560], R36 ;  /* 0x0055602401007387 */ /* 0x0001e40000100800 */
[----:B0-----:R-:W-:Y:S02]  /*11fb50*/  F2FP.SATFINITE.E5M2.F32.PACK_AB_MERGE_C R36, R52, R35, RZ ;  /* 0x000000233424723e */ /* 0x001fe400048060ff */
[----:B------:R-:W-:Y:S02]  /*11fb60*/  F2FP.SATFINITE.E5M2.F32.PACK_AB_MERGE_C R35, R46, R43, RZ ;  /* 0x0000002b2e23723e */ /* 0x000fe400048060ff */
[----:B--2---:R-:W-:-:S05]  /*11fb70*/  IADD3 R20, P1, PT, R16, R51, RZ ;  /* 0x0000003310147210 */ /* 0x004fca0007f3e0ff */
[----:B------:R-:W-:-:S05]  /*11fb80*/  IMAD.X R21, R17, 0x1, R57, P1 ;  /* 0x0000000111157824 */ /* 0x000fca00008e0639 */
[----:B------:R0:W-:Y:S02]  /*11fb90*/  STL.64 [R1+0x2640], R20 ;  /* 0x0026401401007387 */ /* 0x0001e40000100a00 */
[----:B0-----:R-:W-:Y:S02]  /*11fba0*/  F2FP.SATFINITE.E5M2.F32.PACK_AB_MERGE_C R21, R38, R33, RZ ;  /* 0x000000212615723e */ /* 0x001fe400048060ff */
[----:B------:R-:W-:Y:S01]  /*11fbb0*/  F2FP.SATFINITE.E5M2.F32.PACK_AB_MERGE_C R20, R61, R59, RZ ;  /* 0x0000003b3d14723e */ /* 0x000fe200048060ff */
[----:B------:R-:W2:Y:S04]  /*11fbc0*/  LDL.LU R33, [R1+0x1ba8] ;  /* 0x001ba80001217983 */ /* 0x000ea80000300800 */
[----:B------:R-:W-:Y:S04]  /*11fbd0*/  STL [R1+0x204], R21 ;  /* 0x0002041501007387 */ /* 0x000fe80000100800 */
[----:B------:R-:W2:Y:S04]  /*11fbe0*/  LDL.LU R38, [R1+0x1bac] ;  /* 0x001bac0001267983 */ /* 0x000ea80000300800 */
[----:B------:R0:W-:Y:S04]  /*11fbf0*/  STL [R1+0x556c], R20 ;  /* 0x00556c1401007387 */ /* 0x0001e80000100800 */
[----:B------:R-:W4:Y:S04]  /*11fc00*/  LDL.LU R59, [R1+0x1b90] ;  /* 0x001b9000013b7983 */ /* 0x000f280000300800 */
[----:B------:R-:W4:Y:S01]  /*11fc10*/  LDL.LU R61, [R1+0x1b94] ;  /* 0x001b9400013d7983 */ /* 0x000f220000300800 */
[----:B0-----:R-:W-:-:S05]  /*11fc20*/  IADD3 R20, P1, PT, R16, R24, RZ ;  /* 0x0000001810147210 */ /* 0x001fca0007f3e0ff */
[----:B------:R-:W-:-:S05]  /*11fc30*/  IMAD.X R21, R17, 0x1, R47, P1 ;  /* 0x0000000111157824 */ /* 0x000fca00008e062f */
[----:B------:R0:W-:Y:S04]  /*11fc40*/  STL.64 [R1+0x2638], R20 ;  /* 0x0026381401007387 */ /* 0x0001e80000100a00 */
[----:B------:R-:W-:Y:S01]  /*11fc50*/  STL [R1+0x5680], R36 ;  /* 0x0056802401007387 */ /* 0x000fe20000100800 */
[----:B0-----:R-:W-:-:S03]  /*11fc60*/  IADD3 R20, P1, PT, R16, R28, RZ ;  /* 0x0000001c10147210 */ /* 0x001fc60007f3e0ff */
[----:B------:R0:W-:Y:S02]  /*11fc70*/  STL [R1+0x567c], R35 ;  /* 0x00567c2301007387 */ /* 0x0001e40000100800 */
[----:B------:R-:W-:Y:S01]  /*11fc80*/  IMAD.X R21, R17, 0x1, R55, P1 ;  /* 0x0000000111157824 */ /* 0x000fe200008e0637 */
[----:B0-----:R-:W-:Y:S02]  /*11fc90*/  F2FP.SATFINITE.E5M2.F32.PACK_AB_MERGE_C R35, R34, R39, RZ ;  /* 0x000000272223723e */ /* 0x001fe400048060ff */
[----:B------:R-:W-:Y:S02]  /*11fca0*/  F2FP.SATFINITE.E5M2.F32.PACK_AB_MERGE_C R34, R48, R44, RZ ;  /* 0x0000002c3022723e */ /* 0x000fe400048060ff */
[----:B------:R0:W-:Y:S04]  /*11fcb0*/  STL.64 [R1+0x2630], R20 ;  /* 0x0026301401007387 */ /* 0x0001e80000100a00 */
[----:B------:R-:W-:Y:S04]  /*11fcc0*/  STL [R1+0x56b4], R35 ;  /* 0x0056b42301007387 */ /* 0x000fe80000100800 */
[----:B------:R-:W-:Y:S04]  /*11fcd0*/  STL [R1+0x56b0], R34 ;  /* 0x0056b02201007387 */ /* 0x000fe80000100800 */
[----:B------:R-:W4:Y:S04]  /*11fce0*/  LDL.LU R44, [R1+0x1b98] ;  /* 0x001b9800012c7983 */ /* 0x000f280000300800 */
[----:B------:R-:W4:Y:S01]  /*11fcf0*/  LDL.LU R48, [R1+0x1b9c] ;  /* 0x001b9c0001307983 */ /* 0x000f220000300800 */
[----:B0-----:R-:W-:-:S05]  /*11fd00*/  IADD3 R20, P1, PT, R16, R58, RZ ;  /* 0x0000003a10147210 */ /* 0x001fca0007f3e0ff */
[----:B------:R-:W-:Y:S01]  /*11fd10*/  IMAD.X R21, R17, 0x1, R37, P1 ;  /* 0x0000000111157824 */ /* 0x000fe200008e0625 */
[----:B------:R-:W-:Y:S04]  /*11fd20*/  STL [R1+0x6b90], R37 ;  /* 0x006b902501007387 */ /* 0x000fe80000100800 */
[----:B------:R0:W-:Y:S01]  /*11fd30*/  STL.64 [R1+0x2578], R20 ;  /* 0x0025781401007387 */ /* 0x0001e20000100a00 */
[----:B------:R-:W-:Y:S02]  /*11fd40*/  F2FP.SATFINITE.E5M2.F32.PACK_AB_MERGE_C R23, R23, R19, RZ ;  /* 0x000000131717723e */ /* 0x000fe400048060ff */
[----:B------:R-:W-:Y:S02]  /*11fd50*/  F2FP.SATFINITE.E5M2.F32.PACK_AB_MERGE_C R19, R26, R25, RZ ;  /* 0x000000191a13723e */ /* 0x000fe400048060ff */
[----:B0-----:R-:W-:Y:S01]  /*11fd60*/  IADD3 R20, P1, PT, R16, R27, RZ ;  /* 0x0000001b10147210 */ /* 0x001fe20007f3e0ff */
[----:B------:R0:W-:Y:S04]  /*11fd70*/  STL [R1+0x56d4], R23 ;  /* 0x0056d41701007387 */ /* 0x0001e80000100800 */
[----:B------:R-:W-:Y:S01]  /*11fd80*/  IMAD.X R21, R17, 0x1, R45, P1 ;  /* 0x0000000111157824 */ /* 0x000fe200008e062d */
[----:B------:R1:W-:Y:S04]  /*11fd90*/  STL [R1+0x56d0], R19 ;  /* 0x0056d01301007387 */ /* 0x0003e80000100800 */
[----:B------:R3:W-:Y:S01]  /*11fda0*/  STL.64 [R1+0x2570], R20 ;  /* 0x0025701401007387 */ /* 0x0007e20000100a00 */
[----:B0-----:R-:W-:-:S02]  /*11fdb0*/  F2FP.SATFINITE.E5M2.F32.PACK_AB_MERGE_C R23, R32, R30, RZ ;  /* 0x0000001e2017723e */ /* 0x001fc400048060ff */
[----:B-1----:R-:W-:Y:S02]  /*11fdc0*/  F2FP.SATFINITE.E5M2.F32.PACK_AB_MERGE_C R19, R50, R49, RZ ;  /* 0x000000313213723e */ /* 0x002fe400048060ff */
[----:B---3--:R-:W-:Y:S01]  /*11fdd0*/  IADD3 R20, P1, PT, R16, R9, RZ ;  /* 0x0000000910147210 */ /* 0x008fe20007f3e0ff */
[----:B------:R-:W-:Y:S04]  /*11fde0*/  STL [R1+0x56f4], R23 ;  /* 0x0056f41701007387 */ /* 0x000fe80000100800 */
[----:B------:R-:W-:Y:S01]  /*11fdf0*/  IMAD.X R21, R17, 0x1, R11, P1 ;  /* 0x0000000111157824 */ /* 0x000fe200008e060b */
[----:B------:R-:W-:Y:S04]  /*11fe00*/  STL [R1+0x56f0], R19 ;  /* 0x0056f01301007387 */ /* 0x000fe80000100800 */
[----:B------:R0:W-:Y:S02]  /*11fe10*/  STL.64 [R1+0x2468], R20 ;  /* 0x0024681401007387 */ /* 0x0001e40000100a00 */
[----:B0-----:R-:W-:-:S02]  /*11fe20*/  F2FP.SATFINITE.E5M2.F32.PACK_AB_MERGE_C R20, R18, R54, RZ ;  /* 0x000000361214723e */ /* 0x001fc400048060ff */
[----:B------:R-:W-:-:S03]  /*11fe30*/  IADD3 R18, P1, PT, R16, R10, RZ ;  /* 0x0000000a10127210 */ /* 0x000fc60007f3e0ff */
[----:B------:R-:W-:Y:S02]  /*11fe40*/  STL [R1+0x571c], R20 ;  /* 0x00571c1401007387 */ /* 0x000fe40000100800 */
[----:B------:R-:W-:Y:S02]  /*11fe50*/  IMAD.X R19, R17, 0x1, R12, P1 ;  /* 0x0000000111137824 */ /* 0x000fe400008e060c */
[----:B------:R-:W3:Y:S04]  /*11fe60*/  LDL.LU R49, [R1+0x1b80] ;  /* 0x001b800001317983 */ /* 0x000ee80000300800 */
[----:B------:R-:W3:Y:S04]  /*11fe70*/  LDL.LU R54, [R1+0x1b84] ;  /* 0x001b840001367983 */ /* 0x000ee80000300800 */
[----:B------:R-:W3:Y:S04]  /*11fe80*/  LDL.LU R50, [R1+0x1b88] ;  /* 0x001b880001327983 */ /* 0x000ee80000300800 */
[----:B------:R0:W-:Y:S04]  /*11fe90*/  STL.64 [R1+0x2460], R18 ;  /* 0x0024601201007387 */ /* 0x0001e80000100a00 */
[----:B0-----:R-:W3:Y:S04]  /*11fea0*/  LDL.LU R18, [R1+0x1b8c] ;  /* 0x001b8c0001127983 */ /* 0x001ee80000300800 */
[----:B------:R-:W3:Y:S01]  /*11feb0*/  LDL.LU R40, [R1+0x1b70] ;  /* 0x001b700001287983 */ /* 0x000ee20000300800 */
[----:B------:R-:W-:Y:S01]  /*11fec0*/  VIADD R16, R16, UR5 ;  /* 0x0000000510107c36 */ /* 0x000fe20008000000 */
[----:B------:R-:W0:Y:S04]  /*11fed0*/  LDCU UR5, c[0x0][0x3b8] ;  /* 0x00007700ff0577ac */ /* 0x000e280008000800 */
[----:B------:R-:W-:-:S02]  /*11fee0*/  IADD3 R20, P1, PT, R16, R6, RZ ;  /* 0x0000000610147210 */ /* 0x000fc40007f3e0ff */
[----:B--2---:R-:W-:-:S05]  /*11fef0*/  F2FP.SATFINITE.E5M2.F32.PACK_AB_MERGE_C R19, R38, R33, RZ ;  /* 0x000000212613723e */ /* 0x004fca00048060ff */
[----:B------:R-:W-:Y:S04]  /*11ff00*/  STL [R1+0x5718], R19 ;  /* 0x0057181301007387 */ /* 0x000fe80000100800 */
[----:B------:R-:W2:Y:S01]  /*11ff10*/  LDL.LU R35, [R1+0x1b74] ;  /* 0x001b740001237983 */ /* 0x000ea20000300800 */
        /* <DEDUP_REMOVED lines=10> */
[----:B-1----:R-:W-:-:S05]  /*11ffc0*/  SHF.R.S32.HI R17, RZ, 0x1f, R16 ;  /* 0x0000001fff117819 */ /* 0x002fca0000011410 */
[----:B------:R-:W-:Y:S01]  /*11ffd0*/  IMAD.X R21, R17, 0x1, R31, P1 ;  /* 0x0000000111157824 */ /* 0x000fe200008e061f */
[----:B------:R-:W-:-:S05]  /*11ffe0*/  F2FP.SATFINITE.E5M2.F32.PACK_AB_MERGE_C R19, R48, R44, RZ ;  /* 0x0000002c3013723e */ /* 0x000fca00048060ff */
[----:B------:R1:W-:Y:S04]  /*11fff0*/  STL [R1+0x573c], R19 ;  /* 0x00573c1301007387 */ /* 0x0003e80000100800 */
[----:B------:R-:W4:Y:S04]  /*120000*/  LDL.LU R46, [R1+0x1b58] ;  /* 0x001b5800012e7983 */ /* 0x000f280000300800 */
[----:B------:R-:W4:Y:S04]  /*120010*/  LDL.LU R39, [R1+0x1b5c] ;  /* 0x001b5c0001277983 */ /* 0x000f280000300800 */
[----:B------:R-:W4:Y:S04]  /*120020*/  LDL.LU R34, [R1+0x1b40] ;  /* 0x001b400001227983 */ /* 0x000f280000300800 */
[----:B------:R0:W-:Y:S04]  /*120030*/  STL.64 [R1+0x2438], R20 ;  /* 0x0024381401007387 */ /* 0x0001e80000100a00 */
[----:B-1----:R-:W4:Y:S04]  /*120040*/  LDL.LU R19, [R1+0x1b44] ;  /* 0x001b440001137983 */ /* 0x002f280000300800 */
[----:B------:R-:W4:Y:S04]  /*120050*/  LDL.LU R23, [R1+0x1b48] ;  /* 0x001b480001177983 */ /* 0x000f280000300800 */
[----:B------:R-:W4:Y:S04]  /*120060*/  LDL.LU R25, [R1+0x1b4c] ;  /* 0x001b4c0001197983 */ /* 0x000f280000300800 */
[----:B------:R-:W4:Y:S04]  /*120070*/  LDL.LU R33, [R1+0x1b30] ;  /* 0x001b300001217983 */ /* 0x000f280000300800 */
[----:B------:R-:W4:Y:S04]  /*120080*/  LDL.LU R38, [R1+0x1b34] ;  /* 0x001b340001267983 */ /* 0x000f280000300800 */
[----:B------:R-:W4:Y:S04]  /*120090*/  LDL.LU R44, [R1+0x1b38] ;  /* 0x001b3800012c7983 */ /* 0x000f280000300800 */
[----:B------:R-:W4:Y:S01]  /*1200a0*/  LDL.LU R48, [R1+0x1b3c] ;  /* 0x001b3c0001307983 */ /* 0x000f220000300800 */
[----:B0-----:R-:W-:-:S05]  /*1200b0*/  IADD3 R20, P1, PT, R16, R8, RZ ;  /* 0x0000000810147210 */ /* 0x001fca0007f3e0ff */
[----:B------:R-:W-:Y:S01]  /*1200c0*/  IMAD.X R21, R17, 0x1, R7, P1 ;  /* 0x0000000111157824 */ /* 0x000fe200008e0607 */
[----:B---3--:R-:W-:-:S05]  /*1200d0*/  F2FP.SATFINITE.E5M2.F32.PACK_AB_MERGE_C R54, R54, R49, RZ ;  /* 0x000000313636723e */ /* 0x008fca00048060ff */
[----:B------:R-:W-:Y:S01]  /*1200e0*/  STL [R1+0x67b0], R54 ;  /* 0x0067b03601007387 */ /* 0x000fe20000100800 */
[----:B------:R-:W-:-:S05]  /*1200f0*/  F2FP.SATFINITE.E5M2.F32.PACK_AB_MERGE_C R50, R18, R50, RZ ;  /* 0x000000321232723e */ /* 0x000fca00048060ff */
[----:B------:R-:W-:Y:S04]  /*120100*/  STL [R1+0x67ac], R50 ;  /* 0x0067ac3201007387 */ /* 0x000fe80000100800 */
[----:B------:R-:W3:Y:S04]  /*120110*/  LDL.LU R49, [R1+0x1b20] ;  /* 0x001b200001317983 */ /* 0x000ee80000300800 */
[----:B------:R-:W3:Y:S04]  /*120120*/  LDL.LU R18, [R1+0x1b24] ;  /* 0x001b240001127983 */ /* 0x000ee80000300800 */
[----:B------:R0:W-:Y:S02]  /*120130*/  STL.64 [R1+0x2430], R20 ;  /* 0x0024301401007387 */ /* 0x0001e40000100a00 */
[----:B0-----:R-:W-:-:S05]  /*120140*/  IADD3 R20, P1, PT, R16, R5, RZ ;  /* 0x0000000510147210 */ /* 0x001fca0007f3e0ff */
[----:B------:R-:W-:Y:S01]  /*120150*/  IMAD.X R21, R17, 0x1, R41, P1 ;  /* 0x0000000111157824 */ /* 0x000fe200008e0629 */
[----:B--2---:R-:W-:-:S05]  /*120160*/  F2FP.SATFINITE.E5M2.F32.PACK_AB_MERGE_C R36, R35, R40, RZ ;  /* 0x000000282324723e */ /* 0x004fca00048060ff */
[----:B------:R-:W-:Y:S01]  /*120170*/  STL [R1+0x5578], R36 ;  /* 0x0055782401007387 */ /* 0x000fe20000100800 */
[----:B----4-:R-:W-:-:S05]  /*120180*/  F2FP.SATFINITE.E5M2.F32.PACK_AB_MERGE_C R35, R43, R52, RZ ;  /* 0x000000342b23723e */ /* 0x010fca00048060ff */
[----:B------:R-:W-:Y:S04]  /*120190*/  STL [R1+0x557c], R35 ;  /* 0x00557c2301007387 */ /* 0x000fe80000100800 */
[----:B------:R0:W-:Y:S01]  /*1201a0*/  STL.64 [R1+0x2428], R20 ;  /* 0x0024281401007387 */ /* 0x0001e20000100a00 */
[----:B------:R-:W-:Y:S02]  /*1201b0*/  F2FP.SATFINITE.E5M2.F32.PACK_AB_MERGE_C R27, R27, R26, RZ ;  /* 0x0000001a1b1b723e */ /* 0x000fe400048060ff */
[----:B------:R-:W-:Y:S02]  /*1201c0*/  F2FP.SATFINITE.E5M2.F32.PACK_AB_MERGE_C R26, R32, R30, RZ ;  /* 0x0000001e201a723e */ /* 0x000fe400048060ff */
[----:B0-----:R-:W-:Y:S01]  /*1201d0*/  IADD3 R20, P1, PT, R16, R4, RZ ;  /* 0x0000000410147210 */ /* 0x001fe20007f3e0ff */
[----:B------:R-:W-:Y:S04]  /*1201e0*/  STL [R1+0x54d8], R27 ;  /* 0x0054d81b01007387 */ /* 0x000fe80000100800 */
[----:B------:R-:W-:Y:S01]  /*1201f0*/  IMAD.X R21, R17, 0x1, R3, P1 ;  /* 0x0000000111157824 */ /* 0x000fe200008e0603 */
[----:B------:R0:W-:Y:S04]  /*120200*/  STL [R1+0x54e0], R26 ;  /* 0x0054e01a01007387 */ /* 0x0001e80000100800 */
[----:B------:R1:W-:Y:S04]  /*120210*/  STL.64 [R1+0x2420], R20 ;  /* 0x0024201401007387 */ /* 0x0003e80000100a00 */
[----:B0-----:R-:W2:Y:S04]  /*120220*/  LDL.LU R26, [R1+0x1b28] ;  /* 0x001b2800011a7983 */ /* 0x001ea80000300800 */
[----:B------:R-:W2:Y:S01]  /*120230*/  LDL.LU R27, [R1+0x1b2c] ;  /* 0x001b2c00011b7983 */ /* 0x000ea20000300800 */
[----:B-1----:R-:W-:-:S05]  /*120240*/  F2FP.SATFINITE.E5M2.F32.PACK_AB_MERGE_C R20, R61, R59, RZ ;  /* 0x0000003b3d14723e */ /* 0x002fca00048060ff */
[----:B------:R0:W-:Y:S04]  /*120250*/  STL [R1+0x54a4], R20 ;  /* 0x0054a41401007387 */ /* 0x0001e80000100800 */
[----:B------:R-:W4:Y:S04]  /*120260*/  LDL.LU R30, [R1+0x1b10] ;  /* 0x001b1000011e7983 */ /* 0x000f280000300800 */
[----:B------:R-:W4:Y:S04]  /*120270*/  LDL.LU R32, [R1+0x1b14] ;  /* 0x001b140001207983 */ /* 0x000f280000300800 */
[----:B------:R-:W4:Y:S04]  /*120280*/  LDL.LU R59, [R1+0x1b18] ;  /* 0x001b1800013b7983 */ /* 0x000f280000300800 */
[----:B------:R-:W4:Y:S01]  /*120290*/  LDL.LU R61, [R1+0x1b1c] ;  /* 0x001b1c00013d7983 */ /* 0x000f220000300800 */
[----:B0-----:R-:W-:-:S02]  /*1202a0*/  IADD3 R20, P1, PT, R16, R13, RZ ;  /* 0x0000000d10147210 */ /* 0x001fc40007f3e0ff */
[----:B------:R-:W-:-:S03]  /*1202b0*/  F2FP.SATFINITE.E5M2.F32.PACK_AB_MERGE_C R35, R39, R46, RZ ;  /* 0x0000002e2723723e */ /* 0x000fc600048060ff */
[----:B------:R-:W-:Y:S02]  /*1202c0*/  IMAD.X R21, R17, 0x1, R14, P1 ;  /* 0x0000000111157824 */ /* 0x000fe400008e060e */
[----:B------:R-:W-:Y:S01]  /*1202d0*/  STL [R1+0x54b0], R35 ;  /* 0x0054b02301007387 */ /* 0x000fe20000100800 */
[----:B------:R-:W-:-:S03]  /*1202e0*/  F2FP.SATFINITE.E5M2.F32.PACK_AB_MERGE_C R34, R19, R34, RZ ;  /* 0x000000221322723e */ /* 0x000fc600048060ff */
[----:B------:R0:W-:Y:S01]  /*1202f0*/  STL.64 [R1+0x2418], R20 ;  /* 0x0024181401007387 */ /* 0x0001e20000100a00 */
[----:B------:R-:W-:-:S03]  /*120300*/  F2FP.SATFINITE.E5M2.F32.PACK_AB_MERGE_C R19, R25, R23, RZ ;  /* 0x000000171913723e */ /* 0x000fc600048060ff */
[----:B------:R1:W-:Y:S01]  /*120310*/  STL [R1+0x546c], R34 ;  /* 0x00546c2201007387 */ /* 0x0003e20000100800 */
[----:B0-----:R-:W-:-:S03]  /*120320*/  IADD3 R20, P1, PT, R16, R2, RZ ;  /* 0x0000000210147210 */ /* 0x001fc60007f3e0ff */
[----:B------:R0:W-:Y:S02]  /*120330*/  STL [R1+0x5474], R19 ;  /* 0x0054741301007387 */ /* 0x0001e40000100800 */
[----:B------:R-:W-:Y:S02]  /*120340*/  IMAD.X R21, R17, 0x1, R0, P1 ;  /* 0x0000000111157824 */ /* 0x000fe400008e0600 */
[----:B------:R-:W4:Y:S01]  /*120350*/  LDL R50, [R1+0x4] ;  /* 0x0000040001327983 */ /* 0x000f220000100800 */
[----:B-1----:R-:W-:-:S03]  /*120360*/  F2FP.SATFINITE.E5M2.F32.PACK_AB_MERGE_C R34, R48, R44, RZ ;  /* 0x0000002c3022723e */ /* 0x002fc600048060ff */
[----:B------:R1:W-:Y:S01]  /*120370*/  STL.64 [R1+0x2410], R20 ;  /* 0x0024101401007387 */ /* 0x0003e20000100a00 */
[----:B0-----:R-:W-:-:S05]  /*120380*/  F2FP.SATFINITE.E5M2.F32.PACK_AB_MERGE_C R19, R38, R33, RZ ;  /* 0x000000212613723e */ /* 0x001fca00048060ff */
[----:B------:R-:W-:Y:S01]  /*120390*/  STL [R1+0x5434], R19 ;  /* 0x0054341301007387 */ /* 0x000fe20000100800 */
[----:B-1----:R-:W-:-:S03]  /*1203a0*/  IADD3 R20, P1, PT, R16, R56, RZ ;  /* 0x0000003810147210 */ /* 0x002fc60007f3e0ff */
[----:B------:R-:W-:Y:S02]  /*1203b0*/  STL [R1+0x687c], R34 ;  /* 0x00687c2201007387 */ /* 0x000fe40000100800 */
[----:B------:R-:W-:Y:S02]  /*1203c0*/  IMAD.X R21, R17, 0x1, R22, P1 ;  /* 0x0000000111157824 */ /* 0x000fe400008e0616 */
[----:B------:R-:W4:Y:S04]  /*1203d0*/  LDL.LU R33, [R1+0x1b00] ;  /* 0x001b000001217983 */ /* 0x000f280000300800 */
[----:B------:R-:W4:Y:S04]  /*1203e0*/  LDL.LU R38, [R1+0x1b04] ;  /* 0x001b040001267983 */ /* 0x000f280000300800 */
[----:B------:R0:W-:Y:S04]  /*1203f0*/  STL.64 [R1+0x2408], R20 ;  /* 0x0024081401007387 */ /* 0x0001e80000100a00 */
[----:B------:R-:W4:Y:S04]  /*120400*/  LDL.LU R36, [R1+0x1b08] ;  /* 0x001b080001247983 */ /* 0x000f280000300800 */
[----:B------:R-:W4:Y:S01]  /*120410*/  LDL.LU R42, [R1+0x1b0c] ;  /* 0x001b0c00012a7983 */ /* 0x000f220000300800 */
[----:B---3--:R-:W-:-:S05]  /*120420*/  F2FP.SATFINITE.E5M2.F32.PACK_AB_MERGE_C R18, R18, R49, RZ ;  /* 0x000000311212723e */ /* 0x008fca00048060ff */
        /* <DEDUP_REMOVED lines=8> */
[----:B-1----:R-:W3:Y:S01]  /*1204b0*/  LDL.LU R18, [R1+0x1afc] ;  /* 0x001afc0001127983 */ /* 0x002ee20000300800 */
[----:B--2---:R-:W-:-:S02]  /*1204c0*/  F2FP.SATFINITE.E5M2.F32.PACK_AB_MERGE_C R19, R27, R26, RZ ;  /* 0x0000001a1b13723e */ /* 0x004fc400048060ff */
[----:B------:R-:W-:-:S03]  /*1204d0*/  IADD3 R26, P1, PT, R16, R53, RZ ;  /* 0x00000035101a7210 */ /* 0x000fc60007f3e0ff */
[----:B------:R0:W-:Y:S02]  /*1204e0*/  STL [R1+0x5400], R19 ;  /* 0x0054001301007387 */ /* 0x0001e40000100800 */
[----:B------:R-:W-:Y:S01]  /*1204f0*/  IMAD.X R27, R17, 0x1, R29, P1 ;  /* 0x00000001111b7824 */ /* 0x000fe200008e061d */
[----:B----4-:R-:W-:Y:S02]  /*120500*/  F2FP.SATFINITE.E5M2.F32.PACK_AB_MERGE_C R21, R32, R30, RZ ;  /* 0x0000001e2015723e */ /* 0x010fe400048060ff */
[----:B0-----:R-:W-:Y:S02]  /*120510*/  F2FP.SATFINITE.E5M2.F32.PACK_AB_MERGE_C R19, R61, R59, RZ ;  /* 0x0000003b3d13723e */ /* 0x001fe400048060ff */
[----:B------:R-:W2:Y:S04]  /*120520*/  LDL.LU R59, [R1+0x1ae0] ;  /* 0x001ae000013b7983 */ /* 0x000ea80000300800 */
[----:B------:R0:W-:Y:S04]  /*120530*/  STL.64 [R1+0x2400], R26 ;  /* 0x0024001a01007387 */ /* 0x0001e80000100a00 */
[----:B------:R-:W-:Y:S04]  /*120540*/  STL [R1+0x53ac], R21 ;  /* 0x0053ac1501007387 */ /* 0x000fe80000100800 */
[----:B------:R-:W2:Y:S01]  /*120550*/  LDL.LU R61, [R1+0x1ae4] ;  /* 0x001ae400013d7983 */ /* 0x000ea20000300800 */
[----:B0-----:R-:W-:-:S03]  /*120560*/  IADD3 R26, P1, PT, R16, R60, RZ ;  /* 0x0000003c101a7210 */ /* 0x001fc60007f3e0ff */
[----:B------:R0:W-:Y:S02]  /*120570*/  STL [R1+0x53b8], R19 ;  /* 0x0053b81301007387 */ /* 0x0001e40000100800 */
[----:B------:R-:W-:Y:S02]  /*120580*/  IMAD.X R27, R17, 0x1, R15, P1 ;  /* 0x00000001111b7824 */ /* 0x000fe400008e060f */
[----:B------:R-:W4:Y:S04]  /*120590*/  LDL.LU R43, [R1+0x1ae8] ;  /* 0x001ae800012b7983 */ /* 0x000f280000300800 */
[----:B------:R-:W4:Y:S04]  /*1205a0*/  LDL.LU R46, [R1+0x1aec] ;  /* 0x001aec00012e7983 */ /* 0x000f280000300800 */
[----:B------:R-:W4:Y:S04]  /*1205b0*/  LDL.LU R39, [R1+0x1ad0] ;  /* 0x001ad00001277983 */ /* 0x000f280000300800 */
[----:B------:R1:W-:Y:S04]  /*1205c0*/  STL.64 [R1+0x23f8], R26 ;  /* 0x0023f81a01007387 */ /* 0x0003e80000100a00 */
[----:B0-----:R-:W4:Y:S04]  /*1205d0*/  LDL.LU R19, [R1+0x1ad4] ;  /* 0x001ad40001137983 */ /* 0x001f280000300800 */
[----:B------:R-:W4:Y:S04]  /*1205e0*/  LDL.LU R23, [R1+0x1ad8] ;  /* 0x001ad80001177983 */ /* 0x000f280000300800 */
[----:B------:R-:W4:Y:S04]  /*1205f0*/  LDL.LU R25, [R1+0x1adc] ;  /* 0x001adc0001197983 */ /* 0x000f280000300800 */
[----:B-1----:R-:W4:Y:S04]  /*120600*/  LDL.LU R26, [R1+0x1ac0] ;  /* 0x001ac000011a7983 */ /* 0x002f280000300800 */
[----:B------:R-:W4:Y:S01]  /*120610*/  LDL.LU R27, [R1+0x1ac4] ;  /* 0x001ac400011b7983 */ /* 0x000f220000300800 */
[----:B------:R-:W-:-:S03]  /*120620*/  F2FP.SATFINITE.E5M2.F32.PACK_AB_MERGE_C R21, R38, R33, RZ ;  /* 0x000000212615723e */ /* 0x000fc600048060ff */
[----:B------:R-:W4:Y:S04]  /*120630*/  LDL.LU R30, [R1+0x1ac8] ;  /* 0x001ac800011e7983 */ /* 0x000f280000300800 */
[----:B------:R-:W4:Y:S04]  /*120640*/  LDL.LU R32, [R1+0x1acc] ;  /* 0x001acc0001207983 */ /* 0x000f280000300800 */
[----:B------:R-:W4:Y:S04]  /*120650*/  LDL.LU R33, [R1+0x1ab0] ;  /* 0x001ab00001217983 */ /* 0x000f280000300800 */
[----:B------:R-:W4:Y:S04]  /*120660*/  LDL.LU R38, [R1+0x1ab4] ;  /* 0x001ab40001267983 */ /* 0x000f280000300800 */
[----:B------:R0:W-:Y:S02]  /*120670*/  STL [R1+0x57b4], R21 ;  /* 0x0057b41501007387 */ /* 0x0001e40000100800 */
[----:B0-----:R-:W-:-:S02]  /*120680*/  F2FP.SATFINITE.E5M2.F32.PACK_AB_MERGE_C R21, R42, R36, RZ ;  /* 0x000000242a15723e */ /* 0x001fc400048060ff */
[----:B------:R-:W-:-:S05]  /*120690*/  IADD3 R36, P1, PT, R16, R51, RZ ;  /* 0x0000003310247210 */ /* 0x000fca0007f3e0ff */
[----:B------:R-:W-:Y:S01]  /*1206a0*/  IMAD.X R37, R17, 0x1, R57, P1 ;  /* 0x0000000111257824 */ /* 0x000fe200008e0639 */
[----:B------:R-:W-:Y:S04]  /*1206b0*/  STL [R1+0x57b0], R21 ;  /* 0x0057b01501007387 */ /* 0x000fe80000100800 */
[----:B------:R0:W-:Y:S04]  /*1206c0*/  STL.64 [R1+0x23f0], R36 ;  /* 0x0023f02401007387 */ /* 0x0001e80000100a00 */
[----:B0-----:R-:W4:Y:S01]  /*1206d0*/  LDL.LU R37, [R1+0x6b90] ;  /* 0x006b900001257983 */ /* 0x001f220000300800 */
[----:B---3--:R-:W-:-:S02]  /*1206e0*/  F2FP.SATFINITE.E5M2.F32.PACK_AB_MERGE_C R36, R40, R20, RZ ;  /* 0x000000142824723e */ /* 0x008fc400048060ff */
[----:B------:R-:W-:Y:S02]  /*1206f0*/  IADD3 R20, P1, PT, R16, R24, RZ ;  /* 0x0000001810147210 */ /* 0x000fe40007f3e0ff */
[----:B------:R-:W-:-:S03]  /*120700*/  F2FP.SATFINITE.E5M2.F32.PACK_AB_MERGE_C R34, R52, R35, RZ ;  /* 0x000000233422723e */ /* 0x000fc600048060ff */
[----:B------:R-:W-:Y:S01]  /*120710*/  IMAD.X R21, R17, 0x1, R47, P1 ;  /* 0x0000000111157824 */ /* 0x000fe200008e062f */
[----:B------:R-:W-:Y:S04]  /*120720*/  STL [R1+0x57d4], R36 ;  /* 0x0057d42401007387 */ /* 0x000fe80000100800 */
[----:B------:R-:W-:Y:S04]  /*120730*/  STL [R1+0x57d0], R34 ;  /* 0x0057d02201007387 */ /* 0x000fe80000100800 */
[----:B------:R0:W-:Y:S01]  /*120740*/  STL.64 [R1+0x23e8], R20 ;  /* 0x0023e81401007387 */ /* 0x0001e20000100a00 */
[----:B------:R-:W-:-:S02]  /*120750*/  F2FP.SATFINITE.E5M2.F32.PACK_AB_MERGE_C R18, R18, R49, RZ ;  /* 0x000000311212723e */ /* 0x000fc400048060ff */
[----:B0-----:R-:W-:Y:S02]  /*120760*/  F2FP.SATFINITE.E5M2.F32.PACK_AB_MERGE_C R20, R48, R44, RZ ;  /* 0x0000002c3014723e */ /* 0x001fe400048060ff */
[----:B------:R-:W3:Y:S04]  /*120770*/  LDL.LU R44, [R1+0x1ab8] ;  /* 0x001ab800012c7983 */ /* 0x000ee80000300800 */
[----:B------:R0:W-:Y:S04]  /*120780*/  STL [R1+0x5654], R20 ;  /* 0x0056541401007387 */ /* 0x0001e80000100800 */
[----:B------:R-:W3:Y:S04]  /*120790*/  LDL.LU R48, [R1+0x1abc] ;  /* 0x001abc0001307983 */ /* 0x000ee80000300800 */
[----:B------:R1:W-:Y:S01]  /*1207a0*/  STL [R1+0x564c], R18 ;  /* 0x00564c1201007387 */ /* 0x0003e20000100800 */
[----:B0-----:R-:W-:-:S03]  /*1207b0*/  IADD3 R20, P1, PT, R16, R28, RZ ;  /* 0x0000001c10147210 */ /* 0x001fc60007f3e0ff */
[----:B------:R-:W3:Y:S04]  /*1207c0*/  LDL.LU R49, [R1+0x1aa0] ;  /* 0x001aa00001317983 */ /* 0x000ee80000300800 */
[----:B-1----:R-:W3:Y:S01]  /*1207d0*/  LDL.LU R18, [R1+0x1aa4] ;  /* 0x001aa40001127983 */ /* 0x002ee20000300800 */
[----:B------:R-:W-:-:S03]  /*1207e0*/  IMAD.X R21, R17, 0x1, R55, P1 ;  /* 0x0000000111157824 */ /* 0x000fc600008e0637 */
[----:B------:R-:W-:Y:S04]  /*1207f0*/  STL [R1+0x6b8c], R55 ;  /* 0x006b8c3701007387 */ /* 0x000fe80000100800 */
[----:B------:R2:W-:Y:S02]  /*120800*/  STL.64 [R1+0x23e0], R20 ;  /* 0x0023e01401007387 */ /* 0x0005e40000100a00 */
[----:B--2---:R-:W-:Y:S02]  /*120810*/  F2FP.SATFINITE.E5M2.F32.PACK_AB_MERGE_C R20, R61, R59, RZ ;  /* 0x0000003b3d14723e */ /* 0x004fe400048060ff */
[----:B------:R-:W2:Y:S04]  /*120820*/  LDL.LU R59, [R1+0x1aa8] ;  /* 0x001aa800013b7983 */ /* 0x000ea80000300800 */
[----:B------:R-:W2:Y:S04]  /*120830*/  LDL.LU R61, [R1+0x1aac] ;  /* 0x001aac00013d7983 */ /* 0x000ea80000300800 */
[----:B------:R0:W-:Y:S01]  /*120840*/  STL [R1+0x5690], R20 ;  /* 0x0056901401007387 */ /* 0x0001e20000100800 */
[----:B----4-:R-:W-:-:S02]  /*120850*/  F2FP.SATFINITE.E5M2.F32.PACK_AB_MERGE_C R34, R46, R43, RZ ;  /* 0x0000002b2e22723e */ /* 0x010fc400048060ff */
[----:B0-----:R-:W-:-:S03]  /*120860*/  IADD3 R20, P1, PT, R16, R58, RZ ;  /* 0x0000003a10147210 */ /* 0x001fc60007f3e0ff */
[----:B------:R0:W-:Y:S02]  /*120870*/  STL [R1+0x568c], R34 ;  /* 0x00568c2201007387 */ /* 0x0001e40000100800 */
[----:B0-----:R-:W-:Y:S02]  /*120880*/  F2FP.SATFINITE.E5M2.F32.PACK_AB_MERGE_C R34, R19, R39, RZ ;  /* 0x000000271322723e */ /* 0x001fe400048060ff */
[----:B------:R-:W-:Y:S02]  /*120890*/  F2FP.SATFINITE.E5M2.F32.PACK_AB_MERGE_C R19, R25, R23, RZ ;  /* 0x000000171913723e */ /* 0x000fe400048060ff */
[----:B------:R-:W-:Y:S01]  /*1208a0*/  F2FP.SATFINITE.E5M2.F32.PACK_AB_MERGE_C R23, R27, R26, RZ ;  /* 0x0000001a1b17723e */ /* 0x000fe200048060ff */
[----:B------:R-:W-:-:S05]  /*1208b0*/  IMAD.X R21, R17, 0x1, R37, P1 ;  /* 0x0000000111157824 */ /* 0x000fca00008e0625 */
[----:B------:R0:W-:Y:S04]  /*1208c0*/  STL.64 [R1+0x23d8], R20 ;  /* 0x0023d81401007387 */ /* 0x0001e80000100a00 */
[----:B------:R-:W-:Y:S01]  /*1208d0*/  STL [R1+0x56c0], R34 ;  /* 0x0056c02201007387 */ /* 0x000fe20000100800 */
[----:B0-----:R-:W-:-:S03]  /*1208e0*/  IADD3 R20, P1, PT, R16, R50, RZ ;  /* 0x0000003210147210 */ /* 0x001fc60007f3e0ff */
[----:B------:R0:W-:Y:S02]  /*1208f0*/  STL [R1+0x56bc], R19 ;  /* 0x0056bc1301007387 */ /* 0x0001e40000100800 */
[----:B------:R-:W-:-:S05]  /*120900*/  IMAD.X R21, R17, 0x1, R45, P1 ;  /* 0x0000000111157824 */ /* 0x000fca00008e062d */
        /* <DEDUP_REMOVED lines=9> */
[----:B------:R0:W-:Y:S01]  /*1209a0*/  STL.64 [R1+0x23c8], R20 ;  /* 0x0023c81401007387 */ /* 0x0001e20000100a00 */
[----:B------:R-:W-:-:S03]  /*1209b0*/  IADD3 R32, P1, PT, R16, R10, RZ ;  /* 0x0000000a10207210 */ /* 0x000fc60007f3e0ff */
[----:B------:R-:W-:Y:S04]  /*1209c0*/  STL [R1+0x5700], R19 ;  /* 0x0057001301007387 */ /* 0x000fe80000100800 */
[----:B0-----:R-:W4:Y:S04]  /*1209d0*/  LDL.LU R20, [R1+0x1a98] ;  /* 0x001a980001147983 */ /* 0x001f280000300800 */
[----:B------:R-:W4:Y:S01]  /*1209e0*/  LDL.LU R27, [R1+0x1a9c] ;  /* 0x001a9c00011b7983 */ /* 0x000f220000300800 */
[----:B------:R-:W-:-:S03]  /*1209f0*/  IMAD.X R33, R17, 0x1, R12, P1 ;  /* 0x0000000111217824 */ /* 0x000fc600008e060c */
[----:B------:R-:W4:Y:S04]  /*120a00*/  LDL.LU R30, [R1+0x1a80] ;  /* 0x001a8000011e7983 */ /* 0x000f280000300800 */
[----:B------:R0:W-:Y:S04]  /*120a10*/  STL.64 [R1+0x23c0], R32 ;  /* 0x0023c02001007387 */ /* 0x0001e80000100a00 */
[----:B0-----:R-:W4:Y:S04]  /*120a20*/  LDL.LU R32, [R1+0x1a84] ;  /* 0x001a840001207983 */ /* 0x001f280000300800 */
[----:B------:R-:W4:Y:S04]  /*120a30*/  LDL.LU R33, [R1+0x1a88] ;  /* 0x001a880001217983 */ /* 0x000f280000300800 */
[----:B------:R-:W4:Y:S01]  /*120a40*/  LDL.LU R38, [R1+0x1a8c] ;  /* 0x001a8c0001267983 */ /* 0x000f220000300800 */
[----:B---3--:R-:W-:-:S02]  /*120a50*/  F2FP.SATFINITE.E5M2.F32.PACK_AB_MERGE_C R19, R48, R44, RZ ;  /* 0x0000002c3013723e */ /* 0x008fc400048060ff */
[----:B------:R-:W-:Y:S01]  /*120a60*/  F2FP.SATFINITE.E5M2.F32.PACK_AB_MERGE_C R17, R18, R49, RZ ;  /* 0x000000311211723e */ /* 0x000fe200048060ff */
[----:B------:R-:W-:Y:S01]  /*120a70*/  VIADD R16, R16, UR5 ;  /* 0x0000000510107c36 */ /* 0x000fe20008000000 */
[----:B------:R-:W0:Y:S01]  /*120a80*/  LDCU UR5, c[0x0][0x3b8] ;  /* 0x00007700ff0577ac */ /* 0x000e220008000800 */
[----:B------:R-:W-:Y:S04]  /*120a90*/  STL [R1+0x56f8], R19 ;  /* 0x0056f81301007387 */ /* 0x000fe80000100800 */
[----:B------:R-:W3:Y:S04]  /*120aa0*/  LDL.LU R44, [R1+0x1a70] ;  /* 0x001a7000012c7983 */ /* 0x000ee80000300800 */
[----:B------:R1:W-:Y:S04]  /*120ab0*/  STL [R1+0x5724], R17 ;  /* 0x0057241101007387 */ /* 0x0003e80000100800 */
[----:B------:R-:W3:Y:S01]  /*120ac0*/  LDL.LU R18, [R1+0x1a74] ;  /* 0x001a740001127983 */ /* 0x000ee20000300800 */
[----:B------:R-:W-:-:S03]  /*120ad0*/  IADD3 R34, P1, PT, R16, R6, RZ ;  /* 0x0000000610227210 */ /* 0x000fc60007f3e0ff */
[----:B------:R-:W3:Y:S01]  /*120ae0*/  LDL.LU R48, [R1+0x1a78] ;  /* 0x001a780001307983 */ /* 0x000ee20000300800 */
[----:B-1----:R-:W-:-:S03]  /*120af0*/  SHF.R.S32.HI R17, RZ, 0x1f, R16 ;  /* 0x0000001fff117819 */ /* 0x002fc60000011410 */
[----:B------:R-:W3:Y:S02]  /*120b00*/  LDL.LU R49, [R1+0x1a7c] ;  /* 0x001a7c0001317983 */ /* 0x000ee40000300800 */
[----:B------:R-:W-:Y:S01]  /*120b10*/  IMAD.X R35, R17, 0x1, R31, P1 ;  /* 0x0000000111237824 */ /* 0x000fe200008e061f */
[----:B--2---:R-:W-:-:S05]  /*120b20*/  F2FP.SATFINITE.E5M2.F32.PACK_AB_MERGE_C R19, R61, R59, RZ ;  /* 0x0000003b3d13723e */ /* 0x004fca00048060ff */
[----:B------:R-:W-:Y:S04]  /*120b30*/  STL [R1+0x5720], R19 ;  /* 0x0057201301007387 */ /* 0x000fe80000100800 */
[----:B------:R-:W2:Y:S04]  /*120b40*/  LDL.LU R40, [R1+0x1a60] ;  /* 0x001a600001287983 */ /* 0x000ea80000300800 */
[----:B------:R1:W-:Y:S04]  /*120b50*/  STL.64 [R1+0x23b8], R34 ;  /* 0x0023b82201007387 */ /* 0x0003e80000100a00 */
        /* <DEDUP_REMOVED lines=12> */
[----:B------:R-:W-:Y:S01]  /*120c20*/  STL [R1+0x559c], R34 ;  /* 0x00559c2201007387 */ /* 0x000fe20000100800 */
[----:B------:R-:W-:Y:S02]  /*120c30*/  F2FP.SATFINITE.E5M2.F32.PACK_AB_MERGE_C R27, R27, R20, RZ ;  /* 0x000000141b1b723e */ /* 0x000fe400048060ff */
[----:B------:R-:W-:-:S05]  /*120c40*/  IADD3 R20, P1, PT, R16, R8, RZ ;  /* 0x0000000810147210 */ /* 0x000fca0007f3e0ff */
[----:B------:R-:W-:Y:S01]  /*120c50*/  IMAD.X R21, R17, 0x1, R7, P1 ;  /* 0x0000000111157824 */ /* 0x000fe200008e0607 */
[----:B------:R1:W-:Y:S04]  /*120c60*/  STL [R1+0x5738], R27 ;  /* 0x0057381b01007387 */ /* 0x0003e80000100800 */
[----:B------:R4:W-:Y:S04]  /*120c70*/  STL.64 [R1+0x23b0], R20 ;  /* 0x0023b01401007387 */ /* 0x0009e80000100a00 */
[----:B-1----:R-:W2:Y:S01]  /*120c80*/  LDL.LU R27, [R1+0x1a30] ;  /* 0x001a3000011b7983 */ /* 0x002ea20000300800 */
[----:B----4-:R-:W-:-:S03]  /*120c90*/  F2FP.SATFINITE.E5M2.F32.PACK_AB_MERGE_C R20, R32, R30, RZ ;  /* 0x0000001e2014723e */ /* 0x010fc600048060ff */
[----:B------:R-:W4:Y:S01]  /*120ca0*/  LDL.LU R30, [R1+0x1a34] ;  /* 0x001a3400011e7983 */ /* 0x000f220000300800 */
[----:B------:R-:W-:-:S03]  /*120cb0*/  F2FP.SATFINITE.E5M2.F32.PACK_AB_MERGE_C R32, R38, R33, RZ ;  /* 0x000000212620723e */ /* 0x000fc600048060ff */
[----:B------:R-:W-:Y:S04]  /*120cc0*/  STL [R1+0x5530], R20 ;  /* 0x0055301401007387 */ /* 0x000fe80000100800 */
[----:B------:R1:W-:Y:S04]  /*120cd0*/  STL [R1+0x5748], R32 ;  /* 0x0057482001007387 */ /* 0x0003e80000100800 */
[----:B-1----:R-:W4:Y:S04]  /*120ce0*/  LDL.LU R32, [R1+0x1a38] ;  /* 0x001a380001207983 */ /* 0x002f280000300800 */
[----:B------:R-:W4:Y:S01]  /*120cf0*/  LDL.LU R33, [R1+0x1a3c] ;  /* 0x001a3c0001217983 */ /* 0x000f220000300800 */
[----:B------:R-:W-:-:S02]  /*120d00*/  IADD3 R20, P1, PT, R16, R5, RZ ;  /* 0x0000000510147210 */ /* 0x000fc40007f3e0ff */
[----:B---3--:R-:W-:-:S03]  /*120d10*/  F2FP.SATFINITE.E5M2.F32.PACK_AB_MERGE_C R18, R18, R44, RZ ;  /* 0x0000002c1212723e */ /* 0x008fc600048060ff */
[----:B------:R-:W-:-:S05]  /*120d20*/  IMAD.X R21, R17, 0x1, R41, P1 ;  /* 0x0000000111157824 */ /* 0x000fca00008e0629 */
[----:B------:R1:W-:Y:S04]  /*120d30*/  STL.64 [R1+0x23a8], R20 ;  /* 0x0023a81401007387 */ /* 0x0003e80000100a00 */
[----:B------:R3:W-:Y:S04]  /*120d40*/  STL [R1+0x6814], R18 ;  /* 0x0068141201007387 */ /* 0x0007e80000100800 */
[----:B------:R-:W4:Y:S01]  /*120d50*/  LDL.LU R38, [R1+0x1a20] ;  /* 0x001a200001267983 */ /* 0x000f220000300800 */
[----:B-1----:R-:W-:-:S03]  /*120d60*/  IADD3 R20, P1, PT, R16, R4, RZ ;  /* 0x0000000410147210 */ /* 0x002fc60007f3e0ff */
[----:B------:R-:W4:Y:S01]  /*120d70*/  LDL.LU R44, [R1+0x1a24] ;  /* 0x001a2400012c7983 */ /* 0x000f220000300800 */
[----:B---3--:R-:W-:Y:S01]  /*120d80*/  F2FP.SATFINITE.E5M2.F32.PACK_AB_MERGE_C R18, R49, R48, RZ ;  /* 0x000000303112723e */ /* 0x008fe200048060ff */
[----:B------:R-:W-:-:S04]  /*120d90*/  IMAD.X R21, R17, 0x1, R3, P1 ;  /* 0x0000000111157824 */ /* 0x000fc800008e0603 */
[----:B------:R-:W-:Y:S04]  /*120da0*/  STL [R1+0x5750], R18 ;  /* 0x0057501201007387 */ /* 0x000fe80000100800 */
[----:B------:R-:W3:Y:S04]  /*120db0*/  LDL.LU R48, [R1+0x1a28] ;  /* 0x001a280001307983 */ /* 0x000ee80000300800 */
[----:B------:R-:W3:Y:S04]  /*120dc0*/  LDL.LU R49, [R1+0x1a2c] ;  /* 0x001a2c0001317983 */ /* 0x000ee80000300800 */
[----:B------:R1:W-:Y:S02]  /*120dd0*/  STL.64 [R1+0x23a0], R20 ;  /* 0x0023a01401007387 */ /* 0x0003e40000100a00 */
[----:B-1----:R-:W-:-:S05]  /*120de0*/  IADD3 R20, P1, PT, R16, R13, RZ ;  /* 0x0000000d10147210 */ /* 0x002fca0007f3e0ff */
[----:B------:R-:W-:Y:S01]  /*120df0*/  IMAD.X R21, R17, 0x1, R14, P1 ;  /* 0x0000000111157824 */ /* 0x000fe200008e060e */
[----:B--2---:R-:W-:Y:S02]  /*120e00*/  F2FP.SATFINITE.E5M2.F32.PACK_AB_MERGE_C R34, R35, R40, RZ ;  /* 0x000000282322723e */ /* 0x004fe400048060ff */
[----:B------:R-:W-:-:S03]  /*120e10*/  F2FP.SATFINITE.E5M2.F32.PACK_AB_MERGE_C R18, R43, R52, RZ ;  /* 0x000000342b12723e */ /* 0x000fc600048060ff */
[----:B------:R-:W-:Y:S04]  /*120e20*/  STL [R1+0x5484], R34 ;  /* 0x0054842201007387 */ /* 0x000fe80000100800 */
[----:B------:R1:W-:Y:S04]  /*120e30*/  STL [R1+0x5758], R18 ;  /* 0x0057581201007387 */ /* 0x0003e80000100800 */
[----:B------:R2:W-:Y:S01]  /*120e40*/  STL.64 [R1+0x2398], R20 ;  /* 0x0023981401007387 */ /* 0x0005e20000100a00 */
[----:B-1----:R-:W-:Y:S02]  /*120e50*/  IADD3 R18, P1, PT, R16, R2, RZ ;  /* 0x0000000210127210 */ /* 0x002fe40007f3e0ff */
[----:B--2---:R-:W-:-:S02]  /*120e60*/  F2FP.SATFINITE.E5M2.F32.PACK_AB_MERGE_C R21, R39, R46, RZ ;  /* 0x0000002e2715723e */ /* 0x004fc400048060ff */
[----:B------:R-:W-:Y:S01]  /*120e70*/  F2FP.SATFINITE.E5M2.F32.PACK_AB_MERGE_C R20, R23, R19, RZ ;  /* 0x000000131714723e */ /* 0x000fe200048060ff */
[----:B------:R-:W-:Y:S02]  /*120e80*/  IMAD.X R19, R17, 0x1, R0, P1 ;  /* 0x0000000111137824 */ /* 0x000fe400008e0600 */
[----:B------:R1:W-:Y:S04]  /*120e90*/  STL [R1+0x544c], R21 ;  /* 0x00544c1501007387 */ /* 0x0003e80000100800 */
[----:B------:R-:W-:Y:S04]  /*120ea0*/  STL [R1+0x5768], R20 ;  /* 0x0057681401007387 */ /* 0x000fe80000100800 */
[----:B------:R2:W-:Y:S04]  /*120eb0*/  STL.64 [R1+0x2390], R18 ;  /* 0x0023901201007387 */ /* 0x0005e80000100a00 */
[----:B-1----:R-:W3:Y:S01]  /*120ec0*/  LDL.LU R21, [R1+0x1a10] ;  /* 0x001a100001157983 */ /* 0x002ee20000300800 */
[----:B--2---:R-:W-:-:S02]  /*120ed0*/  F2FP.SATFINITE.E5M2.F32.PACK_AB_MERGE_C R19, R26, R25, RZ ;  /* 0x000000191a13723e */ /* 0x004fc400048060ff */
[----:B------:R-:W-:-:S03]  /*120ee0*/  F2FP.SATFINITE.E5M2.F32.PACK_AB_MERGE_C R18, R61, R59, RZ ;  /* 0x0000003b3d12723e */ /* 0x000fc600048060ff */
[----:B------:R-:W-:Y:S04]  /*120ef0*/  STL [R1+0x541c], R19 ;  /* 0x00541c1301007387 */ /* 0x000fe80000100800 */
[----:B------:R-:W2:Y:S04]  /*120f00*/  LDL.LU R36, [R1+0x1a14] ;  /* 0x001a140001247983 */ /* 0x000ea80000300800 */
[----:B------:R1:W-:Y:S04]  /*120f10*/  STL [R1+0x5420], R18 ;  /* 0x0054201201007387 */ /* 0x0003e80000100800 */
[----:B------:R-:W2:Y:S04]  /*120f20*/  LDL.LU R59, [R1+0x1a18] ;  /* 0x001a1800013b7983 */ /* 0x000ea80000300800 */
[----:B------:R-:W2:Y:S01]  /*120f30*/  LDL.LU R61, [R1+0x1a1c] ;  /* 0x001a1c00013d7983 */ /* 0x000ea20000300800 */
[----:B-1----:R-:W-:-:S05]  /*120f40*/  IADD3 R18, P1, PT, R16, R56, RZ ;  /* 0x0000003810127210 */ /* 0x002fca0007f3e0ff */
[----:B------:R-:W-:-:S05]  /*120f50*/  IMAD.X R19, R17, 0x1, R22, P1 ;  /* 0x0000000111137824 */ /* 0x000fca00008e0616 */
[----:B------:R4:W-:Y:S04]  /*120f60*/  STL.64 [R1+0x2388], R18 ;  /* 0x0023881201007387 */ /* 0x0009e80000100a00 */
[----:B------:R-:W2:Y:S04]  /*120f70*/  LDL.LU R42, [R1+0x13b0] ;  /* 0x0013b000012a7983 */ /* 0x000ea80000300800 */
[----:B------:R-:W2:Y:S01]  /*120f80*/  LDL.LU R20, [R1+0x13b4] ;  /* 0x0013b40001147983 */ /* 0x000ea20000300800 */
[----:B----4-:R-:W-:-:S05]  /*120f90*/  F2FP.SATFINITE.E5M2.F32.PACK_AB_MERGE_C R18, R30, R27, RZ ;  /* 0x0000001b1e12723e */ /* 0x010fca00048060ff */
[----:B------:R1:W-:Y:S04]  /*120fa0*/  STL [R1+0x53d8], R18 ;  /* 0x0053d81201007387 */ /* 0x0003e80000100800 */
[----:B------:R-:W4:Y:S04]  /*120fb0*/  LDL.LU R26, [R1+0x13b8] ;  /* 0x0013b800011a7983 */ /* 0x000f280000300800 */
[----:B------:R-:W4:Y:S04]  /*120fc0*/  LDL.LU R27, [R1+0x13bc] ;  /* 0x0013bc00011b7983 */ /* 0x000f280000300800 */
[----:B------:R-:W4:Y:S01]  /*120fd0*/  LDL.LU R30, [R1+0x1a00] ;  /* 0x001a0000011e7983 */ /* 0x000f220000300800 */
[----:B-1----:R-:W-:-:S03]  /*120fe0*/  F2FP.SATFINITE.E5M2.F32.PACK_AB_MERGE_C R18, R33, R32, RZ ;  /* 0x000000202112723e */ /* 0x002fc600048060ff */
[----:B------:R-:W4:Y:S04]  /*120ff0*/  LDL.LU R32, [R1+0x1a04] ;  /* 0x001a040001207983 */ /* 0x000f280000300800 */
[----:B------:R1:W-:Y:S02]  /*121000*/  STL [R1+0x5778], R18 ;  /* 0x0057781201007387 */ /* 0x0003e40000100800 */
[----:B-1----:R-:W-:-:S05]  /*121010*/  IADD3 R18, P1, PT, R16, R53, RZ ;  /* 0x0000003510127210 */ /* 0x002fca0007f3e0ff */
[----:B------:R-:W-:-:S05]  /*121020*/  IMAD.X R19, R17, 0x1, R29, P1 ;  /* 0x0000000111137824 */ /* 0x000fca00008e061d */
[----:B------:R1:W-:Y:S04]  /*121030*/  STL.64 [R1+0x2380], R18 ;  /* 0x0023801201007387 */ /* 0x0003e80000100a00 */
[----:B------:R-:W4:Y:S04]  /*121040*/  LDL.LU R40, [R1+0x1a08] ;  /* 0x001a080001287983 */ /* 0x000f280000300800 */
[----:B------:R-:W4:Y:S01]  /*121050*/  LDL.LU R35, [R1+0x1a0c] ;  /* 0x001a0c0001237983 */ /* 0x000f220000300800 */
[----:B-1----:R-:W-:-:S05]  /*121060*/  F2FP.SATFINITE.E5M2.F32.PACK_AB_MERGE_C R18, R44, R38, RZ ;  /* 0x000000262c12723e */ /* 0x002fca00048060ff */
[----:B------:R3:W-:Y:S01]  /*121070*/  STL [R1+0x5384], R18 ;  /* 0x0053841201007387 */ /* 0x0007e20000100800 */
[----:B------:R-:W-:-:S03]  /*121080*/  IADD3 R54, P1, PT, R16, R60, RZ ;  /* 0x0000003c10367210 */ /* 0x000fc60007f3e0ff */
[----:B------:R-:W4:Y:S04]  /*121090*/  LDL.LU R23, [R1+0x19f0] ;  /* 0x0019f00001177983 */ /* 0x000f280000300800 */
[----:B------:R-:W4:Y:S01]  /*1210a0*/  LDL.LU R25, [R1+0x19f4] ;  /* 0x0019f40001197983 */ /* 0x000f220000300800 */
[----:B---3--:R-:W-:-:S05]  /*1210b0*/  F2FP.SATFINITE.E5M2.F32.PACK_AB_MERGE_C R18, R49, R48, RZ ;  /* 0x000000303112723e */ /* 0x008fca00048060ff */
[----:B------:R-:W-:Y:S04]  /*1210c0*/  STL [R1+0x5784], R18 ;  /* 0x0057841201007387 */ /* 0x000fe80000100800 */
        /* <DEDUP_REMOVED lines=11> */
[----:B------:R1:W-:Y:S02]  /*121180*/  STL.64 [R1+0x2378], R54 ;  /* 0x0023783601007387 */ /* 0x0003e40000100a00 */
[----:B-1----:R-:W-:-:S05]  /*121190*/  IADD3 R54, P1, PT, R16, R51, RZ ;  /* 0x0000003310367210 */ /* 0x002fca0007f3e0ff */
[----:B------:R-:W-:Y:S01]  /*1211a0*/  IMAD.X R55, R17, 0x1, R57, P1 ;  /* 0x0000000111377824 */ /* 0x000fe200008e0639 */
[----:B--2---:R-:W-:-:S05]  /*1211b0*/  F2FP.SATFINITE.E5M2.F32.PACK_AB_MERGE_C R21, R36, R21, RZ ;  /* 0x000000152415723e */ /* 0x004fca00048060ff */
[----:B------:R-:W-:Y:S01]  /*1211c0*/  STL [R1+0x579c], R21 ;  /* 0x00579c1501007387 */ /* 0x000fe20000100800 */
[----:B------:R-:W-:-:S05]  /*1211d0*/  F2FP.SATFINITE.E5M2.F32.PACK_AB_MERGE_C R18, R61, R59, RZ ;  /* 0x0000003b3d12723e */ /* 0x000fca00048060ff */
[----:B------:R-:W-:Y:S04]  /*1211e0*/  STL [R1+0x5798], R18 ;  /* 0x0057981201007387 */ /* 0x000fe80000100800 */
[----:B------:R1:W-:Y:S04]  /*1211f0*/  STL.64 [R1+0x2370], R54 ;  /* 0x0023703601007387 */ /* 0x0003e80000100a00 */
[----:B-1----:R-:W2:Y:S04]  /*121200*/  LDL.LU R55, [R1+0x6b8c] ;  /* 0x006b8c0001377983 */ /* 0x002ea80000300800 */
[----:B------:R-:W3:Y:S04]  /*121210*/  LDL.LU R59, [R1+0x19c0] ;  /* 0x0019c000013b7983 */ /* 0x000ee80000300800 */
[----:B------:R-:W3:Y:S01]  /*121220*/  LDL.LU R61, [R1+0x19c4] ;  /* 0x0019c400013d7983 */ /* 0x000ee20000300800 */
[----:B------:R-:W-:-:S02]  /*121230*/  F2FP.SATFINITE.E5M2.F32.PACK_AB_MERGE_C R34, R20, R42, RZ ;  /* 0x0000002a1422723e */ /* 0x000fc400048060ff */
[----:B------:R-:W-:-:S03]  /*121240*/  IADD3 R20, P1, PT, R16, R24, RZ ;  /* 0x0000001810147210 */ /* 0x000fc60007f3e0ff */
[----:B------:R-:W-:Y:S02]  /*121250*/  STL [R1+0x57bc], R34 ;  /* 0x0057bc2201007387 */ /* 0x000fe40000100800 */
[----:B------:R-:W-:Y:S01]  /*121260*/  IMAD.X R21, R17, 0x1, R47, P1 ;  /* 0x0000000111157824 */ /* 0x000fe200008e062f */
[----:B----4-:R-:W-:-:S05]  /*121270*/  F2FP.SATFINITE.E5M2.F32.PACK_AB_MERGE_C R18, R27, R26, RZ ;  /* 0x0000001a1b12723e */ /* 0x010fca00048060ff */
[----:B------:R1:W-:Y:S04]  /*121280*/  STL [R1+0x57b8], R18 ;  /* 0x0057b81201007387 */ /* 0x0003e80000100800 */
[----:B------:R-:W4:Y:S04]  /*121290*/  LDL.LU R26, [R1+0x19c8] ;  /* 0x0019c800011a7983 */ /* 0x000f280000300800 */
[----:B------:R-:W4:Y:S01]  /*1212a0*/  LDL.LU R27, [R1+0x19cc] ;  /* 0x0019cc00011b7983 */ /* 0x000f220000300800 */
[----:B-1----:R-:W-:-:S03]  /*1212b0*/  F2FP.SATFINITE.E5M2.F32.PACK_AB_MERGE_C R18, R32, R30, RZ ;  /* 0x0000001e2012723e */ /* 0x002fc600048060ff */
[----:B------:R1:W-:Y:S04]  /*1212c0*/  STL.64 [R1+0x2368], R20 ;  /* 0x0023681401007387 */ /* 0x0003e80000100a00 */
[----:B------:R0:W-:Y:S04]  /*1212d0*/  STL [R1+0x5388], R18 ;  /* 0x0053881201007387 */ /* 0x0001e80000100800 */
[----:B------:R-:W4:Y:S04]  /*1212e0*/  LDL.LU R30, [R1+0x19b0] ;  /* 0x0019b000011e7983 */ /* 0x000f280000300800 */
[----:B------:R-:W4:Y:S01]  /*1212f0*/  LDL.LU R32, [R1+0x19b4] ;  /* 0x0019b40001207983 */ /* 0x000f220000300800 */
[----:B-1----:R-:W-:-:S02]  /*121300*/  IADD3 R20, P1, PT, R16, R28, RZ ;  /* 0x0000001c10147210 */ /* 0x002fc40007f3e0ff */
[----:B0-----:R-:W-:-:S05]  /*121310*/  F2FP.SATFINITE.E5M2.F32.PACK_AB_MERGE_C R18, R35, R40, RZ ;  /* 0x000000282312723e */ /* 0x001fca00048060ff */
[----:B------:R0:W-:Y:S02]  /*121320*/  STL [R1+0x5390], R18 ;  /* 0x0053901201007387 */ /* 0x0001e40000100800 */
[----:B0-----:R-:W-:Y:S02]  /*121330*/  F2FP.SATFINITE.E5M2.F32.PACK_AB_MERGE_C R18, R25, R23, RZ ;  /* 0x000000171912723e */ /* 0x001fe400048060ff */
[----:B------:R-:W4:Y:S04]  /*121340*/  LDL.LU R23, [R1+0x19b8] ;  /* 0x0019b80001177983 */ /* 0x000f280000300800 */
[----:B------:R-:W4:Y:S01]  /*121350*/  LDL.LU R25, [R1+0x19bc] ;  /* 0x0019bc0001197983 */ /* 0x000f220000300800 */
[----:B--2---:R-:W-:-:S05]  /*121360*/  IMAD.X R21, R17, 0x1, R55, P1 ;  /* 0x0000000111157824 */ /* 0x004fca00008e0637 */
[----:B------:R0:W-:Y:S04]  /*121370*/  STL.64 [R1+0x2360], R20 ;  /* 0x0023601401007387 */ /* 0x0001e80000100a00 */
[----:B------:R3:W-:Y:S01]  /*121380*/  STL [R1+0x52cc], R18 ;  /* 0x0052cc1201007387 */ /* 0x0007e20000100800 */
[----:B0-----:R-:W-:Y:S02]  /*121390*/  IADD3 R20, P1, PT, R16, R58, RZ ;  /* 0x0000003a10147210 */ /* 0x001fe40007f3e0ff */
[----:B---3--:R-:W-:-:S03]  /*1213a0*/  F2FP.SATFINITE.E5M2.F32.PACK_AB_MERGE_C R18, R43, R52, RZ ;  /* 0x000000342b12723e */ /* 0x008fc600048060ff */
[----:B------:R-:W-:Y:S02]  /*1213b0*/  IMAD.X R21, R17, 0x1, R37, P1 ;  /* 0x0000000111157824 */ /* 0x000fe400008e0625 */
[----:B------:R0:W-:Y:S04]  /*1213c0*/  STL [R1+0x52e8], R18 ;  /* 0x0052e81201007387 */ /* 0x0001e80000100800 */
[----:B------:R1:W-:Y:S01]  /*1213d0*/  STL.64 [R1+0x2358], R20 ;  /* 0x0023581401007387 */ /* 0x0003e20000100a00 */
[----:B0-----:R-:W-:Y:S02]  /*1213e0*/  IADD3 R18, P1, PT, R16, R50, RZ ;  /* 0x0000003210127210 */ /* 0x001fe40007f3e0ff */
[----:B-1----:R-:W-:Y:S02]  /*1213f0*/  F2FP.SATFINITE.E5M2.F32.PACK_AB_MERGE_C R21, R39, R46, RZ ;  /* 0x0000002e2715723e */ /* 0x002fe400048060ff */
[----:B------:R-:W-:Y:S01]  /*121400*/  F2FP.SATFINITE.E5M2.F32.PACK_AB_MERGE_C R20, R33, R19, RZ ;  /* 0x000000132114723e */ /* 0x000fe200048060ff */
[----:B------:R-:W-:-:S02]  /*121410*/  IMAD.X R19, R17, 0x1, R45, P1 ;  /* 0x0000000111137824 */ /* 0x000fc400008e062d */
[----:B------:R-:W-:Y:S04]  /*121420*/  STL [R1+0x5250], R21 ;  /* 0x0052501501007387 */ /* 0x000fe80000100800 */
[----:B------:R-:W-:Y:S04]  /*121430*/  STL [R1+0x5234], R20 ;  /* 0x0052341401007387 */ /* 0x000fe80000100800 */
[----:B------:R0:W-:Y:S04]  /*121440*/  STL.64 [R1+0x2350], R18 ;  /* 0x0023501201007387 */ /* 0x0001e80000100a00 */
[----:B------:R-:W2:Y:S01]  /*121450*/  LDL.LU R46, [R1+0x19a0] ;  /* 0x0019a000012e7983 */ /* 0x000ea20000300800 */
[----:B0-----:R-:W-:-:S02]  /*121460*/  F2FP.SATFINITE.E5M2.F32.PACK_AB_MERGE_C R19, R44, R38, RZ ;  /* 0x000000262c13723e */ /* 0x001fc400048060ff */
[----:B------:R-:W-:-:S03]  /*121470*/  F2FP.SATFINITE.E5M2.F32.PACK_AB_MERGE_C R18, R49, R48, RZ ;  /* 0x000000303112723e */ /* 0x000fc600048060ff */
[----:B------:R-:W-:Y:S04]  /*121480*/  STL [R1+0x5180], R19 ;  /* 0x0051801301007387 */ /* 0x000fe80000100800 */
[----:B------:R-:W2:Y:S04]  /*121490*/  LDL.LU R33, [R1+0x19a4] ;  /* 0x0019a40001217983 */ /* 0x000ea80000300800 */
[----:B------:R0:W-:Y:S04]  /*1214a0*/  STL [R1+0x519c], R18 ;  /* 0x00519c1201007387 */ /* 0x0001e80000100800 */
[----:B------:R-:W3:Y:S04]  /*1214b0*/  LDL.LU R38, [R1+0x19a8] ;  /* 0x0019a80001267983 */ /* 0x000ee80000300800 */
[----:B------:R-:W3:Y:S01]  /*1214c0*/  LDL.LU R48, [R1+0x19ac] ;  /* 0x0019ac0001307983 */ /* 0x000ee20000300800 */
[----:B0-----:R-:W-:-:S05]  /*1214d0*/  IADD3 R18, P1, PT, R16, R9, RZ ;  /* 0x0000000910127210 */ /* 0x001fca0007f3e0ff */
        /* <DEDUP_REMOVED lines=8> */
[----:B0-----:R-:W-:-:S05]  /*121560*/  IADD3 R18, P1, PT, R16, R10, RZ ;  /* 0x0000000a10127210 */ /* 0x001fca0007f3e0ff */
[----:B------:R-:W-:Y:S01]  /*121570*/  IMAD.X R19, R17, 0x1, R12, P1 ;  /* 0x0000000111137824 */ /* 0x000fe200008e060c */
[----:B----4-:R-:W-:-:S04]  /*121580*/  F2FP.SATFINITE.E5M2.F32.PACK_AB_MERGE_C R17, R32, R30, RZ ;  /* 0x0000001e2011723e */ /* 0x010fc800048060ff */
[----:B------:R0:W-:Y:S02]  /*121590*/  STL.64 [R1+0x2340], R18 ;  /* 0x0023401201007387 */ /* 0x0001e40000100a00 */
[----:B0-----:R-:W-:Y:S02]  /*1215a0*/  F2FP.SATFINITE.E5M2.F32.PACK_AB_MERGE_C R18, R27, R26, RZ ;  /* 0x0000001a1b12723e */ /* 0x001fe400048060ff */
[----:B------:R-:W4:Y:S04]  /*1215b0*/  LDL.LU R26, [R1+0x1980] ;  /* 0x00198000011a7983 */ /* 0x000f280000300800 */
[----:B------:R-:W-:Y:S04]  /*1215c0*/  STL [R1+0x88c], R18 ;  /* 0x00088c1201007387 */ /* 0x000fe80000100800 */
[----:B------:R-:W4:Y:S04]  /*1215d0*/  LDL.LU R27, [R1+0x1984] ;  /* 0x00198400011b7983 */ /* 0x000f280000300800 */
[----:B------:R0:W-:Y:S04]  /*1215e0*/  STL [R1+0x7dc], R17 ;  /* 0x0007dc1101007387 */ /* 0x0001e80000100800 */
[----:B------:R-:W4:Y:S04]  /*1215f0*/  LDL.LU R30, [R1+0x1988] ;  /* 0x00198800011e7983 */ /* 0x000f280000300800 */
[----:B------:R-:W4:Y:S01]  /*121600*/  LDL.LU R32, [R1+0x198c] ;  /* 0x00198c0001207983 */ /* 0x000f220000300800 */
[----:B------:R-:W-:Y:S01]  /*121610*/  VIADD R16, R16, UR5 ;  /* 0x0000000510107c36 */ /* 0x000fe20008000000 */
[----:B0-----:R-:W-:Y:S01]  /*121620*/  F2FP.SATFINITE.E5M2.F32.PACK_AB_MERGE_C R17, R25, R23, RZ ;  /* 0x000000171911723e */ /* 0x001fe200048060ff */
[----:B------:R-:W0:Y:S01]  /*121630*/  LDCU UR5, c[0x0][0x3b8] ;  /* 0x00007700ff0577ac */ /* 0x000e220008000800 */
[----:B------:R-:W4:Y:S02]  /*121640*/  LDL.LU R40, [R1+0x1970] ;  /* 0x0019700001287983 */ /* 0x000f240000300800 */
[----:B------:R-:W-:-:S02]  /*121650*/  IADD3 R20, P1, PT, R16, R6, RZ ;  /* 0x0000000610147210 */ /* 0x000fc40007f3e0ff */
[----:B------:R-:W4:Y:S04]  /*121660*/  LDL.LU R35, [R1+0x1974] ;  /* 0x0019740001237983 */ /* 0x000f280000300800 */
[----:B------:R1:W-:Y:S04]  /*121670*/  STL [R1+0x7e8], R17 ;  /* 0x0007e81101007387 */ /* 0x0003e80000100800 */
[----:B------:R-:W4:Y:S04]  /*121680*/  LDL.LU R52, [R1+0x1978] ;  /* 0x0019780001347983 */ /* 0x000f280000300800 */
[----:B------:R-:W4:Y:S01]  /*121690*/  LDL.LU R43, [R1+0x197c] ;  /* 0x00197c00012b7983 */ /* 0x000f220000300800 */
[----:B-1----:R-:W-:-:S03]  /*1216a0*/  SHF.R.S32.HI R17, RZ, 0x1f, R16 ;  /* 0x0000001fff117819 */ /* 0x002fc60000011410 */
[----:B------:R-:W4:Y:S02]  /*1216b0*/  LDL.LU R39, [R1+0x1960] ;  /* 0x0019600001277983 */ /* 0x000f240000300800 */
[----:B------:R-:W-:Y:S02]  /*1216c0*/  IMAD.X R21, R17, 0x1, R31, P1 ;  /* 0x0000000111157824 */ /* 0x000fe400008e061f */
[----:B------:R-:W4:Y:S04]  /*1216d0*/  LDL.LU R19, [R1+0x1964] ;  /* 0x0019640001137983 */ /* 0x000f280000300800 */
[----:B------:R-:W4:Y:S04]  /*1216e0*/  LDL.LU R23, [R1+0x1968] ;  /* 0x0019680001177983 */ /* 0x000f280000300800 */
[----:B------:R-:W4:Y:S04]  /*1216f0*/  LDL.LU R25, [R1+0x196c] ;  /* 0x00196c0001197983 */ /* 0x000f280000300800 */
[----:B------:R2:W-:Y:S02]  /*121700*/  STL.64 [R1+0x2338], R20 ;  /* 0x0023381401007387 */ /* 0x0005e40000100a00 */
[----:B--2---:R-:W-:-:S02]  /*121710*/  F2FP.SATFINITE.E5M2.F32.PACK_AB_MERGE_C R20, R33, R46, RZ ;  /* 0x0000002e2114723e */ /* 0x004fc400048060ff */
[----:B------:R-:W2:Y:S04]  /*121720*/  LDL.LU R46, [R1+0x1950] ;  /* 0x00195000012e7983 */ /* 0x000ea80000300800 */
[----:B------:R1:W-:Y:S04]  /*121730*/  STL [R1+0x5b0], R20 ;  /* 0x0005b01401007387 */ /* 0x0003e80000100800 */
[----:B------:R-:W2:Y:S01]  /*121740*/  LDL.LU R33, [R1+0x1954] ;  /* 0x0019540001217983 */ /* 0x000ea20000300800 */
[----:B---3--:R-:W-:Y:S02]  /*121750*/  F2FP.SATFINITE.E5M2.F32.PACK_AB_MERGE_C R18, R48, R38, RZ ;  /* 0x000000263012723e */ /* 0x008fe400048060ff */
[----:B-1----:R-:W-:-:S03]  /*121760*/  IADD3 R20, P1, PT, R16, R8, RZ ;  /* 0x0000000810147210 */ /* 0x002fc60007f3e0ff */
[----:B------:R-:W-:Y:S04]  /*121770*/  STL [R1+0x5b8], R18 ;  /* 0x0005b81201007387 */ /* 0x000fe80000100800 */
[----:B------:R-:W3:Y:S01]  /*121780*/  LDL.LU R38, [R1+0x1958] ;  /* 0x0019580001267983 */ /* 0x000ee20000300800 */
[----:B------:R-:W-:-:S03]  /*121790*/  IMAD.X R21, R17, 0x1, R7, P1 ;  /* 0x0000000111157824 */ /* 0x000fc600008e0607 */
[----:B------:R-:W3:Y:S04]  /*1217a0*/  LDL.LU R48, [R1+0x195c] ;  /* 0x00195c0001307983 */ /* 0x000ee80000300800 */
[----:B------:R1:W-:Y:S02]  /*1217b0*/  STL.64 [R1+0x2330], R20 ;  /* 0x0023301401007387 */ /* 0x0003e40000100a00 */
[----:B-1----:R-:W-:Y:S02]  /*1217c0*/  F2FP.SATFINITE.E5M2.F32.PACK_AB_MERGE_C R20, R49, R44, RZ ;  /* 0x0000002c3114723e */ /* 0x002fe400048060ff */
[----:B------:R-:W3:Y:S04]  /*1217d0*/  LDL.LU R44, [R1+0x1940] ;  /* 0x00194000012c7983 */ /* 0x000ee80000300800 */
[----:B------:R1:W-:Y:S01]  /*1217e0*/  STL [R1+0x584], R20 ;  /* 0x0005841401007387 */ /* 0x0003e20000100800 */
[----:B------:R-:W-:-:S03]  /*1217f0*/  F2FP.SATFINITE.E5M2.F32.PACK_AB_MERGE_C R18, R61, R59, RZ ;  /* 0x0000003b3d12723e */ /* 0x000fc600048060ff */
[----:B------:R-:W3:Y:S04]  /*121800*/  LDL.LU R49, [R1+0x1944] ;  /* 0x0019440001317983 */ /* 0x000ee80000300800 */
[----:B------:R-:W-:Y:S04]  /*121810*/  STL [R1+0x58c], R18 ;  /* 0x00058c1201007387 */ /* 0x000fe80000100800 */
[----:B------:R-:W3:Y:S01]  /*121820*/  LDL.LU R59, [R1+0x1948] ;  /* 0x00194800013b7983 */ /* 0x000ee20000300800 */
[----:B-1----:R-:W-:-:S03]  /*121830*/  IADD3 R20, P1, PT, R16, R5, RZ ;  /* 0x0000000510147210 */ /* 0x002fc60007f3e0ff */
[----:B------:R-:W3:Y:S02]  /*121840*/  LDL.LU R61, [R1+0x194c] ;  /* 0x00194c00013d7983 */ /* 0x000ee40000300800 */
[----:B------:R-:W-:-:S05]  /*121850*/  IMAD.X R21, R17, 0x1, R41, P1 ;  /* 0x0000000111157824 */ /* 0x000fca00008e0629 */
[----:B------:R4:W-:Y:S02]  /*121860*/  STL.64 [R1+0x2318], R20 ;  /* 0x0023181401007387 */ /* 0x0009e40000100a00 */
[----:B----4-:R-:W-:Y:S02]  /*121870*/  F2FP.SATFINITE.E5M2.F32.PACK_AB_MERGE_C R20, R27, R26, RZ ;  /* 0x0000001a1b14723e */ /* 0x010fe400048060ff */
[----:B------:R-:W4:Y:S04]  /*121880*/  LDL.LU R26, [R1+0x1930] ;  /* 0x00193000011a7983 */ /* 0x000f280000300800 */
[----:B------:R1:W-:Y:S04]  /*121890*/  STL [R1+0x538], R20 ;  /* 0x0005381401007387 */ /* 0x0003e80000100800 */
[----:B------:R-:W4:Y:S01]  /*1218a0*/  LDL.LU R27, [R1+0x1934] ;  /* 0x00193400011b7983 */ /* 0x000f220000300800 */
[----:B------:R-:W-:-:S05]  /*1218b0*/  F2FP.SATFINITE.E5M2.F32.PACK_AB_MERGE_C R18, R32, R30, RZ ;  /* 0x0000001e2012723e */ /* 0x000fca00048060ff */
[----:B------:R0:W-:Y:S04]  /*1218c0*/  STL [R1+0x53c], R18 ;  /* 0x00053c1201007387 */ /* 0x0001e80000100800 */
[----:B------:R-:W4:Y:S04]  /*1218d0*/  LDL.LU R30, [R1+0x1938] ;  /* 0x00193800011e7983 */ /* 0x000f280000300800 */
[----:B------:R-:W4:Y:S01]  /*1218e0*/  LDL.LU R32, [R1+0x193c] ;  /* 0x00193c0001207983 */ /* 0x000f220000300800 */
[----:B-1----:R-:W-:-:S05]  /*1218f0*/  IADD3 R20, P1, PT, R16, R4, RZ ;  /* 0x0000000410147210 */ /* 0x002fca0007f3e0ff */
[----:B------:R-:W-:Y:S01]  /*121900*/  IMAD.X R21, R17, 0x1, R3, P1 ;  /* 0x0000000111157824 */ /* 0x000fe200008e0603 */
[----:B------:R-:W-:-:S04]  /*121910*/  F2FP.SATFINITE.E5M2.F32.PACK_AB_MERGE_C R34, R35, R40, RZ ;  /* 0x000000282322723e */ /* 0x000fc800048060ff */
[----:B------:R1:W-:Y:S01]  /*121920*/  STL.64 [R1+0x2310], R20 ;  /* 0x0023101401007387 */ /* 0x0003e20000100a00 */
[----:B0-----:R-:W-:-:S03]  /*121930*/  F2FP.SATFINITE.E5M2.F32.PACK_AB_MERGE_C R18, R43, R52, RZ ;  /* 0x000000342b12723e */ /* 0x001fc600048060ff */
[----:B------:R-:W-:Y:S01]  /*121940*/  STL [R1+0x4d0], R34 ;  /* 0x0004d02201007387 */ /* 0x000fe20000100800 */
[----:B------:R-:W-:Y:S02]  /*121950*/  F2FP.SATFINITE.E5M2.F32.PACK_AB_MERGE_C R19, R19, R39, RZ ;  /* 0x000000271313723e */ /* 0x000fe400048060ff */
[----:B-1----:R-:W-:Y:S01]  /*121960*/  IADD3 R20, P1, PT, R16, R13, RZ ;  /* 0x0000000d10147210 */ /* 0x002fe20007f3e0ff */
[----:B------:R0:W-:Y:S04]  /*121970*/  STL [R1+0x4fc], R18 ;  /* 0x0004fc1201007387 */ /* 0x0001e80000100800 */
[----:B------:R-:W-:Y:S01]  /*121980*/  IMAD.X R21, R17, 0x1, R14, P1 ;  /* 0x0000000111157824 */ /* 0x000fe200008e060e */
[----:B------:R-:W4:Y:S01]  /*121990*/  LDL.LU R39, [R1+0x1920] ;  /* 0x0019200001277983 */ /* 0x000f220000300800 */
[----:B0-----:R-:W-:-:S03]  /*1219a0*/  F2FP.SATFINITE.E5M2.F32.PACK_AB_MERGE_C R18, R25, R23, RZ ;  /* 0x000000171912723e */ /* 0x001fc600048060ff */
[----:B------:R0:W-:Y:S04]  /*1219b0*/  STL.64 [R1+0x2308], R20 ;  /* 0x0023081401007387 */ /* 0x0001e80000100a00 */
[----:B------:R1:W-:Y:S01]  /*1219c0*/  STL [R1+0x49c], R19 ;  /* 0x00049c1301007387 */ /* 0x0003e20000100800 */
[----:B0-----:R-:W-:-:S03]  /*1219d0*/  IADD3 R20, P1, PT, R16, R2, RZ ;  /* 0x0000000210147210 */ /* 0x001fc60007f3e0ff */
[----:B-1----:R-:W4:Y:S04]  /*1219e0*/  LDL.LU R19, [R1+0x1924] ;  /* 0x0019240001137983 */ /* 0x002f280000300800 */
[----:B------:R-:W-:Y:S04]  /*1219f0*/  STL [R1+0x498], R18 ;  /* 0x0004981201007387 */ /* 0x000fe80000100800 */
[----:B------:R-:W4:Y:S01]  /*121a00*/  LDL.LU R23, [R1+0x1928] ;  /* 0x0019280001177983 */ /* 0x000f220000300800 */
[----:B------:R-:W-:-:S03]  /*121a10*/  IMAD.X R21, R17, 0x1, R0, P1 ;  /* 0x0000000111157824 */ /* 0x000fc600008e0600 */
[----:B------:R-:W4:Y:S04]  /*121a20*/  LDL.LU R25, [R1+0x192c] ;  /* 0x00192c0001197983 */ /* 0x000f280000300800 */
[----:B------:R0:W-:Y:S02]  /*121a30*/  STL.64 [R1+0x2300], R20 ;  /* 0x0023001401007387 */ /* 0x0001e40000100a00 */
[----:B0-----:R-:W-:-:S05]  /*121a40*/  IADD3 R20, P1, PT, R16, R56, RZ ;  /* 0x0000003810147210 */ /* 0x001fca0007f3e0ff */
[----:B------:R-:W-:Y:S01]  /*121a50*/  IMAD.X R21, R17, 0x1, R22, P1 ;  /* 0x0000000111157824 */ /* 0x000fe200008e0616 */
[----:B--2---:R-:W-:-:S05]  /*121a60*/  F2FP.SATFINITE.E5M2.F32.PACK_AB_MERGE_C R33, R33, R46, RZ ;  /* 0x0000002e2121723e */ /* 0x004fca00048060ff */
[----:B------:R0:W-:Y:S01]  /*121a70*/  STL [R1+0x454], R33 ;  /* 0x0004542101007387 */ /* 0x0001e20000100800 */
[----:B---3--:R-:W-:-:S05]  /*121a80*/  F2FP.SATFINITE.E5M2.F32.PACK_AB_MERGE_C R18, R48, R38, RZ ;  /* 0x000000263012723e */ /* 0x008fca00048060ff */
[----:B------:R1:W-:Y:S04]  /*121a90*/  STL [R1+0x468], R18 ;  /* 0x0004681201007387 */ /* 0x0003e80000100800 */
[----:B0-----:R-:W2:Y:S04]  /*121aa0*/  LDL.LU R33, [R1+0x1470] ;  /* 0x0014700001217983 */ /* 0x001ea80000300800 */
[----:B------:R-:W2:Y:S04]  /*121ab0*/  LDL.LU R48, [R1+0x1474] ;  /* 0x0014740001307983 */ /* 0x000ea80000300800 */
[----:B------:R-:W-:Y:S04]  /*121ac0*/  STL.64 [R1+0x22e8], R20 ;  /* 0x0022e81401007387 */ /* 0x000fe80000100a00 */
[----:B------:R-:W3:Y:S01]  /*121ad0*/  LDL.LU R38, [R1+0x1478] ;  /* 0x0014780001267983 */ /* 0x000ee20000300800 */
[----:B-1----:R-:W-:-:S03]  /*121ae0*/  F2FP.SATFINITE.E5M2.F32.PACK_AB_MERGE_C R18, R49, R44, RZ ;  /* 0x0000002c3112723e */ /* 0x002fc600048060ff */
[----:B------:R-:W3:Y:S04]  /*121af0*/  LDL.LU R44, [R1+0x147c] ;  /* 0x00147c00012c7983 */ /* 0x000ee80000300800 */
[----:B------:R0:W-:Y:S02]  /*121b00*/  STL [R1+0x42c], R18 ;  /* 0x00042c1201007387 */ /* 0x0001e40000100800 */
[----:B0-----:R-:W-:Y:S02]  /*121b10*/  F2FP.SATFINITE.E5M2.F32.PACK_AB_MERGE_C R18, R61, R59, RZ ;  /* 0x0000003b3d12723e */ /* 0x001fe400048060ff */
[----:B------:R-:W3:Y:S04]  /*121b20*/  LDL.LU R59, [R1+0x1880] ;  /* 0x00188000013b7983 */ /* 0x000ee80000300800 */
[----:B------:R-:W3:Y:S01]  /*121b30*/  LDL.LU R61, [R1+0x1884] ;  /* 0x00188400013d7983 */ /* 0x000ee20000300800 */
[----:B------:R-:W-:-:S03]  /*121b40*/  IADD3 R20, P1, PT, R16, R53, RZ ;  /* 0x0000003510147210 */ /* 0x000fc60007f3e0ff */
[----:B------:R-:W-:Y:S04]  /*121b50*/  STL [R1+0x43c], R18 ;  /* 0x00043c1201007387 */ /* 0x000fe80000100800 */
[----:B------:R-:W3:Y:S01]  /*121b60*/  LDL.LU R49, [R1+0x1888] ;  /* 0x0018880001317983 */ /* 0x000ee20000300800 */
[----:B------:R-:W-:-:S03]  /*121b70*/  IMAD.X R21, R17, 0x1, R29, P1 ;  /* 0x0000000111157824 */ /* 0x000fc600008e061d */
[----:B------:R-:W3:Y:S04]  /*121b80*/  LDL.LU R53, [R1+0x188c] ;  /* 0x00188c0001357983 */ /* 0x000ee80000300800 */
[----:B------:R0:W-:Y:S01]  /*121b90*/  STL.64 [R1+0x22e0], R20 ;  /* 0x0022e01401007387 */ /* 0x0001e20000100a00 */
[----:B----4-:R-:W-:Y:S02]  /*121ba0*/  F2FP.SATFINITE.E5M2.F32.PACK_AB_MERGE_C R26, R27, R26, RZ ;  /* 0x0000001a1b1a723e */ /* 0x010fe400048060ff */
[----:B0-----:R-:W-:-:S03]  /*121bb0*/  IADD3 R20, P1, PT, R16, R60, RZ ;  /* 0x0000003c10147210 */ /* 0x001fc60007f3e0ff */
[----:B------:R0:W-:Y:S01]  /*121bc0*/  STL [R1+0x3f8], R26 ;  /* 0x0003f81a01007387 */ /* 0x0001e20000100800 */
[----:B------:R-:W-:Y:S01]  /*121bd0*/  F2FP.SATFINITE.E5M2.F32.PACK_AB_MERGE_C R18, R32, R30, RZ ;  /* 0x0000001e2012723e */ /* 0x000fe200048060ff */
[----:B------:R-:W-:-:S04]  /*121be0*/  IMAD.X R21, R17, 0x1, R15, P1 ;  /* 0x0000000111157824 */ /* 0x000fc800008e060f */
[----:B------:R1:W-:Y:S04]  /*121bf0*/  STL [R1+0x400], R18 ;  /* 0x0004001201007387 */ /* 0x0003e80000100800 */
[----:B------:R-:W4:Y:S04]  /*121c00*/  LDL.LU R35, [R1+0x14a0] ;  /* 0x0014a00001237983 */ /* 0x000f280000300800 */
[----:B------:R-:W4:Y:S04]  /*121c10*/  LDL.LU R52, [R1+0x14a4] ;  /* 0x0014a40001347983 */ /* 0x000f280000300800 */
[----:B------:R-:W4:Y:S04]  /*121c20*/  LDL.LU R43, [R1+0x14a8] ;  /* 0x0014a800012b7983 */ /* 0x000f280000300800 */
[----:B------:R1:W-:Y:S04]  /*121c30*/  STL.64 [R1+0x22c8], R20 ;  /* 0x0022c81401007387 */ /* 0x0003e80000100a00 */
[----:B------:R-:W4:Y:S04]  /*121c40*/  LDL.LU R46, [R1+0x14ac] ;  /* 0x0014ac00012e7983 */ /* 0x000f280000300800 */
[----:B0-----:R-:W4:Y:S04]  /*121c50*/  LDL.LU R26, [R1+0x1780] ;  /* 0x00178000011a7983 */ /* 0x001f280000300800 */
[----:B------:R-:W4:Y:S04]  /*121c60*/  LDL.LU R27, [R1+0x1784] ;  /* 0x00178400011b7983 */ /* 0x000f280000300800 */
[----:B------:R-:W4:Y:S04]  /*121c70*/  LDL.LU R30, [R1+0x1788] ;  /* 0x00178800011e7983 */ /* 0x000f280000300800 */
[----:B------:R-:W4:Y:S01]  /*121c80*/  LDL.LU R32, [R1+0x178c] ;  /* 0x00178c0001207983 */ /* 0x000f220000300800 */
[----:B-1----:R-:W-:-:S02]  /*121c90*/  IADD3 R18, P1, PT, R16, R51, RZ ;  /* 0x0000003310127210 */ /* 0x002fc40007f3e0ff */
[----:B------:R-:W-:-:S03]  /*121ca0*/  F2FP.SATFINITE.E5M2.F32.PACK_AB_MERGE_C R21, R19, R39, RZ ;  /* 0x000000271315723e */ /* 0x000fc600048060ff */
[----:B------:R-:W-:Y:S02]  /*121cb0*/  IMAD.X R19, R17, 0x1, R57, P1 ;  /* 0x0000000111137824 */ /* 0x000fe400008e0639 */
[----:B------:R-:W-:Y:S01]  /*121cc0*/  STL [R1+0x1fc], R21 ;  /* 0x0001fc1501007387 */ /* 0x000fe20000100800 */
[----:B------:R-:W-:-:S05]  /*121cd0*/  F2FP.SATFINITE.E5M2.F32.PACK_AB_MERGE_C R20, R25, R23, RZ ;  /* 0x000000171914723e */ /* 0x000fca00048060ff */
[----:B------:R-:W-:Y:S04]  /*121ce0*/  STL [R1+0x200], R20 ;  /* 0x0002001401007387 */ /* 0x000fe80000100800 */
[----:B------:R-:W4:Y:S04]  /*121cf0*/  LDL.LU R39, [R1+0x14c0] ;  /* 0x0014c00001277983 */ /* 0x000f280000300800 */
[----:B------:R0:W-:Y:S04]  /*121d00*/  STL.64 [R1+0x22c0], R18 ;  /* 0x0022c01201007387 */ /* 0x0001e80000100a00 */
[----:B0-----:R-:W4:Y:S04]  /*121d10*/  LDL.LU R19, [R1+0x14c4] ;  /* 0x0014c40001137983 */ /* 0x001f280000300800 */
[----:B------:R-:W4:Y:S04]  /*121d20*/  LDL.LU R23, [R1+0x14c8] ;  /* 0x0014c80001177983 */ /* 0x000f280000300800 */
[----:B------:R-:W4:Y:S01]  /*121d30*/  LDL.LU R25, [R1+0x14cc] ;  /* 0x0014cc0001197983 */ /* 0x000f220000300800 */
[----:B------:R-:W-:-:S05]  /*121d40*/  IADD3 R20, P1, PT, R16, R24, RZ ;  /* 0x0000001810147210 */ /* 0x000fca0007f3e0ff */
[----:B------:R-:W-:Y:S01]  /*121d50*/  IMAD.X R21, R17, 0x1, R47, P1 ;  /* 0x0000000111157824 */ /* 0x000fe200008e062f */
[----:B--2---:R-:W-:Y:S02]  /*121d60*/  F2FP.SATFINITE.E5M2.F32.PACK_AB_MERGE_C R18, R48, R33, RZ ;  /* 0x000000213012723e */ /* 0x004fe400048060ff */
[----:B------:R-:W2:Y:S04]  /*121d70*/  LDL.LU R33, [R1+0x14d0] ;  /* 0x0014d00001217983 */ /* 0x000ea80000300800 */
[----:B------:R-:W2:Y:S04]  /*121d80*/  LDL.LU R48, [R1+0x14d4] ;  /* 0x0014d40001307983 */ /* 0x000ea80000300800 */
[----:B------:R3:W-:Y:S02]  /*121d90*/  STL [R1+0x1f0], R18 ;  /* 0x0001f01201007387 */ /* 0x0007e40000100800 */
[----:B---3--:R-:W-:-:S05]  /*121da0*/  F2FP.SATFINITE.E5M2.F32.PACK_AB_MERGE_C R18, R44, R38, RZ ;  /* 0x000000262c12723e */ /* 0x008fca00048060ff */
[----:B------:R0:W-:Y:S02]  /*121db0*/  STL [R1+0x1f4], R18 ;  /* 0x0001f41201007387 */ /* 0x0001e40000100800 */
[----:B0-----:R-:W-:Y:S02]  /*121dc0*/  F2FP.SATFINITE.E5M2.F32.PACK_AB_MERGE_C R18, R61, R59, RZ ;  /* 0x0000003b3d12723e */ /* 0x001fe400048060ff */
[----:B------:R-:W3:Y:S04]  /*121dd0*/  LDL.LU R59, [R1+0x14d8] ;  /* 0x0014d800013b7983 */ /* 0x000ee80000300800 */
[----:B------:R-:W3:Y:S04]  /*121de0*/  LDL.LU R61, [R1+0x14dc] ;  /* 0x0014dc00013d7983 */ /* 0x000ee80000300800 */
[----:B------:R-:W-:Y:S04]  /*121df0*/  STL.64 [R1+0x22a8], R20 ;  /* 0x0022a81401007387 */ /* 0x000fe80000100a00 */
[----:B------:R0:W-:Y:S04]  /*121e00*/  STL [R1+0x537c], R18 ;  /* 0x00537c1201007387 */ /* 0x0001e80000100800 */
[----:B------:R-:W3:Y:S04]  /*121e10*/  LDL.LU R38, [R1+0x14e0] ;  /* 0x0014e00001267983 */ /* 0x000ee80000300800 */
[----:B------:R-:W3:Y:S01]  /*121e20*/  LDL.LU R44, [R1+0x14e4] ;  /* 0x0014e400012c7983 */ /* 0x000ee20000300800 */
[----:B0-----:R-:W-:-:S02]  /*121e30*/  F2FP.SATFINITE.E5M2.F32.PACK_AB_MERGE_C R18, R53, R49, RZ ;  /* 0x000000313512723e */ /* 0x001fc400048060ff */
[----:B------:R-:W-:-:S03]  /*121e40*/  IADD3 R20, P1, PT, R16, R28, RZ ;  /* 0x0000001c10147210 */ /* 0x000fc60007f3e0ff */
[----:B------:R-:W-:Y:S04]  /*121e50*/  STL [R1+0x5398], R18 ;  /* 0x0053981201007387 */ /* 0x000fe80000100800 */
[----:B------:R-:W3:Y:S01]  /*121e60*/  LDL.LU R49, [R1+0x14e8] ;  /* 0x0014e80001317983 */ /* 0x000ee20000300800 */
[----:B------:R-:W-:-:S03]  /*121e70*/  IMAD.X R21, R17, 0x1, R55, P1 ;  /* 0x0000000111157824 */ /* 0x000fc600008e0637 */
[----:B------:R-:W3:Y:S04]  /*121e80*/  LDL.LU R53, [R1+0x14ec] ;  /* 0x0014ec0001357983 */ /* 0x000ee80000300800 */
[----:B------:R-:W-:Y:S04]  /*121e90*/  STL [R1+0x6b88], R55 ;  /* 0x006b883701007387 */ /* 0x000fe80000100800 */
[----:B------:R0:W-:Y:S01]  /*121ea0*/  STL.64 [R1+0x22a0], R20 ;  /* 0x0022a01401007387 */ /* 0x0001e20000100a00 */
[----:B----4-:R-:W-:Y:S02]  /*121eb0*/  F2FP.SATFINITE.E5M2.F32.PACK_AB_MERGE_C R34, R52, R35, RZ ;  /* 0x000000233422723e */ /* 0x010fe400048060ff */
[----:B0-----:R-:W-:-:S02]  /*121ec0*/  IADD3 R20, P1, PT, R16, R58, RZ ;  /* 0x0000003a10147210 */ /* 0x001fc40007f3e0ff */
[----:B------:R-:W-:-:S03]  /*121ed0*/  F2FP.SATFINITE.E5M2.F32.PACK_AB_MERGE_C R18, R46, R43, RZ ;  /* 0x0000002b2e12723e */ /* 0x000fc600048060ff */
[----:B------:R-:W-:Y:S01]  /*121ee0*/  IMAD.X R21, R17, 0x1, R37, P1 ;  /* 0x0000000111157824 */ /* 0x000fe200008e0625 */
[----:B------:R-:W-:Y:S04]  /*121ef0*/  STL [R1+0x52d0], R34 ;  /* 0x0052d02201007387 */ /* 0x000fe80000100800 */
[----:B------:R-:W-:Y:S04]  /*121f00*/  STL [R1+0x52e4], R18 ;  /* 0x0052e41201007387 */ /* 0x000fe80000100800 */
[----:B------:R0:W-:Y:S02]  /*121f10*/  STL.64 [R1+0x2288], R20 ;  /* 0x0022881401007387 */ /* 0x0001e40000100a00 */
[----:B0-----:R-:W-:-:S02]  /*121f20*/  F2FP.SATFINITE.E5M2.F32.PACK_AB_MERGE_C R20, R27, R26, RZ ;  /* 0x0000001a1b14723e */ /* 0x001fc400048060ff */
[----:B------:R-:W4:Y:S01]  /*121f30*/  LDL.LU R26, [R1+0x14f0] ;  /* 0x0014f000011a7983 */ /* 0x000f220000300800 */
[----:B------:R-:W-:-:S03]  /*121f40*/  F2FP.SATFINITE.E5M2.F32.PACK_AB_MERGE_C R18, R32, R30, RZ ;  /* 0x0000001e2012723e */ /* 0x000fc600048060ff */
[----:B------:R0:W-:Y:S04]  /*121f50*/  STL [R1+0x522c], R20 ;  /* 0x00522c1401007387 */ /* 0x0001e80000100800 */
[----:B------:R-:W4:Y:S04]  /*121f60*/  LDL.LU R27, [R1+0x14f4] ;  /* 0x0014f400011b7983 */ /* 0x000f280000300800 */
[----:B------:R1:W-:Y:S04]  /*121f70*/  STL [R1+0x523c], R18 ;  /* 0x00523c1201007387 */ /* 0x0003e80000100800 */
[----:B------:R-:W4:Y:S04]  /*121f80*/  LDL.LU R30, [R1+0x14f8] ;  /* 0x0014f800011e7983 */ /* 0x000f280000300800 */
[----:B------:R-:W4:Y:S01]  /*121f90*/  LDL.LU R32, [R1+0x14fc] ;  /* 0x0014fc0001207983 */ /* 0x000f220000300800 */
[----:B0-----:R-:W-:-:S05]  /*121fa0*/  IADD3 R20, P1, PT, R16, R50, RZ ;  /* 0x0000003210147210 */ /* 0x001fca0007f3e0ff */
[----:B------:R-:W-:Y:S01]  /*121fb0*/  IMAD.X R21, R17, 0x1, R45, P1 ;  /* 0x0000000111157824 */ /* 0x000fe200008e062d */
[----:B-1----:R-:W-:-:S04]  /*121fc0*/  IADD3 R18, P1, PT, R16, R9, RZ ;  /* 0x0000000910127210 */ /* 0x002fc80007f3e0ff */
[----:B------:R0:W-:Y:S02]  /*121fd0*/  STL.64 [R1+0x2280], R20 ;  /* 0x0022801401007387 */ /* 0x0001e40000100a00 */
[----:B0-----:R-:W-:Y:S01]  /*121fe0*/  F2FP.SATFINITE.E5M2.F32.PACK_AB_MERGE_C R21, R19, R39, RZ ;  /* 0x000000271315723e */ /* 0x001fe200048060ff */
[----:B------:R-:W-:Y:S01]  /*121ff0*/  IMAD.X R19, R17, 0x1, R11, P1 ;  /* 0x0000000111137824 */ /* 0x000fe200008e060b */
[----:B------:R-:W-:-:S03]  /*122000*/  F2FP.SATFINITE.E5M2.F32.PACK_AB_MERGE_C R20, R25, R23, RZ ;  /* 0x000000171914723e */ /* 0x000fc600048060ff */
[----:B------:R-:W-:Y:S04]  /*122010*/  STL [R1+0x5178], R21 ;  /* 0x0051781501007387 */ /* 0x000fe80000100800 */
[----:B------:R-:W-:Y:S04]  /*122020*/  STL [R1+0x5190], R20 ;  /* 0x0051901401007387 */ /* 0x000fe80000100800 */
[----:B------:R2:W-:Y:S02]  /*122030*/  STL.64 [R1+0x2268], R18 ;  /* 0x0022681201007387 */ /* 0x0005e40000100a00 */
[----:B--2---:R-:W-:-:S02]  /*122040*/  F2FP.SATFINITE.E5M2.F32.PACK_AB_MERGE_C R18, R48, R33, RZ ;  /* 0x000000213012723e */ /* 0x004fc400048060ff */
[----:B------:R-:W2:Y:S04]  /*122050*/  LDL.LU R33, [R1+0x1500] ;  /* 0x0015000001217983 */ /* 0x000ea80000300800 */
[----:B------:R-:W2:Y:S04]  /*122060*/  LDL.LU R48, [R1+0x1504] ;  /* 0x0015040001307983 */ /* 0x000ea80000300800 */
[----:B------:R0:W-:Y:S02]  /*122070*/  STL [R1+0x86c], R18 ;  /* 0x00086c1201007387 */ /* 0x0001e40000100800 */
[----:B0-----:R-:W-:-:S05]  /*122080*/  IADD3 R18, P1, PT, R16, R10, RZ ;  /* 0x0000000a10127210 */ /* 0x001fca0007f3e0ff */
[----:B------:R-:W-:Y:S01]  /*122090*/  IMAD.X R19, R17, 0x1, R12, P1 ;  /* 0x0000000111137824 */ /* 0x000fe200008e060c */
[----:B---3--:R-:W-:Y:S02]  /*1220a0*/  F2FP.SATFINITE.E5M2.F32.PACK_AB_MERGE_C R17, R61, R59, RZ ;  /* 0x0000003b3d11723e */ /* 0x008fe400048060ff */
[----:B------:R-:W3:Y:S04]  /*1220b0*/  LDL.LU R59, [R1+0x1508] ;  /* 0x00150800013b7983 */ /* 0x000ee80000300800 */
[----:B------:R0:W-:Y:S04]  /*1220c0*/  STL.64 [R1+0x2260], R18 ;  /* 0x0022601201007387 */ /* 0x0001e80000100a00 */
[----:B------:R-:W3:Y:S04]  /*1220d0*/  LDL.LU R61, [R1+0x150c] ;  /* 0x00150c00013d7983 */ /* 0x000ee80000300800 */
[----:B------:R1:W-:Y:S01]  /*1220e0*/  STL [R1+0x543c], R17 ;  /* 0x00543c1101007387 */ /* 0x0003e20000100800 */
[----:B0-----:R-:W-:-:S05]  /*1220f0*/  F2FP.SATFINITE.E5M2.F32.PACK_AB_MERGE_C R18, R44, R38, RZ ;  /* 0x000000262c12723e */ /* 0x001fca00048060ff */
[----:B------:R-:W-:Y:S04]  /*122100*/  STL [R1+0x7c8], R18 ;  /* 0x0007c81201007387 */ /* 0x000fe80000100800 */
[----:B------:R-:W3:Y:S04]  /*122110*/  LDL.LU R38, [R1+0x1510] ;  /* 0x0015100001267983 */ /* 0x000ee80000300800 */
[----:B------:R-:W3:Y:S01]  /*122120*/  LDL.LU R44, [R1+0x1514] ;  /* 0x00151400012c7983 */ /* 0x000ee20000300800 */
[----:B-1----:R-:W-:-:S05]  /*122130*/  F2FP.SATFINITE.E5M2.F32.PACK_AB_MERGE_C R17, R53, R49, RZ ;  /* 0x000000313511723e */ /* 0x002fca00048060ff */
[----:B------:R0:W-:Y:S04]  /*122140*/  STL [R1+0x7d4], R17 ;  /* 0x0007d41101007387 */ /* 0x0001e80000100800 */
[----:B------:R-:W3:Y:S01]  /*122150*/  LDL.LU R49, [R1+0x1518] ;  /* 0x0015180001317983 */ /* 0x000ee20000300800 */
[----:B------:R-:W-:Y:S01]  /*122160*/  VIADD R16, R16, UR5 ;  /* 0x0000000510107c36 */ /* 0x000fe20008000000 */
[----:B------:R-:W1:Y:S02]  /*122170*/  LDCU UR5, c[0x0][0x3b8] ;  /* 0x00007700ff0577ac */ /* 0x000e640008000800 */
[----:B------:R-:W3:Y:S02]  /*122180*/  LDL.LU R53, [R1+0x151c] ;  /* 0x00151c0001357983 */ /* 0x000ee40000300800 */
[----:B0-----:R-:W-:-:S02]  /*122190*/  SHF.R.S32.HI R17, RZ, 0x1f, R16 ;  /* 0x0000001fff117819 */ /* 0x001fc40000011410 */
[----:B------:R-:W-:Y:S01]  /*1221a0*/  IADD3 R18, P1, PT, R16, R6, RZ ;  /* 0x0000000610127210 */ /* 0x000fe20007f3e0ff */
[----:B------:R-:W3:Y:S04]  /*1221b0*/  LDL.LU R20, [R1+0x1520] ;  /* 0x0015200001147983 */ /* 0x000ee80000300800 */
[----:B------:R-:W-:Y:S01]  /*1221c0*/  IMAD.X R19, R17, 0x1, R31, P1 ;  /* 0x0000000111137824 */ /* 0x000fe200008e061f */
[----:B------:R-:W3:Y:S04]  /*1221d0*/  LDL.LU R40, [R1+0x1524] ;  /* 0x0015240001287983 */ /* 0x000ee80000300800 */
[----:B------:R-:W3:Y:S04]  /*1221e0*/  LDL.LU R35, [R1+0x1528] ;  /* 0x0015280001237983 */ /* 0x000ee80000300800 */
[----:B------:R-:W-:Y:S04]  /*1221f0*/  STL.64 [R1+0x2248], R18 ;  /* 0x0022481201007387 */ /* 0x000fe80000100a00 */
[----:B------:R-:W3:Y:S01]  /*122200*/  LDL.LU R23, [R1+0x152c] ;  /* 0x00152c0001177983 */ /* 0x000ee20000300800 */
[----:B----4-:R-:W-:-:S05]  /*122210*/  F2FP.SATFINITE.E5M2.F32.PACK_AB_MERGE_C R52, R27, R26, RZ ;  /* 0x0000001a1b34723e */ /* 0x010fca00048060ff */
[----:B------:R0:W-:Y:S01]  /*122220*/  STL [R1+0x691c], R52 ;  /* 0x00691c3401007387 */ /* 0x0001e20000100800 */
[----:B------:R-:W-:-:S03]  /*122230*/  F2FP.SATFINITE.E5M2.F32.PACK_AB_MERGE_C R43, R32, R30, RZ ;  /* 0x0000001e202b723e */ /* 0x000fc600048060ff */
[----:B0-----:R-:W4:Y:S04]  /*122240*/  LDL R52, [R1+0x34] ;  /* 0x0000340001347983 */ /* 0x001f280000100800 */
[----:B------:R-:W4:Y:S04]  /*122250*/  LDL.LU R25, [R1+0x1530] ;  /* 0x0015300001197983 */ /* 0x000f280000300800 */
[----:B------:R-:W4:Y:S04]  /*122260*/  LDL.LU R26, [R1+0x1534] ;  /* 0x00153400011a7983 */ /* 0x000f280000300800 */
[----:B------:R-:W4:Y:S04]  /*122270*/  LDL.LU R27, [R1+0x1538] ;  /* 0x00153800011b7983 */ /* 0x000f280000300800 */
[----:B------:R-:W4:Y:S01]  /*122280*/  LDL.LU R30, [R1+0x153c] ;  /* 0x00153c00011e7983 */ /* 0x000f220000300800 */
[----:B------:R-:W-:-:S05]  /*122290*/  IADD3 R18, P1, PT, R16, R8, RZ ;  /* 0x0000000810127210 */ /* 0x000fca0007f3e0ff */
[----:B------:R-:W-:Y:S01]  /*1222a0*/  IMAD.X R19, R17, 0x1, R7, P1 ;  /* 0x0000000111137824 */ /* 0x000fe200008e0607 */
[----:B------:R-:W-:Y:S04]  /*1222b0*/  STL [R1+0x6918], R43 ;  /* 0x0069182b01007387 */ /* 0x000fe80000100800 */
[----:B------:R2:W-:Y:S04]  /*1222c0*/  STL.64 [R1+0x2240], R18 ;  /* 0x0022401201007387 */ /* 0x0005e80000100a00 */
[----:B------:R-:W4:Y:S04]  /*1222d0*/  LDL.LU R46, [R1+0x1540] ;  /* 0x00154000012e7983 */ /* 0x000f280000300800 */
[----:B------:R-:W4:Y:S01]  /*1222e0*/  LDL.LU R39, [R1+0x1544] ;  /* 0x0015440001277983 */ /* 0x000f220000300800 */
[----:B------:R-:W-:-:S02]  /*1222f0*/  IADD3 R32, P1, PT, R16, R5, RZ ;  /* 0x0000000510207210 */ /* 0x000fc40007f3e0ff */
[----:B--2---:R-:W-:-:S05]  /*122300*/  F2FP.SATFINITE.E5M2.F32.PACK_AB_MERGE_C R18, R48, R33, RZ ;  /* 0x000000213012723e */ /* 0x004fca00048060ff */
[----:B------:R3:W-:Y:S04]  /*122310*/  STL [R1+0x550], R18 ;  /* 0x0005501201007387 */ /* 0x0007e80000100800 */
[----:B------:R-:W2:Y:S04]  /*122320*/  LDL.LU R19, [R1+0x1548] ;  /* 0x0015480001137983 */ /* 0x000ea80000300800 */
[----:B------:R-:W2:Y:S01]  /*122330*/  LDL.LU R48, [R1+0x154c] ;  /* 0x00154c0001307983 */ /* 0x000ea20000300800 */
[----:B------:R-:W-:Y:S01]  /*122340*/  IMAD.X R33, R17, 0x1, R41, P1 ;  /* 0x0000000111217824 */ /* 0x000fe200008e0629 */
[----:B---3--:R-:W-:-:S02]  /*122350*/  F2FP.SATFINITE.E5M2.F32.PACK_AB_MERGE_C R18, R61, R59, RZ ;  /* 0x0000003b3d12723e */ /* 0x008fc400048060ff */
[----:B------:R-:W3:Y:S04]  /*122360*/  LDL.LU R59, [R1+0x1550] ;  /* 0x00155000013b7983 */ /* 0x000ee80000300800 */
[----:B------:R-:W3:Y:S04]  /*122370*/  LDL.LU R61, [R1+0x1554] ;  /* 0x00155400013d7983 */ /* 0x000ee80000300800 */
[----:B------:R0:W-:Y:S02]  /*122380*/  STL [R1+0x554], R18 ;  /* 0x0005541201007387 */ /* 0x0001e40000100800 */
[----:B0-----:R-:W-:-:S05]  /*122390*/  F2FP.SATFINITE.E5M2.F32.PACK_AB_MERGE_C R18, R44, R38, RZ ;  /* 0x000000262c12723e */ /* 0x001fca00048060ff */
[----:B------:R0:W-:Y:S04]  /*1223a0*/  STL [R1+0x6984], R18 ;  /* 0x0069841201007387 */ /* 0x0001e80000100800 */
[----:B------:R1:W-:Y:S01]  /*1223b0*/  STL.64 [R1+0x2228], R32 ;  /* 0x0022282001007387 */ /* 0x0003e20000100a00 */
[----:B0-----:R-:W-:Y:S02]  /*1223c0*/  F2FP.SATFINITE.E5M2.F32.PACK_AB_MERGE_C R18, R53, R49, RZ ;  /* 0x000000313512723e */ /* 0x001fe400048060ff */
[----:B-1----:R-:W-:-:S03]  /*1223d0*/  IADD3 R32, P1, PT, R16, R4, RZ ;  /* 0x0000000410207210 */ /* 0x002fc60007f3e0ff */
[----:B------:R0:W-:Y:S02]  /*1223e0*/  STL [R1+0x504], R18 ;  /* 0x0005041201007387 */ /* 0x0001e40000100800 */
[----:B------:R-:W-:-:S05]  /*1223f0*/  IMAD.X R33, R17, 0x1, R3, P1 ;  /* 0x0000000111217824 */ /* 0x000fca00008e0603 */
[----:B------:R1:W-:Y:S01]  /*122400*/  STL.64 [R1+0x2220], R32 ;  /* 0x0022202001007387 */ /* 0x0003e20000100a00 */
[----:B0-----:R-:W-:Y:S02]  /*122410*/  F2FP.SATFINITE.E5M2.F32.PACK_AB_MERGE_C R18, R40, R20, RZ ;  /* 0x000000142812723e */ /* 0x001fe400048060ff */
[----:B------:R-:W-:Y:S01]  /*122420*/  IADD3 R20, P1, PT, R16, R13, RZ ;  /* 0x0000000d10147210 */ /* 0x000fe20007f3e0ff */
[----:B-1----:R-:W3:Y:S04]  /*122430*/  LDL.LU R32, [R1+0x1558] ;  /* 0x0015580001207983 */ /* 0x002ee80000300800 */
[----:B------:R-:W3:Y:S04]  /*122440*/  LDL.LU R33, [R1+0x155c] ;  /* 0x00155c0001217983 */ /* 0x000ee80000300800 */
[----:B------:R-:W3:Y:S04]  /*122450*/  LDL.LU R38, [R1+0x1560] ;  /* 0x0015600001267983 */ /* 0x000ee80000300800 */
[----:B------:R-:W3:Y:S01]  /*122460*/  LDL.LU R44, [R1+0x1564] ;  /* 0x00156400012c7983 */ /* 0x000ee20000300800 */
[----:B------:R-:W-:-:S03]  /*122470*/  F2FP.SATFINITE.E5M2.F32.PACK_AB_MERGE_C R23, R23, R35, RZ ;  /* 0x000000231717723e */ /* 0x000fc600048060ff */
[----:B------:R-:W3:Y:S04]  /*122480*/  LDL.LU R49, [R1+0x1568] ;  /* 0x0015680001317983 */ /* 0x000ee80000300800 */
[----:B------:R-:W3:Y:S01]  /*122490*/  LDL.LU R53, [R1+0x156c] ;  /* 0x00156c0001357983 */ /* 0x000ee20000300800 */
[----:B------:R-:W-:-:S03]  /*1224a0*/  IMAD.X R21, R17, 0x1, R14, P1 ;  /* 0x0000000111157824 */ /* 0x000fc600008e060e */
[----:B------:R-:W-:Y:S04]  /*1224b0*/  STL [R1+0x69a8], R23 ;  /* 0x0069a81701007387 */ /* 0x000fe80000100800 */
[----:B------:R-:W-:Y:S04]  /*1224c0*/  STL [R1+0x4ac], R18 ;  /* 0x0004ac1201007387 */ /* 0x000fe80000100800 */
[----:B------:R4:W-:Y:S02]  /*1224d0*/  STL.64 [R1+0x2208], R20 ;  /* 0x0022081401007387 */ /* 0x0009e40000100a00 */
[----:B----4-:R-:W-:-:S02]  /*1224e0*/  F2FP.SATFINITE.E5M2.F32.PACK_AB_MERGE_C R20, R26, R25, RZ ;  /* 0x000000191a14723e */ /* 0x010fc400048060ff */
[----:B------:R-:W-:Y:S01]  /*1224f0*/  F2FP.SATFINITE.E5M2.F32.PACK_AB_MERGE_C R18, R30, R27, RZ ;  /* 0x0000001b1e12723e */ /* 0x000fe200048060ff */
[----:B------:R-:W4:Y:S04]  /*122500*/  LDL.LU R25, [R1+0x1580] ;  /* 0x0015800001197983 */ /* 0x000f280000300800 */
        /* <DEDUP_REMOVED lines=9> */
[----:B0-----:R-:W-:-:S05]  /*1225a0*/  F2FP.SATFINITE.E5M2.F32.PACK_AB_MERGE_C R21, R39, R46, RZ ;  /* 0x0000002e2715723e */ /* 0x001fca00048060ff */
[----:B------:R-:W-:Y:S01]  /*1225b0*/  STL [R1+0x434], R21 ;  /* 0x0004341501007387 */ /* 0x000fe20000100800 */
[----:B--2---:R-:W-:Y:S01]  /*1225c0*/  F2FP.SATFINITE.E5M2.F32.PACK_AB_MERGE_C R20, R48, R19, RZ ;  /* 0x000000133014723e */ /* 0x004fe200048060ff */
[----:B------:R-:W-:-:S04]  /*1225d0*/  IMAD.X R19, R17, 0x1, R22, P1 ;  /* 0x0000000111137824 */ /* 0x000fc800008e0616 */
[----:B------:R-:W-:Y:S04]  /*1225e0*/  STL [R1+0x548c], R20 ;  /* 0x00548c1401007387 */ /* 0x000fe80000100800 */
[----:B------:R3:W-:Y:S04]  /*1225f0*/  STL.64 [R1+0x21e8], R18 ;  /* 0x0021e81201007387 */ /* 0x0007e80000100a00 */
[----:B------:R-:W2:Y:S04]  /*122600*/  LDL.LU R36, [R1+0x1570] ;  /* 0x0015700001247983 */ /* 0x000ea80000300800 */
[----:B------:R-:W2:Y:S01]  /*122610*/  LDL.LU R42, [R1+0x1574] ;  /* 0x00157400012a7983 */ /* 0x000ea20000300800 */
[----:B---3--:R-:W-:-:S05]  /*122620*/  F2FP.SATFINITE.E5M2.F32.PACK_AB_MERGE_C R18, R61, R59, RZ ;  /* 0x0000003b3d12723e */ /* 0x008fca00048060ff */
        /* <DEDUP_REMOVED lines=8> */
[----:B------:R-:W3:Y:S01]  /*1226b0*/  LDL.LU R61, [R1+0x159c] ;  /* 0x00159c00013d7983 */ /* 0x000ee20000300800 */
[----:B------:R-:W-:-:S05]  /*1226c0*/  F2FP.SATFINITE.E5M2.F32.PACK_AB_MERGE_C R21, R33, R32, RZ ;  /* 0x000000202115723e */ /* 0x000fca00048060ff */
[----:B------:R-:W-:Y:S04]  /*1226d0*/  STL [R1+0x408], R21 ;  /* 0x0004081501007387 */ /* 0x000fe80000100800 */
[----:B------:R0:W-:Y:S04]  /*1226e0*/  STL.64 [R1+0x21e0], R18 ;  /* 0x0021e01201007387 */ /* 0x0001e80000100a00 */
[----:B------:R-:W3:Y:S01]  /*1226f0*/  LDL.LU R32, [R1+0x15a0] ;  /* 0x0015a00001207983 */ /* 0x000ee20000300800 */
[----:B0-----:R-:W-:Y:S02]  /*122700*/  F2FP.SATFINITE.E5M2.F32.PACK_AB_MERGE_C R19, R44, R38, RZ ;  /* 0x000000262c13723e */ /* 0x001fe400048060ff */
[----:B------:R-:W-:-:S03]  /*122710*/  F2FP.SATFINITE.E5M2.F32.PACK_AB_MERGE_C R18, R53, R49, RZ ;  /* 0x000000313512723e */ /* 0x000fc600048060ff */
[----:B------:R-:W-:Y:S04]  /*122720*/  STL [R1+0x3bc], R19 ;  /* 0x0003bc1301007387 */ /* 0x000fe80000100800 */
[----:B------:R-:W3:Y:S04]  /*122730*/  LDL.LU R44, [R1+0x15a4] ;  /* 0x0015a400012c7983 */ /* 0x000ee80000300800 */
[----:B------:R0:W-:Y:S04]  /*122740*/  STL [R1+0x3c0], R18 ;  /* 0x0003c01201007387 */ /* 0x0001e80000100800 */
[----:B------:R-:W3:Y:S04]  /*122750*/  LDL.LU R35, [R1+0x15a8] ;  /* 0x0015a80001237983 */ /* 0x000ee80000300800 */
[----:B------:R-:W3:Y:S01]  /*122760*/  LDL.LU R46, [R1+0x15ac] ;  /* 0x0015ac00012e7983 */ /* 0x000ee20000300800 */
[----:B0-----:R-:W-:-:S03]  /*122770*/  IADD3 R18, P1, PT, R16, R60, RZ ;  /* 0x0000003c10127210 */ /* 0x001fc60007f3e0ff */
[----:B------:R-:W3:Y:S02]  /*122780*/  LDL.LU R33, [R1+0x15b0] ;  /* 0x0015b00001217983 */ /* 0x000ee40000300800 */
[----:B------:R-:W-:Y:S02]  /*122790*/  IMAD.X R19, R17, 0x1, R15, P1 ;  /* 0x0000000111137824 */ /* 0x000fe400008e060f */
[----:B------:R-:W3:Y:S01]  /*1227a0*/  LDL.LU R38, [R1+0x15b4] ;  /* 0x0015b40001267983 */ /* 0x000ee20000300800 */
[----:B------:R-:W-:-:S03]  /*1227b0*/  IADD3 R54, P1, PT, R16, R51, RZ ;  /* 0x0000003310367210 */ /* 0x000fc60007f3e0ff */
[----:B------:R-:W3:Y:S04]  /*1227c0*/  LDL.LU R49, [R1+0x15b8] ;  /* 0x0015b80001317983 */ /* 0x000ee80000300800 */
[----:B------:R-:W3:Y:S04]  /*1227d0*/  LDL.LU R53, [R1+0x15bc] ;  /* 0x0015bc0001357983 */ /* 0x000ee80000300800 */
[----:B------:R4:W-:Y:S01]  /*1227e0*/  STL.64 [R1+0x21c8], R18 ;  /* 0x0021c81201007387 */ /* 0x0009e20000100a00 */
[----:B------:R-:W-:-:S03]  /*1227f0*/  IMAD.X R55, R17, 0x1, R57, P1 ;  /* 0x0000000111377824 */ /* 0x000fc600008e0639 */
[----:B------:R-:W3:Y:S01]  /*122800*/  LDL.LU R39, [R1+0x15c0] ;  /* 0x0015c00001277983 */ /* 0x000ee20000300800 */
[----:B----4-:R-:W-:Y:S02]  /*122810*/  F2FP.SATFINITE.E5M2.F32.PACK_AB_MERGE_C R19, R26, R25, RZ ;  /* 0x000000191a13723e */ /* 0x010fe400048060ff */
[----:B------:R-:W-:-:S03]  /*122820*/  F2FP.SATFINITE.E5M2.F32.PACK_AB_MERGE_C R18, R30, R27, RZ ;  /* 0x0000001b1e12723e */ /* 0x000fc600048060ff */
[----:B------:R0:W-:Y:S04]  /*122830*/  STL [R1+0x1ec], R19 ;  /* 0x0001ec1301007387 */ /* 0x0001e80000100800 */
[----:B0-----:R-:W4:Y:S04]  /*122840*/  LDL.LU R19, [R1+0x15c4] ;  /* 0x0015c40001137983 */ /* 0x001f280000300800 */
[----:B------:R-:W-:Y:S04]  /*122850*/  STL [R1+0x1f8], R18 ;  /* 0x0001f81201007387 */ /* 0x000fe80000100800 */
[----:B------:R-:W4:Y:S04]  /*122860*/  LDL.LU R25, [R1+0x15c8] ;  /* 0x0015c80001197983 */ /* 0x000f280000300800 */
[----:B------:R-:W4:Y:S04]  /*122870*/  LDL.LU R26, [R1+0x15cc] ;  /* 0x0015cc00011a7983 */ /* 0x000f280000300800 */
[----:B------:R0:W-:Y:S04]  /*122880*/  STL.64 [R1+0x21c0], R54 ;  /* 0x0021c03601007387 */ /* 0x0001e80000100a00 */
[----:B0-----:R-:W4:Y:S04]  /*122890*/  LDL.LU R55, [R1+0x6b88] ;  /* 0x006b880001377983 */ /* 0x001f280000300800 */
[----:B------:R-:W4:Y:S04]  /*1228a0*/  LDL.LU R27, [R1+0x15d0] ;  /* 0x0015d000011b7983 */ /* 0x000f280000300800 */
[----:B------:R-:W4:Y:S01]  /*1228b0*/  LDL.LU R30, [R1+0x15d4] ;  /* 0x0015d400011e7983 */ /* 0x000f220000300800 */
[----:B--2---:R-:W-:-:S05]  /*1228c0*/  F2FP.SATFINITE.E5M2.F32.PACK_AB_MERGE_C R23, R42, R36, RZ ;  /* 0x000000242a17723e */ /* 0x004fca00048060ff */
[----:B------:R-:W-:Y:S01]  /*1228d0*/  STL [R1+0x1dc], R23 ;  /* 0x0001dc1701007387 */ /* 0x000fe20000100800 */
[----:B---3--:R-:W-:Y:S02]  /*1228e0*/  F2FP.SATFINITE.E5M2.F32.PACK_AB_MERGE_C R18, R40, R20, RZ ;  /* 0x000000142812723e */ /* 0x008fe400048060ff */
[----:B------:R-:W-:-:S05]  /*1228f0*/  IADD3 R20, P1, PT, R16, R24, RZ ;  /* 0x0000001810147210 */ /* 0x000fca0007f3e0ff */
[----:B------:R-:W-:Y:S01]  /*122900*/  IMAD.X R21, R17, 0x1, R47, P1 ;  /* 0x0000000111157824 */ /* 0x000fe200008e062f */
[----:B------:R0:W-:Y:S04]  /*122910*/  STL [R1+0x1e0], R18 ;  /* 0x0001e01201007387 */ /* 0x0001e80000100800 */
[----:B------:R1:W-:Y:S01]  /*122920*/  STL.64 [R1+0x21a8], R20 ;  /* 0x0021a81401007387 */ /* 0x0003e20000100a00 */
[----:B0-----:R-:W-:Y:S02]  /*122930*/  F2FP.SATFINITE.E5M2.F32.PACK_AB_MERGE_C R18, R61, R59, RZ ;  /* 0x0000003b3d12723e */ /* 0x001fe400048060ff */
[----:B-1----:R-:W-:Y:S02]  /*122940*/  F2FP.SATFINITE.E5M2.F32.PACK_AB_MERGE_C R20, R56, R48, RZ ;  /* 0x000000303814723e */ /* 0x002fe400048060ff */
[----:B------:R-:W2:Y:S04]  /*122950*/  LDL.LU R56, [R1+0x15d8] ;  /* 0x0015d80001387983 */ /* 0x000ea80000300800 */
[----:B------:R0:W-:Y:S04]  /*122960*/  STL [R1+0x5344], R20 ;  /* 0x0053441401007387 */ /* 0x0001e80000100800 */
[----:B------:R-:W2:Y:S01]  /*122970*/  LDL.LU R61, [R1+0x15dc] ;  /* 0x0015dc00013d7983 */ /* 0x000ea20000300800 */
[----:B0-----:R-:W-:-:S03]  /*122980*/  IADD3 R20, P1, PT, R16, R28, RZ ;  /* 0x0000001c10147210 */ /* 0x001fc60007f3e0ff */
[----:B------:R0:W-:Y:S04]  /*122990*/  STL [R1+0x534c], R18 ;  /* 0x00534c1201007387 */ /* 0x0001e80000100800 */
[----:B------:R-:W3:Y:S04]  /*1229a0*/  LDL.LU R48, [R1+0x15e0] ;  /* 0x0015e00001307983 */ /* 0x000ee80000300800 */
[----:B------:R-:W3:Y:S01]  /*1229b0*/  LDL.LU R59, [R1+0x15e4] ;  /* 0x0015e400013b7983 */ /* 0x000ee20000300800 */
[----:B0-----:R-:W-:-:S03]  /*1229c0*/  F2FP.SATFINITE.E5M2.F32.PACK_AB_MERGE_C R18, R44, R32, RZ ;  /* 0x000000202c12723e */ /* 0x001fc600048060ff */
[----:B------:R-:W3:Y:S04]  /*1229d0*/  LDL.LU R32, [R1+0x15e8] ;  /* 0x0015e80001207983 */ /* 0x000ee80000300800 */
[----:B------:R-:W3:Y:S01]  /*1229e0*/  LDL.LU R44, [R1+0x15ec] ;  /* 0x0015ec00012c7983 */ /* 0x000ee20000300800 */
[----:B----4-:R-:W-:-:S05]  /*1229f0*/  IMAD.X R21, R17, 0x1, R55, P1 ;  /* 0x0000000111157824 */ /* 0x010fca00008e0637 */
        /* <DEDUP_REMOVED lines=8> */
[----:B------:R-:W4:Y:S04]  /*122a80*/  LDL.LU R33, [R1+0x15f0] ;  /* 0x0015f00001217983 */ /* 0x000f280000300800 */
[----:B------:R0:W-:Y:S04]  /*122a90*/  STL [R1+0x51f8], R20 ;  /* 0x0051f81401007387 */ /* 0x0001e80000100800 */
[----:B------:R-:W4:Y:S01]  /*122aa0*/  LDL.LU R38, [R1+0x15f4] ;  /* 0x0015f40001267983 */ /* 0x000f220000300800 */
[----:B------:R-:W-:-:S05]  /*122ab0*/  F2FP.SATFINITE.E5M2.F32.PACK_AB_MERGE_C R18, R53, R49, RZ ;  /* 0x000000313512723e */ /* 0x000fca00048060ff */
        /* <DEDUP_REMOVED lines=11> */
[----:B------:R0:W-:Y:S04]  /*122b70*/  STL [R1+0x5150], R20 ;  /* 0x0051501401007387 */ /* 0x0001e80000100800 */
[----:B------:R1:W-:Y:S01]  /*122b80*/  STL.64 [R1+0x2168], R18 ;  /* 0x0021681201007387 */ /* 0x0003e20000100a00 */
[----:B0-----:R-:W-:Y:S02]  /*122b90*/  F2FP.SATFINITE.E5M2.F32.PACK_AB_MERGE_C R20, R30, R27, RZ ;  /* 0x0000001b1e14723e */ /* 0x001fe400048060ff */
[----:B-1----:R-:W-:-:S03]  /*122ba0*/  IADD3 R18, P1, PT, R16, R10, RZ ;  /* 0x0000000a10127210 */ /* 0x002fc60007f3e0ff */
[----:B------:R-:W-:Y:S02]  /*122bb0*/  STL [R1+0x810], R20 ;  /* 0x0008101401007387 */ /* 0x000fe40000100800 */
[----:B------:R-:W-:Y:S02]  /*122bc0*/  IMAD.X R19, R17, 0x1, R12, P1 ;  /* 0x0000000111137824 */ /* 0x000fe400008e060c */
[----:B------:R-:W4:Y:S04]  /*122bd0*/  LDL.LU R40, [R1+0x1600] ;  /* 0x0016000001287983 */ /* 0x000f280000300800 */
[----:B------:R-:W4:Y:S04]  /*122be0*/  LDL.LU R35, [R1+0x1604] ;  /* 0x0016040001237983 */ /* 0x000f280000300800 */
[----:B------:R-:W4:Y:S04]  /*122bf0*/  LDL.LU R46, [R1+0x1608] ;  /* 0x00160800012e7983 */ /* 0x000f280000300800 */
[----:B------:R0:W-:Y:S04]  /*122c00*/  STL.64 [R1+0x2160], R18 ;  /* 0x0021601201007387 */ /* 0x0001e80000100a00 */
[----:B------:R-:W4:Y:S01]  /*122c10*/  LDL.LU R45, [R1+0x160c] ;  /* 0x00160c00012d7983 */ /* 0x000f220000300800 */
[----:B------:R-:W-:Y:S01]  /*122c20*/  VIADD R16, R16, UR5 ;  /* 0x0000000510107c36 */ /* 0x000fe20008000000 */
[----:B------:R-:W1:Y:S04]  /*122c30*/  LDCU UR5, c[0x0][0x3b8] ;  /* 0x00007700ff0577ac */ /* 0x000e680008000800 */
[----:B0-----:R-:W-:-:S02]  /*122c40*/  IADD3 R18, P1, PT, R16, R6, RZ ;  /* 0x0000000610127210 */ /* 0x001fc40007f3e0ff */
[----:B--2---:R-:W-:Y:S02]  /*122c50*/  F2FP.SATFINITE.E5M2.F32.PACK_AB_MERGE_C R17, R61, R56, RZ ;  /* 0x000000383d11723e */ /* 0x004fe400048060ff */
[----:B------:R-:W2:Y:S04]  /*122c60*/  LDL.LU R56, [R1+0x1610] ;  /* 0x0016100001387983 */ /* 0x000ea80000300800 */
[----:B------:R-:W2:Y:S04]  /*122c70*/  LDL.LU R61, [R1+0x1614] ;  /* 0x00161400013d7983 */ /* 0x000ea80000300800 */
[----:B------:R3:W-:Y:S02]  /*122c80*/  STL [R1+0x818], R17 ;  /* 0x0008181101007387 */ /* 0x0007e40000100800 */
[----:B---3--:R-:W-:-:S02]  /*122c90*/  F2FP.SATFINITE.E5M2.F32.PACK_AB_MERGE_C R17, R59, R48, RZ ;  /* 0x000000303b11723e */ /* 0x008fc400048060ff */
[----:B------:R-:W3:Y:S04]  /*122ca0*/  LDL.LU R48, [R1+0x1618] ;  /* 0x0016180001307983 */ /* 0x000ee80000300800 */
[----:B------:R-:W3:Y:S04]  /*122cb0*/  LDL.LU R59, [R1+0x161c] ;  /* 0x00161c00013b7983 */ /* 0x000ee80000300800 */
[----:B------:R0:W-:Y:S04]  /*122cc0*/  STL [R1+0x780], R17 ;  /* 0x0007801101007387 */ /* 0x0001e80000100800 */
[----:B------:R-:W3:Y:S04]  /*122cd0*/  LDL.LU R27, [R1+0x1620] ;  /* 0x00162000011b7983 */ /* 0x000ee80000300800 */
[----:B------:R-:W3:Y:S01]  /*122ce0*/  LDL.LU R30, [R1+0x1624] ;  /* 0x00162400011e7983 */ /* 0x000ee20000300800 */
[----:B0-----:R-:W-:-:S05]  /*122cf0*/  F2FP.SATFINITE.E5M2.F32.PACK_AB_MERGE_C R17, R44, R32, RZ ;  /* 0x000000202c11723e */ /* 0x001fca00048060ff */
[----:B------:R0:W-:Y:S04]  /*122d00*/  STL [R1+0x788], R17 ;  /* 0x0007881101007387 */ /* 0x0001e80000100800 */
[----:B------:R-:W3:Y:S04]  /*122d10*/  LDL.LU R32, [R1+0x1628] ;  /* 0x0016280001207983 */ /* 0x000ee80000300800 */
[----:B------:R-:W3:Y:S01]  /*122d20*/  LDL.LU R44, [R1+0x162c] ;  /* 0x00162c00012c7983 */ /* 0x000ee20000300800 */
[----:B0-----:R-:W-:-:S05]  /*122d30*/  SHF.R.S32.HI R17, RZ, 0x1f, R16 ;  /* 0x0000001fff117819 */ /* 0x001fca0000011410 */
[----:B------:R-:W-:-:S05]  /*122d40*/  IMAD.X R19, R17, 0x1, R31, P1 ;  /* 0x0000000111137824 */ /* 0x000fca00008e061f */
[----:B------:R4:W-:Y:S04]  /*122d50*/  STL.64 [R1+0x2148], R18 ;  /* 0x0021481201007387 */ /* 0x0009e80000100a00 */
[----:B------:R-:W3:Y:S01]  /*122d60*/  LDL.LU R39, [R1+0x1630] ;  /* 0x0016300001277983 */ /* 0x000ee20000300800 */
[----:B----4-:R-:W-:-:S05]  /*122d70*/  F2FP.SATFINITE.E5M2.F32.PACK_AB_MERGE_C R18, R38, R33, RZ ;  /* 0x000000212612723e */ /* 0x010fca00048060ff */
[----:B------:R0:W-:Y:S04]  /*122d80*/  STL [R1+0x528], R18 ;  /* 0x0005281201007387 */ /* 0x0001e80000100800 */
[----:B------:R-:W4:Y:S04]  /*122d90*/  LDL.LU R19, [R1+0x1634] ;  /* 0x0016340001137983 */ /* 0x000f280000300800 */
[----:B------:R-:W4:Y:S04]  /*122da0*/  LDL.LU R25, [R1+0x1638] ;  /* 0x0016380001197983 */ /* 0x000f280000300800 */
[----:B------:R-:W4:Y:S04]  /*122db0*/  LDL.LU R26, [R1+0x163c] ;  /* 0x00163c00011a7983 */ /* 0x000f280000300800 */
[----:B------:R-:W4:Y:S01]  /*122dc0*/  LDL.LU R33, [R1+0x1640] ;  /* 0x0016400001217983 */ /* 0x000f220000300800 */
[----:B------:R-:W-:-:S03]  /*122dd0*/  F2FP.SATFINITE.E5M2.F32.PACK_AB_MERGE_C R42, R53, R49, RZ ;  /* 0x00000031352a723e */ /* 0x000fc600048060ff */
[----:B------:R-:W4:Y:S04]  /*122de0*/  LDL.LU R38, [R1+0x1644] ;  /* 0x0016440001267983 */ /* 0x000f280000300800 */
[----:B------:R-:W4:Y:S04]  /*122df0*/  LDL.LU R49, [R1+0x1648] ;  /* 0x0016480001317983 */ /* 0x000f280000300800 */
[----:B------:R-:W4:Y:S01]  /*122e00*/  LDL.LU R53, [R1+0x164c] ;  /* 0x00164c0001357983 */ /* 0x000f220000300800 */
[----:B------:R-:W-:-:S05]  /*122e10*/  IADD3 R20, P1, PT, R16, R8, RZ ;  /* 0x0000000810147210 */ /* 0x000fca0007f3e0ff */
[----:B------:R-:W-:Y:S01]  /*122e20*/  IMAD.X R21, R17, 0x1, R7, P1 ;  /* 0x0000000111157824 */ /* 0x000fe200008e0607 */
[----:B------:R-:W-:Y:S01]  /*122e30*/  STL [R1+0x6920], R42 ;  /* 0x0069202a01007387 */ /* 0x000fe20000100800 */
[----:B0-----:R-:W-:Y:S02]  /*122e40*/  F2FP.SATFINITE.E5M2.F32.PACK_AB_MERGE_C R18, R35, R40, RZ ;  /* 0x000000282312723e */ /* 0x001fe400048060ff */
[----:B------:R-:W-:-:S05]  /*122e50*/  F2FP.SATFINITE.E5M2.F32.PACK_AB_MERGE_C R35, R45, R46, RZ ;  /* 0x0000002e2d23723e */ /* 0x000fca00048060ff */
[----:B------:R-:W-:Y:S04]  /*122e60*/  STL [R1+0x6958], R35 ;  /* 0x0069582301007387 */ /* 0x000fe80000100800 */
[----:B------:R0:W-:Y:S04]  /*122e70*/  STL.64 [R1+0x2140], R20 ;  /* 0x0021401401007387 */ /* 0x0001e80000100a00 */
[----:B------:R2:W-:Y:S01]  /*122e80*/  STL [R1+0x4dc], R18 ;  /* 0x0004dc1201007387 */ /* 0x0005e20000100800 */
[----:B0-----:R-:W-:-:S05]  /*122e90*/  IADD3 R20, P1, PT, R16, R5, RZ ;  /* 0x0000000510147210 */ /* 0x001fca0007f3e0ff */
[----:B------:R-:W-:Y:S01]  /*122ea0*/  IMAD.X R21, R17, 0x1, R41, P1 ;  /* 0x0000000111157824 */ /* 0x000fe200008e0629 */
[----:B--2---:R-:W-:Y:S02]  /*122eb0*/  F2FP.SATFINITE.E5M2.F32.PACK_AB_MERGE_C R18, R61, R56, RZ ;  /* 0x000000383d12723e */ /* 0x004fe400048060ff */
[----:B------:R-:W2:Y:S04]  /*122ec0*/  LDL.LU R56, [R1+0x1650] ;  /* 0x0016500001387983 */ /* 0x000ea80000300800 */
[----:B------:R-:W2:Y:S04]  /*122ed0*/  LDL.LU R61, [R1+0x1654] ;  /* 0x00165400013d7983 */ /* 0x000ea80000300800 */
[----:B------:R0:W-:Y:S04]  /*122ee0*/  STL.64 [R1+0x2138], R20 ;  /* 0x0021381401007387 */ /* 0x0001e80000100a00 */
[----:B------:R3:W-:Y:S01]  /*122ef0*/  STL [R1+0x4a4], R18 ;  /* 0x0004a41201007387 */ /* 0x0007e20000100800 */
[----:B0-----:R-:W-:-:S02]  /*122f00*/  IADD3 R20, P1, PT, R16, R4, RZ ;  /* 0x0000000410147210 */ /* 0x001fc40007f3e0ff */
[----:B---3--:R-:W-:Y:S02]  /*122f10*/  F2FP.SATFINITE.E5M2.F32.PACK_AB_MERGE_C R18, R59, R48, RZ ;  /* 0x000000303b12723e */ /* 0x008fe400048060ff */
[----:B------:R-:W3:Y:S01]  /*122f20*/  LDL.LU R48, [R1+0x1658] ;  /* 0x0016580001307983 */ /* 0x000ee20000300800 */
[----:B------:R-:W-:-:S03]  /*122f30*/  IMAD.X R21, R17, 0x1, R3, P1 ;  /* 0x0000000111157824 */ /* 0x000fc600008e0603 */
[----:B------:R-:W3:Y:S04]  /*122f40*/  LDL.LU R59, [R1+0x165c] ;  /* 0x00165c00013b7983 */ /* 0x000ee80000300800 */
[----:B------:R-:W-:Y:S04]  /*122f50*/  STL [R1+0x4a8], R18 ;  /* 0x0004a81201007387 */ /* 0x000fe80000100800 */
[----:B------:R0:W-:Y:S02]  /*122f60*/  STL.64 [R1+0x2130], R20 ;  /* 0x0021301401007387 */ /* 0x0001e40000100a00 */
[----:B0-----:R-:W-:-:S05]  /*122f70*/  F2FP.SATFINITE.E5M2.F32.PACK_AB_MERGE_C R20, R30, R27, RZ ;  /* 0x0000001b1e14723e */ /* 0x001fca00048060ff */
[----:B------:R0:W-:Y:S01]  /*122f80*/  STL [R1+0x69e4], R20 ;  /* 0x0069e41401007387 */ /* 0x0001e20000100800 */
[----:B------:R-:W-:-:S03]  /*122f90*/  F2FP.SATFINITE.E5M2.F32.PACK_AB_MERGE_C R23, R44, R32, RZ ;  /* 0x000000202c17723e */ /* 0x000fc600048060ff */
[----:B------:R-:W3:Y:S04]  /*122fa0*/  LDL.LU R27, [R1+0x1660] ;  /* 0x00166000011b7983 */ /* 0x000ee80000300800 */
[----:B------:R-:W3:Y:S01]  /*122fb0*/  LDL.LU R30, [R1+0x1664] ;  /* 0x00166400011e7983 */ /* 0x000ee20000300800 */
[----:B0-----:R-:W-:-:S03]  /*122fc0*/  IADD3 R20, P1, PT, R16, R13, RZ ;  /* 0x0000000d10147210 */ /* 0x001fc60007f3e0ff */
[----:B------:R-:W3:Y:S02]  /*122fd0*/  LDL.LU R32, [R1+0x1668] ;  /* 0x0016680001207983 */ /* 0x000ee40000300800 */
[----:B------:R-:W-:Y:S02]  /*122fe0*/  IMAD.X R21, R17, 0x1, R14, P1 ;  /* 0x0000000111157824 */ /* 0x000fe400008e060e */
[----:B------:R-:W3:Y:S01]  /*122ff0*/  LDL.LU R44, [R1+0x166c] ;  /* 0x00166c00012c7983 */ /* 0x000ee20000300800 */
[----:B------:R-:W-:-:S03]  /*123000*/  IADD3 R18, P1, PT, R16, R2, RZ ;  /* 0x0000000210127210 */ /* 0x000fc60007f3e0ff */
[----:B------:R-:W-:Y:S04]  /*123010*/  STL [R1+0x69ac], R23 ;  /* 0x0069ac1701007387 */ /* 0x000fe80000100800 */
[----:B------:R4:W-:Y:S02]  /*123020*/  STL.64 [R1+0x2118], R20 ;  /* 0x0021181401007387 */ /* 0x0009e40000100a00 */
[----:B----4-:R-:W-:Y:S01]  /*123030*/  F2FP.SATFINITE.E5M2.F32.PACK_AB_MERGE_C R21, R19, R39, RZ ;  /* 0x000000271315723e */ /* 0x010fe200048060ff */
[----:B------:R-:W-:Y:S01]  /*123040*/  IMAD.X R19, R17, 0x1, R0, P1 ;  /* 0x0000000111137824 */ /* 0x000fe200008e0600 */
[----:B------:R-:W-:-:S03]  /*123050*/  F2FP.SATFINITE.E5M2.F32.PACK_AB_MERGE_C R20, R26, R25, RZ ;  /* 0x000000191a14723e */ /* 0x000fc600048060ff */
[----:B------:R-:W-:Y:S04]  /*123060*/  STL [R1+0x41c], R21 ;  /* 0x00041c1501007387 */ /* 0x000fe80000100800 */
[----:B------:R-:W-:Y:S04]  /*123070*/  STL [R1+0x418], R20 ;  /* 0x0004181401007387 */ /* 0x000fe80000100800 */
[----:B------:R0:W-:Y:S04]  /*123080*/  STL.64 [R1+0x2110], R18 ;  /* 0x0021101201007387 */ /* 0x0001e80000100a00 */
[----:B------:R-:W4:Y:S01]  /*123090*/  LDL.LU R45, [R1+0x1680] ;  /* 0x00168000012d7983 */ /* 0x000f220000300800 */
[----:B0-----:R-:W-:-:S02]  /*1230a0*/  F2FP.SATFINITE.E5M2.F32.PACK_AB_MERGE_C R18, R38, R33, RZ ;  /* 0x000000212612723e */ /* 0x001fc400048060ff */
[----:B------:R-:W-:-:S03]  /*1230b0*/  F2FP.SATFINITE.E5M2.F32.PACK_AB_MERGE_C R38, R53, R49, RZ ;  /* 0x000000313526723e */ /* 0x000fc600048060ff */
[----:B------:R-:W-:Y:S04]  /*1230c0*/  STL [R1+0x3e0], R18 ;  /* 0x0003e01201007387 */ /* 0x000fe80000100800 */
[----:B------:R-:W4:Y:S04]  /*1230d0*/  LDL.LU R19, [R1+0x1684] ;  /* 0x0016840001137983 */ /* 0x000f280000300800 */
[----:B------:R-:W4:Y:S04]  /*1230e0*/  LDL.LU R49, [R1+0x1688] ;  /* 0x0016880001317983 */ /* 0x000f280000300800 */
[----:B------:R-:W4:Y:S04]  /*1230f0*/  LDL.LU R53, [R1+0x168c] ;  /* 0x00168c0001357983 */ /* 0x000f280000300800 */
[----:B------:R-:W4:Y:S04]  /*123100*/  LDL R35, [R1] ;  /* 0x0000000001237983 */ /* 0x000f280000100800 */
[----:B------:R0:W-:Y:S04]  /*123110*/  STL [R1+0x6a20], R38 ;  /* 0x006a202601007387 */ /* 0x0001e80000100800 */
[----:B0-----:R-:W4:Y:S01]  /*123120*/  LDL R38, [R1+0x3c] ;  /* 0x00003c0001267983 */ /* 0x001f220000100800 */
[----:B--2---:R-:W-:-:S03]  /*123130*/  F2FP.SATFINITE.E5M2.F32.PACK_AB_MERGE_C R18, R61, R56, RZ ;  /* 0x000000383d12723e */ /* 0x004fc600048060ff */
[----:B------:R-:W2:Y:S04]  /*123140*/  LDL.LU R56, [R1+0x1670] ;  /* 0x0016700001387983 */ /* 0x000ea80000300800 */
[----:B------:R-:W2:Y:S01]  /*123150*/  LDL.LU R61, [R1+0x1674] ;  /* 0x00167400013d7983 */ /* 0x000ea20000300800 */
[----:B---3--:R-:W-:Y:S02]  /*123160*/  F2FP.SATFINITE.E5M2.F32.PACK_AB_MERGE_C R59, R59, R48, RZ ;  /* 0x000000303b3b723e */ /* 0x008fe400048060ff */
[----:B----4-:R-:W-:-:S05]  /*123170*/  IADD3 R20, P1, PT, R16, R38, RZ ;  /* 0x0000002610147210 */ /* 0x010fca0007f3e0ff */
[----:B------:R-:W-:-:S05]  /*123180*/  IMAD.X R21, R17, 0x1, R22, P1 ;  /* 0x0000000111157824 */ /* 0x000fca00008e0616 */
[----:B------:R0:W-:Y:S04]  /*123190*/  STL.64 [R1+0x20f8], R20 ;  /* 0x0020f81401007387 */ /* 0x0001e80000100a00 */
[----:B------:R3:W-:Y:S04]  /*1231a0*/  STL [R1+0x388], R18 ;  /* 0x0003881201007387 */ /* 0x0007e80000100800 */
        /* <DEDUP_REMOVED lines=8> */
[----:B------:R-:W-:Y:S01]  /*123230*/  STL [R1+0x6a54], R59 ;  /* 0x006a543b01007387 */ /* 0x000fe20000100800 */
[----:B---3--:R-:W-:-:S03]  /*123240*/  F2FP.SATFINITE.E5M2.F32.PACK_AB_MERGE_C R18, R44, R32, RZ ;  /* 0x000000202c12723e */ /* 0x008fc600048060ff */
[----:B------:R0:W-:Y:S02]  /*123250*/  STL.64 [R1+0x20f0], R20 ;  /* 0x0020f01401007387 */ /* 0x0001e40000100a00 */
[----:B0-----:R-:W-:Y:S02]  /*123260*/  F2FP.SATFINITE.E5M2.F32.PACK_AB_MERGE_C R20, R30, R27, RZ ;  /* 0x0000001b1e14723e */ /* 0x001fe400048060ff */
[----:B------:R-:W3:Y:S04]  /*123270*/  LDL.LU R21, [R1+0x16a0] ;  /* 0x0016a00001157983 */ /* 0x000ee80000300800 */
        /* <DEDUP_REMOVED lines=8> */
[----:B------:R-:W3:Y:S01]  /*123300*/  LDL.LU R44, [R1+0x16bc] ;  /* 0x0016bc00012c7983 */ /* 0x000ee20000300800 */
[----:B------:R-:W-:-:S02]  /*123310*/  IADD3 R42, P1, PT, R16, R60, RZ ;  /* 0x0000003c102a7210 */ /* 0x000fc40007f3e0ff */
[----:B------:R-:W-:Y:S02]  /*123320*/  F2FP.SATFINITE.E5M2.F32.PACK_AB_MERGE_C R19, R19, R45, RZ ;  /* 0x0000002d1313723e */ /* 0x000fe400048060ff */
[----:B0-----:R-:W-:Y:S01]  /*123330*/  F2FP.SATFINITE.E5M2.F32.PACK_AB_MERGE_C R18, R53, R49, RZ ;  /* 0x000000313512723e */ /* 0x001fe200048060ff */
[----:B------:R-:W-:Y:S01]  /*123340*/  IMAD.X R43, R17, 0x1, R15, P1 ;  /* 0x00000001112b7824 */ /* 0x000fe200008e060f */
[----:B------:R-:W3:Y:S04]  /*123350*/  LDL.LU R45, [R1+0x16c0] ;  /* 0x0016c000012d7983 */ /* 0x000ee80000300800 */
[----:B------:R-:W-:Y:S04]  /*123360*/  STL.64 [R1+0x20d8], R42 ;  /* 0x0020d82a01007387 */ /* 0x000fe80000100a00 */
[----:B------:R0:W-:Y:S04]  /*123370*/  STL [R1+0x1cc], R19 ;  /* 0x0001cc1301007387 */ /* 0x0001e80000100800 */
[----:B0-----:R-:W3:Y:S04]  /*123380*/  LDL.LU R19, [R1+0x16c4] ;  /* 0x0016c40001137983 */ /* 0x001ee80000300800 */
[----:B------:R2:W-:Y:S04]  /*123390*/  STL [R1+0x1d4], R18 ;  /* 0x0001d41201007387 */ /* 0x0005e80000100800 */
[----:B------:R-:W3:Y:S04]  /*1233a0*/  LDL.LU R49, [R1+0x16c8] ;  /* 0x0016c80001317983 */ /* 0x000ee80000300800 */
[----:B------:R-:W3:Y:S01]  /*1233b0*/  LDL.LU R53, [R1+0x16cc] ;  /* 0x0016cc0001357983 */ /* 0x000ee20000300800 */
[----:B--2---:R-:W-:-:S03]  /*1233c0*/  F2FP.SATFINITE.E5M2.F32.PACK_AB_MERGE_C R18, R61, R56, RZ ;  /* 0x000000383d12723e */ /* 0x004fc600048060ff */
[----:B------:R-:W2:Y:S04]  /*1233d0*/  LDL.LU R56, [R1+0x16d0] ;  /* 0x0016d00001387983 */ /* 0x000ea80000300800 */
[----:B------:R-:W2:Y:S01]  /*1233e0*/  LDL.LU R61, [R1+0x16d4] ;  /* 0x0016d400013d7983 */ /* 0x000ea20000300800 */
[----:B------:R-:W-:-:S05]  /*1233f0*/  IADD3 R42, P1, PT, R16, R51, RZ ;  /* 0x00000033102a7210 */ /* 0x000fca0007f3e0ff */
[----:B------:R-:W-:-:S05]  /*123400*/  IMAD.X R43, R17, 0x1, R57, P1 ;  /* 0x00000001112b7824 */ /* 0x000fca00008e0639 */
[----:B------:R0:W-:Y:S04]  /*123410*/  STL.64 [R1+0x20d0], R42 ;  /* 0x0020d02a01007387 */ /* 0x0001e80000100a00 */
[----:B------:R4:W-:Y:S01]  /*123420*/  STL [R1+0x1c0], R18 ;  /* 0x0001c01201007387 */ /* 0x0009e20000100800 */
[----:B0-----:R-:W-:-:S05]  /*123430*/  IADD3 R42, P1, PT, R16, R24, RZ ;  /* 0x00000018102a7210 */ /* 0x001fca0007f3e0ff */
[----:B------:R-:W-:Y:S01]  /*123440*/  IMAD.X R43, R17, 0x1, R47, P1 ;  /* 0x00000001112b7824 */ /* 0x000fe200008e062f */
[----:B----4-:R-:W-:-:S05]  /*123450*/  F2FP.SATFINITE.E5M2.F32.PACK_AB_MERGE_C R18, R39, R54, RZ ;  /* 0x000000362712723e */ /* 0x010fca00048060ff */
[----:B------:R0:W-:Y:S01]  /*123460*/  STL [R1+0x1c4], R18 ;  /* 0x0001c41201007387 */ /* 0x0001e20000100800 */
[----:B------:R-:W-:-:S03]  /*123470*/  F2FP.SATFINITE.E5M2.F32.PACK_AB_MERGE_C R20, R26, R25, RZ ;  /* 0x000000191a14723e */ /* 0x000fc600048060ff */
[----:B------:R4:W-:Y:S01]  /*123480*/  STL.64 [R1+0x20b8], R42 ;  /* 0x0020b82a01007387 */ /* 0x0009e20000100a00 */
[----:B0-----:R-:W-:Y:S02]  /*123490*/  F2FP.SATFINITE.E5M2.F32.PACK_AB_MERGE_C R18, R48, R33, RZ ;  /* 0x000000213012723e */ /* 0x001fe400048060ff */
[C---:B----4-:R-:W-:Y:S01]  /*1234a0*/  IADD3 R42, P1, PT, R16.reuse, R28, RZ ;  /* 0x0000001c102a7210 */ /* 0x050fe20007f3e0ff */
[----:B------:R0:W-:Y:S04]  /*1234b0*/  STL [R1+0x533c], R20 ;  /* 0x00533c1401007387 */ /* 0x0001e80000100800 */
[----:B------:R-:W-:Y:S01]  /*1234c0*/  IMAD.X R43, R17, 0x1, R55, P1 ;  /* 0x00000001112b7824 */ /* 0x000fe200008e0637 */
[----:B------:R4:W-:Y:S04]  /*1234d0*/  STL [R1+0x5358], R18 ;  /* 0x0053581201007387 */ /* 0x0009e80000100800 */
[----:B------:R-:W2:Y:S04]  /*1234e0*/  LDL.LU R39, [R1+0x16d8] ;  /* 0x0016d80001277983 */ /* 0x000ea80000300800 */
[----:B------:R-:W2:Y:S04]  /*1234f0*/  LDL.LU R25, [R1+0x16dc] ;  /* 0x0016dc0001197983 */ /* 0x000ea80000300800 */
[----:B------:R-:W2:Y:S04]  /*123500*/  LDL.LU R26, [R1+0x16e0] ;  /* 0x0016e000011a7983 */ /* 0x000ea80000300800 */
[----:B------:R-:W-:Y:S04]  /*123510*/  STL.64 [R1+0x20b0], R42 ;  /* 0x0020b02a01007387 */ /* 0x000fe80000100a00 */
[----:B------:R-:W2:Y:S04]  /*123520*/  LDL.LU R33, [R1+0x16e4] ;  /* 0x0016e40001217983 */ /* 0x000ea80000300800 */
[----:B------:R-:W2:Y:S04]  /*123530*/  LDL.LU R48, [R1+0x16e8] ;  /* 0x0016e80001307983 */ /* 0x000ea80000300800 */
[----:B------:R-:W2:Y:S01]  /*123540*/  LDL.LU R55, [R1+0x16ec] ;  /* 0x0016ec0001377983 */ /* 0x000ea20000300800 */
[----:B0-----:R-:W-:-:S02]  /*123550*/  IADD3 R20, P1, PT, R16, R58, RZ ;  /* 0x0000003a10147210 */ /* 0x001fc40007f3e0ff */
[----:B---3--:R-:W-:Y:S02]  /*123560*/  F2FP.SATFINITE.E5M2.F32.PACK_AB_MERGE_C R23, R36, R21, RZ ;  /* 0x000000152417723e */ /* 0x008fe400048060ff */
[----:B----4-:R-:W-:Y:S01]  /*123570*/  F2FP.SATFINITE.E5M2.F32.PACK_AB_MERGE_C R18, R46, R40, RZ ;  /* 0x000000282e12723e */ /* 0x010fe200048060ff */
[----:B------:R-:W-:Y:S02]  /*123580*/  IMAD.X R21, R17, 0x1, R37, P1 ;  /* 0x0000000111157824 */ /* 0x000fe400008e0625 */
[----:B------:R-:W-:Y:S04]  /*123590*/  STL [R1+0x528c], R23 ;  /* 0x00528c1701007387 */ /* 0x000fe80000100800 */
[----:B------:R-:W-:Y:S04]  /*1235a0*/  STL [R1+0x529c], R18 ;  /* 0x00529c1201007387 */ /* 0x000fe80000100800 */
[----:B------:R0:W-:Y:S02]  /*1235b0*/  STL.64 [R1+0x2098], R20 ;  /* 0x0020981401007387 */ /* 0x0001e40000100a00 */
[----:B0-----:R-:W-:-:S02]  /*1235c0*/  F2FP.SATFINITE.E5M2.F32.PACK_AB_MERGE_C R20, R30, R27, RZ ;  /* 0x0000001b1e14723e */ /* 0x001fc400048060ff */
[----:B------:R-:W3:Y:S04]  /*1235d0*/  LDL.LU R27, [R1+0x16f0] ;  /* 0x0016f000011b7983 */ /* 0x000ee80000300800 */
[----:B------:R0:W-:Y:S04]  /*1235e0*/  STL [R1+0x51d8], R20 ;  /* 0x0051d81401007387 */ /* 0x0001e80000100800 */
[----:B------:R-:W3:Y:S01]  /*1235f0*/  LDL.LU R30, [R1+0x16f4] ;  /* 0x0016f400011e7983 */ /* 0x000ee20000300800 */
[----:B------:R-:W-:-:S05]  /*123600*/  F2FP.SATFINITE.E5M2.F32.PACK_AB_MERGE_C R18, R44, R32, RZ ;  /* 0x000000202c12723e */ /* 0x000fca00048060ff */
[----:B------:R4:W-:Y:S04]  /*123610*/  STL [R1+0x51e8], R18 ;  /* 0x0051e81201007387 */ /* 0x0009e80000100800 */
[----:B------:R-:W3:Y:S04]  /*123620*/  LDL.LU R32, [R1+0x16f8] ;  /* 0x0016f80001207983 */ /* 0x000ee80000300800 */
[----:B------:R-:W3:Y:S01]  /*123630*/  LDL.LU R44, [R1+0x16fc] ;  /* 0x0016fc00012c7983 */ /* 0x000ee20000300800 */
[----:B0-----:R-:W-:Y:S02]  /*123640*/  IADD3 R20, P1, PT, R16, R50, RZ ;  /* 0x0000003210147210 */ /* 0x001fe40007f3e0ff */
[----:B----4-:R-:W-:-:S02]  /*123650*/  F2FP.SATFINITE.E5M2.F32.PACK_AB_MERGE_C R18, R19, R45, RZ ;  /* 0x0000002d1312723e */ /* 0x010fc400048060ff */
[----:B------:R-:W-:Y:S01]  /*123660*/  F2FP.SATFINITE.E5M2.F32.PACK_AB_MERGE_C R19, R53, R49, RZ ;  /* 0x000000313513723e */ /* 0x000fe200048060ff */
[----:B------:R-:W-:-:S04]  /*123670*/  IMAD.X R21, R17, 0x1, R35, P1 ;  /* 0x0000000111157824 */ /* 0x000fc800008e0623 */
[----:B------:R-:W-:Y:S04]  /*123680*/  STL [R1+0x68bc], R19 ;  /* 0x0068bc1301007387 */ /* 0x000fe80000100800 */
[----:B------:R0:W-:Y:S04]  /*123690*/  STL.64 [R1+0x2090], R20 ;  /* 0x0020901401007387 */ /* 0x0001e80000100a00 */
[----:B------:R2:W-:Y:S04]  /*1236a0*/  STL [R1+0x512c], R18 ;  /* 0x00512c1201007387 */ /* 0x0005e80000100800 */
[----:B------:R-:W4:Y:S04]  /*1236b0*/  LDL.LU R49, [R1+0x1700] ;  /* 0x0017000001317983 */ /* 0x000f280000300800 */
[----:B------:R-:W4:Y:S01]  /*1236c0*/  LDL.LU R53, [R1+0x1704] ;  /* 0x0017040001357983 */ /* 0x000f220000300800 */
[----:B0-----:R-:W-:-:S02]  /*1236d0*/  IADD3 R20, P1, PT, R16, R9, RZ ;  /* 0x0000000910147210 */ /* 0x001fc40007f3e0ff */
[----:B--2---:R-:W-:-:S03]  /*1236e0*/  F2FP.SATFINITE.E5M2.F32.PACK_AB_MERGE_C R18, R61, R56, RZ ;  /* 0x000000383d12723e */ /* 0x004fc600048060ff */
[----:B------:R-:W-:-:S05]  /*1236f0*/  IMAD.X R21, R17, 0x1, R11, P1 ;  /* 0x0000000111157824 */ /* 0x000fca00008e060b */
[----:B------:R-:W-:Y:S04]  /*123700*/  STL.64 [R1+0x2078], R20 ;  /* 0x0020781401007387 */ /* 0x000fe80000100a00 */
[----:B------:R0:W-:Y:S04]  /*123710*/  STL [R1+0x80c], R18 ;  /* 0x00080c1201007387 */ /* 0x0001e80000100800 */
[----:B------:R2:W-:Y:S04]  /*123720*/  STL.64 [R1+0x6b80], R10 ;  /* 0x006b800a01007387 */ /* 0x0005e80000100a00 */
[----:B------:R-:W4:Y:S04]  /*123730*/  LDL.LU R56, [R1+0x1708] ;  /* 0x0017080001387983 */ /* 0x000f280000300800 */
[----:B------:R-:W4:Y:S01]  /*123740*/  LDL.LU R61, [R1+0x170c] ;  /* 0x00170c00013d7983 */ /* 0x000f220000300800 */
[----:B0-----:R-:W-:-:S05]  /*123750*/  IADD3 R18, P1, PT, R16, R10, RZ ;  /* 0x0000000a10127210 */ /* 0x001fca0007f3e0ff */
[----:B------:R-:W-:-:S05]  /*123760*/  IMAD.X R19, R17, 0x1, R12, P1 ;  /* 0x0000000111137824 */ /* 0x000fca00008e060c */
[----:B------:R-:W-:Y:S01]  /*123770*/  STL.64 [R1+0x2070], R18 ;  /* 0x0020701201007387 */ /* 0x000fe20000100a00 */
[----:B------:R-:W-:-:S05]  /*123780*/  F2FP.SATFINITE.E5M2.F32.PACK_AB_MERGE_C R17, R25, R39, RZ ;  /* 0x000000271911723e */ /* 0x000fca00048060ff */
[----:B------:R0:W-:Y:S01]  /*123790*/  STL [R1+0x6834], R17 ;  /* 0x0068341101007387 */ /* 0x0001e20000100800 */
[----:B--2---:R-:W-:-:S05]  /*1237a0*/  F2FP.SATFINITE.E5M2.F32.PACK_AB_MERGE_C R11, R33, R26, RZ ;  /* 0x0000001a210b723e */ /* 0x004fca00048060ff */
[----:B------:R-:W-:Y:S04]  /*1237b0*/  STL [R1+0x52c], R11 ;  /* 0x00052c0b01007387 */ /* 0x000fe80000100800 */
[----:B------:R-:W2:Y:S04]  /*1237c0*/  LDL.LU R26, [R1+0x1710] ;  /* 0x00171000011a7983 */ /* 0x000ea80000300800 */
[----:B------:R-:W2:Y:S01]  /*1237d0*/  LDL.LU R33, [R1+0x1714] ;  /* 0x0017140001217983 */ /* 0x000ea20000300800 */
[----:B------:R-:W-:-:S05]  /*1237e0*/  F2FP.SATFINITE.E5M2.F32.PACK_AB_MERGE_C R10, R55, R48, RZ ;  /* 0x00000030370a723e */ /* 0x000fca00048060ff */
[----:B------:R0:W-:Y:S04]  /*1237f0*/  STL [R1+0x534], R10 ;  /* 0x0005340a01007387 */ /* 0x0001e80000100800 */
[----:B------:R-:W2:Y:S04]  /*123800*/  LDL.LU R48, [R1+0x1718] ;  /* 0x0017180001307983 */ /* 0x000ea80000300800 */
[----:B------:R-:W2:Y:S01]  /*123810*/  LDL.LU R55, [R1+0x171c] ;  /* 0x00171c0001377983 */ /* 0x000ea20000300800 */
[----:B-1----:R-:W-:Y:S01]  /*123820*/  VIADD R16, R16, UR5 ;  /* 0x0000000510107c36 */ /* 0x002fe20008000000 */
[----:B------:R-:W1:Y:S04]  /*123830*/  LDCU UR5, c[0x0][0x3b8] ;  /* 0x00007700ff0577ac */ /* 0x000e680008000800 */
[----:B0-----:R-:W-:-:S02]  /*123840*/  SHF.R.S32.HI R17, RZ, 0x1f, R16 ;  /* 0x0000001fff117819 */ /* 0x001fc40000011410 */
[----:B------:R-:W-:-:S05]  /*123850*/  IADD3 R10, P1, PT, R16, R6, RZ ;  /* 0x00000006100a7210 */ /* 0x000fca0007f3e0ff */
[----:B------:R-:W-:Y:S01]  /*123860*/  IMAD.X R11, R17, 0x1, R31, P1 ;  /* 0x00000001110b7824 */ /* 0x000fe200008e061f */
[----:B---3--:R-:W-:-:S05]  /*123870*/  F2FP.SATFINITE.E5M2.F32.PACK_AB_MERGE_C R54, R30, R27, RZ ;  /* 0x0000001b1e36723e */ /* 0x008fca00048060ff */
[----:B------:R-:W-:Y:S04]  /*123880*/  STL [R1+0x6924], R54 ;  /* 0x0069243601007387 */ /* 0x000fe80000100800 */
[----:B------:R0:W-:Y:S04]  /*123890*/  STL.64 [R1+0x2058], R10 ;  /* 0x0020580a01007387 */ /* 0x0001e80000100a00 */
[----:B------:R-:W3:Y:S04]  /*1238a0*/  LDL.LU R18, [R1+0x1720] ;  /* 0x0017200001127983 */ /* 0x000ee80000300800 */
[----:B------:R-:W3:Y:S04]  /*1238b0*/  LDL.LU R43, [R1+0x1724] ;  /* 0x00172400012b7983 */ /* 0x000ee80000300800 */
[----:B------:R-:W3:Y:S04]  /*1238c0*/  LDL.LU R39, [R1+0x1728] ;  /* 0x0017280001277983 */ /* 0x000ee80000300800 */
[----:B------:R-:W3:Y:S01]  /*1238d0*/  LDL.LU R25, [R1+0x172c] ;  /* 0x00172c0001197983 */ /* 0x000ee20000300800 */
[----:B------:R-:W-:-:S02]  /*1238e0*/  F2FP.SATFINITE.E5M2.F32.PACK_AB_MERGE_C R45, R44, R32, RZ ;  /* 0x000000202c2d723e */ /* 0x000fc400048060ff */
[----:B0-----:R-:W-:-:S03]  /*1238f0*/  IADD3 R10, P1, PT, R16, R8, RZ ;  /* 0x00000008100a7210 */ /* 0x001fc60007f3e0ff */
[----:B------:R-:W-:Y:S04]  /*123900*/  STL [R1+0x6928], R45 ;  /* 0x0069282d01007387 */ /* 0x000fe80000100800 */
[----:B------:R-:W3:Y:S04]  /*123910*/  LDL.LU R34, [R1+0x1730] ;  /* 0x0017300001227983 */ /* 0x000ee80000300800 */
[----:B------:R-:W3:Y:S01]  /*123920*/  LDL.LU R21, [R1+0x1734] ;  /* 0x0017340001157983 */ /* 0x000ee20000300800 */
[----:B------:R-:W-:-:S03]  /*123930*/  IMAD.X R11, R17, 0x1, R7, P1 ;  /* 0x00000001110b7824 */ /* 0x000fc600008e0607 */
[----:B------:R-:W3:Y:S04]  /*123940*/  LDL.LU R36, [R1+0x1738] ;  /* 0x0017380001247983 */ /* 0x000ee80000300800 */
[----:B------:R4:W-:Y:S04]  /*123950*/  STL.64 [R1+0x2050], R10 ;  /* 0x0020500a01007387 */ /* 0x0009e80000100a00 */
[----:B------:R-:W3:Y:S04]  /*123960*/  LDL.LU R40, [R1+0x173c] ;  /* 0x00173c0001287983 */ /* 0x000ee80000300800 */
[----:B------:R-:W3:Y:S01]  /*123970*/  LDL.LU R27, [R1+0x1740] ;  /* 0x00174000011b7983 */ /* 0x000ee20000300800 */
[----:B----4-:R-:W-:-:S03]  /*123980*/  F2FP.SATFINITE.E5M2.F32.PACK_AB_MERGE_C R10, R53, R49, RZ ;  /* 0x00000031350a723e */ /* 0x010fc600048060ff */
[----:B------:R-:W4:Y:S04]  /*123990*/  LDL.LU R49, [R1+0x1744] ;  /* 0x0017440001317983 */ /* 0x000f280000300800 */
[----:B------:R0:W-:Y:S04]  /*1239a0*/  STL [R1+0x4c0], R10 ;  /* 0x0004c00a01007387 */ /* 0x0001e80000100800 */
[----:B------:R-:W4:Y:S04]  /*1239b0*/  LDL.LU R46, [R1+0x1748] ;  /* 0x00174800012e7983 */ /* 0x000f280000300800 */
[----:B------:R-:W4:Y:S04]  /*1239c0*/  LDL.LU R30, [R1+0x174c] ;  /* 0x00174c00011e7983 */ /* 0x000f280000300800 */
[----:B------:R-:W4:Y:S01]  /*1239d0*/  LDL.LU R44, [R1+0x1750] ;  /* 0x00175000012c7983 */ /* 0x000f220000300800 */
[----:B------:R-:W-:-:S03]  /*1239e0*/  F2FP.SATFINITE.E5M2.F32.PACK_AB_MERGE_C R32, R61, R56, RZ ;  /* 0x000000383d20723e */ /* 0x000fc600048060ff */
[----:B------:R-:W4:Y:S04]  /*1239f0*/  LDL.LU R53, [R1+0x1754] ;  /* 0x0017540001357983 */ /* 0x000f280000300800 */
[----:B------:R-:W4:Y:S04]  /*123a00*/  LDL.LU R56, [R1+0x1758] ;  /* 0x0017580001387983 */ /* 0x000f280000300800 */
[----:B------:R-:W4:Y:S01]  /*123a10*/  LDL.LU R61, [R1+0x175c] ;  /* 0x00175c00013d7983 */ /* 0x000f220000300800 */
[----:B0-----:R-:W-:-:S05]  /*123a20*/  IADD3 R10, P1, PT, R16, R5, RZ ;  /* 0x00000005100a7210 */ /* 0x001fca0007f3e0ff */
[----:B------:R-:W-:Y:S01]  /*123a30*/  IMAD.X R11, R17, 0x1, R41, P1 ;  /* 0x00000001110b7824 */ /* 0x000fe200008e0629 */
[----:B------:R-:W-:Y:S04]  /*123a40*/  STL [R1+0x6950], R32 ;  /* 0x0069502001007387 */ /* 0x000fe80000100800 */
[----:B------:R2:W-:Y:S04]  /*123a50*/  STL.64 [R1+0x2038], R10 ;  /* 0x0020380a01007387 */ /* 0x0005e80000100a00 */
[----:B------:R-:W4:Y:S01]  /*123a60*/  LDL.LU R37, [R1+0x1760] ;  /* 0x0017600001257983 */ /* 0x000f220000300800 */
[----:B--2---:R-:W-:-:S05]  /*123a70*/  F2FP.SATFINITE.E5M2.F32.PACK_AB_MERGE_C R10, R33, R26, RZ ;  /* 0x0000001a210a723e */ /* 0x004fca00048060ff */
[----:B------:R0:W-:Y:S04]  /*123a80*/  STL [R1+0x464], R10 ;  /* 0x0004640a01007387 */ /* 0x0001e80000100800 */
[----:B------:R-:W2:Y:S01]  /*123a90*/  LDL.LU R33, [R1+0x1764] ;  /* 0x0017640001217983 */ /* 0x000ea20000300800 */
[----:B------:R-:W-:-:S03]  /*123aa0*/  F2FP.SATFINITE.E5M2.F32.PACK_AB_MERGE_C R26, R55, R48, RZ ;  /* 0x00000030371a723e */ /* 0x000fc600048060ff */
[----:B------:R-:W2:Y:S04]  /*123ab0*/  LDL.LU R48, [R1+0x1768] ;  /* 0x0017680001307983 */ /* 0x000ea80000300800 */
[----:B------:R-:W2:Y:S01]  /*123ac0*/  LDL.LU R55, [R1+0x176c] ;  /* 0x00176c0001377983 */ /* 0x000ea20000300800 */
[----:B0-----:R-:W-:-:S05]  /*123ad0*/  IADD3 R10, P1, PT, R16, R4, RZ ;  /* 0x00000004100a7210 */ /* 0x001fca0007f3e0ff */
[----:B------:R-:W-:Y:S01]  /*123ae0*/  IMAD.X R11, R17, 0x1, R3, P1 ;  /* 0x00000001110b7824 */ /* 0x000fe200008e0603 */
[----:B------:R-:W-:Y:S04]  /*123af0*/  STL [R1+0x6980], R26 ;  /* 0x0069801a01007387 */ /* 0x000fe80000100800 */
[----:B------:R3:W-:Y:S02]  /*123b00*/  STL.64 [R1+0x2030], R10 ;  /* 0x0020300a01007387 */ /* 0x0007e40000100a00 */
[----:B---3--:R-:W-:Y:S02]  /*123b10*/  F2FP.SATFINITE.E5M2.F32.PACK_AB_MERGE_C R11, R43, R18, RZ ;  /* 0x000000122b0b723e */ /* 0x008fe400048060ff */
[----:B------:R-:W-:Y:S02]  /*123b20*/  F2FP.SATFINITE.E5M2.F32.PACK_AB_MERGE_C R10, R25, R39, RZ ;  /* 0x00000027190a723e */ /* 0x000fe400048060ff */
[----:B------:R-:W3:Y:S04]  /*123b30*/  LDL.LU R39, [R1+0x1770] ;  /* 0x0017700001277983 */ /* 0x000ee80000300800 */
[----:B------:R-:W-:Y:S04]  /*123b40*/  STL [R1+0x430], R11 ;  /* 0x0004300b01007387 */ /* 0x000fe80000100800 */
[----:B------:R-:W3:Y:S04]  /*123b50*/  LDL.LU R25, [R1+0x1774] ;  /* 0x0017740001197983 */ /* 0x000ee80000300800 */
[----:B------:R0:W-:Y:S02]  /*123b60*/  STL [R1+0x444], R10 ;  /* 0x0004440a01007387 */ /* 0x0001e40000100800 */
[----:B0-----:R-:W-:-:S05]  /*123b70*/  IADD3 R10, P1, PT, R16, R13, RZ ;  /* 0x0000000d100a7210 */ /* 0x001fca0007f3e0ff */
[----:B------:R-:W-:-:S05]  /*123b80*/  IMAD.X R11, R17, 0x1, R14, P1 ;  /* 0x00000001110b7824 */ /* 0x000fca00008e060e */
[----:B------:R0:W-:Y:S04]  /*123b90*/  STL.64 [R1+0x2018], R10 ;  /* 0x0020180a01007387 */ /* 0x0001e80000100a00 */
[----:B------:R-:W3:Y:S01]  /*123ba0*/  LDL R19, [R1+0x10] ;  /* 0x0000100001137983 */ /* 0x000ee20000100800 */
[----:B0-----:R-:W-:-:S05]  /*123bb0*/  F2FP.SATFINITE.E5M2.F32.PACK_AB_MERGE_C R10, R21, R34, RZ ;  /* 0x00000022150a723e */ /* 0x001fca00048060ff */
[----:B------:R0:W-:Y:S01]  /*123bc0*/  STL [R1+0x3e4], R10 ;  /* 0x0003e40a01007387 */ /* 0x0001e20000100800 */
[----:B------:R-:W-:Y:S02]  /*123bd0*/  F2FP.SATFINITE.E5M2.F32.PACK_AB_MERGE_C R18, R40, R36, RZ ;  /* 0x000000242812723e */ /* 0x000fe400048060ff */
[----:B0-----:R-:W-:-:S03]  /*123be0*/  IADD3 R10, P1, PT, R16, R2, RZ ;  /* 0x00000002100a7210 */ /* 0x001fc60007f3e0ff */
[----:B------:R4:W-:Y:S02]  /*123bf0*/  STL [R1+0x3f4], R18 ;  /* 0x0003f41201007387 */ /* 0x0009e40000100800 */
[----:B------:R-:W-:-:S05]  /*123c00*/  IMAD.X R11, R17, 0x1, R0, P1 ;  /* 0x00000001110b7824 */ /* 0x000fca00008e0600 */
[----:B------:R0:W-:Y:S01]  /*123c10*/  STL.64 [R1+0x2010], R10 ;  /* 0x0020100a01007387 */ /* 0x0001e20000100a00 */
[----:B----4-:R-:W-:Y:S02]  /*123c20*/  F2FP.SATFINITE.E5M2.F32.PACK_AB_MERGE_C R18, R30, R46, RZ ;  /* 0x0000002e1e12723e */ /* 0x010fe400048060ff */
[----:B0-----:R-:W-:Y:S02]  /*123c30*/  F2FP.SATFINITE.E5M2.F32.PACK_AB_MERGE_C R10, R49, R27, RZ ;  /* 0x0000001b310a723e */ /* 0x001fe400048060ff */
[----:B------:R-:W4:Y:S04]  /*123c40*/  LDL.LU R27, [R1+0x1778] ;  /* 0x00177800011b7983 */ /* 0x000f280000300800 */
[----:B------:R-:W4:Y:S04]  /*123c50*/  LDL.LU R49, [R1+0x177c] ;  /* 0x00177c0001317983 */ /* 0x000f280000300800 */
[----:B------:R0:W-:Y:S02]  /*123c60*/  STL [R1+0x390], R10 ;  /* 0x0003900a01007387 */ /* 0x0001e40000100800 */
[----:B0-----:R-:W-:-:S02]  /*123c70*/  IADD3 R10, P1, PT, R16, R38, RZ ;  /* 0x00000026100a7210 */ /* 0x001fc40007f3e0ff */
[----:B------:R-:W-:Y:S03]  /*123c80*/  STL [R1+0x5438], R18 ;  /* 0x0054381201007387 */ /* 0x000fe60000100800 */
[----:B------:R-:W-:-:S05]  /*123c90*/  IMAD.X R11, R17, 0x1, R22, P1 ;  /* 0x00000001110b7824 */ /* 0x000fca00008e0616 */
[----:B------:R0:W-:Y:S01]  /*123ca0*/  STL.64 [R1+0x1ff8], R10 ;  /* 0x001ff80a01007387 */ /* 0x0001e20000100a00 */
[----:B------:R-:W-:-:S03]  /*123cb0*/  F2FP.SATFINITE.E5M2.F32.PACK_AB_MERGE_C R61, R61, R56, RZ ;  /* 0x000000383d3d723e */ /* 0x000fc600048060ff */
[----:B------:R-:W4:Y:S01]  /*123cc0*/  LDL.LU R30, [R1+0xf00] ;  /* 0x000f0000011e7983 */ /* 0x000f220000300800 */
[----:B0-----:R-:W-:-:S05]  /*123cd0*/  F2FP.SATFINITE.E5M2.F32.PACK_AB_MERGE_C R10, R53, R44, RZ ;  /* 0x0000002c350a723e */ /* 0x001fca00048060ff */
[----:B------:R0:W-:Y:S04]  /*123ce0*/  STL [R1+0x35c], R10 ;  /* 0x00035c0a01007387 */ /* 0x0001e80000100800 */
[----:B------:R-:W4:Y:S04]  /*123cf0*/  LDL.LU R44, [R1+0xf04] ;  /* 0x000f0400012c7983 */ /* 0x000f280000300800 */
[----:B------:R-:W-:Y:S04]  /*123d00*/  STL [R1+0x6a4c], R61 ;  /* 0x006a4c3d01007387 */ /* 0x000fe80000100800 */
[----:B------:R-:W4:Y:S04]  /*123d10*/  LDL.LU R53, [R1+0xf08] ;  /* 0x000f080001357983 */ /* 0x000f280000300800 */
[----:B------:R-:W4:Y:S01]  /*123d20*/  LDL.LU R56, [R1+0xf0c] ;  /* 0x000f0c0001387983 */ /* 0x000f220000300800 */
[----:B0-----:R-:W-:-:S05]  /*123d30*/  IADD3 R10, P1, PT, R16, R52, RZ ;  /* 0x00000034100a7210 */ /* 0x001fca0007f3e0ff */
[----:B------:R-:W-:-:S05]  /*123d40*/  IMAD.X R11, R17, 0x1, R29, P1 ;  /* 0x00000001110b7824 */ /* 0x000fca00008e061d */
        /* <DEDUP_REMOVED lines=19> */
[----:B------:R-:W3:Y:S04]  /*123e80*/  LDL.LU R43, [R1+0x17b0] ;  /* 0x0017b000012b7983 */ /* 0x000ee80000300800 */
[----:B------:R-:W3:Y:S01]  /*123e90*/  LDL.LU R34, [R1+0x17b4] ;  /* 0x0017b40001227983 */ /* 0x000ee20000300800 */
[----:B------:R-:W-:-:S03]  /*123ea0*/  IMAD.X R11, R17, 0x1, R57, P1 ;  /* 0x00000001110b7824 */ /* 0x000fc600008e0639 */
[----:B------:R-:W3:Y:S04]  /*123eb0*/  LDL.LU R36, [R1+0x17b8] ;  /* 0x0017b80001247983 */ /* 0x000ee80000300800 */
[----:B------:R-:W3:Y:S01]  /*123ec0*/  LDL.LU R46, [R1+0x17bc] ;  /* 0x0017bc00012e7983 */ /* 0x000ee20000300800 */
[----:B----4-:R-:W-:-:S05]  /*123ed0*/  F2FP.SATFINITE.E5M2.F32.PACK_AB_MERGE_C R49, R49, R27, RZ ;  /* 0x0000001b3131723e */ /* 0x010fca00048060ff */
[----:B------:R0:W-:Y:S04]  /*123ee0*/  STL [R1+0x6ab0], R49 ;  /* 0x006ab03101007387 */ /* 0x0001e80000100800 */
[----:B0-----:R-:W4:Y:S04]  /*123ef0*/  LDL R49, [R1+0x8] ;  /* 0x0000080001317983 */ /* 0x001f280000100800 */
[----:B------:R-:W4:Y:S04]  /*123f00*/  LDL.LU R21, [R1+0x17c0] ;  /* 0x0017c00001157983 */ /* 0x000f280000300800 */
[----:B------:R-:W4:Y:S04]  /*123f10*/  LDL.LU R40, [R1+0x17c4] ;  /* 0x0017c40001287983 */ /* 0x000f280000300800 */
[----:B------:R-:W4:Y:S04]  /*123f20*/  LDL.LU R37, [R1+0x17c8] ;  /* 0x0017c80001257983 */ /* 0x000f280000300800 */
[----:B------:R0:W-:Y:S04]  /*123f30*/  STL.64 [R1+0x1fd0], R10 ;  /* 0x001fd00a01007387 */ /* 0x0001e80000100a00 */
[----:B------:R-:W4:Y:S04]  /*123f40*/  LDL.LU R39, [R1+0x17cc] ;  /* 0x0017cc0001277983 */ /* 0x000f280000300800 */
[----:B------:R-:W4:Y:S04]  /*123f50*/  LDL.LU R25, [R1+0x17d0] ;  /* 0x0017d00001197983 */ /* 0x000f280000300800 */
[----:B------:R-:W4:Y:S01]  /*123f60*/  LDL.LU R27, [R1+0x17d4] ;  /* 0x0017d400011b7983 */ /* 0x000f220000300800 */
[----:B0-----:R-:W-:-:S05]  /*123f70*/  F2FP.SATFINITE.E5M2.F32.PACK_AB_MERGE_C R10, R44, R30, RZ ;  /* 0x0000001e2c0a723e */ /* 0x001fca00048060ff */
[----:B------:R0:W-:Y:S04]  /*123f80*/  STL [R1+0x1ac], R10 ;  /* 0x0001ac0a01007387 */ /* 0x0001e80000100800 */
[----:B------:R-:W4:Y:S04]  /*123f90*/  LDL.LU R30, [R1+0x17d8] ;  /* 0x0017d800011e7983 */ /* 0x000f280000300800 */
[----:B------:R-:W4:Y:S01]  /*123fa0*/  LDL.LU R44, [R1+0x17dc] ;  /* 0x0017dc00012c7983 */ /* 0x000f220000300800 */
[----:B0-----:R-:W-:-:S05]  /*123fb0*/  F2FP.SATFINITE.E5M2.F32.PACK_AB_MERGE_C R10, R56, R53, RZ ;  /* 0x00000035380a723e */ /* 0x001fca00048060ff */
[----:B------:R0:W-:Y:S02]  /*123fc0*/  STL [R1+0x1b0], R10 ;  /* 0x0001b00a01007387 */ /* 0x0001e40000100800 */
[----:B0-----:R-:W-:-:S05]  /*123fd0*/  IADD3 R10, P1, PT, R16, R24, RZ ;  /* 0x00000018100a7210 */ /* 0x001fca0007f3e0ff */
[----:B------:R-:W-:-:S05]  /*123fe0*/  IMAD.X R11, R17, 0x1, R47, P1 ;  /* 0x00000001110b7824 */ /* 0x000fca00008e062f */
[----:B------:R0:W-:Y:S04]  /*123ff0*/  STL.64 [R1+0x1fb8], R10 ;  /* 0x001fb80a01007387 */ /* 0x0001e80000100a00 */
[----:B0-----:R-:W4:Y:S04]  /*124000*/  LDL.LU.64 R10, [R1+0x6b80] ;  /* 0x006b8000010a7983 */ /* 0x001f280000300a00 */
[----:B------:R-:W4:Y:S04]  /*124010*/  LDL.LU R53, [R1+0x17e0] ;  /* 0x0017e00001357983 */ /* 0x000f280000300800 */
[----:B------:R-:W4:Y:S01]  /*124020*/  LDL.LU R56, [R1+0x17e4] ;  /* 0x0017e40001387983 */ /* 0x000f220000300800 */
[----:B--2---:R-:W-:-:S02]  /*124030*/  F2FP.SATFINITE.E5M2.F32.PACK_AB_MERGE_C R32, R59, R54, RZ ;  /* 0x000000363b20723e */ /* 0x004fc400048060ff */
[----:B------:R-:W-:Y:S02]  /*124040*/  F2FP.SATFINITE.E5M2.F32.PACK_AB_MERGE_C R26, R48, R33, RZ ;  /* 0x00000021301a723e */ /* 0x000fe400048060ff */
[----:B------:R-:W2:Y:S04]  /*124050*/  LDL.LU R33, [R1+0x17e8] ;  /* 0x0017e80001217983 */ /* 0x000ea80000300800 */
[----:B------:R-:W-:Y:S04]  /*124060*/  STL [R1+0x52e0], R32 ;  /* 0x0052e02001007387 */ /* 0x000fe80000100800 */
[----:B------:R-:W2:Y:S01]  /*124070*/  LDL.LU R48, [R1+0x17ec] ;  /* 0x0017ec0001307983 */ /* 0x000ea20000300800 */
[----:B------:R-:W-:-:S05]  /*124080*/  IADD3 R54, P1, PT, R16, R28, RZ ;  /* 0x0000001c10367210 */ /* 0x000fca0007f3e0ff */
[----:B------:R-:W-:Y:S01]  /*124090*/  IMAD.X R55, R17, 0x1, R19, P1 ;  /* 0x0000000111377824 */ /* 0x000fe200008e0613 */
[----:B------:R-:W-:Y:S04]  /*1240a0*/  STL [R1+0x52ec], R26 ;  /* 0x0052ec1a01007387 */ /* 0x000fe80000100800 */
[----:B------:R0:W-:Y:S01]  /*1240b0*/  STL.64 [R1+0x1fb0], R54 ;  /* 0x001fb03601007387 */ /* 0x0001e20000100a00 */
[----:B------:R-:W-:Y:S02]  /*1240c0*/  F2FP.SATFINITE.E5M2.F32.PACK_AB_MERGE_C R20, R20, R23, RZ ;  /* 0x000000171414723e */ /* 0x000fe400048060ff */
[----:B0-----:R-:W-:-:S03]  /*1240d0*/  IADD3 R54, P1, PT, R16, R58, RZ ;  /* 0x0000003a10367210 */ /* 0x001fc60007f3e0ff */
[----:B------:R0:W-:Y:S01]  /*1240e0*/  STL [R1+0x5214], R20 ;  /* 0x0052141401007387 */ /* 0x0001e20000100800 */
[----:B---3--:R-:W-:-:S05]  /*1240f0*/  F2FP.SATFINITE.E5M2.F32.PACK_AB_MERGE_C R18, R18, R42, RZ ;  /* 0x0000002a1212723e */ /* 0x008fca00048060ff */
[----:B------:R3:W-:Y:S01]  /*124100*/  STL [R1+0x5254], R18 ;  /* 0x0052541201007387 */ /* 0x0007e20000100800 */
[----:B0-----:R-:W-:-:S03]  /*124110*/  F2FP.SATFINITE.E5M2.F32.PACK_AB_MERGE_C R20, R34, R43, RZ ;  /* 0x0000002b2214723e */ /* 0x001fc600048060ff */
[----:B------:R-:W2:Y:S01]  /*124120*/  LDL.LU R43, [R1+0x17f0] ;  /* 0x0017f000012b7983 */ /* 0x000ea20000300800 */
[----:B---3--:R-:W-:Y:S01]  /*124130*/  F2FP.SATFINITE.E5M2.F32.PACK_AB_MERGE_C R18, R46, R36, RZ ;  /* 0x000000242e12723e */ /* 0x008fe200048060ff */
[----:B----4-:R-:W-:-:S05]  /*124140*/  IMAD.X R55, R17, 0x1, R49, P1 ;  /* 0x0000000111377824 */ /* 0x010fca00008e0631 */
[----:B------:R0:W-:Y:S04]  /*124150*/  STL.64 [R1+0x1f98], R54 ;  /* 0x001f983601007387 */ /* 0x0001e80000100a00 */
[----:B------:R3:W-:Y:S04]  /*124160*/  STL [R1+0x51a4], R20 ;  /* 0x0051a41401007387 */ /* 0x0007e80000100800 */
[----:B------:R-:W4:Y:S01]  /*124170*/  LDL.LU R34, [R1+0x17f4] ;  /* 0x0017f40001227983 */ /* 0x000f220000300800 */
[----:B0-----:R-:W-:-:S03]  /*124180*/  IADD3 R54, P1, PT, R16, R50, RZ ;  /* 0x0000003210367210 */ /* 0x001fc60007f3e0ff */
[----:B------:R0:W-:Y:S02]  /*124190*/  STL [R1+0x518c], R18 ;  /* 0x00518c1201007387 */ /* 0x0001e40000100800 */
[----:B------:R-:W-:Y:S01]  /*1241a0*/  IMAD.X R55, R17, 0x1, R35, P1 ;  /* 0x0000000111377824 */ /* 0x000fe200008e0623 */
[----:B---3--:R-:W-:Y:S01]  /*1241b0*/  IADD3 R20, P1, PT, R16, R9, RZ ;  /* 0x0000000910147210 */ /* 0x008fe20007f3e0ff */
[----:B------:R-:W3:Y:S01]  /*1241c0*/  LDL.LU R36, [R1+0x17f8] ;  /* 0x0017f80001247983 */ /* 0x000ee20000300800 */
[----:B------:R-:W-:Y:S02]  /*1241d0*/  F2FP.SATFINITE.E5M2.F32.PACK_AB_MERGE_C R23, R40, R21, RZ ;  /* 0x000000152817723e */ /* 0x000fe400048060ff */
[----:B0-----:R-:W-:Y:S01]  /*1241e0*/  F2FP.SATFINITE.E5M2.F32.PACK_AB_MERGE_C R18, R39, R37, RZ ;  /* 0x000000252712723e */ /* 0x001fe200048060ff */
[----:B------:R-:W3:Y:S04]  /*1241f0*/  LDL.LU R46, [R1+0x17fc] ;  /* 0x0017fc00012e7983 */ /* 0x000ee80000300800 */
[----:B------:R-:W-:Y:S04]  /*124200*/  STL [R1+0x6b78], R50 ;  /* 0x006b783201007387 */ /* 0x000fe80000100800 */
[----:B------:R-:W-:Y:S04]  /*124210*/  STL.64 [R1+0x1f90], R54 ;  /* 0x001f903601007387 */ /* 0x000fe80000100a00 */
[----:B------:R-:W-:Y:S04]  /*124220*/  STL [R1+0x884], R23 ;  /* 0x0008841701007387 */ /* 0x000fe80000100800 */
[----:B------:R0:W-:Y:S02]  /*124230*/  STL [R1+0x8a0], R18 ;  /* 0x0008a01201007387 */ /* 0x0001e40000100800 */
[----:B0-----:R-:W-:Y:S01]  /*124240*/  F2FP.SATFINITE.E5M2.F32.PACK_AB_MERGE_C R18, R27, R25, RZ ;  /* 0x000000191b12723e */ /* 0x001fe200048060ff */
[----:B------:R-:W-:-:S05]  /*124250*/  IMAD.X R21, R17, 0x1, R11, P1 ;  /* 0x0000000111157824 */ /* 0x000fca00008e060b */
[----:B------:R0:W-:Y:S04]  /*124260*/  STL.64 [R1+0x1f78], R20 ;  /* 0x001f781401007387 */ /* 0x0001e80000100a00 */
[----:B------:R-:W-:Y:S04]  /*124270*/  STL [R1+0x7b4], R18 ;  /* 0x0007b41201007387 */ /* 0x000fe80000100800 */
[----:B------:R-:W3:Y:S01]  /*124280*/  LDL.LU R27, [R1+0x1800] ;  /* 0x00180000011b7983 */ /* 0x000ee20000300800 */
[----:B0-----:R-:W-:-:S05]  /*124290*/  IADD3 R20, P1, PT, R16, R10, RZ ;  /* 0x0000000a10147210 */ /* 0x001fca0007f3e0ff */
[----:B------:R-:W-:Y:S01]  /*1242a0*/  IMAD.X R21, R17, 0x1, R12, P1 ;  /* 0x0000000111157824 */ /* 0x000fe200008e060c */
[----:B------:R-:W-:-:S04]  /*1242b0*/  F2FP.SATFINITE.E5M2.F32.PACK_AB_MERGE_C R17, R44, R30, RZ ;  /* 0x0000001e2c11723e */ /* 0x000fc800048060ff */
[----:B------:R-:W-:Y:S04]  /*1242c0*/  STL.64 [R1+0x1f70], R20 ;  /* 0x001f701401007387 */ /* 0x000fe80000100a00 */
[----:B------:R-:W3:Y:S04]  /*1242d0*/  LDL.LU R44, [R1+0x1804] ;  /* 0x00180400012c7983 */ /* 0x000ee80000300800 */
[----:B------:R0:W-:Y:S02]  /*1242e0*/  STL [R1+0x7c4], R17 ;  /* 0x0007c41101007387 */ /* 0x0001e40000100800 */
[----:B0-----:R-:W-:-:S02]  /*1242f0*/  F2FP.SATFINITE.E5M2.F32.PACK_AB_MERGE_C R17, R56, R53, RZ ;  /* 0x000000353811723e */ /* 0x001fc400048060ff */
[----:B------:R-:W3:Y:S04]  /*124300*/  LDL.LU R53, [R1+0x1808] ;  /* 0x0018080001357983 */ /* 0x000ee80000300800 */
[----:B------:R-:W3:Y:S04]  /*124310*/  LDL.LU R56, [R1+0x180c] ;  /* 0x00180c0001387983 */ /* 0x000ee80000300800 */
[----:B------:R2:W-:Y:S04]  /*124320*/  STL [R1+0x4d4], R17 ;  /* 0x0004d41101007387 */ /* 0x0005e80000100800 */
[----:B------:R-:W3:Y:S04]  /*124330*/  LDL.LU R37, [R1+0x1810] ;  /* 0x0018100001257983 */ /* 0x000ee80000300800 */
[----:B------:R-:W3:Y:S01]  /*124340*/  LDL.LU R39, [R1+0x1814] ;  /* 0x0018140001277983 */ /* 0x000ee20000300800 */
[----:B-1----:R-:W-:Y:S01]  /*124350*/  VIADD R16, R16, UR5 ;  /* 0x0000000510107c36 */ /* 0x002fe20008000000 */
[----:B------:R-:W0:Y:S01]  /*124360*/  LDCU UR5, c[0x0][0x3b8] ;  /* 0x00007700ff0577ac */ /* 0x000e220008000800 */
[----:B--2---:R-:W-:-:S05]  /*124370*/  F2FP.SATFINITE.E5M2.F32.PACK_AB_MERGE_C R17, R48, R33, RZ ;  /* 0x000000213011723e */ /* 0x004fca00048060ff */
[----:B------:R1:W-:Y:S04]  /*124380*/  STL [R1+0x4d8], R17 ;  /* 0x0004d81101007387 */ /* 0x0003e80000100800 */
[----:B------:R-:W2:Y:S04]  /*124390*/  LDL.LU R25, [R1+0x1818] ;  /* 0x0018180001197983 */ /* 0x000ea80000300800 */
[----:B------:R-:W2:Y:S01]  /*1243a0*/  LDL.LU R48, [R1+0x181c] ;  /* 0x00181c0001307983 */ /* 0x000ea20000300800 */
[----:B------:R-:W-:Y:S02]  /*1243b0*/  IADD3 R20, P1, PT, R16, R6, RZ ;  /* 0x0000000610147210 */ /* 0x000fe40007f3e0ff */
[----:B-1----:R-:W-:-:S05]  /*1243c0*/  SHF.R.S32.HI R17, RZ, 0x1f, R16 ;  /* 0x0000001fff117819 */ /* 0x002fca0000011410 */
[----:B------:R-:W-:-:S05]  /*1243d0*/  IMAD.X R21, R17, 0x1, R31, P1 ;  /* 0x0000000111157824 */ /* 0x000fca00008e061f */
[----:B------:R1:W-:Y:S04]  /*1243e0*/  STL.64 [R1+0x1f58], R20 ;  /* 0x001f581401007387 */ /* 0x0003e80000100a00 */
[----:B-1----:R-:W2:Y:S04]  /*1243f0*/  LDL.LU R21, [R1+0x1820] ;  /* 0x0018200001157983 */ /* 0x002ea80000300800 */
[----:B------:R-:W2:Y:S04]  /*124400*/  LDL.LU R40, [R1+0x1824] ;  /* 0x0018240001287983 */ /* 0x000ea80000300800 */
[----:B------:R-:W2:Y:S04]  /*124410*/  LDL.LU R30, [R1+0x1828] ;  /* 0x00182800011e7983 */ /* 0x000ea80000300800 */
[----:B------:R-:W2:Y:S01]  /*124420*/  LDL.LU R33, [R1+0x182c] ;  /* 0x00182c0001217983 */ /* 0x000ea20000300800 */
[----:B------:R-:W-:-:S05]  /*124430*/  IADD3 R54, P1, PT, R16, R8, RZ ;  /* 0x0000000810367210 */ /* 0x000fca0007f3e0ff */
[----:B------:R-:W-:Y:S01]  /*124440*/  IMAD.X R55, R17, 0x1, R7, P1 ;  /* 0x0000000111377824 */ /* 0x000fe200008e0607 */
[----:B----4-:R-:W-:-:S05]  /*124450*/  F2FP.SATFINITE.E5M2.F32.PACK_AB_MERGE_C R45, R34, R43, RZ ;  /* 0x0000002b222d723e */ /* 0x010fca00048060ff */
[----:B------:R-:W-:Y:S04]  /*124460*/  STL [R1+0x692c], R45 ;  /* 0x00692c2d01007387 */ /* 0x000fe80000100800 */
[----:B------:R-:W4:Y:S04]  /*124470*/  LDL.LU R59, [R1+0x1830] ;  /* 0x00183000013b7983 */ /* 0x000f280000300800 */
[----:B------:R-:W4:Y:S04]  /*124480*/  LDL.LU R23, [R1+0x1834] ;  /* 0x0018340001177983 */ /* 0x000f280000300800 */
[----:B------:R-:W4:Y:S01]  /*124490*/  LDL.LU R20, [R1+0x1838] ;  /* 0x0018380001147983 */ /* 0x000f220000300800 */
[----:B---3--:R-:W-:-:S03]  /*1244a0*/  F2FP.SATFINITE.E5M2.F32.PACK_AB_MERGE_C R43, R46, R36, RZ ;  /* 0x000000242e2b723e */ /* 0x008fc600048060ff */
[----:B------:R-:W3:Y:S04]  /*1244b0*/  LDL.LU R42, [R1+0x183c] ;  /* 0x00183c00012a7983 */ /* 0x000ee80000300800 */
[----:B------:R-:W3:Y:S04]  /*1244c0*/  LDL.LU R18, [R1+0x1840] ;  /* 0x0018400001127983 */ /* 0x000ee80000300800 */
[----:B------:R-:W3:Y:S04]  /*1244d0*/  LDL.LU R34, [R1+0x1844] ;  /* 0x0018440001227983 */ /* 0x000ee80000300800 */
[----:B------:R-:W3:Y:S04]  /*1244e0*/  LDL.LU R36, [R1+0x1848] ;  /* 0x0018480001247983 */ /* 0x000ee80000300800 */
[----:B------:R-:W3:Y:S04]  /*1244f0*/  LDL.LU R46, [R1+0x184c] ;  /* 0x00184c00012e7983 */ /* 0x000ee80000300800 */
[----:B------:R-:W-:Y:S01]  /*124500*/  STL [R1+0x6930], R43 ;  /* 0x0069302b01007387 */ /* 0x000fe20000100800 */
[----:B------:R-:W-:-:S03]  /*124510*/  F2FP.SATFINITE.E5M2.F32.PACK_AB_MERGE_C R26, R44, R27, RZ ;  /* 0x0000001b2c1a723e */ /* 0x000fc600048060ff */
[----:B------:R-:W3:Y:S04]  /*124520*/  LDL.LU R27, [R1+0x1850] ;  /* 0x00185000011b7983 */ /* 0x000ee80000300800 */
[----:B------:R-:W3:Y:S04]  /*124530*/  LDL.LU R44, [R1+0x1854] ;  /* 0x00185400012c7983 */ /* 0x000ee80000300800 */
[----:B------:R-:W-:Y:S04]  /*124540*/  STL.64 [R1+0x1f50], R54 ;  /* 0x001f503601007387 */ /* 0x000fe80000100a00 */
[----:B------:R1:W-:Y:S02]  /*124550*/  STL [R1+0x450], R26 ;  /* 0x0004501a01007387 */ /* 0x0003e40000100800 */
[----:B-1----:R-:W-:-:S05]  /*124560*/  F2FP.SATFINITE.E5M2.F32.PACK_AB_MERGE_C R26, R56, R53, RZ ;  /* 0x00000035381a723e */ /* 0x002fca00048060ff */
[----:B------:R1:W-:Y:S04]  /*124570*/  STL [R1+0x45c], R26 ;  /* 0x00045c1a01007387 */ /* 0x0003e80000100800 */
[----:B------:R-:W3:Y:S01]  /*124580*/  LDL.LU R53, [R1+0x1858] ;  /* 0x0018580001357983 */ /* 0x000ee20000300800 */
[----:B------:R-:W-:-:S03]  /*124590*/  IADD3 R54, P1, PT, R16, R5, RZ ;  /* 0x0000000510367210 */ /* 0x000fc60007f3e0ff */
[----:B------:R-:W3:Y:S02]  /*1245a0*/  LDL.LU R56, [R1+0x185c] ;  /* 0x00185c0001387983 */ /* 0x000ee40000300800 */
[----:B------:R-:W-:Y:S01]  /*1245b0*/  IMAD.X R55, R17, 0x1, R41, P1 ;  /* 0x0000000111377824 */ /* 0x000fe200008e0629 */
[----:B-1----:R-:W-:-:S04]  /*1245c0*/  F2FP.SATFINITE.E5M2.F32.PACK_AB_MERGE_C R26, R39, R37, RZ ;  /* 0x00000025271a723e */ /* 0x002fc800048060ff */
[----:B------:R-:W-:Y:S04]  /*1245d0*/  STL.64 [R1+0x1f38], R54 ;  /* 0x001f383601007387 */ /* 0x000fe80000100a00 */
[----:B------:R-:W3:Y:S04]  /*1245e0*/  LDL.LU R37, [R1+0x1860] ;  /* 0x0018600001257983 */ /* 0x000ee80000300800 */
[----:B------:R-:W-:Y:S04]  /*1245f0*/  STL [R1+0x420], R26 ;  /* 0x0004201a01007387 */ /* 0x000fe80000100800 */
[----:B------:R-:W3:Y:S01]  /*124600*/  LDL.LU R39, [R1+0x1864] ;  /* 0x0018640001277983 */ /* 0x000ee20000300800 */
[----:B--2---:R-:W-:-:S05]  /*124610*/  F2FP.SATFINITE.E5M2.F32.PACK_AB_MERGE_C R25, R48, R25, RZ ;  /* 0x000000193019723e */ /* 0x004fca00048060ff */
[----:B------:R1:W-:Y:S04]  /*124620*/  STL [R1+0x424], R25 ;  /* 0x0004241901007387 */ /* 0x0003e80000100800 */
[----:B-1----:R-:W2:Y:S04]  /*124630*/  LDL.LU R25, [R1+0x1868] ;  /* 0x0018680001197983 */ /* 0x002ea80000300800 */
[----:B------:R-:W2:Y:S01]  /*124640*/  LDL.LU R48, [R1+0x186c] ;  /* 0x00186c0001307983 */ /* 0x000ea20000300800 */
[----:B------:R-:W-:-:S05]  /*124650*/  IADD3 R54, P1, PT, R16, R4, RZ ;  /* 0x0000000410367210 */ /* 0x000fca0007f3e0ff */
[----:B------:R-:W-:Y:S01]  /*124660*/  IMAD.X R55, R17, 0x1, R3, P1 ;  /* 0x0000000111377824 */ /* 0x000fe200008e0603 */
[----:B------:R-:W-:Y:S02]  /*124670*/  IADD3 R32, P1, PT, R16, R13, RZ ;  /* 0x0000000d10207210 */ /* 0x000fe40007f3e0ff */
[----:B------:R-:W-:Y:S02]  /*124680*/  F2FP.SATFINITE.E5M2.F32.PACK_AB_MERGE_C R26, R40, R21, RZ ;  /* 0x00000015281a723e */ /* 0x000fe400048060ff */
[----:B------:R-:W-:Y:S01]  /*124690*/  STL.64 [R1+0x1f30], R54 ;  /* 0x001f303601007387 */ /* 0x000fe20000100a00 */
[----:B------:R-:W-:-:S03]  /*1246a0*/  F2FP.SATFINITE.E5M2.F32.PACK_AB_MERGE_C R21, R33, R30, RZ ;  /* 0x0000001e2115723e */ /* 0x000fc600048060ff */
[----:B------:R-:W-:Y:S01]  /*1246b0*/  STL [R1+0x3d8], R26 ;  /* 0x0003d81a01007387 */ /* 0x000fe20000100800 */
[----:B------:R-:W-:-:S03]  /*1246c0*/  IMAD.X R33, R17, 0x1, R14, P1 ;  /* 0x0000000111217824 */ /* 0x000fc600008e060e */
[----:B------:R1:W-:Y:S04]  /*1246d0*/  STL [R1+0x3f0], R21 ;  /* 0x0003f01501007387 */ /* 0x0003e80000100800 */
[----:B-1----:R-:W2:Y:S04]  /*1246e0*/  LDL.LU R21, [R1+0x1870] ;  /* 0x0018700001157983 */ /* 0x002ea80000300800 */
[----:B------:R-:W2:Y:S04]  /*1246f0*/  LDL.LU R40, [R1+0x1874] ;  /* 0x0018740001287983 */ /* 0x000ea80000300800 */
[----:B------:R-:W2:Y:S04]  /*124700*/  LDL.LU R30, [R1+0x1878] ;  /* 0x00187800011e7983 */ /* 0x000ea80000300800 */
[----:B------:R1:W-:Y:S04]  /*124710*/  STL.64 [R1+0x1f28], R32 ;  /* 0x001f282001007387 */ /* 0x0003e80000100a00 */
[----:B-1----:R-:W2:Y:S01]  /*124720*/  LDL.LU R33, [R1+0x187c] ;  /* 0x00187c0001217983 */ /* 0x002ea20000300800 */
[----:B----4-:R-:W-:-:S02]  /*124730*/  F2FP.SATFINITE.E5M2.F32.PACK_AB_MERGE_C R23, R23, R59, RZ ;  /* 0x0000003b1717723e */ /* 0x010fc400048060ff */
[----:B---3--:R-:W-:Y:S02]  /*124740*/  F2FP.SATFINITE.E5M2.F32.PACK_AB_MERGE_C R20, R42, R20, RZ ;  /* 0x000000142a14723e */ /* 0x008fe400048060ff */
[----:B------:R-:W-:Y:S01]  /*124750*/  IADD3 R42, P1, PT, R16, R2, RZ ;  /* 0x00000002102a7210 */ /* 0x000fe20007f3e0ff */
[----:B------:R-:W-:Y:S04]  /*124760*/  STL [R1+0x384], R23 ;  /* 0x0003841701007387 */ /* 0x000fe80000100800 */
[----:B------:R-:W-:Y:S01]  /*124770*/  IMAD.X R43, R17, 0x1, R0, P1 ;  /* 0x00000001112b7824 */ /* 0x000fe200008e0600 */
[----:B------:R-:W-:Y:S01]  /*124780*/  STL [R1+0x380], R20 ;  /* 0x0003801401007387 */ /* 0x000fe20000100800 */
[----:B------:R-:W-:Y:S02]  /*124790*/  F2FP.SATFINITE.E5M2.F32.PACK_AB_MERGE_C R18, R34, R18, RZ ;  /* 0x000000122212723e */ /* 0x000fe400048060ff */
[----:B------:R-:W-:-:S05]  /*1247a0*/  F2FP.SATFINITE.E5M2.F32.PACK_AB_MERGE_C R36, R46, R36, RZ ;  /* 0x000000242e24723e */ /* 0x000fca00048060ff */
[----:B------:R-:W-:Y:S04]  /*1247b0*/  STL [R1+0x6a24], R36 ;  /* 0x006a242401007387 */ /* 0x000fe80000100800 */
[----:B------:R1:W-:Y:S04]  /*1247c0*/  STL.64 [R1+0x1f20], R42 ;  /* 0x001f202a01007387 */ /* 0x0003e80000100a00 */
[----:B------:R-:W-:Y:S04]  /*1247d0*/  STL [R1+0x350], R18 ;  /* 0x0003501201007387 */ /* 0x000fe80000100800 */
[----:B------:R-:W3:Y:S01]  /*1247e0*/  LDL.LU R54, [R1+0xe00] ;  /* 0x000e000001367983 */ /* 0x000ee20000300800 */
[----:B-1----:R-:W-:-:S03]  /*1247f0*/  IADD3 R42, P1, PT, R16, R38, RZ ;  /* 0x00000026102a7210 */ /* 0x002fc60007f3e0ff */
[----:B------:R-:W3:Y:S02]  /*124800*/  LDL.LU R59, [R1+0xe04] ;  /* 0x000e0400013b7983 */ /* 0x000ee40000300800 */
[----:B------:R-:W-:-:S05]  /*124810*/  IMAD.X R43, R17, 0x1, R22, P1 ;  /* 0x00000001112b7824 */ /* 0x000fca00008e0616 */
[----:B------:R1:W-:Y:S02]  /*124820*/  STL.64 [R1+0x1f08], R42 ;  /* 0x001f082a01007387 */ /* 0x0003e40000100a00 */
[----:B-1----:R-:W-:Y:S02]  /*124830*/  IADD3 R42, P1, PT, R16, R52, RZ ;  /* 0x00000034102a7210 */ /* 0x002fe40007f3e0ff */
[----:B------:R-:W-:-:S05]  /*124840*/  F2FP.SATFINITE.E5M2.F32.PACK_AB_MERGE_C R18, R44, R27, RZ ;  /* 0x0000001b2c12723e */ /* 0x000fca00048060ff */
[----:B------:R1:W-:Y:S04]  /*124850*/  STL [R1+0x324], R18 ;  /* 0x0003241201007387 */ /* 0x0003e80000100800 */
[----:B------:R-:W4:Y:S04]  /*124860*/  LDL.LU R27, [R1+0xe08] ;  /* 0x000e0800011b7983 */ /* 0x000f280000300800 */
[----:B------:R-:W4:Y:S01]  /*124870*/  LDL.LU R44, [R1+0xe0c] ;  /* 0x000e0c00012c7983 */ /* 0x000f220000300800 */
[----:B------:R-:W-:Y:S01]  /*124880*/  IMAD.X R43, R17, 0x1, R29, P1 ;  /* 0x00000001112b7824 */ /* 0x000fe200008e061d */
[----:B-1----:R-:W-:-:S02]  /*124890*/  F2FP.SATFINITE.E5M2.F32.PACK_AB_MERGE_C R18, R56, R53, RZ ;  /* 0x000000353812723e */ /* 0x002fc400048060ff */
[----:B------:R-:W4:Y:S04]  /*1248a0*/  LDL.LU R53, [R1+0x1890] ;  /* 0x0018900001357983 */ /* 0x000f280000300800 */
[----:B------:R-:W4:Y:S04]  /*1248b0*/  LDL.LU R56, [R1+0x1894] ;  /* 0x0018940001387983 */ /* 0x000f280000300800 */
[----:B------:R1:W-:Y:S04]  /*1248c0*/  STL [R1+0x32c], R18 ;  /* 0x00032c1201007387 */ /* 0x0003e80000100800 */
[----:B------:R-:W4:Y:S04]  /*1248d0*/  LDL.LU R23, [R1+0x1898] ;  /* 0x0018980001177983 */ /* 0x000f280000300800 */
[----:B------:R-:W4:Y:S01]  /*1248e0*/  LDL.LU R46, [R1+0x189c] ;  /* 0x00189c00012e7983 */ /* 0x000f220000300800 */
[----:B-1----:R-:W-:-:S03]  /*1248f0*/  F2FP.SATFINITE.E5M2.F32.PACK_AB_MERGE_C R18, R39, R37, RZ ;  /* 0x000000252712723e */ /* 0x002fc600048060ff */
[----:B------:R-:W-:Y:S04]  /*124900*/  STL.64 [R1+0x1f00], R42 ;  /* 0x001f002a01007387 */ /* 0x000fe80000100a00 */
[----:B------:R2:W-:Y:S04]  /*124910*/  STL [R1+0x1b4], R18 ;  /* 0x0001b41201007387 */ /* 0x0005e80000100800 */
[----:B------:R-:W4:Y:S04]  /*124920*/  LDL.LU R37, [R1+0x18a0] ;  /* 0x0018a00001257983 */ /* 0x000f280000300800 */
[----:B------:R-:W4:Y:S01]  /*124930*/  LDL.LU R39, [R1+0x18a4] ;  /* 0x0018a40001277983 */ /* 0x000f220000300800 */
[----:B--2---:R-:W-:-:S05]  /*124940*/  F2FP.SATFINITE.E5M2.F32.PACK_AB_MERGE_C R18, R48, R25, RZ ;  /* 0x000000193012723e */ /* 0x004fca00048060ff */
[----:B------:R-:W-:Y:S04]  /*124950*/  STL [R1+0x1b8], R18 ;  /* 0x0001b81201007387 */ /* 0x000fe80000100800 */
[----:B------:R-:W2:Y:S04]  /*124960*/  LDL.LU R25, [R1+0x18a8] ;  /* 0x0018a80001197983 */ /* 0x000ea80000300800 */
[----:B------:R-:W2:Y:S01]  /*124970*/  LDL.LU R48, [R1+0x18ac] ;  /* 0x0018ac0001307983 */ /* 0x000ea20000300800 */
[----:B------:R-:W-:-:S05]  /*124980*/  IADD3 R42, P1, PT, R16, R60, RZ ;  /* 0x0000003c102a7210 */ /* 0x000fca0007f3e0ff */
[----:B------:R-:W-:Y:S01]  /*124990*/  IMAD.X R43, R17, 0x1, R15, P1 ;  /* 0x00000001112b7824 */ /* 0x000fe200008e060f */
[----:B------:R-:W-:-:S04]  /*1249a0*/  IADD3 R50, P1, PT, R16, R51, RZ ;  /* 0x0000003310327210 */ /* 0x000fc80007f3e0ff */
[----:B------:R-:W-:Y:S01]  /*1249b0*/  STL.64 [R1+0x1ee8], R42 ;  /* 0x001ee82a01007387 */ /* 0x000fe20000100a00 */
[----:B------:R-:W-:Y:S01]  /*1249c0*/  IMAD.X R51, R17, 0x1, R57, P1 ;  /* 0x0000000111337824 */ /* 0x000fe200008e0639 */
[----:B------:R-:W-:-:S05]  /*1249d0*/  F2FP.SATFINITE.E5M2.F32.PACK_AB_MERGE_C R20, R40, R21, RZ ;  /* 0x000000152814723e */ /* 0x000fca00048060ff */
[----:B------:R1:W-:Y:S04]  /*1249e0*/  STL [R1+0x1a0], R20 ;  /* 0x0001a01401007387 */ /* 0x0003e80000100800 */
[----:B-1----:R-:W2:Y:S01]  /*1249f0*/  LDL.LU R20, [R1+0x18b0] ;  /* 0x0018b00001147983 */ /* 0x002ea20000300800 */
[----:B------:R-:W-:-:S05]  /*124a00*/  F2FP.SATFINITE.E5M2.F32.PACK_AB_MERGE_C R18, R33, R30, RZ ;  /* 0x0000001e2112723e */ /* 0x000fca00048060ff */
[----:B------:R1:W-:Y:S04]  /*124a10*/  STL [R1+0x1a8], R18 ;  /* 0x0001a81201007387 */ /* 0x0003e80000100800 */
[----:B------:R-:W2:Y:S04]  /*124a20*/  LDL.LU R42, [R1+0x18b4] ;  /* 0x0018b400012a7983 */ /* 0x000ea80000300800 */
[----:B-1----:R-:W2:Y:S04]  /*124a30*/  LDL.LU R18, [R1+0x18b8] ;  /* 0x0018b80001127983 */ /* 0x002ea80000300800 */
[----:B------:R-:W2:Y:S04]  /*124a40*/  LDL.LU R34, [R1+0x18bc] ;  /* 0x0018bc0001227983 */ /* 0x000ea80000300800 */
[----:B------:R-:W2:Y:S04]  /*124a50*/  LDL.LU R21, [R1+0x18c0] ;  /* 0x0018c00001157983 */ /* 0x000ea80000300800 */
[----:B------:R-:W2:Y:S04]  /*124a60*/  LDL.LU R40, [R1+0x18c4] ;  /* 0x0018c40001287983 */ /* 0x000ea80000300800 */
[----:B------:R-:W2:Y:S04]  /*124a70*/  LDL.LU R30, [R1+0x18c8] ;  /* 0x0018c800011e7983 */ /* 0x000ea80000300800 */
[----:B------:R-:W2:Y:S04]  /*124a80*/  LDL.LU R33, [R1+0x18cc] ;  /* 0x0018cc0001217983 */ /* 0x000ea80000300800 */
[----:B------:R1:W-:Y:S04]  /*124a90*/  STL.64 [R1+0x1ee0], R50 ;  /* 0x001ee03201007387 */ /* 0x0003e80000100a00 */
[----:B-1----:R-:W2:Y:S04]  /*124aa0*/  LDL.LU R50, [R1+0x6b78] ;  /* 0x006b780001327983 */ /* 0x002ea80000300800 */
[----:B------:R-:W2:Y:S04]  /*124ab0*/  LDL.LU R51, [R1+0x18d0] ;  /* 0x0018d00001337983 */ /* 0x000ea80000300800 */
[----:B------:R-:W2:Y:S01]  /*124ac0*/  LDL.LU R57, [R1+0x18d4] ;  /* 0x0018d40001397983 */ /* 0x000ea20000300800 */
[----:B------:R-:W-:-:S02]  /*124ad0*/  IADD3 R26, P1, PT, R16, R24, RZ ;  /* 0x00000018101a7210 */ /* 0x000fc40007f3e0ff */
[----:B---3--:R-:W-:-:S05]  /*124ae0*/  F2FP.SATFINITE.E5M2.F32.PACK_AB_MERGE_C R36, R59, R54, RZ ;  /* 0x000000363b24723e */ /* 0x008fca00048060ff */
[----:B------:R-:W-:Y:S01]  /*124af0*/  STL [R1+0x198], R36 ;  /* 0x0001982401007387 */ /* 0x000fe20000100800 */
[----:B----4-:R-:W-:Y:S01]  /*124b00*/  F2FP.SATFINITE.E5M2.F32.PACK_AB_MERGE_C R32, R44, R27, RZ ;  /* 0x0000001b2c20723e */ /* 0x010fe200048060ff */
[----:B------:R-:W-:-:S04]  /*124b10*/  IMAD.X R27, R17, 0x1, R47, P1 ;  /* 0x00000001111b7824 */ /* 0x000fc800008e062f */
[----:B------:R-:W-:Y:S04]  /*124b20*/  STL [R1+0x19c], R32 ;  /* 0x00019c2001007387 */ /* 0x000fe80000100800 */
[----:B------:R1:W-:Y:S04]  /*124b30*/  STL.64 [R1+0x1ec8], R26 ;  /* 0x001ec81a01007387 */ /* 0x0003e80000100a00 */
[----:B-1----:R-:W3:Y:S01]  /*124b40*/  LDL.LU R27, [R1+0x18d8] ;  /* 0x0018d800011b7983 */ /* 0x002ee20000300800 */
[----:B------:R-:W-:-:S03]  /*124b50*/  F2FP.SATFINITE.E5M2.F32.PACK_AB_MERGE_C R26, R56, R53, RZ ;  /* 0x00000035381a723e */ /* 0x000fc600048060ff */
[----:B------:R-:W3:Y:S04]  /*124b60*/  LDL.LU R44, [R1+0x18dc] ;  /* 0x0018dc00012c7983 */ /* 0x000ee80000300800 */
[----:B------:R-:W-:Y:S04]  /*124b70*/  STL [R1+0x52dc], R26 ;  /* 0x0052dc1a01007387 */ /* 0x000fe80000100800 */
[----:B------:R-:W4:Y:S04]  /*124b80*/  LDL.LU R53, [R1+0x18e0] ;  /* 0x0018e00001357983 */ /* 0x000f280000300800 */
[----:B------:R-:W4:Y:S01]  /*124b90*/  LDL.LU R56, [R1+0x18e4] ;  /* 0x0018e40001387983 */ /* 0x000f220000300800 */
[----:B------:R-:W-:-:S02]  /*124ba0*/  F2FP.SATFINITE.E5M2.F32.PACK_AB_MERGE_C R23, R46, R23, RZ ;  /* 0x000000172e17723e */ /* 0x000fc400048060ff */
[----:B------:R-:W-:-:S03]  /*124bb0*/  IADD3 R54, P1, PT, R16, R28, RZ ;  /* 0x0000001c10367210 */ /* 0x000fc60007f3e0ff */
[----:B------:R1:W-:Y:S02]  /*124bc0*/  STL [R1+0x52f8], R23 ;  /* 0x0052f81701007387 */ /* 0x0003e40000100800 */
[----:B------:R-:W-:Y:S02]  /*124bd0*/  IMAD.X R55, R17, 0x1, R19, P1 ;  /* 0x0000000111377824 */ /* 0x000fe400008e0613 */
[----:B------:R-:W4:Y:S01]  /*124be0*/  LDL.LU R46, [R1+0x18e8] ;  /* 0x0018e800012e7983 */ /* 0x000f220000300800 */
[----:B-1----:R-:W-:-:S03]  /*124bf0*/  F2FP.SATFINITE.E5M2.F32.PACK_AB_MERGE_C R23, R39, R37, RZ ;  /* 0x000000252717723e */ /* 0x002fc600048060ff */
[----:B------:R-:W4:Y:S04]  /*124c00*/  LDL.LU R37, [R1+0x18ec] ;  /* 0x0018ec0001257983 */ /* 0x000f280000300800 */
[----:B------:R-:W-:Y:S04]  /*124c10*/  STL.64 [R1+0x1ec0], R54 ;  /* 0x001ec03601007387 */ /* 0x000fe80000100a00 */
[----:B------:R2:W-:Y:S04]  /*124c20*/  STL [R1+0x521c], R23 ;  /* 0x00521c1701007387 */ /* 0x0005e80000100800 */
[----:B------:R-:W4:Y:S01]  /*124c30*/  LDL.LU R39, [R1+0x18f0] ;  /* 0x0018f00001277983 */ /* 0x000f220000300800 */
[----:B--2---:R-:W-:-:S05]  /*124c40*/  F2FP.SATFINITE.E5M2.F32.PACK_AB_MERGE_C R23, R48, R25, RZ ;  /* 0x000000193017723e */ /* 0x004fca00048060ff */
[----:B------:R1:W-:Y:S04]  /*124c50*/  STL [R1+0x5248], R23 ;  /* 0x0052481701007387 */ /* 0x0003e80000100800 */
[----:B------:R-:W2:Y:S01]  /*124c60*/  LDL.LU R25, [R1+0x18f4] ;  /* 0x0018f40001197983 */ /* 0x000ea20000300800 */
[----:B------:R-:W-:-:S03]  /*124c70*/  IADD3 R54, P1, PT, R16, R58, RZ ;  /* 0x0000003a10367210 */ /* 0x000fc60007f3e0ff */
[----:B------:R-:W2:Y:S02]  /*124c80*/  LDL.LU R48, [R1+0x18f8] ;  /* 0x0018f80001307983 */ /* 0x000ea40000300800 */
[----:B------:R-:W-:Y:S02]  /*124c90*/  IMAD.X R55, R17, 0x1, R49, P1 ;  /* 0x0000000111377824 */ /* 0x000fe400008e0631 */
[----:B------:R-:W2:Y:S04]  /*124ca0*/  LDL.LU R58, [R1+0x18fc] ;  /* 0x0018fc00013a7983 */ /* 0x000ea80000300800 */
[----:B------:R-:W-:Y:S01]  /*124cb0*/  STL.64 [R1+0x1ea8], R54 ;  /* 0x001ea83601007387 */ /* 0x000fe20000100a00 */
[----:B------:R-:W-:-:S05]  /*124cc0*/  F2FP.SATFINITE.E5M2.F32.PACK_AB_MERGE_C R20, R42, R20, RZ ;  /* 0x000000142a14723e */ /* 0x000fca00048060ff */
[----:B------:R-:W-:Y:S01]  /*124cd0*/  STL [R1+0x5188], R20 ;  /* 0x0051881401007387 */ /* 0x000fe20000100800 */
[----:B------:R-:W-:-:S05]  /*124ce0*/  F2FP.SATFINITE.E5M2.F32.PACK_AB_MERGE_C R18, R34, R18, RZ ;  /* 0x000000122212723e */ /* 0x000fca00048060ff */
[----:B------:R0:W-:Y:S01]  /*124cf0*/  STL [R1+0x5198], R18 ;  /* 0x0051981201007387 */ /* 0x0001e20000100800 */
[----:B-1----:R-:W-:Y:S02]  /*124d00*/  F2FP.SATFINITE.E5M2.F32.PACK_AB_MERGE_C R23, R40, R21, RZ ;  /* 0x000000152817723e */ /* 0x002fe400048060ff */
[----:B0-----:R-:W-:Y:S02]  /*124d10*/  F2FP.SATFINITE.E5M2.F32.PACK_AB_MERGE_C R18, R33, R30, RZ ;  /* 0x0000001e2112723e */ /* 0x001fe400048060ff */
[----:B------:R-:W-:-:S05]  /*124d20*/  IADD3 R42, P1, PT, R16, R50, RZ ;  /* 0x00000032102a7210 */ /* 0x000fca0007f3e0ff */
[----:B------:R-:W-:Y:S01]  /*124d30*/  IMAD.X R43, R17, 0x1, R35, P1 ;  /* 0x00000001112b7824 */ /* 0x000fe200008e0623 */
[----:B------:R-:W-:-:S04]  /*124d40*/  IADD3 R20, P1, PT, R16, R9, RZ ;  /* 0x0000000910147210 */ /* 0x000fc80007f3e0ff */
[----:B------:R-:W-:Y:S04]  /*124d50*/  STL.64 [R1+0x1ea0], R42 ;  /* 0x001ea02a01007387 */ /* 0x000fe80000100a00 */
[----:B------:R-:W-:Y:S04]  /*124d60*/  STL [R1+0x880], R23 ;  /* 0x0008801701007387 */ /* 0x000fe80000100800 */
[----:B------:R0:W-:Y:S04]  /*124d70*/  STL [R1+0x898], R18 ;  /* 0x0008981201007387 */ /* 0x0001e80000100800 */
[----:B------:R-:W2:Y:S04]  /*124d80*/  LDL.LU R30, [R1+0x1900] ;  /* 0x00190000011e7983 */ /* 0x000ea80000300800 */
[----:B------:R-:W2:Y:S01]  /*124d90*/  LDL.LU R33, [R1+0x1904] ;  /* 0x0019040001217983 */ /* 0x000ea20000300800 */
[----:B------:R-:W-:Y:S01]  /*124da0*/  IMAD.X R21, R17, 0x1, R11, P1 ;  /* 0x0000000111157824 */ /* 0x000fe200008e060b */
[----:B0-----:R-:W-:-:S04]  /*124db0*/  F2FP.SATFINITE.E5M2.F32.PACK_AB_MERGE_C R18, R57, R51, RZ ;  /* 0x000000333912723e */ /* 0x001fc800048060ff */
[----:B------:R0:W-:Y:S04]  /*124dc0*/  STL.64 [R1+0x1e88], R20 ;  /* 0x001e881401007387 */ /* 0x0001e80000100a00 */
[----:B------:R-:W-:Y:S04]  /*124dd0*/  STL [R1+0x7ac], R18 ;  /* 0x0007ac1201007387 */ /* 0x000fe80000100800 */
[----:B------:R-:W2:Y:S04]  /*124de0*/  LDL.LU R51, [R1+0x1908] ;  /* 0x0019080001337983 */ /* 0x000ea80000300800 */
[----:B------:R-:W2:Y:S01]  /*124df0*/  LDL.LU R57, [R1+0x190c] ;  /* 0x00190c0001397983 */ /* 0x000ea20000300800 */
[----:B0-----:R-:W-:-:S05]  /*124e00*/  IADD3 R20, P1, PT, R16, R10, RZ ;  /* 0x0000000a10147210 */ /* 0x001fca0007f3e0ff */
[----:B------:R-:W-:-:S05]  /*124e10*/  IMAD.X R21, R17, 0x1, R12, P1 ;  /* 0x0000000111157824 */ /* 0x000fca00008e060c */
[----:B------:R0:W-:Y:S01]  /*124e20*/  STL.64 [R1+0x1e80], R20 ;  /* 0x001e801401007387 */ /* 0x0001e20000100a00 */
[----:B------:R-:W-:Y:S01]  /*124e30*/  VIADD R16, R16, UR5 ;  /* 0x0000000510107c36 */ /* 0x000fe20008000000 */
[----:B------:R-:W1:Y:S04]  /*124e40*/  LDCU UR5, c[0x0][0x3b8] ;  /* 0x00007700ff0577ac */ /* 0x000e680008000800 */
[----:B0-----:R-:W-:Y:S02]  /*124e50*/  IADD3 R20, P1, PT, R16, R6, RZ ;  /* 0x0000000610147210 */ /* 0x001fe40007f3e0ff */
[----:B---3--:R-:W-:-:S05]  /*124e60*/  F2FP.SATFINITE.E5M2.F32.PACK_AB_MERGE_C R18, R44, R27, RZ ;  /* 0x0000001b2c12723e */ /* 0x008fca00048060ff */
[----:B------:R-:W-:Y:S04]  /*124e70*/  STL [R1+0x539c], R18 ;  /* 0x00539c1201007387 */ /* 0x000fe80000100800 */
[----:B------:R-:W3:Y:S01]  /*124e80*/  LDL.LU R27, [R1+0x1910] ;  /* 0x00191000011b7983 */ /* 0x000ee20000300800 */
[----:B----4-:R-:W-:-:S05]  /*124e90*/  F2FP.SATFINITE.E5M2.F32.PACK_AB_MERGE_C R17, R56, R53, RZ ;  /* 0x000000353811723e */ /* 0x010fca00048060ff */
[----:B------:R0:W-:Y:S04]  /*124ea0*/  STL [R1+0x490], R17 ;  /* 0x0004901101007387 */ /* 0x0001e80000100800 */
[----:B------:R-:W3:Y:S04]  /*124eb0*/  LDL.LU R44, [R1+0x1914] ;  /* 0x00191400012c7983 */ /* 0x000ee80000300800 */
[----:B------:R-:W4:Y:S04]  /*124ec0*/  LDL.LU R53, [R1+0x1918] ;  /* 0x0019180001357983 */ /* 0x000f280000300800 */
[----:B------:R-:W4:Y:S01]  /*124ed0*/  LDL.LU R56, [R1+0x191c] ;  /* 0x00191c0001387983 */ /* 0x000f220000300800 */
[----:B0-----:R-:W-:-:S02]  /*124ee0*/  SHF.R.S32.HI R17, RZ, 0x1f, R16 ;  /* 0x0000001fff117819 */ /* 0x001fc40000011410 */
[----:B------:R-:W-:-:S03]  /*124ef0*/  F2FP.SATFINITE.E5M2.F32.PACK_AB_MERGE_C R18, R37, R46, RZ ;  /* 0x0000002e2512723e */ /* 0x000fc600048060ff */
[----:B------:R-:W-:Y:S02]  /*124f00*/  IMAD.X R21, R17, 0x1, R31, P1 ;  /* 0x0000000111157824 */ /* 0x000fe400008e061f */
[----:B------:R0:W-:Y:S01]  /*124f10*/  STL [R1+0x4a0], R18 ;  /* 0x0004a01201007387 */ /* 0x0001e20000100800 */
[----:B--2---:R-:W-:-:S05]  /*124f20*/  F2FP.SATFINITE.E5M2.F32.PACK_AB_MERGE_C R50, R25, R39, RZ ;  /* 0x000000271932723e */ /* 0x004fca00048060ff */
[----:B------:R-:W-:Y:S04]  /*124f30*/  STL [R1+0x6934], R50 ;  /* 0x0069343201007387 */ /* 0x000fe80000100800 */
[----:B------:R2:W-:Y:S04]  /*124f40*/  STL.64 [R1+0x1e68], R20 ;  /* 0x001e681401007387 */ /* 0x0005e80000100a00 */
[----:B0-----:R-:W4:Y:S04]  /*124f50*/  LDL.LU R18, [R1+0xf80] ;  /* 0x000f800001127983 */ /* 0x001f280000300800 */
[----:B------:R-:W4:Y:S04]  /*124f60*/  LDL.LU R34, [R1+0xf84] ;  /* 0x000f840001227983 */ /* 0x000f280000300800 */
[----:B------:R-:W4:Y:S04]  /*124f70*/  LDL.LU R40, [R1+0xf88] ;  /* 0x000f880001287983 */ /* 0x000f280000300800 */
[----:B------:R-:W4:Y:S01]  /*124f80*/  LDL.LU R37, [R1+0xf8c] ;  /* 0x000f8c0001257983 */ /* 0x000f220000300800 */
[----:B--2---:R-:W-:-:S02]  /*124f90*/  IADD3 R20, P1, PT, R16, R8, RZ ;  /* 0x0000000810147210 */ /* 0x004fc40007f3e0ff */
[----:B------:R-:W-:Y:S01]  /*124fa0*/  F2FP.SATFINITE.E5M2.F32.PACK_AB_MERGE_C R48, R58, R48, RZ ;  /* 0x000000303a30723e */ /* 0x000fe200048060ff */
[----:B------:R-:W2:Y:S02]  /*124fb0*/  LDL.LU R25, [R1+0xf70] ;  /* 0x000f700001197983 */ /* 0x000ea40000300800 */
[----:B------:R-:W-:Y:S02]  /*124fc0*/  IMAD.X R21, R17, 0x1, R7, P1 ;  /* 0x0000000111157824 */ /* 0x000fe400008e0607 */
[----:B------:R-:W2:Y:S04]  /*124fd0*/  LDL.LU R58, [R1+0xf74] ;  /* 0x000f7400013a7983 */ /* 0x000ea80000300800 */
[----:B------:R-:W-:Y:S04]  /*124fe0*/  STL [R1+0x6938], R48 ;  /* 0x0069383001007387 */ /* 0x000fe80000100800 */
[----:B------:R0:W-:Y:S04]  /*124ff0*/  STL.64 [R1+0x1e60], R20 ;  /* 0x001e601401007387 */ /* 0x0001e80000100a00 */
[----:B0-----:R-:W2:Y:S04]  /*125000*/  LDL.LU R21, [R1+0xf78] ;  /* 0x000f780001157983 */ /* 0x001ea80000300800 */
[----:B------:R-:W2:Y:S01]  /*125010*/  LDL.LU R46, [R1+0xf7c] ;  /* 0x000f7c00012e7983 */ /* 0x000ea20000300800 */
[----:B------:R-:W-:-:S05]  /*125020*/  F2FP.SATFINITE.E5M2.F32.PACK_AB_MERGE_C R32, R33, R30, RZ ;  /* 0x0000001e2120723e */ /* 0x000fca00048060ff */
[----:B------:R0:W-:Y:S04]  /*125030*/  STL [R1+0x695c], R32 ;  /* 0x00695c2001007387 */ /* 0x0001e80000100800 */
[----:B------:R-:W2:Y:S04]  /*125040*/  LDL.LU R39, [R1+0xf60] ;  /* 0x000f600001277983 */ /* 0x000ea80000300800 */
[----:B------:R-:W2:Y:S01]  /*125050*/  LDL.LU R30, [R1+0xf64] ;  /* 0x000f6400011e7983 */ /* 0x000ea20000300800 */
[----:B------:R-:W-:-:S03]  /*125060*/  F2FP.SATFINITE.E5M2.F32.PACK_AB_MERGE_C R33, R57, R51, RZ ;  /* 0x000000333921723e */ /* 0x000fc600048060ff */
[----:B------:R-:W2:Y:S04]  /*125070*/  LDL.LU R51, [R1+0xf68] ;  /* 0x000f680001337983 */ /* 0x000ea80000300800 */
[----:B------:R-:W2:Y:S01]  /*125080*/  LDL.LU R57, [R1+0xf6c] ;  /* 0x000f6c0001397983 */ /* 0x000ea20000300800 */
[----:B------:R-:W-:-:S05]  /*125090*/  IADD3 R42, P1, PT, R16, R5, RZ ;  /* 0x00000005102a7210 */ /* 0x000fca0007f3e0ff */
[----:B------:R-:W-:Y:S01]  /*1250a0*/  IMAD.X R43, R17, 0x1, R41, P1 ;  /* 0x00000001112b7824 */ /* 0x000fe200008e0629 */
[----:B------:R1:W-:Y:S01]  /*1250b0*/  STL [R1+0x6960], R33 ;  /* 0x0069602101007387 */ /* 0x0003e20000100800 */
[----:B0-----:R-:W-:-:S05]  /*1250c0*/  IADD3 R32, P1, PT, R16, R4, RZ ;  /* 0x0000000410207210 */ /* 0x001fca0007f3e0ff */
[----:B-1----:R-:W-:Y:S01]  /*1250d0*/  IMAD.X R33, R17, 0x1, R3, P1 ;  /* 0x0000000111217824 */ /* 0x002fe200008e0603 */
[----:B---3--:R-:W-:-:S05]  /*1250e0*/  F2FP.SATFINITE.E5M2.F32.PACK_AB_MERGE_C R26, R44, R27, RZ ;  /* 0x0000001b2c1a723e */ /* 0x008fca00048060ff */
[----:B------:R-:W-:Y:S04]  /*1250f0*/  STL [R1+0x6988], R26 ;  /* 0x0069881a01007387 */ /* 0x000fe80000100800 */
[----:B------:R-:W-:Y:S01]  /*125100*/  STL.64 [R1+0x1e48], R42 ;  /* 0x001e482a01007387 */ /* 0x000fe20000100a00 */
[----:B----4-:R-:W-:-:S03]  /*125110*/  F2FP.SATFINITE.E5M2.F32.PACK_AB_MERGE_C R27, R56, R53, RZ ;  /* 0x00000035381b723e */ /* 0x010fc600048060ff */
[----:B------:R-:W3:Y:S04]  /*125120*/  LDL.LU R41, [R1+0xf50] ;  /* 0x000f500001297983 */ /* 0x000ee80000300800 */
[----:B------:R-:W3:Y:S04]  /*125130*/  LDL.LU R44, [R1+0xf54] ;  /* 0x000f5400012c7983 */ /* 0x000ee80000300800 */
[----:B------:R-:W4:Y:S04]  /*125140*/  LDL.LU R53, [R1+0xf58] ;  /* 0x000f580001357983 */ /* 0x000f280000300800 */
[----:B------:R-:W4:Y:S04]  /*125150*/  LDL.LU R56, [R1+0xf5c] ;  /* 0x000f5c0001387983 */ /* 0x000f280000300800 */
[----:B------:R-:W-:Y:S04]  /*125160*/  STL [R1+0x698c], R27 ;  /* 0x00698c1b01007387 */ /* 0x000fe80000100800 */
[----:B------:R-:W-:Y:S04]  /*125170*/  STL.64 [R1+0x6b70], R4 ;  /* 0x006b700401007387 */ /* 0x000fe80000100a00 */
[----:B------:R-:W4:Y:S04]  /*125180*/  LDL R50, [R1+0x24] ;  /* 0x0000240001327983 */ /* 0x000f280000100800 */
[----:B------:R0:W-:Y:S04]  /*125190*/  STL.64 [R1+0x1e40], R32 ;  /* 0x001e402001007387 */ /* 0x0001e80000100a00 */
[----:B0-----:R-:W4:Y:S01]  /*1251a0*/  LDL R33, [R1+0x20] ;  /* 0x0000200001217983 */ /* 0x001f220000100800 */
[----:B------:R-:W-:-:S05]  /*1251b0*/  F2FP.SATFINITE.E5M2.F32.PACK_AB_MERGE_C R4, R34, R18, RZ ;  /* 0x000000122204723e */ /* 0x000fca00048060ff */
[----:B------:R0:W-:Y:S01]  /*1251c0*/  STL [R1+0x38c], R4 ;  /* 0x00038c0401007387 */ /* 0x0001e20000100800 */
[----:B------:R-:W-:Y:S02]  /*1251d0*/  F2FP.SATFINITE.E5M2.F32.PACK_AB_MERGE_C R18, R37, R40, RZ ;  /* 0x000000282512723e */ /* 0x000fe400048060ff */
[----:B0-----:R-:W-:-:S03]  /*1251e0*/  IADD3 R4, P1, PT, R16, R13, RZ ;  /* 0x0000000d10047210 */ /* 0x001fc60007f3e0ff */
[----:B------:R-:W-:Y:S02]  /*1251f0*/  STL [R1+0x3b8], R18 ;  /* 0x0003b81201007387 */ /* 0x000fe40000100800 */
[----:B------:R-:W-:-:S05]  /*125200*/  IMAD.X R5, R17, 0x1, R14, P1 ;  /* 0x0000000111057824 */ /* 0x000fca00008e060e */
[----:B------:R2:W-:Y:S04]  /*125210*/  STL.64 [R1+0x1e28], R4 ;  /* 0x001e280401007387 */ /* 0x0005e80000100a00 */
[----:B------:R-:W4:Y:S04]  /*125220*/  LDL.LU R40, [R1+0xf40] ;  /* 0x000f400001287983 */ /* 0x000f280000300800 */
[----:B------:R-:W4:Y:S01]  /*125230*/  LDL.LU R37, [R1+0xf44] ;  /* 0x000f440001257983 */ /* 0x000f220000300800 */
[----:B--2---:R-:W-:-:S05]  /*125240*/  F2FP.SATFINITE.E5M2.F32.PACK_AB_MERGE_C R4, R58, R25, RZ ;  /* 0x000000193a04723e */ /* 0x004fca00048060ff */
[----:B------:R0:W-:Y:S01]  /*125250*/  STL [R1+0x354], R4 ;  /* 0x0003540401007387 */ /* 0x0001e20000100800 */
[----:B------:R-:W-:-:S03]  /*125260*/  F2FP.SATFINITE.E5M2.F32.PACK_AB_MERGE_C R46, R46, R21, RZ ;  /* 0x000000152e2e723e */ /* 0x000fc600048060ff */
[----:B------:R-:W2:Y:S04]  /*125270*/  LDL.LU R25, [R1+0xf48] ;  /* 0x000f480001197983 */ /* 0x000ea80000300800 */
[----:B------:R-:W2:Y:S01]  /*125280*/  LDL.LU R58, [R1+0xf4c] ;  /* 0x000f4c00013a7983 */ /* 0x000ea20000300800 */
[----:B0-----:R-:W-:-:S03]  /*125290*/  IADD3 R4, P1, PT, R16, R2, RZ ;  /* 0x0000000210047210 */ /* 0x001fc60007f3e0ff */
[----:B------:R-:W-:Y:S02]  /*1252a0*/  STL [R1+0x69d0], R46 ;  /* 0x0069d02e01007387 */ /* 0x000fe40000100800 */
[----:B------:R-:W-:Y:S01]  /*1252b0*/  IMAD.X R5, R17, 0x1, R0, P1 ;  /* 0x0000000111057824 */ /* 0x000fe200008e0600 */
[----:B------:R-:W-:-:S05]  /*1252c0*/  F2FP.SATFINITE.E5M2.F32.PACK_AB_MERGE_C R36, R30, R39, RZ ;  /* 0x000000271e24723e */ /* 0x000fca00048060ff */
[----:B------:R-:W-:Y:S04]  /*1252d0*/  STL [R1+0x6a28], R36 ;  /* 0x006a282401007387 */ /* 0x000fe80000100800 */
[----:B------:R0:W-:Y:S04]  /*1252e0*/  STL.64 [R1+0x1e20], R4 ;  /* 0x001e200401007387 */ /* 0x0001e80000100a00 */
[----:B------:R-:W2:Y:S04]  /*1252f0*/  LDL.LU R21, [R1+0xf20] ;  /* 0x000f200001157983 */ /* 0x000ea80000300800 */
[----:B------:R-:W2:Y:S01]  /*125300*/  LDL.LU R30, [R1+0xf24] ;  /* 0x000f2400011e7983 */ /* 0x000ea20000300800 */
[----:B0-----:R-:W-:-:S05]  /*125310*/  F2FP.SATFINITE.E5M2.F32.PACK_AB_MERGE_C R4, R57, R51, RZ ;  /* 0x000000333904723e */ /* 0x001fca00048060ff */
[----:B------:R0:W-:Y:S04]  /*125320*/  STL [R1+0x53f4], R4 ;  /* 0x0053f40401007387 */ /* 0x0001e80000100800 */
[----:B------:R-:W2:Y:S04]  /*125330*/  LDL.LU R51, [R1+0xf28] ;  /* 0x000f280001337983 */ /* 0x000ea80000300800 */
[----:B------:R-:W2:Y:S01]  /*125340*/  LDL.LU R57, [R1+0xf2c] ;  /* 0x000f2c0001397983 */ /* 0x000ea20000300800 */
[----:B0-----:R-:W-:-:S03]  /*125350*/  IADD3 R4, P1, PT, R16, R38, RZ ;  /* 0x0000002610047210 */ /* 0x001fc60007f3e0ff */
[----:B------:R-:W2:Y:S02]  /*125360*/  LDL R46, [R1+0xc] ;  /* 0x00000c00012e7983 */ /* 0x000ea40000100800 */
[----:B------:R-:W-:Y:S01]  /*125370*/  IMAD.X R5, R17, 0x1, R22, P1 ;  /* 0x0000000111057824 */ /* 0x000fe200008e0616 */
[----:B---3--:R-:W-:-:S05]  /*125380*/  F2FP.SATFINITE.E5M2.F32.PACK_AB_MERGE_C R61, R44, R41, RZ ;  /* 0x000000292c3d723e */ /* 0x008fca00048060ff */
[----:B------:R-:W-:Y:S01]  /*125390*/  STL [R1+0x6a50], R61 ;  /* 0x006a503d01007387 */ /* 0x000fe20000100800 */
[----:B----4-:R-:W-:-:S03]  /*1253a0*/  F2FP.SATFINITE.E5M2.F32.PACK_AB_MERGE_C R39, R56, R53, RZ ;  /* 0x000000353827723e */ /* 0x010fc600048060ff */
[----:B------:R0:W-:Y:S04]  /*1253b0*/  STL.64 [R1+0x1e08], R4 ;  /* 0x001e080401007387 */ /* 0x0001e80000100a00 */
[----:B------:R-:W-:Y:S04]  /*1253c0*/  STL [R1+0x69c0], R39 ;  /* 0x0069c02701007387 */ /* 0x000fe80000100800 */
[----:B------:R-:W3:Y:S01]  /*1253d0*/  LDL.LU R41, [R1+0xda0] ;  /* 0x000da00001297983 */ /* 0x000ee20000300800 */
[----:B0-----:R-:W-:-:S03]  /*1253e0*/  IADD3 R4, P1, PT, R16, R52, RZ ;  /* 0x0000003410047210 */ /* 0x001fc60007f3e0ff */
[----:B------:R-:W3:Y:S02]  /*1253f0*/  LDL.LU R44, [R1+0xda4] ;  /* 0x000da400012c7983 */ /* 0x000ee40000300800 */
[----:B------:R-:W-:Y:S02]  /*125400*/  IMAD.X R5, R17, 0x1, R29, P1 ;  /* 0x0000000111057824 */ /* 0x000fe400008e061d */
[----:B------:R-:W4:Y:S04]  /*125410*/  LDL.LU R48, [R1+0xda8] ;  /* 0x000da80001307983 */ /* 0x000f280000300800 */
[----:B------:R0:W-:Y:S04]  /*125420*/  STL.64 [R1+0x1e00], R4 ;  /* 0x001e000401007387 */ /* 0x0001e80000100a00 */
[----:B------:R-:W4:Y:S04]  /*125430*/  LDL.LU R43, [R1+0xdac] ;  /* 0x000dac00012b7983 */ /* 0x000f280000300800 */
[----:B------:R-:W4:Y:S04]  /*125440*/  LDL.LU R45, [R1+0xf10] ;  /* 0x000f1000012d7983 */ /* 0x000f280000300800 */
[----:B------:R-:W4:Y:S04]  /*125450*/  LDL.LU R54, [R1+0xf14] ;  /* 0x000f140001367983 */ /* 0x000f280000300800 */
[----:B------:R-:W4:Y:S04]  /*125460*/  LDL.LU R53, [R1+0xf18] ;  /* 0x000f180001357983 */ /* 0x000f280000300800 */
[----:B------:R-:W4:Y:S01]  /*125470*/  LDL.LU R56, [R1+0xf1c] ;  /* 0x000f1c0001387983 */ /* 0x000f220000300800 */
[----:B0-----:R-:W-:-:S02]  /*125480*/  IADD3 R4, P1, PT, R16, R60, RZ ;  /* 0x0000003c10047210 */ /* 0x001fc40007f3e0ff */
[----:B------:R-:W-:-:S05]  /*125490*/  F2FP.SATFINITE.E5M2.F32.PACK_AB_MERGE_C R55, R37, R40, RZ ;  /* 0x000000282537723e */ /* 0x000fca00048060ff */
[----:B------:R-:W-:Y:S04]  /*1254a0*/  STL [R1+0x6a8c], R55 ;  /* 0x006a8c3701007387 */ /* 0x000fe80000100800 */
[----:B------:R-:W4:Y:S04]  /*1254b0*/  LDL.LU R59, [R1+0xef0] ;  /* 0x000ef000013b7983 */ /* 0x000f280000300800 */
[----:B------:R-:W4:Y:S04]  /*1254c0*/  LDL.LU R23, [R1+0xef4] ;  /* 0x000ef40001177983 */ /* 0x000f280000300800 */
[----:B------:R-:W4:Y:S04]  /*1254d0*/  LDL.LU R20, [R1+0xef8] ;  /* 0x000ef80001147983 */ /* 0x000f280000300800 */
[----:B------:R-:W4:Y:S01]  /*1254e0*/  LDL.LU R40, [R1+0xefc] ;  /* 0x000efc0001287983 */ /* 0x000f220000300800 */
[----:B--2---:R-:W-:-:S03]  /*1254f0*/  F2FP.SATFINITE.E5M2.F32.PACK_AB_MERGE_C R58, R58, R25, RZ ;  /* 0x000000193a3a723e */ /* 0x004fc600048060ff */
[----:B------:R-:W2:Y:S04]  /*125500*/  LDL.LU R37, [R1+0xee0] ;  /* 0x000ee00001257983 */ /* 0x000ea80000300800 */
[----:B------:R-:W2:Y:S01]  /*125510*/  LDL.LU R25, [R1+0xee4] ;  /* 0x000ee40001197983 */ /* 0x000ea20000300800 */
[----:B------:R-:W-:-:S03]  /*125520*/  IMAD.X R5, R17, 0x1, R15, P1 ;  /* 0x0000000111057824 */ /* 0x000fc600008e060f */
[----:B------:R-:W-:Y:S04]  /*125530*/  STL [R1+0x69d4], R58 ;  /* 0x0069d43a01007387 */ /* 0x000fe80000100800 */
[----:B------:R0:W-:Y:S02]  /*125540*/  STL.64 [R1+0x1de8], R4 ;  /* 0x001de80401007387 */ /* 0x0001e40000100a00 */
[----:B0-----:R-:W-:Y:S02]  /*125550*/  F2FP.SATFINITE.E5M2.F32.PACK_AB_MERGE_C R4, R30, R21, RZ ;  /* 0x000000151e04723e */ /* 0x001fe400048060ff */
[----:B------:R-:W2:Y:S04]  /*125560*/  LDL.LU R30, [R1+0xee8] ;  /* 0x000ee800011e7983 */ /* 0x000ea80000300800 */
[----:B------:R0:W-:Y:S01]  /*125570*/  STL [R1+0x194], R4 ;  /* 0x0001940401007387 */ /* 0x0001e20000100800 */
[----:B------:R-:W-:-:S03]  /*125580*/  F2FP.SATFINITE.E5M2.F32.PACK_AB_MERGE_C R51, R57, R51, RZ ;  /* 0x000000333933723e */ /* 0x000fc600048060ff */
[----:B------:R-:W2:Y:S01]  /*125590*/  LDL.LU R57, [R1+0xeec] ;  /* 0x000eec0001397983 */ /* 0x000ea20000300800 */
[----:B0-----:R-:W-:-:S03]  /*1255a0*/  IADD3 R4, P1, PT, R16, R50, RZ ;  /* 0x0000003210047210 */ /* 0x001fc60007f3e0ff */
[----:B------:R0:W-:Y:S02]  /*1255b0*/  STL [R1+0x68c8], R51 ;  /* 0x0068c83301007387 */ /* 0x0001e40000100800 */
[----:B------:R-:W-:Y:S02]  /*1255c0*/  IMAD.X R5, R17, 0x1, R33, P1 ;  /* 0x0000000111057824 */ /* 0x000fe400008e0621 */
[----:B0-----:R-:W2:Y:S04]  /*1255d0*/  LDL.LU R51, [R1+0x4] ;  /* 0x0000040001337983 */ /* 0x001ea80000300800 */
[----:B------:R-:W2:Y:S04]  /*1255e0*/  LDL.LU R42, [R1+0xed0] ;  /* 0x000ed000012a7983 */ /* 0x000ea80000300800 */
[----:B------:R-:W2:Y:S04]  /*1255f0*/  LDL.LU R18, [R1+0xed4] ;  /* 0x000ed40001127983 */ /* 0x000ea80000300800 */
[----:B------:R-:W2:Y:S04]  /*125600*/  LDL.LU R34, [R1+0xed8] ;  /* 0x000ed80001227983 */ /* 0x000ea80000300800 */
[----:B------:R3:W-:Y:S04]  /*125610*/  STL.64 [R1+0x1de0], R4 ;  /* 0x001de00401007387 */ /* 0x0007e80000100a00 */
[----:B------:R-:W2:Y:S01]  /*125620*/  LDL.LU R21, [R1+0xedc] ;  /* 0x000edc0001157983 */ /* 0x000ea20000300800 */
[----:B---3--:R-:W-:-:S03]  /*125630*/  F2FP.SATFINITE.E5M2.F32.PACK_AB_MERGE_C R4, R44, R41, RZ ;  /* 0x000000292c04723e */ /* 0x008fc600048060ff */
[----:B------:R-:W3:Y:S04]  /*125640*/  LDL.LU R41, [R1+0xec0] ;  /* 0x000ec00001297983 */ /* 0x000ee80000300800 */
[----:B------:R-:W3:Y:S04]  /*125650*/  LDL.LU R44, [R1+0xec4] ;  /* 0x000ec400012c7983 */ /* 0x000ee80000300800 */
[----:B------:R0:W-:Y:S01]  /*125660*/  STL [R1+0x188], R4 ;  /* 0x0001880401007387 */ /* 0x0001e20000100800 */
[----:B----4-:R-:W-:Y:S02]  /*125670*/  F2FP.SATFINITE.E5M2.F32.PACK_AB_MERGE_C R26, R43, R48, RZ ;  /* 0x000000302b1a723e */ /* 0x010fe400048060ff */
[----:B0-----:R-:W-:-:S03]  /*125680*/  IADD3 R4, P1, PT, R16, R24, RZ ;  /* 0x0000001810047210 */ /* 0x001fc60007f3e0ff */
[----:B------:R-:W-:Y:S02]  /*125690*/  STL [R1+0x85c], R26 ;  /* 0x00085c1a01007387 */ /* 0x000fe40000100800 */
[----:B------:R-:W-:-:S05]  /*1256a0*/  IMAD.X R5, R17, 0x1, R47, P1 ;  /* 0x0000000111057824 */ /* 0x000fca00008e062f */
[----:B------:R0:W-:Y:S02]  /*1256b0*/  STL.64 [R1+0x1dc8], R4 ;  /* 0x001dc80401007387 */ /* 0x0001e40000100a00 */
[----:B0-----:R-:W-:Y:S02]  /*1256c0*/  F2FP.SATFINITE.E5M2.F32.PACK_AB_MERGE_C R5, R54, R45, RZ ;  /* 0x0000002d3605723e */ /* 0x001fe400048060ff */
[----:B------:R-:W-:Y:S02]  /*1256d0*/  F2FP.SATFINITE.E5M2.F32.PACK_AB_MERGE_C R4, R56, R53, RZ ;  /* 0x000000353804723e */ /* 0x000fe400048060ff */
[----:B------:R-:W4:Y:S04]  /*1256e0*/  LDL.LU R53, [R1+0xec8] ;  /* 0x000ec80001357983 */ /* 0x000f280000300800 */
[----:B------:R-:W-:Y:S04]  /*1256f0*/  STL [R1+0x54c0], R5 ;  /* 0x0054c00501007387 */ /* 0x000fe80000100800 */
[----:B------:R-:W4:Y:S04]  /*125700*/  LDL.LU R56, [R1+0xecc] ;  /* 0x000ecc0001387983 */ /* 0x000f280000300800 */
[----:B------:R0:W-:Y:S02]  /*125710*/  STL [R1+0x54bc], R4 ;  /* 0x0054bc0401007387 */ /* 0x0001e40000100800 */
[----:B0-----:R-:W-:-:S05]  /*125720*/  IADD3 R4, P1, PT, R16, R28, RZ ;  /* 0x0000001c10047210 */ /* 0x001fca0007f3e0ff */
[----:B------:R-:W-:-:S05]  /*125730*/  IMAD.X R5, R17, 0x1, R19, P1 ;  /* 0x0000000111057824 */ /* 0x000fca00008e0613 */
[----:B------:R0:W-:Y:S04]  /*125740*/  STL.64 [R1+0x1dc0], R4 ;  /* 0x001dc00401007387 */ /* 0x0001e80000100a00 */
[----:B------:R-:W4:Y:S01]  /*125750*/  LDL R26, [R1+0x40] ;  /* 0x00004000011a7983 */ /* 0x000f220000100800 */
[----:B0-----:R-:W-:-:S05]  /*125760*/  F2FP.SATFINITE.E5M2.F32.PACK_AB_MERGE_C R4, R23, R59, RZ ;  /* 0x0000003b1704723e */ /* 0x001fca00048060ff */
        /* <DEDUP_REMOVED lines=9> */
[----:B------:R0:W-:Y:S04]  /*125800*/  STL [R1+0x5540], R4 ;  /* 0x0055400401007387 */ /* 0x0001e80000100800 */
[----:B------:R-:W2:Y:S04]  /*125810*/  LDL.LU R20, [R1+0xeb8] ;  /* 0x000eb80001147983 */ /* 0x000ea80000300800 */
[----:B------:R-:W2:Y:S04]  /*125820*/  LDL.LU R40, [R1+0xebc] ;  /* 0x000ebc0001287983 */ /* 0x000ea80000300800 */
        /* <DEDUP_REMOVED lines=8> */
[----:B------:R0:W-:Y:S01]  /*1258b0*/  STL.64 [R1+0x1da0], R4 ;  /* 0x001da00401007387 */ /* 0x0001e20000100a00 */
[----:B------:R-:W-:Y:S02]  /*1258c0*/  F2FP.SATFINITE.E5M2.F32.PACK_AB_MERGE_C R19, R18, R42, RZ ;  /* 0x0000002a1213723e */ /* 0x000fe400048060ff */
[----:B0-----:R-:W-:Y:S02]  /*1258d0*/  IADD3 R4, P1, PT, R16, R9, RZ ;  /* 0x0000000910047210 */ /* 0x001fe40007f3e0ff */
[----:B------:R-:W-:-:S03]  /*1258e0*/  F2FP.SATFINITE.E5M2.F32.PACK_AB_MERGE_C R18, R21, R34, RZ ;  /* 0x000000221512723e */ /* 0x000fc600048060ff */
[----:B------:R-:W-:Y:S01]  /*1258f0*/  IMAD.X R5, R17, 0x1, R11, P1 ;  /* 0x0000000111057824 */ /* 0x000fe200008e060b */
[----:B------:R-:W-:Y:S04]  /*125900*/  STL [R1+0x5594], R19 ;  /* 0x0055941301007387 */ /* 0x000fe80000100800 */
[----:B------:R-:W-:Y:S04]  /*125910*/  STL [R1+0x5590], R18 ;  /* 0x0055901201007387 */ /* 0x000fe80000100800 */
[----:B------:R0:W-:Y:S02]  /*125920*/  STL.64 [R1+0x1d88], R4 ;  /* 0x001d880401007387 */ /* 0x0001e40000100a00 */
[----:B0-----:R-:W-:-:S05]  /*125930*/  IADD3 R4, P1, PT, R16, R10, RZ ;  /* 0x0000000a10047210 */ /* 0x001fca0007f3e0ff */
[----:B------:R-:W-:Y:S02]  /*125940*/  IMAD.X R5, R17, 0x1, R12, P1 ;  /* 0x0000000111057824 */ /* 0x000fe400008e060c */
[----:B------:R-:W-:Y:S01]  /*125950*/  VIADD R16, R16, UR5 ;  /* 0x0000000510107c36 */ /* 0x000fe20008000000 */
[----:B------:R-:W0:Y:S04]  /*125960*/  LDCU UR5, c[0x0][0x3b8] ;  /* 0x00007700ff0577ac */ /* 0x000e280008000800 */
[----:B------:R-:W-:Y:S02]  /*125970*/  SHF.R.S32.HI R17, RZ, 0x1f, R16 ;  /* 0x0000001fff117819 */ /* 0x000fe40000011410 */
[----:B---3--:R-:W-:-:S05]  /*125980*/  F2FP.SATFINITE.E5M2.F32.PACK_AB_MERGE_C R18, R44, R41, RZ ;  /* 0x000000292c12723e */ /* 0x008fca00048060ff */
        /* <DEDUP_REMOVED lines=15> */
[----:B------:R-:W4:Y:S01]  /*125a80*/  LDL.LU R56, [R1+0xe7c] ;  /* 0x000e7c0001387983 */ /* 0x000f220000300800 */
[----:B-1----:R-:W-:-:S05]  /*125a90*/  F2FP.SATFINITE.E5M2.F32.PACK_AB_MERGE_C R4, R23, R59, RZ ;  /* 0x0000003b1704723e */ /* 0x002fca00048060ff */
[----:B------:R1:W-:Y:S02]  /*125aa0*/  STL [R1+0x5614], R4 ;  /* 0x0056140401007387 */ /* 0x0003e40000100800 */
[----:B-1----:R-:W-:Y:S02]  /*125ab0*/  IADD3 R4, P1, PT, R16, R6, RZ ;  /* 0x0000000610047210 */ /* 0x002fe40007f3e0ff */
[----:B--2---:R-:W-:-:S03]  /*125ac0*/  F2FP.SATFINITE.E5M2.F32.PACK_AB_MERGE_C R19, R40, R20, RZ ;  /* 0x000000142813723e */ /* 0x004fc600048060ff */
[----:B------:R-:W-:Y:S02]  /*125ad0*/  IMAD.X R5, R17, 0x1, R31, P1 ;  /* 0x0000000111057824 */ /* 0x000fe400008e061f */
[----:B------:R1:W-:Y:S04]  /*125ae0*/  STL [R1+0x5610], R19 ;  /* 0x0056101301007387 */ /* 0x0003e80000100800 */
[----:B------:R2:W-:Y:S04]  /*125af0*/  STL.64 [R1+0x1d68], R4 ;  /* 0x001d680401007387 */ /* 0x0005e80000100a00 */
[----:B-1----:R-:W4:Y:S01]  /*125b00*/  LDL.LU R19, [R1+0xe60] ;  /* 0x000e600001137983 */ /* 0x002f220000300800 */
[----:B--2---:R-:W-:-:S05]  /*125b10*/  F2FP.SATFINITE.E5M2.F32.PACK_AB_MERGE_C R4, R25, R37, RZ ;  /* 0x000000251904723e */ /* 0x004fca00048060ff */
[----:B------:R1:W-:Y:S04]  /*125b20*/  STL [R1+0x5428], R4 ;  /* 0x0054280401007387 */ /* 0x0003e80000100800 */
[----:B------:R-:W2:Y:S04]  /*125b30*/  LDL.LU R59, [R1+0xe64] ;  /* 0x000e6400013b7983 */ /* 0x000ea80000300800 */
[----:B------:R-:W2:Y:S01]  /*125b40*/  LDL.LU R23, [R1+0xe68] ;  /* 0x000e680001177983 */ /* 0x000ea20000300800 */
[----:B-1----:R-:W-:-:S03]  /*125b50*/  IADD3 R4, P1, PT, R16, R8, RZ ;  /* 0x0000000810047210 */ /* 0x002fc60007f3e0ff */
[----:B------:R-:W2:Y:S02]  /*125b60*/  LDL.LU R20, [R1+0xe6c] ;  /* 0x000e6c0001147983 */ /* 0x000ea40000300800 */
[----:B------:R-:W-:Y:S02]  /*125b70*/  IMAD.X R5, R17, 0x1, R7, P1 ;  /* 0x0000000111057824 */ /* 0x000fe400008e0607 */
[----:B------:R-:W2:Y:S01]  /*125b80*/  LDL.LU R40, [R1+0xe50] ;  /* 0x000e500001287983 */ /* 0x000ea20000300800 */
[----:B------:R-:W-:-:S03]  /*125b90*/  F2FP.SATFINITE.E5M2.F32.PACK_AB_MERGE_C R57, R57, R30, RZ ;  /* 0x0000001e3939723e */ /* 0x000fc600048060ff */
[----:B------:R-:W2:Y:S04]  /*125ba0*/  LDL.LU R37, [R1+0xe54] ;  /* 0x000e540001257983 */ /* 0x000ea80000300800 */
[----:B------:R-:W2:Y:S04]  /*125bb0*/  LDL.LU R25, [R1+0xe58] ;  /* 0x000e580001197983 */ /* 0x000ea80000300800 */
[----:B------:R-:W2:Y:S04]  /*125bc0*/  LDL.LU R30, [R1+0xe5c] ;  /* 0x000e5c00011e7983 */ /* 0x000ea80000300800 */
[----:B------:R-:W-:Y:S04]  /*125bd0*/  STL [R1+0x67bc], R57 ;  /* 0x0067bc3901007387 */ /* 0x000fe80000100800 */
[----:B------:R1:W-:Y:S04]  /*125be0*/  STL.64 [R1+0x1d60], R4 ;  /* 0x001d600401007387 */ /* 0x0003e80000100a00 */
[----:B-1----:R-:W2:Y:S01]  /*125bf0*/  LDL.LU.64 R4, [R1+0x6b70] ;  /* 0x006b700001047983 */ /* 0x002ea20000300a00 */
[----:B---3--:R-:W-:-:S02]  /*125c00*/  F2FP.SATFINITE.E5M2.F32.PACK_AB_MERGE_C R32, R45, R43, RZ ;  /* 0x0000002b2d20723e */ /* 0x008fc400048060ff */
[----:B------:R-:W-:-:S03]  /*125c10*/  F2FP.SATFINITE.E5M2.F32.PACK_AB_MERGE_C R27, R44, R41, RZ ;  /* 0x000000292c1b723e */ /* 0x000fc600048060ff */
[----:B------:R-:W-:Y:S04]  /*125c20*/  STL [R1+0x53e4], R32 ;  /* 0x0053e42001007387 */ /* 0x000fe80000100800 */
[----:B------:R-:W-:Y:S04]  /*125c30*/  STL [R1+0x53e8], R27 ;  /* 0x0053e81b01007387 */ /* 0x000fe80000100800 */
[----:B------:R-:W3:Y:S01]  /*125c40*/  LDL.LU R41, [R1+0xe40] ;  /* 0x000e400001297983 */ /* 0x000ee20000300800 */
[----:B--2---:R-:W-:-:S05]  /*125c50*/  IADD3 R44, P1, PT, R16, R5, RZ ;  /* 0x00000005102c7210 */ /* 0x004fca0007f3e0ff */
[----:B------:R-:W-:-:S05]  /*125c60*/  IMAD.X R45, R17, 0x1, R26, P1 ;  /* 0x00000001112d7824 */ /* 0x000fca00008e061a */
[----:B------:R1:W-:Y:S04]  /*125c70*/  STL.64 [R1+0x1d48], R44 ;  /* 0x001d482c01007387 */ /* 0x0003e80000100a00 */
[----:B-1----:R-:W3:Y:S01]  /*125c80*/  LDL.LU R44, [R1+0xe44] ;  /* 0x000e4400012c7983 */ /* 0x002ee20000300800 */
[----:B------:R-:W-:Y:S02]  /*125c90*/  F2FP.SATFINITE.E5M2.F32.PACK_AB_MERGE_C R27, R35, R54, RZ ;  /* 0x00000036231b723e */ /* 0x000fe400048060ff */
[----:B----4-:R-:W-:Y:S02]  /*125ca0*/  F2FP.SATFINITE.E5M2.F32.PACK_AB_MERGE_C R18, R18, R42, RZ ;  /* 0x0000002a1212723e */ /* 0x010fe400048060ff */
[----:B------:R-:W-:Y:S01]  /*125cb0*/  IADD3 R42, P1, PT, R16, R4, RZ ;  /* 0x00000004102a7210 */ /* 0x000fe20007f3e0ff */
[----:B------:R-:W-:Y:S04]  /*125cc0*/  STL [R1+0x5380], R27 ;  /* 0x0053801b01007387 */ /* 0x000fe80000100800 */
[----:B------:R-:W-:Y:S01]  /*125cd0*/  IMAD.X R43, R17, 0x1, R3, P1 ;  /* 0x00000001112b7824 */ /* 0x000fe200008e0603 */
[----:B------:R1:W-:Y:S04]  /*125ce0*/  STL [R1+0x538c], R18 ;  /* 0x00538c1201007387 */ /* 0x0003e80000100800 */
[----:B------:R-:W2:Y:S01]  /*125cf0*/  LDL.LU R35, [R1+0xe48] ;  /* 0x000e480001237983 */ /* 0x000ea20000300800 */
[----:B-1----:R-:W-:-:S03]  /*125d00*/  F2FP.SATFINITE.E5M2.F32.PACK_AB_MERGE_C R18, R21, R34, RZ ;  /* 0x000000221512723e */ /* 0x002fc600048060ff */
[----:B------:R1:W-:Y:S04]  /*125d10*/  STL.64 [R1+0x1d40], R42 ;  /* 0x001d402a01007387 */ /* 0x0003e80000100a00 */
[----:B------:R4:W-:Y:S04]  /*125d20*/  STL [R1+0x5364], R18 ;  /* 0x0053641201007387 */ /* 0x0009e80000100800 */
[----:B-1----:R-:W2:Y:S01]  /*125d30*/  LDL.LU R42, [R1+0xe4c] ;  /* 0x000e4c00012a7983 */ /* 0x002ea20000300800 */
[----:B------:R-:W-:-:S03]  /*125d40*/  F2FP.SATFINITE.E5M2.F32.PACK_AB_MERGE_C R21, R56, R53, RZ ;  /* 0x000000353815723e */ /* 0x000fc600048060ff */
[----:B----4-:R-:W4:Y:S04]  /*125d50*/  LDL.LU R18, [R1+0xe30] ;  /* 0x000e300001127983 */ /* 0x010f280000300800 */
[----:B------:R-:W4:Y:S04]  /*125d60*/  LDL.LU R34, [R1+0xe34] ;  /* 0x000e340001227983 */ /* 0x000f280000300800 */
[----:B------:R-:W4:Y:S04]  /*125d70*/  LDL.LU R53, [R1+0xe38] ;  /* 0x000e380001357983 */ /* 0x000f280000300800 */
[----:B------:R-:W4:Y:S01]  /*125d80*/  LDL.LU R56, [R1+0xe3c] ;  /* 0x000e3c0001387983 */ /* 0x000f220000300800 */
[----:B------:R-:W-:-:S02]  /*125d90*/  IADD3 R54, P1, PT, R16, R13, RZ ;  /* 0x0000000d10367210 */ /* 0x000fc40007f3e0ff */
[----:B------:R-:W-:Y:S01]  /*125da0*/  F2FP.SATFINITE.E5M2.F32.PACK_AB_MERGE_C R27, R59, R19, RZ ;  /* 0x000000133b1b723e */ /* 0x000fe200048060ff */
[----:B------:R-:W4:Y:S01]  /*125db0*/  LDL R57, [R1+0x10] ;  /* 0x0000100001397983 */ /* 0x000f220000100800 */
[----:B------:R-:W-:Y:S01]  /*125dc0*/  F2FP.SATFINITE.E5M2.F32.PACK_AB_MERGE_C R19, R20, R23, RZ ;  /* 0x000000171413723e */ /* 0x000fe200048060ff */
[C---:B------:R-:W-:Y:S01]  /*125dd0*/  IMAD.X R55, R17.reuse, 0x1, R14, P1 ;  /* 0x0000000111377824 */ /* 0x040fe200008e060e */
[----:B------:R-:W-:Y:S01]  /*125de0*/  IADD3 R20, P1, PT, R16, R2, RZ ;  /* 0x0000000210147210 */ /* 0x000fe20007f3e0ff */
[----:B------:R1:W-:Y:S04]  /*125df0*/  STL [R1+0x6854], R21 ;  /* 0x0068541501007387 */ /* 0x0003e80000100800 */
[----:B------:R-:W-:Y:S04]  /*125e00*/  STL.64 [R1+0x1d28], R54 ;  /* 0x001d283601007387 */ /* 0x000fe80000100a00 */
[----:B------:R-:W-:Y:S01]  /*125e10*/  STL [R1+0x531c], R27 ;  /* 0x00531c1b01007387 */ /* 0x000fe20000100800 */
[----:B-1----:R-:W-:-:S03]  /*125e20*/  IMAD.X R21, R17, 0x1, R0, P1 ;  /* 0x0000000111157824 */ /* 0x002fc600008e0600 */
[----:B------:R1:W-:Y:S04]  /*125e30*/  STL.64 [R1+0x6b68], R2 ;  /* 0x006b680201007387 */ /* 0x0003e80000100a00 */
[----:B------:R-:W-:Y:S04]  /*125e40*/  STL [R1+0x5318], R19 ;  /* 0x0053181301007387 */ /* 0x000fe80000100800 */
[----:B------:R0:W-:Y:S01]  /*125e50*/  STL.64 [R1+0x1d20], R20 ;  /* 0x001d201401007387 */ /* 0x0001e20000100a00 */
[----:B-1----:R-:W-:Y:S02]  /*125e60*/  F2FP.SATFINITE.E5M2.F32.PACK_AB_MERGE_C R3, R37, R40, RZ ;  /* 0x000000282503723e */ /* 0x002fe400048060ff */
[----:B------:R-:W-:Y:S01]  /*125e70*/  F2FP.SATFINITE.E5M2.F32.PACK_AB_MERGE_C R2, R30, R25, RZ ;  /* 0x000000191e02723e */ /* 0x000fe200048060ff */
[----:B0-----:R-:W4:Y:S04]  /*125e80*/  LDL R21, [R1] ;  /* 0x0000000001157983 */ /* 0x001f280000100800 */
[----:B------:R-:W-:Y:S04]  /*125e90*/  STL [R1+0x52d8], R3 ;  /* 0x0052d80301007387 */ /* 0x000fe80000100800 */
[----:B------:R-:W4:Y:S04]  /*125ea0*/  LDL.LU R61, [R1+0xe20] ;  /* 0x000e2000013d7983 */ /* 0x000f280000300800 */
[----:B------:R-:W4:Y:S04]  /*125eb0*/  LDL.LU R36, [R1+0xe24] ;  /* 0x000e240001247983 */ /* 0x000f280000300800 */
[----:B------:R0:W-:Y:S04]  /*125ec0*/  STL [R1+0x52d4], R2 ;  /* 0x0052d40201007387 */ /* 0x0001e80000100800 */
[----:B------:R-:W4:Y:S04]  /*125ed0*/  LDL.LU R25, [R1+0xe28] ;  /* 0x000e280001197983 */ /* 0x000f280000300800 */
[----:B------:R-:W4:Y:S01]  /*125ee0*/  LDL.LU R30, [R1+0xe2c] ;  /* 0x000e2c00011e7983 */ /* 0x000f220000300800 */
[----:B0-----:R-:W-:-:S05]  /*125ef0*/  IADD3 R2, P1, PT, R16, R38, RZ ;  /* 0x0000002610027210 */ /* 0x001fca0007f3e0ff */
[----:B------:R-:W-:-:S05]  /*125f00*/  IMAD.X R3, R17, 0x1, R22, P1 ;  /* 0x0000000111037824 */ /* 0x000fca00008e0616 */
[----:B------:R3:W-:Y:S04]  /*125f10*/  STL.64 [R1+0x1d18], R2 ;  /* 0x001d180201007387 */ /* 0x0007e80000100a00 */
[----:B------:R-:W4:Y:S04]  /*125f20*/  LDL.LU R27, [R1+0xd90] ;  /* 0x000d9000011b7983 */ /* 0x000f280000300800 */
[----:B------:R-:W4:Y:S01]  /*125f30*/  LDL.LU R32, [R1+0xd94] ;  /* 0x000d940001207983 */ /* 0x000f220000300800 */
        /* <DEDUP_REMOVED lines=8> */
[----:B0-----:R-:W-:-:S02]  /*125fc0*/  IADD3 R2, P1, PT, R16, R52, RZ ;  /* 0x0000003410027210 */ /* 0x001fc40007f3e0ff */
[----:B--2---:R-:W-:-:S03]  /*125fd0*/  F2FP.SATFINITE.E5M2.F32.PACK_AB_MERGE_C R19, R42, R35, RZ ;  /* 0x000000232a13723e */ /* 0x004fc600048060ff */
[----:B------:R-:W-:Y:S02]  /*125fe0*/  IMAD.X R3, R17, 0x1, R29, P1 ;  /* 0x0000000111037824 */ /* 0x000fe400008e061d */
[----:B------:R-:W-:Y:S04]  /*125ff0*/  STL [R1+0x5294], R19 ;  /* 0x0052941301007387 */ /* 0x000fe80000100800 */
[----:B------:R4:W-:Y:S02]  /*126000*/  STL.64 [R1+0x1d10], R2 ;  /* 0x001d100201007387 */ /* 0x0009e40000100a00 */
[----:B----4-:R-:W-:Y:S02]  /*126010*/  F2FP.SATFINITE.E5M2.F32.PACK_AB_MERGE_C R3, R34, R18, RZ ;  /* 0x000000122203723e */ /* 0x010fe400048060ff */
[----:B------:R-:W-:-:S02]  /*126020*/  F2FP.SATFINITE.E5M2.F32.PACK_AB_MERGE_C R2, R56, R53, RZ ;  /* 0x000000353802723e */ /* 0x000fc400048060ff */
[----:B------:R-:W2:Y:S04]  /*126030*/  LDL.LU R53, [R1+0xdf0] ;  /* 0x000df00001357983 */ /* 0x000ea80000300800 */
[----:B------:R-:W-:Y:S04]  /*126040*/  STL [R1+0x525c], R3 ;  /* 0x00525c0301007387 */ /* 0x000fe80000100800 */
[----:B------:R-:W2:Y:S04]  /*126050*/  LDL.LU R56, [R1+0xdf4] ;  /* 0x000df40001387983 */ /* 0x000ea80000300800 */
        /* <DEDUP_REMOVED lines=10> */
[----:B0-----:R-:W-:-:S03]  /*126100*/  IADD3 R2, P1, PT, R16, R60, RZ ;  /* 0x0000003c10027210 */ /* 0x001fc60007f3e0ff */
[----:B------:R-:W4:Y:S01]  /*126110*/  LDL.LU R34, [R1+0xddc] ;  /* 0x000ddc0001227983 */ /* 0x000f220000300800 */
[----:B------:R-:W-:Y:S01]  /*126120*/  F2FP.SATFINITE.E5M2.F32.PACK_AB_MERGE_C R36, R36, R61, RZ ;  /* 0x0000003d2424723e */ /* 0x000fe200048060ff */
[----:B------:R-:W-:Y:S01]  /*126130*/  IMAD.X R3, R17, 0x1, R15, P1 ;  /* 0x0000000111037824 */ /* 0x000fe200008e060f */
[----:B------:R-:W-:-:S04]  /*126140*/  F2FP.SATFINITE.E5M2.F32.PACK_AB_MERGE_C R25, R30, R25, RZ ;  /* 0x000000191e19723e */ /* 0x000fc800048060ff */
[----:B------:R-:W-:Y:S04]  /*126150*/  STL.64 [R1+0x1cf8], R2 ;  /* 0x001cf80201007387 */ /* 0x000fe80000100a00 */
[----:B------:R-:W-:Y:S04]  /*126160*/  STL [R1+0x5708], R36 ;  /* 0x0057082401007387 */ /* 0x000fe80000100800 */
[----:B------:R0:W-:Y:S04]  /*126170*/  STL [R1+0x5704], R25 ;  /* 0x0057041901007387 */ /* 0x0001e80000100800 */
[----:B0-----:R-:W4:Y:S04]  /*126180*/  LDL.LU R25, [R1+0xdc0] ;  /* 0x000dc00001197983 */ /* 0x001f280000300800 */
[----:B------:R-:W4:Y:S01]  /*126190*/  LDL.LU R30, [R1+0xdc4] ;  /* 0x000dc400011e7983 */ /* 0x000f220000300800 */
[----:B------:R-:W-:-:S05]  /*1261a0*/  IADD3 R2, P1, PT, R16, R50, RZ ;  /* 0x0000003210027210 */ /* 0x000fca0007f3e0ff */
[----:B------:R-:W-:Y:S01]  /*1261b0*/  IMAD.X R3, R17, 0x1, R33, P1 ;  /* 0x0000000111037824 */ /* 0x000fe200008e0621 */
[----:B------:R-:W-:-:S04]  /*1261c0*/  F2FP.SATFINITE.E5M2.F32.PACK_AB_MERGE_C R32, R32, R27, RZ ;  /* 0x0000001b2020723e */ /* 0x000fc800048060ff */
[----:B------:R0:W-:Y:S04]  /*1261d0*/  STL.64 [R1+0x1cf0], R2 ;  /* 0x001cf00201007387 */ /* 0x0001e80000100a00 */
[----:B------:R-:W-:Y:S01]  /*1261e0*/  STL [R1+0x5730], R32 ;  /* 0x0057302001007387 */ /* 0x000fe20000100800 */
[----:B0-----:R-:W-:-:S05]  /*1261f0*/  IADD3 R2, P1, PT, R16, R24, RZ ;  /* 0x0000001810027210 */ /* 0x001fca0007f3e0ff */
[----:B------:R-:W-:Y:S01]  /*126200*/  IMAD.X R3, R17, 0x1, R47, P1 ;  /* 0x0000000111037824 */ /* 0x000fe200008e062f */
[----:B---3--:R-:W-:-:S05]  /*126210*/  F2FP.SATFINITE.E5M2.F32.PACK_AB_MERGE_C R27, R43, R48, RZ ;  /* 0x000000302b1b723e */ /* 0x008fca00048060ff */
[----:B------:R-:W-:Y:S04]  /*126220*/  STL [R1+0x572c], R27 ;  /* 0x00572c1b01007387 */ /* 0x000fe80000100800 */
[----:B------:R0:W-:Y:S02]  /*126230*/  STL.64 [R1+0x1cd8], R2 ;  /* 0x001cd80201007387 */ /* 0x0001e40000100a00 */
[----:B0-----:R-:W-:Y:S02]  /*126240*/  F2FP.SATFINITE.E5M2.F32.PACK_AB_MERGE_C R3, R37, R40, RZ ;  /* 0x000000282503723e */ /* 0x001fe400048060ff */
[----:B------:R-:W3:Y:S01]  /*126250*/  LDL.LU R37, [R1+0xdc8] ;  /* 0x000dc80001257983 */ /* 0x000ee20000300800 */
[----:B------:R-:W-:-:S03]  /*126260*/  F2FP.SATFINITE.E5M2.F32.PACK_AB_MERGE_C R2, R44, R41, RZ ;  /* 0x000000292c02723e */ /* 0x000fc600048060ff */
[----:B------:R-:W-:Y:S04]  /*126270*/  STL [R1+0x5494], R3 ;  /* 0x0054940301007387 */ /* 0x000fe80000100800 */
[----:B------:R-:W3:Y:S04]  /*126280*/  LDL.LU R44, [R1+0xdcc] ;  /* 0x000dcc00012c7983 */ /* 0x000ee80000300800 */
[----:B------:R0:W-:Y:S04]  /*126290*/  STL [R1+0x5490], R2 ;  /* 0x0054900201007387 */ /* 0x0001e80000100800 */
[----:B------:R-:W3:Y:S04]  /*1262a0*/  LDL.LU R40, [R1+0x1eb0] ;  /* 0x001eb00001287983 */ /* 0x000ee80000300800 */
[----:B------:R-:W3:Y:S01]  /*1262b0*/  LDL.LU R41, [R1+0x1eb4] ;  /* 0x001eb40001297983 */ /* 0x000ee20000300800 */
[----:B0-----:R-:W-:-:S05]  /*1262c0*/  IADD3 R2, P1, PT, R16, R28, RZ ;  /* 0x0000001c10027210 */ /* 0x001fca0007f3e0ff */
[----:B------:R-:W-:-:S05]  /*1262d0*/  IMAD.X R3, R17, 0x1, R57, P1 ;  /* 0x0000000111037824 */ /* 0x000fca00008e0639 */
        /* <DEDUP_REMOVED lines=8> */
[----:B------:R-:W-:-:S05]  /*126360*/  IMAD.X R3, R17, 0x1, R49, P1 ;  /* 0x0000000111037824 */ /* 0x000fca00008e0631 */
[----:B------:R1:W-:Y:S01]  /*126370*/  STL.64 [R1+0x1cc8], R2 ;  /* 0x001cc80201007387 */ /* 0x0003e20000100a00 */
[----:B0-----:R-:W-:Y:S02]  /*126380*/  F2FP.SATFINITE.E5M2.F32.PACK_AB_MERGE_C R27, R59, R19, RZ ;  /* 0x000000133b1b723e */ /* 0x001fe400048060ff */
[----:B------:R-:W-:Y:S02]  /*126390*/  F2FP.SATFINITE.E5M2.F32.PACK_AB_MERGE_C R19, R20, R23, RZ ;  /* 0x000000171413723e */ /* 0x000fe400048060ff */
[----:B-1----:R-:W-:Y:S01]  /*1263a0*/  IADD3 R2, P1, PT, R16, R51, RZ ;  /* 0x0000003310027210 */ /* 0x002fe20007f3e0ff */
[----:B------:R-:W-:Y:S04]  /*1263b0*/  STL [R1+0x54fc], R27 ;  /* 0x0054fc1b01007387 */ /* 0x000fe80000100800 */
[----:B------:R-:W-:Y:S01]  /*1263c0*/  IMAD.X R3, R17, 0x1, R21, P1 ;  /* 0x0000000111037824 */ /* 0x000fe200008e0615 */
[----:B------:R0:W-:Y:S04]  /*1263d0*/  STL [R1+0x54f8], R19 ;  /* 0x0054f81301007387 */ /* 0x0001e80000100800 */
[----:B------:R1:W-:Y:S04]  /*1263e0*/  STL.64 [R1+0x1cc0], R2 ;  /* 0x001cc00201007387 */ /* 0x0003e80000100a00 */
[----:B0-----:R-:W4:Y:S01]  /*1263f0*/  LDL.LU R19, [R1+0x1e90] ;  /* 0x001e900001137983 */ /* 0x001f220000300800 */
[----:B-1----:R-:W-:-:S02]  /*126400*/  F2FP.SATFINITE.E5M2.F32.PACK_AB_MERGE_C R3, R42, R35, RZ ;  /* 0x000000232a03723e */ /* 0x002fc400048060ff */
[----:B------:R-:W-:-:S03]  /*126410*/  F2FP.SATFINITE.E5M2.F32.PACK_AB_MERGE_C R2, R34, R18, RZ ;  /* 0x000000122202723e */ /* 0x000fc600048060ff */
[----:B------:R-:W-:Y:S04]  /*126420*/  STL [R1+0x555c], R3 ;  /* 0x00555c0301007387 */ /* 0x000fe80000100800 */
        /* <DEDUP_REMOVED lines=13> */
[----:B0-----:R-:W-:-:S05]  /*126500*/  IADD3 R2, P1, PT, R16, R10, RZ ;  /* 0x0000000a10027210 */ /* 0x001fca0007f3e0ff */
[----:B------:R-:W-:-:S05]  /*126510*/  IMAD.X R3, R17, 0x1, R12, P1 ;  /* 0x0000000111037824 */ /* 0x000fca00008e060c */
[----:B------:R3:W-:Y:S02]  /*126520*/  STL.64 [R1+0x1cb0], R2 ;  /* 0x001cb00201007387 */ /* 0x0007e40000100a00 */
[----:B---3--:R-:W-:Y:S02]  /*126530*/  F2FP.SATFINITE.E5M2.F32.PACK_AB_MERGE_C R2, R44, R37, RZ ;  /* 0x000000252c02723e */ /* 0x008fe400048060ff */
[----:B------:R-:W3:Y:S04]  /*126540*/  LDL.LU R37, [R1+0x1e50] ;  /* 0x001e500001257983 */ /* 0x000ee80000300800 */
[----:B------:R-:W3:Y:S04]  /*126550*/  LDL.LU R44, [R1+0x1e54] ;  /* 0x001e5400012c7983 */ /* 0x000ee80000300800 */
[----:B------:R0:W-:Y:S04]  /*126560*/  STL [R1+0x55a0], R2 ;  /* 0x0055a00201007387 */ /* 0x0001e80000100800 */
[----:B------:R-:W3:Y:S01]  /*126570*/  LDL.LU R35, [R1+0x1e58] ;  /* 0x001e580001237983 */ /* 0x000ee20000300800 */
[----:B------:R-:W-:Y:S01]  /*126580*/  VIADD R17, R16, UR5 ;  /* 0x0000000510117c36 */ /* 0x000fe20008000000 */
[----:B------:R-:W1:Y:S02]  /*126590*/  LDCU UR5, c[0x0][0x3b8] ;  /* 0x00007700ff0577ac */ /* 0x000e640008000800 */
[----:B------:R-:W3:Y:S01]  /*1265a0*/  LDL.LU R42, [R1+0x1e5c] ;  /* 0x001e5c00012a7983 */ /* 0x000ee20000300800 */
[----:B0-----:R-:W-:-:S05]  /*1265b0*/  F2FP.SATFINITE.E5M2.F32.PACK_AB_MERGE_C R2, R41, R40, RZ ;  /* 0x000000282902723e */ /* 0x001fca00048060ff */
[----:B------:R2:W-:Y:S01]  /*1265c0*/  STL [R1+0x55e4], R2 ;  /* 0x0055e40201007387 */ /* 0x0005e20000100800 */
[----:B------:R-:W-:-:S03]  /*1265d0*/  SHF.R.S32.HI R23, RZ, 0x1f, R17 ;  /* 0x0000001fff177819 */ /* 0x000fc60000011411 */
[----:B------:R-:W3:Y:S04]  /*1265e0*/  LDL.LU R18, [R1+0x1e30] ;  /* 0x001e300001127983 */ /* 0x000ee80000300800 */
[----:B------:R-:W3:Y:S01]  /*1265f0*/  LDL.LU R16, [R1+0x1e34] ;  /* 0x001e340001107983 */ /* 0x000ee20000300800 */
[----:B--2---:R-:W-:-:S05]  /*126600*/  F2FP.SATFINITE.E5M2.F32.PACK_AB_MERGE_C R2, R56, R53, RZ ;  /* 0x000000353802723e */ /* 0x004fca00048060ff */
[----:B------:R0:W-:Y:S04]  /*126610*/  STL [R1+0x55e0], R2 ;  /* 0x0055e00201007387 */ /* 0x0001e80000100800 */
[----:B------:R-:W2:Y:S04]  /*126620*/  LDL.LU R45, [R1+0x1e38] ;  /* 0x001e3800012d7983 */ /* 0x000ea80000300800 */
[----:B------:R-:W2:Y:S01]  /*126630*/  LDL.LU R54, [R1+0x1e3c] ;  /* 0x001e3c0001367983 */ /* 0x000ea20000300800 */
[----:B0-----:R-:W-:-:S03]  /*126640*/  IADD3 R2, P1, PT, R17, R6, RZ ;  /* 0x0000000611027210 */ /* 0x001fc60007f3e0ff */
[----:B------:R-:W2:Y:S02]  /*126650*/  LDL.LU R40, [R1+0x1e10] ;  /* 0x001e100001287983 */ /* 0x000ea40000300800 */
[----:B------:R-:W-:Y:S02]  /*126660*/  IMAD.X R3, R23, 0x1, R31, P1 ;  /* 0x0000000117037824 */ /* 0x000fe400008e061f */
[----:B------:R-:W2:Y:S04]  /*126670*/  LDL.LU R41, [R1+0x1e14] ;  /* 0x001e140001297983 */ /* 0x000ea80000300800 */
[----:B------:R-:W2:Y:S04]  /*126680*/  LDL.LU R53, [R1+0x1e18] ;  /* 0x001e180001357983 */ /* 0x000ea80000300800 */
[----:B------:R-:W2:Y:S04]  /*126690*/  LDL.LU R56, [R1+0x1e1c] ;  /* 0x001e1c0001387983 */ /* 0x000ea80000300800 */
[----:B------:R0:W-:Y:S02]  /*1266a0*/  STL.64 [R1+0x1ca8], R2 ;  /* 0x001ca80201007387 */ /* 0x0001e40000100a00 */
[----:B0-----:R-:W-:-:S05]  /*1266b0*/  IADD3 R2, P1, PT, R17, R8, RZ ;  /* 0x0000000811027210 */ /* 0x001fca0007f3e0ff */
[----:B------:R-:W-:Y:S01]  /*1266c0*/  IMAD.X R3, R23, 0x1, R7, P1 ;  /* 0x0000000117037824 */ /* 0x000fe200008e0607 */
[----:B----4-:R-:W-:-:S05]  /*1266d0*/  F2FP.SATFINITE.E5M2.F32.PACK_AB_MERGE_C R27, R59, R19, RZ ;  /* 0x000000133b1b723e */ /* 0x010fca00048060ff */
[----:B------:R-:W-:Y:S01]  /*1266e0*/  STL [R1+0x5404], R27 ;  /* 0x0054041b01007387 */ /* 0x000fe20000100800 */
[----:B------:R-:W-:-:S05]  /*1266f0*/  F2FP.SATFINITE.E5M2.F32.PACK_AB_MERGE_C R19, R34, R20, RZ ;  /* 0x000000142213723e */ /* 0x000fca00048060ff */
[----:B------:R0:W-:Y:S04]  /*126700*/  STL [R1+0x5604], R19 ;  /* 0x0056041301007387 */ /* 0x0001e80000100800 */
[----:B0-----:R-:W4:Y:S04]  /*126710*/  LDL.LU R19, [R1+0x1df0] ;  /* 0x001df00001137983 */ /* 0x001f280000300800 */
[----:B------:R-:W4:Y:S04]  /*126720*/  LDL.LU R34, [R1+0x1df4] ;  /* 0x001df40001227983 */ /* 0x000f280000300800 */
[----:B------:R-:W4:Y:S04]  /*126730*/  LDL.LU R59, [R1+0x1df8] ;  /* 0x001df800013b7983 */ /* 0x000f280000300800 */
[----:B------:R0:W-:Y:S04]  /*126740*/  STL.64 [R1+0x1ca0], R2 ;  /* 0x001ca00201007387 */ /* 0x0001e80000100a00 */
[----:B------:R-:W4:Y:S01]  /*126750*/  LDL.LU R20, [R1+0x1dfc] ;  /* 0x001dfc0001147983 */ /* 0x000f220000300800 */
[----:B0-----:R-:W-:-:S02]  /*126760*/  F2FP.SATFINITE.E5M2.F32.PACK_AB_MERGE_C R3, R43, R48, RZ ;  /* 0x000000302b03723e */ /* 0x001fc400048060ff */
        /* <DEDUP_REMOVED lines=8> */
[----:B0-----:R-:W4:Y:S01]  /*1267f0*/  LDL.LU.64 R2, [R1+0x6b68] ;  /* 0x006b680001027983 */ /* 0x001f220000300a00 */
[----:B---3--:R-:W-:-:S03]  /*126800*/  F2FP.SATFINITE.E5M2.F32.PACK_AB_MERGE_C R27, R44, R37, RZ ;  /* 0x000000252c1b723e */ /* 0x008fc600048060ff */
[----:B------:R-:W3:Y:S04]  /*126810*/  LDL.LU R37, [R1+0x1dd8] ;  /* 0x001dd80001257983 */ /* 0x000ee80000300800 */
[----:B------:R-:W3:Y:S04]  /*126820*/  LDL.LU R44, [R1+0x1ddc] ;  /* 0x001ddc00012c7983 */ /* 0x000ee80000300800 */
[----:B------:R0:W-:Y:S02]  /*126830*/  STL [R1+0x5370], R27 ;  /* 0x0053701b01007387 */ /* 0x0001e40000100800 */
[----:B0-----:R-:W-:-:S02]  /*126840*/  F2FP.SATFINITE.E5M2.F32.PACK_AB_MERGE_C R27, R42, R35, RZ ;  /* 0x000000232a1b723e */ /* 0x001fc400048060ff */
[----:B------:R-:W-:-:S03]  /*126850*/  IADD3 R42, P1, PT, R17, R4, RZ ;  /* 0x00000004112a7210 */ /* 0x000fc60007f3e0ff */
[----:B------:R0:W-:Y:S04]  /*126860*/  STL [R1+0x5644], R27 ;  /* 0x0056441b01007387 */ /* 0x0001e80000100800 */
[----:B------:R-:W3:Y:S01]  /*126870*/  LDL.LU R35, [R1+0x1db0] ;  /* 0x001db00001237983 */ /* 0x000ee20000300800 */
[----:B0-----:R-:W-:Y:S02]  /*126880*/  F2FP.SATFINITE.E5M2.F32.PACK_AB_MERGE_C R27, R16, R18, RZ ;  /* 0x00000012101b723e */ /* 0x001fe400048060ff */
[----:B--2---:R-:W-:Y:S02]  /*126890*/  F2FP.SATFINITE.E5M2.F32.PACK_AB_MERGE_C R32, R41, R40, RZ ;  /* 0x000000282920723e */ /* 0x004fe400048060ff */
[----:B----4-:R-:W-:Y:S02]  /*1268a0*/  F2FP.SATFINITE.E5M2.F32.PACK_AB_MERGE_C R34, R34, R19, RZ ;  /* 0x000000132222723e */ /* 0x010fe400048060ff */
[----:B------:R-:W-:Y:S01]  /*1268b0*/  F2FP.SATFINITE.E5M2.F32.PACK_AB_MERGE_C R19, R20, R59, RZ ;  /* 0x0000003b1413723e */ /* 0x000fe200048060ff */
[----:B------:R-:W-:-:S05]  /*1268c0*/  IMAD.X R43, R23, 0x1, R3, P1 ;  /* 0x00000001172b7824 */ /* 0x000fca00008e0603 */
[----:B------:R0:W-:Y:S04]  /*1268d0*/  STL.64 [R1+0x1c90], R42 ;  /* 0x001c902a01007387 */ /* 0x0001e80000100a00 */
[----:B0-----:R-:W2:Y:S04]  /*1268e0*/  LDL.LU R42, [R1+0x1db4] ;  /* 0x001db400012a7983 */ /* 0x001ea80000300800 */
[----:B------:R-:W4:Y:S04]  /*1268f0*/  LDL.LU R18, [R1+0x1db8] ;  /* 0x001db80001127983 */ /* 0x000f280000300800 */
[----:B------:R-:W4:Y:S04]  /*126900*/  LDL.LU R16, [R1+0x1dbc] ;  /* 0x001dbc0001107983 */ /* 0x000f280000300800 */
[----:B------:R0:W-:Y:S02]  /*126910*/  STL [R1+0x5338], R27 ;  /* 0x0053381b01007387 */ /* 0x0001e40000100800 */
[----:B0-----:R-:W-:-:S02]  /*126920*/  F2FP.SATFINITE.E5M2.F32.PACK_AB_MERGE_C R27, R54, R45, RZ ;  /* 0x0000002d361b723e */ /* 0x001fc400048060ff */
[----:B------:R-:W-:-:S05]  /*126930*/  IADD3 R54, P1, PT, R17, R13, RZ ;  /* 0x0000000d11367210 */ /* 0x000fca0007f3e0ff */
[----:B------:R-:W-:Y:S01]  /*126940*/  IMAD.X R55, R23, 0x1, R14, P1 ;  /* 0x0000000117377824 */ /* 0x000fe200008e060e */
[----:B------:R0:W-:Y:S04]  /*126950*/  STL [R1+0x5674], R27 ;  /* 0x0056741b01007387 */ /* 0x0001e80000100800 */
[----:B------:R-:W4:Y:S04]  /*126960*/  LDL.LU R40, [R1+0x1d90] ;  /* 0x001d900001287983 */ /* 0x000f280000300800 */
[----:B------:R1:W-:Y:S01]  /*126970*/  STL.64 [R1+0x1c88], R54 ;  /* 0x001c883601007387 */ /* 0x0003e20000100a00 */
[----:B0-----:R-:W-:-:S03]  /*126980*/  F2FP.SATFINITE.E5M2.F32.PACK_AB_MERGE_C R27, R56, R53, RZ ;  /* 0x00000035381b723e */ /* 0x001fc600048060ff */
[----:B------:R-:W-:Y:S04]  /*126990*/  STL [R1+0x52fc], R32 ;  /* 0x0052fc2001007387 */ /* 0x000fe80000100800 */
[----:B------:R-:W4:Y:S04]  /*1269a0*/  LDL.LU R41, [R1+0x1d94] ;  /* 0x001d940001297983 */ /* 0x000f280000300800 */
[----:B------:R-:W-:Y:S01]  /*1269b0*/  STL [R1+0x5688], R27 ;  /* 0x0056881b01007387 */ /* 0x000fe20000100800 */
[----:B-1----:R-:W-:-:S03]  /*1269c0*/  IADD3 R54, P1, PT, R17, R2, RZ ;  /* 0x0000000211367210 */ /* 0x002fc60007f3e0ff */
[----:B------:R-:W4:Y:S04]  /*1269d0*/  LDL.LU R53, [R1+0x1d98] ;  /* 0x001d980001357983 */ /* 0x000f280000300800 */
[----:B------:R-:W4:Y:S01]  /*1269e0*/  LDL.LU R56, [R1+0x1d9c] ;  /* 0x001d9c0001387983 */ /* 0x000f220000300800 */
[----:B------:R-:W-:-:S05]  /*1269f0*/  IMAD.X R55, R23, 0x1, R0, P1 ;  /* 0x0000000117377824 */ /* 0x000fca00008e0600 */
[----:B------:R0:W-:Y:S04]  /*126a00*/  STL.64 [R1+0x1c80], R54 ;  /* 0x001c803601007387 */ /* 0x0001e80000100a00 */
[----:B------:R-:W-:Y:S04]  /*126a10*/  STL [R1+0x6880], R34 ;  /* 0x0068802201007387 */ /* 0x000fe80000100800 */
[----:B------:R-:W-:Y:S01]  /*126a20*/  STL [R1+0x6b60], R38 ;  /* 0x006b602601007387 */ /* 0x000fe20000100800 */
[----:B0-----:R-:W-:-:S03]  /*126a30*/  IADD3 R54, P1, PT, R17, R38, RZ ;  /* 0x0000002611367210 */ /* 0x001fc60007f3e0ff */
[----:B------:R0:W-:Y:S02]  /*126a40*/  STL [R1+0x56a0], R19 ;  /* 0x0056a01301007387 */ /* 0x0001e40000100800 */
[----:B------:R-:W-:Y:S02]  /*126a50*/  IMAD.X R55, R23, 0x1, R22, P1 ;  /* 0x0000000117377824 */ /* 0x000fe400008e0616 */
[----:B------:R-:W4:Y:S04]  /*126a60*/  LDL.LU R36, [R1+0xdb0] ;  /* 0x000db00001247983 */ /* 0x000f280000300800 */
[----:B------:R-:W4:Y:S01]  /*126a70*/  LDL.LU R27, [R1+0xdb4] ;  /* 0x000db400011b7983 */ /* 0x000f220000300800 */
[----:B0-----:R-:W-:-:S03]  /*126a80*/  F2FP.SATFINITE.E5M2.F32.PACK_AB_MERGE_C R19, R30, R25, RZ ;  /* 0x000000191e13723e */ /* 0x001fc600048060ff */
[----:B------:R-:W-:Y:S04]  /*126a90*/  STL.64 [R1+0x1c78], R54 ;  /* 0x001c783601007387 */ /* 0x000fe80000100a00 */
[----:B------:R3:W-:Y:S04]  /*126aa0*/  STL [R1+0x5278], R19 ;  /* 0x0052781301007387 */ /* 0x0007e80000100800 */
[----:B------:R-:W4:Y:S04]  /*126ab0*/  LDL.LU R25, [R1+0xdb8] ;  /* 0x000db80001197983 */ /* 0x000f280000300800 */
[----:B------:R-:W4:Y:S01]  /*126ac0*/  LDL.LU R30, [R1+0xdbc] ;  /* 0x000dbc00011e7983 */ /* 0x000f220000300800 */
[----:B---3--:R-:W-:-:S05]  /*126ad0*/  F2FP.SATFINITE.E5M2.F32.PACK_AB_MERGE_C R19, R44, R37, RZ ;  /* 0x000000252c13723e */ /* 0x008fca00048060ff */
[----:B------:R2:W-:Y:S04]  /*126ae0*/  STL [R1+0x56b8], R19 ;  /* 0x0056b81301007387 */ /* 0x0005e80000100800 */
[----:B------:R-:W3:Y:S04]  /*126af0*/  LDL.LU R37, [R1+0x1d70] ;  /* 0x001d700001257983 */ /* 0x000ee80000300800 */
[----:B------:R-:W3:Y:S01]  /*126b00*/  LDL.LU R44, [R1+0x1d74] ;  /* 0x001d7400012c7983 */ /* 0x000ee20000300800 */
[----:B------:R-:W-:-:S05]  /*126b10*/  IADD3 R38, P1, PT, R17, R52, RZ ;  /* 0x0000003411267210 */ /* 0x000fca0007f3e0ff */
[----:B------:R-:W-:-:S05]  /*126b20*/  IMAD.X R39, R23, 0x1, R29, P1 ;  /* 0x0000000117277824 */ /* 0x000fca00008e061d */
[----:B------:R-:W-:Y:S04]  /*126b30*/  STL.64 [R1+0x1c70], R38 ;  /* 0x001c702601007387 */ /* 0x000fe80000100a00 */
[----:B------:R-:W3:Y:S04]  /*126b40*/  LDL.LU R32, [R1+0x1d78] ;  /* 0x001d780001207983 */ /* 0x000ee80000300800 */
[----:B------:R-:W3:Y:S01]  /*126b50*/  LDL.LU R48, [R1+0x1d7c] ;  /* 0x001d7c0001307983 */ /* 0x000ee20000300800 */
[----:B--2---:R-:W-:-:S05]  /*126b60*/  F2FP.SATFINITE.E5M2.F32.PACK_AB_MERGE_C R19, R42, R35, RZ ;  /* 0x000000232a13723e */ /* 0x004fca00048060ff */
[----:B------:R-:W-:Y:S01]  /*126b70*/  STL [R1+0x5220], R19 ;  /* 0x0052201301007387 */ /* 0x000fe20000100800 */
[----:B----4-:R-:W-:-:S03]  /*126b80*/  F2FP.SATFINITE.E5M2.F32.PACK_AB_MERGE_C R18, R16, R18, RZ ;  /* 0x000000121012723e */ /* 0x010fc600048060ff */
[----:B------:R-:W2:Y:S04]  /*126b90*/  LDL.LU R20, [R1+0x1d50] ;  /* 0x001d500001147983 */ /* 0x000ea80000300800 */
[----:B------:R-:W2:Y:S04]  /*126ba0*/  LDL.LU R16, [R1+0x1d54] ;  /* 0x001d540001107983 */ /* 0x000ea80000300800 */
        /* <DEDUP_REMOVED lines=15> */
[----:B------:R0:W-:Y:S01]  /*126ca0*/  STL [R1+0x56e4], R18 ;  /* 0x0056e41201007387 */ /* 0x0001e20000100800 */
[----:B------:R-:W-:-:S03]  /*126cb0*/  IADD3 R38, P1, PT, R17, R50, RZ ;  /* 0x0000003211267210 */ /* 0x000fc60007f3e0ff */
[----:B0-----:R-:W4:Y:S04]  /*126cc0*/  LDL.LU R18, [R1+0x1d08] ;  /* 0x001d080001127983 */ /* 0x001f280000300800 */
[----:B------:R-:W4:Y:S01]  /*126cd0*/  LDL.LU R40, [R1+0x1d0c] ;  /* 0x001d0c0001287983 */ /* 0x000f220000300800 */
[----:B------:R-:W-:-:S03]  /*126ce0*/  IMAD.X R39, R23, 0x1, R33, P1 ;  /* 0x0000000117277824 */ /* 0x000fc600008e0621 */
[----:B------:R-:W4:Y:S01]  /*126cf0*/  LDL.LU R53, [R1+0x1ce0] ;  /* 0x001ce00001357983 */ /* 0x000f220000300800 */
[----:B------:R-:W-:-:S03]  /*126d00*/  F2FP.SATFINITE.E5M2.F32.PACK_AB_MERGE_C R27, R27, R36, RZ ;  /* 0x000000241b1b723e */ /* 0x000fc600048060ff */
[----:B------:R-:W4:Y:S04]  /*126d10*/  LDL.LU R56, [R1+0x1ce4] ;  /* 0x001ce40001387983 */ /* 0x000f280000300800 */
[----:B------:R0:W-:Y:S01]  /*126d20*/  STL.64 [R1+0x1c60], R38 ;  /* 0x001c602601007387 */ /* 0x0001e20000100a00 */
[----:B------:R-:W-:-:S03]  /*126d30*/  F2FP.SATFINITE.E5M2.F32.PACK_AB_MERGE_C R25, R30, R25, RZ ;  /* 0x000000191e19723e */ /* 0x000fc600048060ff */
[----:B------:R3:W-:Y:S01]  /*126d40*/  STL [R1+0x5710], R27 ;  /* 0x0057101b01007387 */ /* 0x0007e20000100800 */
[----:B0-----:R-:W-:-:S03]  /*126d50*/  IADD3 R38, P1, PT, R17, R24, RZ ;  /* 0x0000001811267210 */ /* 0x001fc60007f3e0ff */
[----:B------:R0:W-:Y:S02]  /*126d60*/  STL [R1+0x570c], R25 ;  /* 0x00570c1901007387 */ /* 0x0001e40000100800 */
[----:B------:R-:W-:Y:S01]  /*126d70*/  IMAD.X R39, R23, 0x1, R47, P1 ;  /* 0x0000000117277824 */ /* 0x000fe200008e062f */
[----:B---3--:R-:W-:Y:S01]  /*126d80*/  F2FP.SATFINITE.E5M2.F32.PACK_AB_MERGE_C R27, R44, R37, RZ ;  /* 0x000000252c1b723e */ /* 0x008fe200048060ff */
[----:B0-----:R-:W3:Y:S04]  /*126d90*/  LDL.LU R25, [R1+0x1ce8] ;  /* 0x001ce80001197983 */ /* 0x001ee80000300800 */
[----:B------:R-:W3:Y:S04]  /*126da0*/  LDL.LU R30, [R1+0x1cec] ;  /* 0x001cec00011e7983 */ /* 0x000ee80000300800 */
[----:B------:R0:W-:Y:S04]  /*126db0*/  STL.64 [R1+0x1c58], R38 ;  /* 0x001c582601007387 */ /* 0x0001e80000100a00 */
[----:B------:R-:W3:Y:S04]  /*126dc0*/  LDL.LU R37, [R1+0x1ef0] ;  /* 0x001ef00001257983 */ /* 0x000ee80000300800 */
[----:B------:R-:W3:Y:S04]  /*126dd0*/  LDL.LU R44, [R1+0x1ef4] ;  /* 0x001ef400012c7983 */ /* 0x000ee80000300800 */
[----:B------:R1:W-:Y:S01]  /*126de0*/  STL [R1+0x5208], R27 ;  /* 0x0052081b01007387 */ /* 0x0003e20000100800 */
[----:B0-----:R-:W-:-:S05]  /*126df0*/  IADD3 R38, P1, PT, R17, R28, RZ ;  /* 0x0000001c11267210 */ /* 0x001fca0007f3e0ff */
[----:B------:R-:W-:Y:S01]  /*126e00*/  IMAD.X R39, R23, 0x1, R57, P1 ;  /* 0x0000000117277824 */ /* 0x000fe200008e0639 */
[----:B-1----:R-:W-:-:S05]  /*126e10*/  F2FP.SATFINITE.E5M2.F32.PACK_AB_MERGE_C R27, R48, R32, RZ ;  /* 0x00000020301b723e */ /* 0x002fca00048060ff */
[----:B------:R2:W-:Y:S02]  /*126e20*/  STL [R1+0x520c], R27 ;  /* 0x00520c1b01007387 */ /* 0x0005e40000100800 */
[----:B--2---:R-:W-:Y:S02]  /*126e30*/  F2FP.SATFINITE.E5M2.F32.PACK_AB_MERGE_C R27, R16, R20, RZ ;  /* 0x00000014101b723e */ /* 0x004fe400048060ff */
[----:B------:R-:W2:Y:S04]  /*126e40*/  LDL.LU R20, [R1+0x1ef8] ;  /* 0x001ef80001147983 */ /* 0x000ea80000300800 */
[----:B------:R-:W2:Y:S04]  /*126e50*/  LDL.LU R16, [R1+0x1efc] ;  /* 0x001efc0001107983 */ /* 0x000ea80000300800 */
[----:B------:R0:W-:Y:S04]  /*126e60*/  STL.64 [R1+0x1c50], R38 ;  /* 0x001c502601007387 */ /* 0x0001e80000100a00 */
[----:B------:R4:W-:Y:S01]  /*126e70*/  STL [R1+0x5174], R27 ;  /* 0x0051741b01007387 */ /* 0x0009e20000100800 */
[----:B0-----:R-:W-:-:S02]  /*126e80*/  IADD3 R38, P1, PT, R17, R46, RZ ;  /* 0x0000002e11267210 */ /* 0x001fc40007f3e0ff */
[----:B----4-:R-:W-:Y:S02]  /*126e90*/  F2FP.SATFINITE.E5M2.F32.PACK_AB_MERGE_C R27, R42, R35, RZ ;  /* 0x000000232a1b723e */ /* 0x010fe400048060ff */
[----:B------:R-:W4:Y:S01]  /*126ea0*/  LDL.LU R35, [R1+0x20c0] ;  /* 0x0020c00001237983 */ /* 0x000f220000300800 */
[----:B------:R-:W-:-:S03]  /*126eb0*/  IMAD.X R39, R23, 0x1, R49, P1 ;  /* 0x0000000117277824 */ /* 0x000fc600008e0631 */
[----:B------:R-:W4:Y:S01]  /*126ec0*/  LDL.LU R42, [R1+0x20c4] ;  /* 0x0020c400012a7983 */ /* 0x000f220000300800 */
[----:B------:R-:W-:-:S03]  /*126ed0*/  F2FP.SATFINITE.E5M2.F32.PACK_AB_MERGE_C R32, R45, R43, RZ ;  /* 0x0000002b2d20723e */ /* 0x000fc600048060ff */
[----:B------:R0:W-:Y:S02]  /*126ee0*/  STL [R1+0x1e1c], R27 ;  /* 0x001e1c1b01007387 */ /* 0x0001e40000100800 */
[----:B0-----:R-:W-:Y:S02]  /*126ef0*/  F2FP.SATFINITE.E5M2.F32.PACK_AB_MERGE_C R27, R41, R59, RZ ;  /* 0x0000003b291b723e */ /* 0x001fe400048060ff */
[----:B------:R-:W4:Y:S04]  /*126f00*/  LDL.LU R59, [R1+0x20c8] ;  /* 0x0020c800013b7983 */ /* 0x000f280000300800 */
[----:B------:R0:W-:Y:S04]  /*126f10*/  STL.64 [R1+0x1c48], R38 ;  /* 0x001c482601007387 */ /* 0x0001e80000100a00 */
[----:B------:R1:W-:Y:S04]  /*126f20*/  STL [R1+0x864], R32 ;  /* 0x0008642001007387 */ /* 0x0003e80000100800 */
[----:B------:R-:W4:Y:S01]  /*126f30*/  LDL.LU R41, [R1+0x20cc] ;  /* 0x0020cc0001297983 */ /* 0x000f220000300800 */
[----:B0-----:R-:W-:-:S03]  /*126f40*/  IADD3 R38, P1, PT, R17, R51, RZ ;  /* 0x0000003311267210 */ /* 0x001fc60007f3e0ff */
[----:B------:R0:W-:Y:S02]  /*126f50*/  STL [R1+0x868], R27 ;  /* 0x0008681b01007387 */ /* 0x0001e40000100800 */
[----:B------:R-:W-:Y:S01]  /*126f60*/  IMAD.X R39, R23, 0x1, R21, P1 ;  /* 0x0000000117277824 */ /* 0x000fe200008e0615 */
[----:B-1----:R-:W-:Y:S02]  /*126f70*/  F2FP.SATFINITE.E5M2.F32.PACK_AB_MERGE_C R32, R19, R54, RZ ;  /* 0x000000361320723e */ /* 0x002fe400048060ff */
[----:B0-----:R-:W-:Y:S02]  /*126f80*/  F2FP.SATFINITE.E5M2.F32.PACK_AB_MERGE_C R27, R40, R18, RZ ;  /* 0x00000012281b723e */ /* 0x001fe400048060ff */
[----:B------:R-:W-:Y:S01]  /*126f90*/  IADD3 R18, P1, PT, R17, R9, RZ ;  /* 0x0000000911127210 */ /* 0x000fe20007f3e0ff */
[----:B------:R-:W-:Y:S04]  /*126fa0*/  STL.64 [R1+0x1c40], R38 ;  /* 0x001c402601007387 */ /* 0x000fe80000100a00 */
[----:B------:R-:W-:Y:S01]  /*126fb0*/  IMAD.X R19, R23, 0x1, R11, P1 ;  /* 0x0000000117137824 */ /* 0x000fe200008e060b */
[----:B------:R-:W-:Y:S04]  /*126fc0*/  STL [R1+0x448], R32 ;  /* 0x0004482001007387 */ /* 0x000fe80000100800 */
[----:B------:R0:W-:Y:S04]  /*126fd0*/  STL [R1+0x778], R27 ;  /* 0x0007781b01007387 */ /* 0x0001e80000100800 */
[----:B------:R1:W-:Y:S01]  /*126fe0*/  STL.64 [R1+0x1c30], R18 ;  /* 0x001c301201007387 */ /* 0x0003e20000100a00 */
[----:B0-----:R-:W-:-:S02]  /*126ff0*/  F2FP.SATFINITE.E5M2.F32.PACK_AB_MERGE_C R27, R56, R53, RZ ;  /* 0x00000035381b723e */ /* 0x001fc400048060ff */
[----:B-1----:R-:W-:-:S03]  /*127000*/  IADD3 R18, P1, PT, R17, R10, RZ ;  /* 0x0000000a11127210 */ /* 0x002fc60007f3e0ff */
[----:B------:R-:W-:Y:S02]  /*127010*/  STL [R1+0x40c], R27 ;  /* 0x00040c1b01007387 */ /* 0x000fe40000100800 */
[----:B------:R-:W-:Y:S02]  /*127020*/  IMAD.X R19, R23, 0x1, R12, P1 ;  /* 0x0000000117137824 */ /* 0x000fe400008e060c */
[----:B------:R-:W4:Y:S04]  /*127030*/  LDL.LU R53, [R1+0x20a0] ;  /* 0x0020a00001357983 */ /* 0x000f280000300800 */
[----:B------:R-:W4:Y:S04]  /*127040*/  LDL.LU R56, [R1+0x20a4] ;  /* 0x0020a40001387983 */ /* 0x000f280000300800 */
[----:B------:R3:W-:Y:S02]  /*127050*/  STL.64 [R1+0x1c38], R18 ;  /* 0x001c381201007387 */ /* 0x0007e40000100a00 */
[----:B---3--:R-:W-:-:S02]  /*127060*/  F2FP.SATFINITE.E5M2.F32.PACK_AB_MERGE_C R18, R30, R25, RZ ;  /* 0x000000191e12723e */ /* 0x008fc400048060ff */
[----:B------:R-:W3:Y:S01]  /*127070*/  LDL.LU R25, [R1+0x20a8] ;  /* 0x0020a80001197983 */ /* 0x000ee20000300800 */
[----:B------:R-:W-:-:S03]  /*127080*/  F2FP.SATFINITE.E5M2.F32.PACK_AB_MERGE_C R19, R44, R37, RZ ;  /* 0x000000252c13723e */ /* 0x000fc600048060ff */
[----:B------:R-:W3:Y:S04]  /*127090*/  LDL.LU R30, [R1+0x20ac] ;  /* 0x0020ac00011e7983 */ /* 0x000ee80000300800 */
[----:B------:R0:W-:Y:S04]  /*1270a0*/  STL [R1+0x410], R18 ;  /* 0x0004101201007387 */ /* 0x0001e80000100800 */
[----:B0-----:R-:W3:Y:S04]  /*1270b0*/  LDL.LU R18, [R1+0x2080] ;  /* 0x0020800001127983 */ /* 0x001ee80000300800 */
[----:B------:R2:W-:Y:S04]  /*1270c0*/  STL [R1+0x3d0], R19 ;  /* 0x0003d01301007387 */ /* 0x0005e80000100800 */
[----:B------:R-:W3:Y:S04]  /*1270d0*/  LDL.LU R40, [R1+0x2084] ;  /* 0x0020840001287983 */ /* 0x000ee80000300800 */
[----:B------:R-:W3:Y:S04]  /*1270e0*/  LDL.LU R37, [R1+0x2088] ;  /* 0x0020880001257983 */ /* 0x000ee80000300800 */
[----:B------:R-:W3:Y:S01]  /*1270f0*/  LDL.LU R44, [R1+0x208c] ;  /* 0x00208c00012c7983 */ /* 0x000ee20000300800 */
[----:B------:R-:W-:Y:S01]  /*127100*/  VIADD R17, R17, UR5 ;  /* 0x0000000511117c36 */ /* 0x000fe20008000000 */
[----:B------:R-:W0:Y:S04]  /*127110*/  LDCU UR5, c[0x0][0x3b8] ;  /* 0x00007700ff0577ac */ /* 0x000e280008000800 */
[----:B------:R-:W-:-:S02]  /*127120*/  IADD3 R38, P1, PT, R17, R6, RZ ;  /* 0x0000000611267210 */ /* 0x000fc40007f3e0ff */
[----:B--2---:R-:W-:Y:S02]  /*127130*/  F2FP.SATFINITE.E5M2.F32.PACK_AB_MERGE_C R19, R16, R20, RZ ;  /* 0x000000141013723e */ /* 0x004fe400048060ff */
[----:B------:R-:W-:-:S03]  /*127140*/  SHF.R.S32.HI R16, RZ, 0x1f, R17 ;  /* 0x0000001fff107819 */ /* 0x000fc60000011411 */
[----:B------:R4:W-:Y:S02]  /*127150*/  STL [R1+0x3cc], R19 ;  /* 0x0003cc1301007387 */ /* 0x0009e40000100800 */
[----:B------:R-:W-:Y:S02]  /*127160*/  IMAD.X R39, R16, 0x1, R31, P1 ;  /* 0x0000000110277824 */ /* 0x000fe400008e061f */
[----:B------:R-:W2:Y:S04]  /*127170*/  LDL.LU R23, [R1+0x2060] ;  /* 0x0020600001177983 */ /* 0x000ea80000300800 */
[----:B------:R-:W2:Y:S04]  /*127180*/  LDL.LU R20, [R1+0x2064] ;  /* 0x0020640001147983 */ /* 0x000ea80000300800 */
[----:B------:R1:W-:Y:S01]  /*127190*/  STL.64 [R1+0x1c28], R38 ;  /* 0x001c282601007387 */ /* 0x0003e20000100a00 */
[----:B----4-:R-:W-:-:S02]  /*1271a0*/  F2FP.SATFINITE.E5M2.F32.PACK_AB_MERGE_C R19, R42, R35, RZ ;  /* 0x000000232a13723e */ /* 0x010fc400048060ff */
[----:B-1----:R-:W-:-:S03]  /*1271b0*/  IADD3 R38, P1, PT, R17, R8, RZ ;  /* 0x0000000811267210 */ /* 0x002fc60007f3e0ff */
[----:B------:R-:W-:Y:S04]  /*1271c0*/  STL [R1+0x364], R19 ;  /* 0x0003641301007387 */ /* 0x000fe80000100800 */
[----:B------:R-:W4:Y:S01]  /*1271d0*/  LDL.LU R35, [R1+0x2068] ;  /* 0x0020680001237983 */ /* 0x000f220000300800 */
[----:B------:R-:W-:-:S03]  /*1271e0*/  IMAD.X R39, R16, 0x1, R7, P1 ;  /* 0x0000000110277824 */ /* 0x000fc600008e0607 */
[----:B------:R-:W4:Y:S01]  /*1271f0*/  LDL.LU R42, [R1+0x206c] ;  /* 0x00206c00012a7983 */ /* 0x000f220000300800 */
[----:B------:R-:W-:-:S05]  /*127200*/  F2FP.SATFINITE.E5M2.F32.PACK_AB_MERGE_C R43, R41, R59, RZ ;  /* 0x0000003b292b723e */ /* 0x000fca00048060ff */
[----:B------:R-:W-:Y:S04]  /*127210*/  STL [R1+0x693c], R43 ;  /* 0x00693c2b01007387 */ /* 0x000fe80000100800 */
[----:B------:R-:W4:Y:S04]  /*127220*/  LDL.LU R27, [R1+0x2040] ;  /* 0x00204000011b7983 */ /* 0x000f280000300800 */
[----:B------:R-:W4:Y:S04]  /*127230*/  LDL.LU R32, [R1+0x2044] ;  /* 0x0020440001207983 */ /* 0x000f280000300800 */
[----:B------:R-:W4:Y:S04]  /*127240*/  LDL.LU R48, [R1+0x2048] ;  /* 0x0020480001307983 */ /* 0x000f280000300800 */
[----:B------:R1:W-:Y:S04]  /*127250*/  STL.64 [R1+0x1c20], R38 ;  /* 0x001c202601007387 */ /* 0x0003e80000100a00 */
[----:B------:R-:W4:Y:S04]  /*127260*/  LDL.LU R45, [R1+0x204c] ;  /* 0x00204c00012d7983 */ /* 0x000f280000300800 */
[----:B------:R-:W4:Y:S01]  /*127270*/  LDL.LU R54, [R1+0x2020] ;  /* 0x0020200001367983 */ /* 0x000f220000300800 */
[----:B-1----:R-:W-:-:S03]  /*127280*/  IADD3 R38, P1, PT, R17, R5, RZ ;  /* 0x0000000511267210 */ /* 0x002fc60007f3e0ff */
[----:B------:R-:W4:Y:S04]  /*127290*/  LDL.LU R19, [R1+0x2024] ;  /* 0x0020240001137983 */ /* 0x000f280000300800 */
[----:B------:R-:W4:Y:S01]  /*1272a0*/  LDL.LU R59, [R1+0x2028] ;  /* 0x00202800013b7983 */ /* 0x000f220000300800 */
[----:B------:R-:W-:-:S03]  /*1272b0*/  IMAD.X R39, R16, 0x1, R26, P1 ;  /* 0x0000000110277824 */ /* 0x000fc600008e061a */
[----:B------:R-:W4:Y:S01]  /*1272c0*/  LDL.LU R41, [R1+0x202c] ;  /* 0x00202c0001297983 */ /* 0x000f220000300800 */
[----:B------:R-:W-:-:S03]  /*1272d0*/  F2FP.SATFINITE.E5M2.F32.PACK_AB_MERGE_C R34, R56, R53, RZ ;  /* 0x000000353822723e */ /* 0x000fc600048060ff */
[----:B------:R-:W4:Y:S04]  /*1272e0*/  LDL.LU R53, [R1+0x2000] ;  /* 0x0020000001357983 */ /* 0x000f280000300800 */
[----:B------:R-:W4:Y:S04]  /*1272f0*/  LDL.LU R56, [R1+0x2004] ;  /* 0x0020040001387983 */ /* 0x000f280000300800 */
[----:B------:R-:W-:Y:S01]  /*127300*/  STL [R1+0x340], R34 ;  /* 0x0003402201007387 */ /* 0x000fe20000100800 */
[----:B---3--:R-:W-:-:S05]  /*127310*/  F2FP.SATFINITE.E5M2.F32.PACK_AB_MERGE_C R25, R30, R25, RZ ;  /* 0x000000191e19723e */ /* 0x008fca00048060ff */
[----:B------:R1:W-:Y:S04]  /*127320*/  STL [R1+0x344], R25 ;  /* 0x0003441901007387 */ /* 0x0003e80000100800 */
[----:B-1----:R-:W3:Y:S04]  /*127330*/  LDL.LU R25, [R1+0x2008] ;  /* 0x0020080001197983 */ /* 0x002ee80000300800 */
[----:B------:R-:W3:Y:S01]  /*127340*/  LDL.LU R30, [R1+0x200c] ;  /* 0x00200c00011e7983 */ /* 0x000ee20000300800 */
[----:B------:R-:W-:-:S03]  /*127350*/  F2FP.SATFINITE.E5M2.F32.PACK_AB_MERGE_C R36, R40, R18, RZ ;  /* 0x000000122824723e */ /* 0x000fc600048060ff */
[----:B------:R1:W-:Y:S04]  /*127360*/  STL.64 [R1+0x1c18], R38 ;  /* 0x001c182601007387 */ /* 0x0003e80000100a00 */
[----:B------:R-:W3:Y:S01]  /*127370*/  LDL.LU R18, [R1+0x1fe0] ;  /* 0x001fe00001127983 */ /* 0x000ee20000300800 */
[----:B------:R-:W-:-:S03]  /*127380*/  F2FP.SATFINITE.E5M2.F32.PACK_AB_MERGE_C R34, R44, R37, RZ ;  /* 0x000000252c22723e */ /* 0x000fc600048060ff */
[----:B------:R-:W-:Y:S01]  /*127390*/  STL [R1+0x310], R36 ;  /* 0x0003102401007387 */ /* 0x000fe20000100800 */
[----:B-1----:R-:W-:-:S03]  /*1273a0*/  IADD3 R38, P1, PT, R17, R4, RZ ;  /* 0x0000000411267210 */ /* 0x002fc60007f3e0ff */
[----:B------:R-:W3:Y:S02]  /*1273b0*/  LDL.LU R40, [R1+0x1fe4] ;  /* 0x001fe40001287983 */ /* 0x000ee40000300800 */
[----:B------:R-:W-:Y:S02]  /*1273c0*/  IMAD.X R39, R16, 0x1, R3, P1 ;  /* 0x0000000110277824 */ /* 0x000fe400008e0603 */
[----:B------:R-:W-:Y:S04]  /*1273d0*/  STL [R1+0x314], R34 ;  /* 0x0003142201007387 */ /* 0x000fe80000100800 */
[----:B------:R-:W3:Y:S04]  /*1273e0*/  LDL.LU R37, [R1+0x1fe8] ;  /* 0x001fe80001257983 */ /* 0x000ee80000300800 */
[----:B------:R-:W3:Y:S04]  /*1273f0*/  LDL.LU R44, [R1+0x1fec] ;  /* 0x001fec00012c7983 */ /* 0x000ee80000300800 */
[----:B------:R-:W-:Y:S04]  /*127400*/  STL.64 [R1+0x6b58], R4 ;  /* 0x006b580401007387 */ /* 0x000fe80000100a00 */
[----:B------:R1:W-:Y:S04]  /*127410*/  STL.64 [R1+0x1c10], R38 ;  /* 0x001c102601007387 */ /* 0x0003e80000100a00 */
[----:B-1----:R-:W3:Y:S01]  /*127420*/  LDL.LU R38, [R1+0x6b60] ;  /* 0x006b600001267983 */ /* 0x002ee20000300800 */
[----:B--2---:R-:W-:-:S03]  /*127430*/  F2FP.SATFINITE.E5M2.F32.PACK_AB_MERGE_C R5, R20, R23, RZ ;  /* 0x000000171405723e */ /* 0x004fc600048060ff */
[----:B------:R-:W2:Y:S04]  /*127440*/  LDL.LU R23, [R1+0x1fc0] ;  /* 0x001fc00001177983 */ /* 0x000ea80000300800 */
[----:B------:R-:W-:Y:S04]  /*127450*/  STL [R1+0x2c8], R5 ;  /* 0x0002c80501007387 */ /* 0x000fe80000100800 */
[----:B------:R-:W2:Y:S01]  /*127460*/  LDL.LU R20, [R1+0x1fc4] ;  /* 0x001fc40001147983 */ /* 0x000ea20000300800 */
[----:B----4-:R-:W-:-:S05]  /*127470*/  F2FP.SATFINITE.E5M2.F32.PACK_AB_MERGE_C R4, R42, R35, RZ ;  /* 0x000000232a04723e */ /* 0x010fca00048060ff */
[----:B------:R1:W-:Y:S04]  /*127480*/  STL [R1+0x2cc], R4 ;  /* 0x0002cc0401007387 */ /* 0x0003e80000100800 */
[----:B------:R-:W4:Y:S04]  /*127490*/  LDL.LU R35, [R1+0x1fc8] ;  /* 0x001fc80001237983 */ /* 0x000f280000300800 */
[----:B------:R-:W4:Y:S01]  /*1274a0*/  LDL.LU R42, [R1+0x1fcc] ;  /* 0x001fcc00012a7983 */ /* 0x000f220000300800 */
[----:B-1----:R-:W-:-:S05]  /*1274b0*/  IADD3 R4, P1, PT, R17, R13, RZ ;  /* 0x0000000d11047210 */ /* 0x002fca0007f3e0ff */
[----:B------:R-:W-:-:S05]  /*1274c0*/  IMAD.X R5, R16, 0x1, R14, P1 ;  /* 0x0000000110057824 */ /* 0x000fca00008e060e */
[----:B------:R1:W-:Y:S01]  /*1274d0*/  STL.64 [R1+0x1c08], R4 ;  /* 0x001c080401007387 */ /* 0x0003e20000100a00 */
[----:B------:R-:W-:Y:S02]  /*1274e0*/  F2FP.SATFINITE.E5M2.F32.PACK_AB_MERGE_C R32, R32, R27, RZ ;  /* 0x0000001b2020723e */ /* 0x000fe400048060ff */
[----:B-1----:R-:W-:-:S03]  /*1274f0*/  IADD3 R4, P1, PT, R17, R2, RZ ;  /* 0x0000000211047210 */ /* 0x002fc60007f3e0ff */
[----:B------:R-:W-:Y:S02]  /*127500*/  STL [R1+0x2a8], R32 ;  /* 0x0002a82001007387 */ /* 0x000fe40000100800 */
[----:B------:R-:W-:Y:S01]  /*127510*/  IMAD.X R5, R16, 0x1, R0, P1 ;  /* 0x0000000110057824 */ /* 0x000fe200008e0600 */
[----:B------:R-:W-:-:S05]  /*127520*/  F2FP.SATFINITE.E5M2.F32.PACK_AB_MERGE_C R27, R45, R48, RZ ;  /* 0x000000302d1b723e */ /* 0x000fca00048060ff */
[----:B------:R1:W-:Y:S04]  /*127530*/  STL [R1+0x298], R27 ;  /* 0x0002981b01007387 */ /* 0x0003e80000100800 */
[----:B------:R3:W-:Y:S01]  /*127540*/  STL.64 [R1+0x1c00], R4 ;  /* 0x001c000401007387 */ /* 0x0007e20000100a00 */
[----:B-1----:R-:W-:Y:S02]  /*127550*/  F2FP.SATFINITE.E5M2.F32.PACK_AB_MERGE_C R27, R19, R54, RZ ;  /* 0x00000036131b723e */ /* 0x002fe400048060ff */
[----:B------:R-:W-:-:S03]  /*127560*/  F2FP.SATFINITE.E5M2.F32.PACK_AB_MERGE_C R19, R41, R59, RZ ;  /* 0x0000003b2913723e */ /* 0x000fc600048060ff */
[----:B------:R1:W-:Y:S04]  /*127570*/  STL [R1+0x18c], R27 ;  /* 0x00018c1b01007387 */ /* 0x0003e80000100800 */
[----:B------:R-:W-:Y:S01]  /*127580*/  STL [R1+0x190], R19 ;  /* 0x0001901301007387 */ /* 0x000fe20000100800 */
[----:B---3--:R-:W-:-:S05]  /*127590*/  IADD3 R4, P1, PT, R17, R38, RZ ;  /* 0x0000002611047210 */ /* 0x008fca0007f3e0ff */
[----:B------:R-:W-:-:S05]  /*1275a0*/  IMAD.X R5, R16, 0x1, R22, P1 ;  /* 0x0000000110057824 */ /* 0x000fca00008e0616 */
[----:B------:R3:W-:Y:S04]  /*1275b0*/  STL.64 [R1+0x1bf8], R4 ;  /* 0x001bf80401007387 */ /* 0x0007e80000100a00 */
[----:B------:R-:W4:Y:S04]  /*1275c0*/  LDL.LU R36, [R1+0x1ed0] ;  /* 0x001ed00001247983 */ /* 0x000f280000300800 */
[----:B-1----:R-:W4:Y:S01]  /*1275d0*/  LDL.LU R27, [R1+0x1ed4] ;  /* 0x001ed400011b7983 */ /* 0x002f220000300800 */
[----:B---3--:R-:W-:-:S05]  /*1275e0*/  F2FP.SATFINITE.E5M2.F32.PACK_AB_MERGE_C R4, R56, R53, RZ ;  /* 0x000000353804723e */ /* 0x008fca00048060ff */
[----:B------:R1:W-:Y:S04]  /*1275f0*/  STL [R1+0x178], R4 ;  /* 0x0001780401007387 */ /* 0x0003e80000100800 */
[----:B------:R-:W3:Y:S04]  /*127600*/  LDL.LU R53, [R1+0x1ed8] ;  /* 0x001ed80001357983 */ /* 0x000ee80000300800 */
[----:B------:R-:W3:Y:S01]  /*127610*/  LDL.LU R56, [R1+0x1edc] ;  /* 0x001edc0001387983 */ /* 0x000ee20000300800 */
[----:B-1----:R-:W-:-:S03]  /*127620*/  F2FP.SATFINITE.E5M2.F32.PACK_AB_MERGE_C R4, R30, R25, RZ ;  /* 0x000000191e04723e */ /* 0x002fc600048060ff */
[----:B------:R-:W3:Y:S04]  /*127630*/  LDL.LU R41, [R1+0x1fa0] ;  /* 0x001fa00001297983 */ /* 0x000ee80000300800 */
[----:B------:R-:W3:Y:S04]  /*127640*/  LDL.LU R22, [R1+0x1fa4] ;  /* 0x001fa40001167983 */ /* 0x000ee80000300800 */
[----:B------:R1:W-:Y:S04]  /*127650*/  STL [R1+0x170], R4 ;  /* 0x0001700401007387 */ /* 0x0003e80000100800 */
[----:B------:R-:W3:Y:S04]  /*127660*/  LDL.LU R25, [R1+0x1fa8] ;  /* 0x001fa80001197983 */ /* 0x000ee80000300800 */
[----:B------:R-:W3:Y:S01]  /*127670*/  LDL.LU R30, [R1+0x1fac] ;  /* 0x001fac00011e7983 */ /* 0x000ee20000300800 */
[----:B-1----:R-:W-:-:S05]  /*127680*/  IADD3 R4, P1, PT, R17, R52, RZ ;  /* 0x0000003411047210 */ /* 0x002fca0007f3e0ff */
[----:B------:R-:W-:-:S05]  /*127690*/  IMAD.X R5, R16, 0x1, R29, P1 ;  /* 0x0000000110057824 */ /* 0x000fca00008e061d */
[----:B------:R1:W-:Y:S02]  /*1276a0*/  STL.64 [R1+0x1bf0], R4 ;  /* 0x001bf00401007387 */ /* 0x0003e40000100a00 */
[----:B-1----:R-:W-:Y:S02]  /*1276b0*/  F2FP.SATFINITE.E5M2.F32.PACK_AB_MERGE_C R5, R40, R18, RZ ;  /* 0x000000122805723e */ /* 0x002fe400048060ff */
[----:B------:R-:W-:Y:S01]  /*1276c0*/  F2FP.SATFINITE.E5M2.F32.PACK_AB_MERGE_C R4, R44, R37, RZ ;  /* 0x000000252c04723e */ /* 0x000fe200048060ff */
[----:B------:R-:W3:Y:S04]  /*1276d0*/  LDL.LU R18, [R1+0x1f80] ;  /* 0x001f800001127983 */ /* 0x000ee80000300800 */
[----:B------:R-:W-:Y:S04]  /*1276e0*/  STL [R1+0x154], R5 ;  /* 0x0001540501007387 */ /* 0x000fe80000100800 */
[----:B------:R-:W3:Y:S04]  /*1276f0*/  LDL.LU R40, [R1+0x1f84] ;  /* 0x001f840001287983 */ /* 0x000ee80000300800 */
[----:B------:R1:W-:Y:S04]  /*127700*/  STL [R1+0x150], R4 ;  /* 0x0001500401007387 */ /* 0x0003e80000100800 */
[----:B------:R-:W3:Y:S04]  /*127710*/  LDL.LU R37, [R1+0x1f88] ;  /* 0x001f880001257983 */ /* 0x000ee80000300800 */
[----:B------:R-:W3:Y:S01]  /*127720*/  LDL.LU R44, [R1+0x1f8c] ;  /* 0x001f8c00012c7983 */ /* 0x000ee20000300800 */
[----:B-1----:R-:W-:-:S05]  /*127730*/  IADD3 R4, P1, PT, R17, R60, RZ ;  /* 0x0000003c11047210 */ /* 0x002fca0007f3e0ff */
[----:B------:R-:W-:-:S05]  /*127740*/  IMAD.X R5, R16, 0x1, R15, P1 ;  /* 0x0000000110057824 */ /* 0x000fca00008e060f */
[----:B------:R2:W-:Y:S04]  /*127750*/  STL.64 [R1+0x1be8], R4 ;  /* 0x001be80401007387 */ /* 0x0005e80000100a00 */
[----:B------:R-:W3:Y:S01]  /*127760*/  LDL.LU R32, [R1+0x1f60] ;  /* 0x001f600001207983 */ /* 0x000ee20000300800 */
[----:B--2---:R-:W-:-:S05]  /*127770*/  F2FP.SATFINITE.E5M2.F32.PACK_AB_MERGE_C R5, R20, R23, RZ ;  /* 0x000000171405723e */ /* 0x004fca00048060ff */
[----:B------:R-:W-:Y:S04]  /*127780*/  STL [R1+0x128], R5 ;  /* 0x0001280501007387 */ /* 0x000fe80000100800 */
[----:B------:R-:W2:Y:S01]  /*127790*/  LDL.LU R48, [R1+0x1f64] ;  /* 0x001f640001307983 */ /* 0x000ea20000300800 */
[----:B----4-:R-:W-:-:S05]  /*1277a0*/  F2FP.SATFINITE.E5M2.F32.PACK_AB_MERGE_C R4, R42, R35, RZ ;  /* 0x000000232a04723e */ /* 0x010fca00048060ff */
[----:B------:R1:W-:Y:S04]  /*1277b0*/  STL [R1+0x130], R4 ;  /* 0x0001300401007387 */ /* 0x0003e80000100800 */
[----:B------:R-:W4:Y:S04]  /*1277c0*/  LDL.LU R45, [R1+0x1f68] ;  /* 0x001f6800012d7983 */ /* 0x000f280000300800 */
[----:B------:R-:W4:Y:S01]  /*1277d0*/  LDL.LU R54, [R1+0x1f6c] ;  /* 0x001f6c0001367983 */ /* 0x000f220000300800 */
[----:B-1----:R-:W-:-:S03]  /*1277e0*/  IADD3 R4, P1, PT, R17, R50, RZ ;  /* 0x0000003211047210 */ /* 0x002fc60007f3e0ff */
[----:B------:R-:W4:Y:S02]  /*1277f0*/  LDL.LU R19, [R1+0x1f40] ;  /* 0x001f400001137983 */ /* 0x000f240000300800 */
[----:B------:R-:W-:Y:S02]  /*127800*/  IMAD.X R5, R16, 0x1, R33, P1 ;  /* 0x0000000110057824 */ /* 0x000fe400008e0621 */
[----:B------:R-:W4:Y:S04]  /*127810*/  LDL.LU R59, [R1+0x1f44] ;  /* 0x001f4400013b7983 */ /* 0x000f280000300800 */
[----:B------:R-:W4:Y:S04]  /*127820*/  LDL.LU R23, [R1+0x1f48] ;  /* 0x001f480001177983 */ /* 0x000f280000300800 */
[----:B------:R-:W4:Y:S04]  /*127830*/  LDL.LU R20, [R1+0x1f4c] ;  /* 0x001f4c0001147983 */ /* 0x000f280000300800 */
[----:B------:R-:W4:Y:S04]  /*127840*/  LDL.LU R35, [R1+0x1f10] ;  /* 0x001f100001237983 */ /* 0x000f280000300800 */
[----:B------:R-:W4:Y:S04]  /*127850*/  LDL.LU R42, [R1+0x1f14] ;  /* 0x001f1400012a7983 */ /* 0x000f280000300800 */
[----:B------:R1:W-:Y:S02]  /*127860*/  STL.64 [R1+0x1be0], R4 ;  /* 0x001be00401007387 */ /* 0x0003e40000100a00 */
[----:B-1----:R-:W-:-:S02]  /*127870*/  F2FP.SATFINITE.E5M2.F32.PACK_AB_MERGE_C R5, R27, R36, RZ ;  /* 0x000000241b05723e */ /* 0x002fc400048060ff */
[----:B---3--:R-:W-:Y:S02]  /*127880*/  F2FP.SATFINITE.E5M2.F32.PACK_AB_MERGE_C R4, R56, R53, RZ ;  /* 0x000000353804723e */ /* 0x008fe400048060ff */
[----:B------:R-:W3:Y:S04]  /*127890*/  LDL.LU R53, [R1+0x1f18] ;  /* 0x001f180001357983 */ /* 0x000ee80000300800 */
[----:B------:R-:W-:Y:S04]  /*1278a0*/  STL [R1+0x108], R5 ;  /* 0x0001080501007387 */ /* 0x000fe80000100800 */
[----:B------:R-:W3:Y:S04]  /*1278b0*/  LDL.LU R56, [R1+0x1f1c] ;  /* 0x001f1c0001387983 */ /* 0x000ee80000300800 */
[----:B------:R1:W-:Y:S02]  /*1278c0*/  STL [R1+0x10c], R4 ;  /* 0x00010c0401007387 */ /* 0x0003e40000100800 */
        /* <DEDUP_REMOVED lines=8> */
[----:B------:R1:W-:Y:S01]  /*127950*/  STL [R1+0x1fac], R4 ;  /* 0x001fac0401007387 */ /* 0x0003e20000100800 */
[----:B------:R-:W-:-:S03]  /*127960*/  F2FP.SATFINITE.E5M2.F32.PACK_AB_MERGE_C R27, R40, R18, RZ ;  /* 0x00000012281b723e */ /* 0x000fc600048060ff */
[----:B------:R-:W3:Y:S04]  /*127970*/  LDL.LU R25, [R1+0x2108] ;  /* 0x0021080001197983 */ /* 0x000ee80000300800 */
[----:B------:R-:W3:Y:S01]  /*127980*/  LDL.LU R30, [R1+0x210c] ;  /* 0x00210c00011e7983 */ /* 0x000ee20000300800 */
[----:B-1----:R-:W-:Y:S02]  /*127990*/  IADD3 R4, P1, PT, R17, R28, RZ ;  /* 0x0000001c11047210 */ /* 0x002fe40007f3e0ff */
[----:B------:R-:W-:-:S03]  /*1279a0*/  F2FP.SATFINITE.E5M2.F32.PACK_AB_MERGE_C R18, R44, R37, RZ ;  /* 0x000000252c12723e */ /* 0x000fc600048060ff */
[----:B------:R-:W-:-:S05]  /*1279b0*/  IMAD.X R5, R16, 0x1, R57, P1 ;  /* 0x0000000110057824 */ /* 0x000fca00008e0639 */
[----:B------:R1:W-:Y:S04]  /*1279c0*/  STL.64 [R1+0x1bd8], R4 ;  /* 0x001bd80401007387 */ /* 0x0003e80000100a00 */
[----:B------:R-:W-:Y:S04]  /*1279d0*/  STL [R1+0x1e14], R27 ;  /* 0x001e141b01007387 */ /* 0x000fe80000100800 */
[----:B------:R0:W-:Y:S01]  /*1279e0*/  STL [R1+0x1e34], R18 ;  /* 0x001e341201007387 */ /* 0x0001e20000100800 */
[----:B-1----:R-:W-:-:S03]  /*1279f0*/  IADD3 R4, P1, PT, R17, R46, RZ ;  /* 0x0000002e11047210 */ /* 0x002fc60007f3e0ff */
[----:B0-----:R-:W3:Y:S04]  /*127a00*/  LDL.LU R18, [R1+0x22d0] ;  /* 0x0022d00001127983 */ /* 0x001ee80000300800 */
[----:B------:R-:W3:Y:S01]  /*127a10*/  LDL.LU R40, [R1+0x22d4] ;  /* 0x0022d40001287983 */ /* 0x000ee20000300800 */
[----:B------:R-:W-:-:S03]  /*127a20*/  IMAD.X R5, R16, 0x1, R49, P1 ;  /* 0x0000000110057824 */ /* 0x000fc600008e0631 */
[----:B------:R-:W3:Y:S04]  /*127a30*/  LDL.LU R37, [R1+0x22d8] ;  /* 0x0022d80001257983 */ /* 0x000ee80000300800 */
[----:B------:R0:W-:Y:S04]  /*127a40*/  STL.64 [R1+0x1bc8], R4 ;  /* 0x001bc80401007387 */ /* 0x0001e80000100a00 */
[----:B------:R-:W3:Y:S01]  /*127a50*/  LDL.LU R44, [R1+0x22dc] ;  /* 0x0022dc00012c7983 */ /* 0x000ee20000300800 */
[----:B--2---:R-:W-:Y:S02]  /*127a60*/  F2FP.SATFINITE.E5M2.F32.PACK_AB_MERGE_C R32, R48, R32, RZ ;  /* 0x000000203020723e */ /* 0x004fe400048060ff */
[----:B0-----:R-:W-:-:S03]  /*127a70*/  IADD3 R4, P1, PT, R17, R51, RZ ;  /* 0x0000003311047210 */ /* 0x001fc60007f3e0ff */
[----:B------:R-:W-:Y:S01]  /*127a80*/  STL [R1+0x83c], R32 ;  /* 0x00083c2001007387 */ /* 0x000fe20000100800 */
[----:B----4-:R-:W-:Y:S01]  /*127a90*/  F2FP.SATFINITE.E5M2.F32.PACK_AB_MERGE_C R27, R54, R45, RZ ;  /* 0x0000002d361b723e */ /* 0x010fe200048060ff */
[----:B------:R-:W-:-:S04]  /*127aa0*/  IMAD.X R5, R16, 0x1, R21, P1 ;  /* 0x0000000110057824 */ /* 0x000fc800008e0615 */
[----:B------:R0:W-:Y:S04]  /*127ab0*/  STL [R1+0x854], R27 ;  /* 0x0008541b01007387 */ /* 0x0001e80000100800 */
[----:B------:R1:W-:Y:S01]  /*127ac0*/  STL.64 [R1+0x1bc0], R4 ;  /* 0x001bc00401007387 */ /* 0x0003e20000100a00 */
[----:B0-----:R-:W-:Y:S02]  /*127ad0*/  F2FP.SATFINITE.E5M2.F32.PACK_AB_MERGE_C R27, R59, R19, RZ ;  /* 0x000000133b1b723e */ /* 0x001fe400048060ff */
[----:B------:R-:W-:Y:S02]  /*127ae0*/  F2FP.SATFINITE.E5M2.F32.PACK_AB_MERGE_C R19, R20, R23, RZ ;  /* 0x000000171413723e */ /* 0x000fe400048060ff */
[----:B-1----:R-:W-:Y:S01]  /*127af0*/  IADD3 R4, P1, PT, R17, R9, RZ ;  /* 0x0000000911047210 */ /* 0x002fe20007f3e0ff */
[----:B------:R-:W-:Y:S04]  /*127b00*/  STL [R1+0x414], R27 ;  /* 0x0004141b01007387 */ /* 0x000fe80000100800 */
[----:B------:R-:W-:Y:S01]  /*127b10*/  IMAD.X R5, R16, 0x1, R11, P1 ;  /* 0x0000000110057824 */ /* 0x000fe200008e060b */
[----:B------:R0:W-:Y:S04]  /*127b20*/  STL [R1+0x428], R19 ;  /* 0x0004281301007387 */ /* 0x0001e80000100800 */
[----:B------:R1:W-:Y:S01]  /*127b30*/  STL.64 [R1+0x1bb0], R4 ;  /* 0x001bb00401007387 */ /* 0x0003e20000100a00 */
[----:B0-----:R-:W-:-:S02]  /*127b40*/  F2FP.SATFINITE.E5M2.F32.PACK_AB_MERGE_C R19, R42, R35, RZ ;  /* 0x000000232a13723e */ /* 0x001fc400048060ff */
[----:B-1----:R-:W-:-:S03]  /*127b50*/  IADD3 R4, P1, PT, R17, R10, RZ ;  /* 0x0000000a11047210 */ /* 0x002fc60007f3e0ff */
[----:B------:R-:W-:Y:S02]  /*127b60*/  STL [R1+0x3d4], R19 ;  /* 0x0003d41301007387 */ /* 0x000fe40000100800 */
[----:B------:R-:W-:Y:S02]  /*127b70*/  IMAD.X R5, R16, 0x1, R12, P1 ;  /* 0x0000000110057824 */ /* 0x000fe400008e060c */
[----:B------:R-:W2:Y:S04]  /*127b80*/  LDL.LU R20, [R1+0x22b0] ;  /* 0x0022b00001147983 */ /* 0x000ea80000300800 */
[----:B------:R-:W-:Y:S04]  /*127b90*/  STL.64 [R1+0x1bb8], R4 ;  /* 0x001bb80401007387 */ /* 0x000fe80000100a00 */
[----:B------:R-:W2:Y:S01]  /*127ba0*/  LDL.LU R35, [R1+0x22b4] ;  /* 0x0022b40001237983 */ /* 0x000ea20000300800 */
[----:B---3--:R-:W-:-:S03]  /*127bb0*/  F2FP.SATFINITE.E5M2.F32.PACK_AB_MERGE_C R16, R56, R53, RZ ;  /* 0x000000353810723e */ /* 0x008fc600048060ff */
[----:B------:R-:W3:Y:S04]  /*127bc0*/  LDL.LU R53, [R1+0x22b8] ;  /* 0x0022b80001357983 */ /* 0x000ee80000300800 */
[----:B------:R-:W3:Y:S04]  /*127bd0*/  LDL.LU R56, [R1+0x22bc] ;  /* 0x0022bc0001387983 */ /* 0x000ee80000300800 */
[----:B------:R0:W-:Y:S02]  /*127be0*/  STL [R1+0x68f0], R16 ;  /* 0x0068f01001007387 */ /* 0x0001e40000100800 */
[----:B0-----:R-:W-:Y:S01]  /*127bf0*/  VIADD R16, R17, UR5 ;  /* 0x0000000511107c36 */ /* 0x001fe20008000000 */
[----:B------:R-:W0:Y:S04]  /*127c00*/  LDCU UR5, c[0x0][0x3b8] ;  /* 0x00007700ff0577ac */ /* 0x000e280008000800 */
[----:B------:R-:W-:-:S02]  /*127c10*/  SHF.R.S32.HI R32, RZ, 0x1f, R16 ;  /* 0x0000001fff207819 */ /* 0x000fc40000011410 */
[----:B------:R-:W-:-:S05]  /*127c20*/  F2FP.SATFINITE.E5M2.F32.PACK_AB_MERGE_C R5, R22, R41, RZ ;  /* 0x000000291605723e */ /* 0x000fca00048060ff */
[----:B------:R-:W-:Y:S04]  /*127c30*/  STL [R1+0x368], R5 ;  /* 0x0003680501007387 */ /* 0x000fe80000100800 */
[----:B------:R-:W4:Y:S01]  /*127c40*/  LDL.LU R41, [R1+0x2290] ;  /* 0x0022900001297983 */ /* 0x000f220000300800 */
[----:B------:R-:W-:-:S03]  /*127c50*/  F2FP.SATFINITE.E5M2.F32.PACK_AB_MERGE_C R4, R30, R25, RZ ;  /* 0x000000191e04723e */ /* 0x000fc600048060ff */
[----:B------:R-:W4:Y:S04]  /*127c60*/  LDL.LU R22, [R1+0x2294] ;  /* 0x0022940001167983 */ /* 0x000f280000300800 */
[----:B------:R1:W-:Y:S04]  /*127c70*/  STL [R1+0x370], R4 ;  /* 0x0003700401007387 */ /* 0x0003e80000100800 */
[----:B------:R-:W4:Y:S04]  /*127c80*/  LDL.LU R25, [R1+0x2298] ;  /* 0x0022980001197983 */ /* 0x000f280000300800 */
[----:B------:R-:W4:Y:S01]  /*127c90*/  LDL.LU R30, [R1+0x229c] ;  /* 0x00229c00011e7983 */ /* 0x000f220000300800 */
[----:B-1----:R-:W-:-:S05]  /*127ca0*/  IADD3 R4, P1, PT, R16, R6, RZ ;  /* 0x0000000610047210 */ /* 0x002fca0007f3e0ff */
[----:B------:R-:W-:Y:S01]  /*127cb0*/  IMAD.X R5, R32, 0x1, R31, P1 ;  /* 0x0000000120057824 */ /* 0x000fe200008e061f */
[----:B------:R-:W-:-:S05]  /*127cc0*/  F2FP.SATFINITE.E5M2.F32.PACK_AB_MERGE_C R48, R40, R18, RZ ;  /* 0x000000122830723e */ /* 0x000fca00048060ff */
[----:B------:R-:W-:Y:S04]  /*127cd0*/  STL [R1+0x6940], R48 ;  /* 0x0069403001007387 */ /* 0x000fe80000100800 */
[----:B------:R1:W-:Y:S04]  /*127ce0*/  STL.64 [R1+0x1ba8], R4 ;  /* 0x001ba80401007387 */ /* 0x0003e80000100a00 */
[----:B------:R-:W4:Y:S04]  /*127cf0*/  LDL.LU R61, [R1+0x2270] ;  /* 0x00227000013d7983 */ /* 0x000f280000300800 */
[----:B------:R-:W4:Y:S04]  /*127d00*/  LDL.LU R36, [R1+0x2274] ;  /* 0x0022740001247983 */ /* 0x000f280000300800 */
[----:B------:R-:W4:Y:S01]  /*127d10*/  LDL.LU R27, [R1+0x2278] ;  /* 0x00227800011b7983 */ /* 0x000f220000300800 */
[----:B-1----:R-:W-:-:S03]  /*127d20*/  IADD3 R4, P1, PT, R16, R8, RZ ;  /* 0x0000000810047210 */ /* 0x002fc60007f3e0ff */
[----:B------:R-:W4:Y:S01]  /*127d30*/  LDL.LU R45, [R1+0x227c] ;  /* 0x00227c00012d7983 */ /* 0x000f220000300800 */
[----:B------:R-:W-:-:S03]  /*127d40*/  F2FP.SATFINITE.E5M2.F32.PACK_AB_MERGE_C R54, R44, R37, RZ ;  /* 0x000000252c36723e */ /* 0x000fc600048060ff */
[----:B------:R-:W4:Y:S04]  /*127d50*/  LDL.LU R17, [R1+0x2250] ;  /* 0x0022500001117983 */ /* 0x000f280000300800 */
[----:B------:R-:W4:Y:S01]  /*127d60*/  LDL.LU R19, [R1+0x2254] ;  /* 0x0022540001137983 */ /* 0x000f220000300800 */
[----:B------:R-:W-:-:S03]  /*127d70*/  IMAD.X R5, R32, 0x1, R7, P1 ;  /* 0x0000000120057824 */ /* 0x000fc600008e0607 */
[----:B------:R-:W4:Y:S04]  /*127d80*/  LDL.LU R59, [R1+0x2258] ;  /* 0x00225800013b7983 */ /* 0x000f280000300800 */
[----:B------:R-:W4:Y:S04]  /*127d90*/  LDL.LU R42, [R1+0x225c] ;  /* 0x00225c00012a7983 */ /* 0x000f280000300800 */
[----:B------:R-:W4:Y:S04]  /*127da0*/  LDL.LU R18, [R1+0x2230] ;  /* 0x0022300001127983 */ /* 0x000f280000300800 */
[----:B------:R-:W4:Y:S04]  /*127db0*/  LDL.LU R40, [R1+0x2234] ;  /* 0x0022340001287983 */ /* 0x000f280000300800 */
[----:B------:R-:W4:Y:S04]  /*127dc0*/  LDL.LU R37, [R1+0x2238] ;  /* 0x0022380001257983 */ /* 0x000f280000300800 */
[----:B------:R-:W4:Y:S04]  /*127dd0*/  LDL.LU R44, [R1+0x223c] ;  /* 0x00223c00012c7983 */ /* 0x000f280000300800 */
[----:B------:R1:W-:Y:S04]  /*127de0*/  STL [R1+0x6944], R54 ;  /* 0x0069443601007387 */ /* 0x0003e80000100800 */
[----:B-1----:R-:W4:Y:S04]  /*127df0*/  LDL R54, [R1+0x38] ;  /* 0x0000380001367983 */ /* 0x002f280000100800 */
[----:B------:R1:W-:Y:S04]  /*127e00*/  STL.64 [R1+0x1ba0], R4 ;  /* 0x001ba00401007387 */ /* 0x0003e80000100a00 */
[----:B-1----:R-:W4:Y:S01]  /*127e10*/  LDL.LU.64 R4, [R1+0x6b58] ;  /* 0x006b580001047983 */ /* 0x002f220000300a00 */
[----:B--2---:R-:W-:-:S03]  /*127e20*/  F2FP.SATFINITE.E5M2.F32.PACK_AB_MERGE_C R20, R35, R20, RZ ;  /* 0x000000142314723e */ /* 0x004fc600048060ff */
[----:B------:R-:W2:Y:S04]  /*127e30*/  LDL.LU R23, [R1+0x2210] ;  /* 0x0022100001177983 */ /* 0x000ea80000300800 */
[----:B------:R1:W-:Y:S04]  /*127e40*/  STL [R1+0x31c], R20 ;  /* 0x00031c1401007387 */ /* 0x0003e80000100800 */
[----:B-1----:R-:W2:Y:S01]  /*127e50*/  LDL.LU R20, [R1+0x2214] ;  /* 0x0022140001147983 */ /* 0x002ea20000300800 */
[----:B---3--:R-:W-:-:S03]  /*127e60*/  F2FP.SATFINITE.E5M2.F32.PACK_AB_MERGE_C R35, R56, R53, RZ ;  /* 0x000000353823723e */ /* 0x008fc600048060ff */
[----:B------:R-:W3:Y:S04]  /*127e70*/  LDL.LU R53, [R1+0x2218] ;  /* 0x0022180001357983 */ /* 0x000ee80000300800 */
[----:B------:R-:W3:Y:S04]  /*127e80*/  LDL.LU R56, [R1+0x221c] ;  /* 0x00221c0001387983 */ /* 0x000ee80000300800 */
[----:B------:R1:W-:Y:S01]  /*127e90*/  STL [R1+0x6964], R35 ;  /* 0x0069642301007387 */ /* 0x0003e20000100800 */
[----:B----4-:R-:W-:Y:S02]  /*127ea0*/  F2FP.SATFINITE.E5M2.F32.PACK_AB_MERGE_C R22, R22, R41, RZ ;  /* 0x000000291616723e */ /* 0x010fe400048060ff */
[----:B------:R-:W-:-:S05]  /*127eb0*/  IADD3 R34, P1, PT, R16, R5, RZ ;  /* 0x0000000510227210 */ /* 0x000fca0007f3e0ff */
[----:B-1----:R-:W-:Y:S01]  /*127ec0*/  IMAD.X R35, R32, 0x1, R26, P1 ;  /* 0x0000000120237824 */ /* 0x002fe200008e061a */
[----:B------:R-:W-:-:S05]  /*127ed0*/  F2FP.SATFINITE.E5M2.F32.PACK_AB_MERGE_C R26, R30, R25, RZ ;  /* 0x000000191e1a723e */ /* 0x000fca00048060ff */
[----:B------:R-:W-:Y:S04]  /*127ee0*/  STL [R1+0x6990], R26 ;  /* 0x0069901a01007387 */ /* 0x000fe80000100800 */
[----:B------:R1:W-:Y:S04]  /*127ef0*/  STL.64 [R1+0x1b98], R34 ;  /* 0x001b982201007387 */ /* 0x0003e80000100a00 */
[----:B------:R4:W-:Y:S04]  /*127f00*/  STL [R1+0x2ec], R22 ;  /* 0x0002ec1601007387 */ /* 0x0009e80000100800 */
[----:B------:R-:W3:Y:S01]  /*127f10*/  LDL.LU R41, [R1+0x21f0] ;  /* 0x0021f00001297983 */ /* 0x000ee20000300800 */
[----:B-1----:R-:W-:-:S03]  /*127f20*/  IADD3 R34, P1, PT, R16, R4, RZ ;  /* 0x0000000410227210 */ /* 0x002fc60007f3e0ff */
[----:B----4-:R-:W4:Y:S02]  /*127f30*/  LDL.LU R22, [R1+0x21f4] ;  /* 0x0021f40001167983 */ /* 0x010f240000300800 */
[----:B------:R-:W-:Y:S02]  /*127f40*/  IMAD.X R35, R32, 0x1, R3, P1 ;  /* 0x0000000120237824 */ /* 0x000fe400008e0603 */
[----:B------:R-:W4:Y:S04]  /*127f50*/  LDL.LU R25, [R1+0x21f8] ;  /* 0x0021f80001197983 */ /* 0x000f280000300800 */
[----:B------:R1:W-:Y:S04]  /*127f60*/  STL.64 [R1+0x1b90], R34 ;  /* 0x001b902201007387 */ /* 0x0003e80000100a00 */
[----:B------:R-:W4:Y:S01]  /*127f70*/  LDL.LU R30, [R1+0x21fc] ;  /* 0x0021fc00011e7983 */ /* 0x000f220000300800 */
[----:B------:R-:W-:-:S02]  /*127f80*/  IADD3 R26, P1, PT, R16, R13, RZ ;  /* 0x0000000d101a7210 */ /* 0x000fc40007f3e0ff */
[----:B-1----:R-:W-:Y:S02]  /*127f90*/  F2FP.SATFINITE.E5M2.F32.PACK_AB_MERGE_C R35, R36, R61, RZ ;  /* 0x0000003d2423723e */ /* 0x002fe400048060ff */
[----:B------:R-:W-:Y:S01]  /*127fa0*/  F2FP.SATFINITE.E5M2.F32.PACK_AB_MERGE_C R34, R45, R27, RZ ;  /* 0x0000001b2d22723e */ /* 0x000fe200048060ff */
[----:B------:R-:W-:Y:S02]  /*127fb0*/  IMAD.X R27, R32, 0x1, R14, P1 ;  /* 0x00000001201b7824 */ /* 0x000fe400008e060e */
[----:B------:R-:W-:Y:S04]  /*127fc0*/  STL [R1+0x2b0], R35 ;  /* 0x0002b02301007387 */ /* 0x000fe80000100800 */
[----:B------:R1:W-:Y:S01]  /*127fd0*/  STL [R1+0x2c0], R34 ;  /* 0x0002c02201007387 */ /* 0x0003e20000100800 */
[----:B------:R-:W-:-:S03]  /*127fe0*/  F2FP.SATFINITE.E5M2.F32.PACK_AB_MERGE_C R19, R19, R17, RZ ;  /* 0x000000111313723e */ /* 0x000fc600048060ff */
[----:B------:R0:W-:Y:S01]  /*127ff0*/  STL.64 [R1+0x1b88], R26 ;  /* 0x001b881a01007387 */ /* 0x0001e20000100a00 */
[----:B------:R-:W-:Y:S02]  /*128000*/  F2FP.SATFINITE.E5M2.F32.PACK_AB_MERGE_C R17, R42, R59, RZ ;  /* 0x0000003b2a11723e */ /* 0x000fe400048060ff */
[----:B-1----:R-:W-:Y:S02]  /*128010*/  F2FP.SATFINITE.E5M2.F32.PACK_AB_MERGE_C R34, R40, R18, RZ ;  /* 0x000000122822723e */ /* 0x002fe400048060ff */
[----:B0-----:R-:W-:Y:S01]  /*128020*/  IADD3 R26, P1, PT, R16, R2, RZ ;  /* 0x00000002101a7210 */ /* 0x001fe20007f3e0ff */
[----:B------:R-:W-:Y:S04]  /*128030*/  STL [R1+0x280], R19 ;  /* 0x0002801301007387 */ /* 0x000fe80000100800 */
[----:B------:R-:W-:Y:S01]  /*128040*/  IMAD.X R27, R32, 0x1, R0, P1 ;  /* 0x00000001201b7824 */ /* 0x000fe200008e0600 */
[----:B------:R-:W-:Y:S04]  /*128050*/  STL [R1+0x288], R17 ;  /* 0x0002881101007387 */ /* 0x000fe80000100800 */
[----:B------:R-:W-:Y:S01]  /*128060*/  STL [R1+0x6a30], R34 ;  /* 0x006a302201007387 */ /* 0x000fe20000100800 */
[----:B------:R-:W-:-:S03]  /*128070*/  F2FP.SATFINITE.E5M2.F32.PACK_AB_MERGE_C R37, R44, R37, RZ ;  /* 0x000000252c25723e */ /* 0x000fc600048060ff */
[----:B------:R0:W-:Y:S04]  /*128080*/  STL.64 [R1+0x1b80], R26 ;  /* 0x001b801a01007387 */ /* 0x0001e80000100a00 */
[----:B------:R-:W4:Y:S04]  /*128090*/  LDL.LU R42, [R1+0x21d0] ;  /* 0x0021d000012a7983 */ /* 0x000f280000300800 */
[----:B------:R-:W4:Y:S04]  /*1280a0*/  LDL.LU R18, [R1+0x21d4] ;  /* 0x0021d40001127983 */ /* 0x000f280000300800 */
[----:B------:R-:W4:Y:S01]  /*1280b0*/  LDL.LU R40, [R1+0x21d8] ;  /* 0x0021d80001287983 */ /* 0x000f220000300800 */
[----:B0-----:R-:W-:-:S03]  /*1280c0*/  IADD3 R26, P1, PT, R16, R38, RZ ;  /* 0x00000026101a7210 */ /* 0x001fc60007f3e0ff */
[----:B------:R-:W4:Y:S01]  /*1280d0*/  LDL.LU R44, [R1+0x21dc] ;  /* 0x0021dc00012c7983 */ /* 0x000f220000300800 */
[----:B--2---:R-:W-:Y:S01]  /*1280e0*/  F2FP.SATFINITE.E5M2.F32.PACK_AB_MERGE_C R17, R20, R23, RZ ;  /* 0x000000171411723e */ /* 0x004fe200048060ff */
[----:B------:R-:W-:Y:S02]  /*1280f0*/  IMAD.X R27, R32, 0x1, R54, P1 ;  /* 0x00000001201b7824 */ /* 0x000fe400008e0636 */
[----:B------:R-:W-:Y:S04]  /*128100*/  STL [R1+0x6a2c], R37 ;  /* 0x006a2c2501007387 */ /* 0x000fe80000100800 */
[----:B------:R-:W2:Y:S04]  /*128110*/  LDL.LU R19, [R1+0x20e0] ;  /* 0x0020e00001137983 */ /* 0x000ea80000300800 */
[----:B------:R0:W-:Y:S04]  /*128120*/  STL.64 [R1+0x1b78], R26 ;  /* 0x001b781a01007387 */ /* 0x0001e80000100a00 */
[----:B------:R-:W-:Y:S04]  /*128130*/  STL [R1+0x148], R17 ;  /* 0x0001481101007387 */ /* 0x000fe80000100800 */
[----:B------:R-:W2:Y:S04]  /*128140*/  LDL.LU R38, [R1+0x20e4] ;  /* 0x0020e40001267983 */ /* 0x000ea80000300800 */
[----:B------:R-:W2:Y:S01]  /*128150*/  LDL.LU R23, [R1+0x20e8] ;  /* 0x0020e80001177983 */ /* 0x000ea20000300800 */
[----:B0-----:R-:W-:-:S02]  /*128160*/  IADD3 R26, P1, PT, R16, R52, RZ ;  /* 0x00000034101a7210 */ /* 0x001fc40007f3e0ff */
[----:B---3--:R-:W-:Y:S01]  /*128170*/  F2FP.SATFINITE.E5M2.F32.PACK_AB_MERGE_C R59, R56, R53, RZ ;  /* 0x00000035383b723e */ /* 0x008fe200048060ff */
[----:B------:R-:W3:Y:S02]  /*128180*/  LDL.LU R20, [R1+0x20ec] ;  /* 0x0020ec0001147983 */ /* 0x000ee40000300800 */
[----:B------:R-:W-:Y:S02]  /*128190*/  IMAD.X R27, R32, 0x1, R29, P1 ;  /* 0x00000001201b7824 */ /* 0x000fe400008e061d */
[----:B------:R-:W-:Y:S04]  /*1281a0*/  STL [R1+0x6a58], R59 ;  /* 0x006a583b01007387 */ /* 0x000fe80000100800 */
[----:B------:R-:W3:Y:S04]  /*1281b0*/  LDL.LU R53, [R1+0x21b0] ;  /* 0x0021b00001357983 */ /* 0x000ee80000300800 */
[----:B------:R-:W3:Y:S04]  /*1281c0*/  LDL.LU R56, [R1+0x21b4] ;  /* 0x0021b40001387983 */ /* 0x000ee80000300800 */
[----:B------:R0:W-:Y:S02]  /*1281d0*/  STL.64 [R1+0x1b70], R26 ;  /* 0x001b701a01007387 */ /* 0x0001e40000100a00 */
[----:B0-----:R-:W-:-:S05]  /*1281e0*/  IADD3 R26, P1, PT, R16, R60, RZ ;  /* 0x0000003c101a7210 */ /* 0x001fca0007f3e0ff */
[----:B------:R-:W-:Y:S01]  /*1281f0*/  IMAD.X R27, R32, 0x1, R15, P1 ;  /* 0x00000001201b7824 */ /* 0x000fe200008e060f */
[----:B----4-:R-:W-:Y:S02]  /*128200*/  F2FP.SATFINITE.E5M2.F32.PACK_AB_MERGE_C R17, R22, R41, RZ ;  /* 0x000000291611723e */ /* 0x010fe400048060ff */
[----:B------:R-:W-:-:S05]  /*128210*/  F2FP.SATFINITE.E5M2.F32.PACK_AB_MERGE_C R55, R30, R25, RZ ;  /* 0x000000191e37723e */ /* 0x000fca00048060ff */
[----:B------:R-:W-:Y:S04]  /*128220*/  STL [R1+0x6a90], R55 ;  /* 0x006a903701007387 */ /* 0x000fe80000100800 */
[----:B------:R-:W-:Y:S04]  /*128230*/  STL [R1+0x118], R17 ;  /* 0x0001181101007387 */ /* 0x000fe80000100800 */
[----:B------:R-:W4:Y:S04]  /*128240*/  LDL.LU R48, [R1+0x21b8] ;  /* 0x0021b80001307983 */ /* 0x000f280000300800 */
[----:B------:R-:W4:Y:S04]  /*128250*/  LDL.LU R43, [R1+0x21bc] ;  /* 0x0021bc00012b7983 */ /* 0x000f280000300800 */
[----:B------:R-:W4:Y:S04]  /*128260*/  LDL.LU R58, [R1+0x2190] ;  /* 0x00219000013a7983 */ /* 0x000f280000300800 */
[----:B------:R0:W-:Y:S04]  /*128270*/  STL.64 [R1+0x1b68], R26 ;  /* 0x001b681a01007387 */ /* 0x0001e80000100a00 */
[----:B------:R-:W4:Y:S04]  /*128280*/  LDL.LU R39, [R1+0x2194] ;  /* 0x0021940001277983 */ /* 0x000f280000300800 */
[----:B------:R-:W4:Y:S04]  /*128290*/  LDL.LU R61, [R1+0x2198] ;  /* 0x00219800013d7983 */ /* 0x000f280000300800 */
[----:B------:R-:W4:Y:S04]  /*1282a0*/  LDL.LU R36, [R1+0x219c] ;  /* 0x00219c0001247983 */ /* 0x000f280000300800 */
[----:B------:R-:W4:Y:S04]  /*1282b0*/  LDL.LU R41, [R1+0x2170] ;  /* 0x0021700001297983 */ /* 0x000f280000300800 */
[----:B------:R-:W4:Y:S04]  /*1282c0*/  LDL.LU R22, [R1+0x2174] ;  /* 0x0021740001167983 */ /* 0x000f280000300800 */
[----:B------:R-:W4:Y:S04]  /*1282d0*/  LDL.LU R25, [R1+0x2178] ;  /* 0x0021780001197983 */ /* 0x000f280000300800 */
[----:B------:R-:W4:Y:S01]  /*1282e0*/  LDL.LU R30, [R1+0x217c] ;  /* 0x00217c00011e7983 */ /* 0x000f220000300800 */
[----:B0-----:R-:W-:-:S02]  /*1282f0*/  IADD3 R26, P1, PT, R16, R50, RZ ;  /* 0x00000032101a7210 */ /* 0x001fc40007f3e0ff */
[----:B------:R-:W-:-:S03]  /*128300*/  F2FP.SATFINITE.E5M2.F32.PACK_AB_MERGE_C R18, R18, R42, RZ ;  /* 0x0000002a1212723e */ /* 0x000fc600048060ff */
[----:B------:R-:W-:Y:S01]  /*128310*/  IMAD.X R27, R32, 0x1, R33, P1 ;  /* 0x00000001201b7824 */ /* 0x000fe200008e0621 */
[----:B------:R-:W-:Y:S01]  /*128320*/  F2FP.SATFINITE.E5M2.F32.PACK_AB_MERGE_C R17, R44, R40, RZ ;  /* 0x000000282c11723e */ /* 0x000fe200048060ff */
[----:B------:R-:W-:Y:S04]  /*128330*/  STL [R1+0xf8], R18 ;  /* 0x0000f81201007387 */ /* 0x000fe80000100800 */
[----:B------:R-:W-:Y:S04]  /*128340*/  STL [R1+0xfc], R17 ;  /* 0x0000fc1101007387 */ /* 0x000fe80000100800 */
[----:B------:R0:W-:Y:S01]  /*128350*/  STL.64 [R1+0x1b60], R26 ;  /* 0x001b601a01007387 */ /* 0x0001e20000100a00 */
[----:B------:R-:W-:-:S03]  /*128360*/  IADD3 R34, P1, PT, R16, R24, RZ ;  /* 0x0000001810227210 */ /* 0x000fc60007f3e0ff */
[----:B0-----:R-:W4:Y:S04]  /*128370*/  LDL.LU R27, [R1+0x2150] ;  /* 0x00215000011b7983 */ /* 0x001f280000300800 */
[----:B------:R-:W4:Y:S04]  /*128380*/  LDL.LU R45, [R1+0x2154] ;  /* 0x00215400012d7983 */ /* 0x000f280000300800 */
[----:B------:R-:W4:Y:S04]  /*128390*/  LDL.LU R42, [R1+0x2158] ;  /* 0x00215800012a7983 */ /* 0x000f280000300800 */
[----:B------:R-:W4:Y:S01]  /*1283a0*/  LDL.LU R18, [R1+0x215c] ;  /* 0x00215c0001127983 */ /* 0x000f220000300800 */
[----:B--2---:R-:W-:-:S02]  /*1283b0*/  F2FP.SATFINITE.E5M2.F32.PACK_AB_MERGE_C R19, R38, R19, RZ ;  /* 0x000000132613723e */ /* 0x004fc400048060ff */
[----:B---3--:R-:W-:Y:S01]  /*1283c0*/  F2FP.SATFINITE.E5M2.F32.PACK_AB_MERGE_C R17, R20, R23, RZ ;  /* 0x000000171411723e */ /* 0x008fe200048060ff */
[----:B------:R-:W2:Y:S01]  /*1283d0*/  LDL.LU R40, [R1+0x2120] ;  /* 0x0021200001287983 */ /* 0x000ea20000300800 */
[----:B------:R-:W-:-:S03]  /*1283e0*/  IMAD.X R35, R32, 0x1, R47, P1 ;  /* 0x0000000120237824 */ /* 0x000fc600008e062f */
[----:B------:R-:W2:Y:S04]  /*1283f0*/  LDL.LU R44, [R1+0x2124] ;  /* 0x00212400012c7983 */ /* 0x000ea80000300800 */
[----:B------:R0:W-:Y:S04]  /*128400*/  STL [R1+0x6ae0], R19 ;  /* 0x006ae01301007387 */ /* 0x0001e80000100800 */
[----:B------:R1:W-:Y:S01]  /*128410*/  STL [R1+0xd0], R17 ;  /* 0x0000d01101007387 */ /* 0x0003e20000100800 */
[----:B0-----:R-:W-:-:S03]  /*128420*/  F2FP.SATFINITE.E5M2.F32.PACK_AB_MERGE_C R19, R56, R53, RZ ;  /* 0x000000353813723e */ /* 0x001fc600048060ff */
[----:B-1----:R-:W3:Y:S04]  /*128430*/  LDL.LU R17, [R1+0x2128] ;  /* 0x0021280001117983 */ /* 0x002ee80000300800 */
[----:B------:R-:W3:Y:S04]  /*128440*/  LDL.LU R38, [R1+0x212c] ;  /* 0x00212c0001267983 */ /* 0x000ee80000300800 */
[----:B------:R0:W-:Y:S04]  /*128450*/  STL.64 [R1+0x1b58], R34 ;  /* 0x001b582201007387 */ /* 0x0001e80000100a00 */
[----:B------:R4:W-:Y:S04]  /*128460*/  STL [R1+0x1f44], R19 ;  /* 0x001f441301007387 */ /* 0x0009e80000100800 */
[----:B------:R-:W3:Y:S01]  /*128470*/  LDL.LU R23, [R1+0x2320] ;  /* 0x0023200001177983 */ /* 0x000ee20000300800 */
[----:B0-----:R-:W-:-:S03]  /*128480*/  IADD3 R34, P1, PT, R16, R28, RZ ;  /* 0x0000001c10227210 */ /* 0x001fc60007f3e0ff */
[----:B------:R-:W3:Y:S02]  /*128490*/  LDL.LU R20, [R1+0x2324] ;  /* 0x0023240001147983 */ /* 0x000ee40000300800 */
[----:B------:R-:W-:Y:S02]  /*1284a0*/  IMAD.X R35, R32, 0x1, R57, P1 ;  /* 0x0000000120237824 */ /* 0x000fe400008e0639 */
[----:B------:R-:W3:Y:S04]  /*1284b0*/  LDL.LU R53, [R1+0x2328] ;  /* 0x0023280001357983 */ /* 0x000ee80000300800 */
[----:B------:R-:W3:Y:S01]  /*1284c0*/  LDL.LU R56, [R1+0x232c] ;  /* 0x00232c0001387983 */ /* 0x000ee20000300800 */
[----:B----4-:R-:W-:-:S05]  /*1284d0*/  F2FP.SATFINITE.E5M2.F32.PACK_AB_MERGE_C R19, R43, R48, RZ ;  /* 0x000000302b13723e */ /* 0x010fca00048060ff */
[----:B------:R-:W-:Y:S04]  /*1284e0*/  STL [R1+0x1f68], R19 ;  /* 0x001f681301007387 */ /* 0x000fe80000100800 */
[----:B------:R0:W-:Y:S01]  /*1284f0*/  STL.64 [R1+0x1b50], R34 ;  /* 0x001b502201007387 */ /* 0x0001e20000100a00 */
[----:B------:R-:W-:Y:S02]  /*128500*/  F2FP.SATFINITE.E5M2.F32.PACK_AB_MERGE_C R26, R39, R58, RZ ;  /* 0x0000003a271a723e */ /* 0x000fe400048060ff */
[----:B0-----:R-:W-:Y:S02]  /*128510*/  IADD3 R34, P1, PT, R16, R46, RZ ;  /* 0x0000002e10227210 */ /* 0x001fe40007f3e0ff */
[----:B------:R-:W-:Y:S01]  /*128520*/  F2FP.SATFINITE.E5M2.F32.PACK_AB_MERGE_C R19, R36, R61, RZ ;  /* 0x0000003d2413723e */ /* 0x000fe200048060ff */
[----:B------:R-:W-:Y:S02]  /*128530*/  STL [R1+0x1d00], R26 ;  /* 0x001d001a01007387 */ /* 0x000fe40000100800 */
[----:B------:R-:W-:Y:S01]  /*128540*/  IMAD.X R35, R32, 0x1, R49, P1 ;  /* 0x0000000120237824 */ /* 0x000fe200008e0631 */
[----:B------:R-:W-:Y:S01]  /*128550*/  F2FP.SATFINITE.E5M2.F32.PACK_AB_MERGE_C R22, R22, R41, RZ ;  /* 0x000000291616723e */ /* 0x000fe200048060ff */
[----:B------:R0:W-:Y:S04]  /*128560*/  STL [R1+0x1ce8], R19 ;  /* 0x001ce81301007387 */ /* 0x0001e80000100800 */
[----:B------:R-:W4:Y:S04]  /*128570*/  LDL.LU R41, [R1+0x2530] ;  /* 0x0025300001297983 */ /* 0x000f280000300800 */
[----:B------:R-:W-:Y:S01]  /*128580*/  STL.64 [R1+0x1b48], R34 ;  /* 0x001b482201007387 */ /* 0x000fe20000100a00 */
[----:B0-----:R-:W-:-:S03]  /*128590*/  F2FP.SATFINITE.E5M2.F32.PACK_AB_MERGE_C R19, R30, R25, RZ ;  /* 0x000000191e13723e */ /* 0x001fc600048060ff */
[----:B------:R0:W-:Y:S04]  /*1285a0*/  STL [R1+0x804], R22 ;  /* 0x0008041601007387 */ /* 0x0001e80000100800 */
[----:B0-----:R-:W4:Y:S04]  /*1285b0*/  LDL.LU R22, [R1+0x2534] ;  /* 0x0025340001167983 */ /* 0x001f280000300800 */
[----:B------:R0:W-:Y:S04]  /*1285c0*/  STL [R1+0x808], R19 ;  /* 0x0008081301007387 */ /* 0x0001e80000100800 */
[----:B------:R-:W4:Y:S04]  /*1285d0*/  LDL.LU R25, [R1+0x2538] ;  /* 0x0025380001197983 */ /* 0x000f280000300800 */
[----:B------:R-:W4:Y:S01]  /*1285e0*/  LDL.LU R30, [R1+0x253c] ;  /* 0x00253c00011e7983 */ /* 0x000f220000300800 */
[----:B------:R-:W-:-:S05]  /*1285f0*/  IADD3 R34, P1, PT, R16, R51, RZ ;  /* 0x0000003310227210 */ /* 0x000fca0007f3e0ff */
[----:B------:R-:W-:Y:S01]  /*128600*/  IMAD.X R35, R32, 0x1, R21, P1 ;  /* 0x0000000120237824 */ /* 0x000fe200008e0615 */
[----:B------:R-:W-:Y:S02]  /*128610*/  F2FP.SATFINITE.E5M2.F32.PACK_AB_MERGE_C R27, R45, R27, RZ ;  /* 0x0000001b2d1b723e */ /* 0x000fe400048060ff */
[----:B------:R-:W-:Y:S02]  /*128620*/  F2FP.SATFINITE.E5M2.F32.PACK_AB_MERGE_C R26, R18, R42, RZ ;  /* 0x0000002a121a723e */ /* 0x000fe400048060ff */
[----:B------:R-:W-:Y:S01]  /*128630*/  IADD3 R18, P1, PT, R16, R9, RZ ;  /* 0x0000000910127210 */ /* 0x000fe20007f3e0ff */
[----:B------:R-:W-:Y:S04]  /*128640*/  STL.64 [R1+0x1b40], R34 ;  /* 0x001b402201007387 */ /* 0x000fe80000100a00 */
[----:B0-----:R-:W-:Y:S01]  /*128650*/  IMAD.X R19, R32, 0x1, R11, P1 ;  /* 0x0000000120137824 */ /* 0x001fe200008e060b */
[----:B------:R-:W-:Y:S04]  /*128660*/  STL [R1+0x3c4], R27 ;  /* 0x0003c41b01007387 */ /* 0x000fe80000100800 */
[----:B------:R0:W-:Y:S04]  /*128670*/  STL [R1+0x3c8], R26 ;  /* 0x0003c81a01007387 */ /* 0x0001e80000100800 */
[----:B------:R2:W-:Y:S04]  /*128680*/  STL.64 [R1+0x1b38], R18 ;  /* 0x001b381201007387 */ /* 0x0005e80000100a00 */
[----:B------:R-:W4:Y:S01]  /*128690*/  LDL.LU R42, [R1+0x2520] ;  /* 0x00252000012a7983 */ /* 0x000f220000300800 */
[----:B0-----:R-:W-:-:S02]  /*1286a0*/  IADD3 R26, P1, PT, R16, R10, RZ ;  /* 0x0000000a101a7210 */ /* 0x001fc40007f3e0ff */
[----:B--2---:R-:W-:-:S03]  /*1286b0*/  F2FP.SATFINITE.E5M2.F32.PACK_AB_MERGE_C R19, R44, R40, RZ ;  /* 0x000000282c13723e */ /* 0x004fc600048060ff */
[----:B------:R-:W-:Y:S01]  /*1286c0*/  IMAD.X R27, R32, 0x1, R12, P1 ;  /* 0x00000001201b7824 */ /* 0x000fe200008e060c */
[----:B------:R-:W2:Y:S04]  /*1286d0*/  LDL.LU R18, [R1+0x2524] ;  /* 0x0025240001127983 */ /* 0x000ea80000300800 */
[----:B------:R3:W-:Y:S04]  /*1286e0*/  STL [R1+0x3a4], R19 ;  /* 0x0003a41301007387 */ /* 0x0007e80000100800 */
[----:B------:R-:W2:Y:S04]  /*1286f0*/  LDL.LU R40, [R1+0x2528] ;  /* 0x0025280001287983 */ /* 0x000ea80000300800 */
[----:B------:R-:W2:Y:S04]  /*128700*/  LDL.LU R44, [R1+0x252c] ;  /* 0x00252c00012c7983 */ /* 0x000ea80000300800 */
[----:B------:R0:W-:Y:S01]  /*128710*/  STL.64 [R1+0x1b30], R26 ;  /* 0x001b301a01007387 */ /* 0x0001e20000100a00 */
[----:B---3--:R-:W-:-:S02]  /*128720*/  F2FP.SATFINITE.E5M2.F32.PACK_AB_MERGE_C R19, R20, R23, RZ ;  /* 0x000000171413723e */ /* 0x008fc400048060ff */
[----:B0-----:R-:W-:Y:S01]  /*128730*/  F2FP.SATFINITE.E5M2.F32.PACK_AB_MERGE_C R26, R38, R17, RZ ;  /* 0x00000011261a723e */ /* 0x001fe200048060ff */
[----:B------:R-:W-:Y:S01]  /*128740*/  VIADD R17, R16, UR5 ;  /* 0x0000000510117c36 */ /* 0x000fe20008000000 */
[----:B------:R-:W-:Y:S01]  /*128750*/  F2FP.SATFINITE.E5M2.F32.PACK_AB_MERGE_C R16, R56, R53, RZ ;  /* 0x000000353810723e */ /* 0x000fe200048060ff */
[----:B------:R-:W0:Y:S02]  /*128760*/  LDCU UR5, c[0x0][0x3b8] ;  /* 0x00007700ff0577ac */ /* 0x000e240008000800 */
[----:B------:R1:W-:Y:S01]  /*128770*/  STL [R1+0x3a8], R26 ;  /* 0x0003a81a01007387 */ /* 0x0003e20000100800 */
[----:B------:R-:W-:-:S03]  /*128780*/  SHF.R.S32.HI R32, RZ, 0x1f, R17 ;  /* 0x0000001fff207819 */ /* 0x000fc60000011411 */
[----:B------:R-:W-:Y:S01]  /*128790*/  STL [R1+0x334], R19 ;  /* 0x0003341301007387 */ /* 0x000fe20000100800 */
[----:B-1----:R-:W-:-:S03]  /*1287a0*/  IADD3 R26, P1, PT, R17, R6, RZ ;  /* 0x00000006111a7210 */ /* 0x002fc60007f3e0ff */
[----:B------:R-:W-:Y:S02]  /*1287b0*/  STL [R1+0x330], R16 ;  /* 0x0003301001007387 */ /* 0x000fe40000100800 */
[----:B------:R-:W-:Y:S02]  /*1287c0*/  IMAD.X R27, R32, 0x1, R31, P1 ;  /* 0x00000001201b7824 */ /* 0x000fe400008e061f */
[----:B------:R-:W3:Y:S04]  /*1287d0*/  LDL.LU R57, [R1+0x2510] ;  /* 0x0025100001397983 */ /* 0x000ee80000300800 */
[----:B------:R-:W3:Y:S04]  /*1287e0*/  LDL.LU R58, [R1+0x2514] ;  /* 0x00251400013a7983 */ /* 0x000ee80000300800 */
[----:B------:R-:W3:Y:S04]  /*1287f0*/  LDL.LU R39, [R1+0x2518] ;  /* 0x0025180001277983 */ /* 0x000ee80000300800 */
[----:B------:R-:W-:Y:S04]  /*128800*/  STL.64 [R1+0x1b28], R26 ;  /* 0x001b281a01007387 */ /* 0x000fe80000100a00 */
[----:B------:R-:W3:Y:S04]  /*128810*/  LDL.LU R36, [R1+0x251c] ;  /* 0x00251c0001247983 */ /* 0x000ee80000300800 */
[----:B------:R-:W3:Y:S04]  /*128820*/  LDL.LU R46, [R1+0x2500] ;  /* 0x00250000012e7983 */ /* 0x000ee80000300800 */
[----:B------:R-:W3:Y:S04]  /*128830*/  LDL.LU R20, [R1+0x2504] ;  /* 0x0025040001147983 */ /* 0x000ee80000300800 */
[----:B------:R-:W3:Y:S04]  /*128840*/  LDL.LU R53, [R1+0x2508] ;  /* 0x0025080001357983 */ /* 0x000ee80000300800 */
[----:B------:R-:W3:Y:S01]  /*128850*/  LDL.LU R56, [R1+0x250c] ;  /* 0x00250c0001387983 */ /* 0x000ee20000300800 */
[----:B----4-:R-:W-:-:S05]  /*128860*/  F2FP.SATFINITE.E5M2.F32.PACK_AB_MERGE_C R43, R22, R41, RZ ;  /* 0x00000029162b723e */ /* 0x010fca00048060ff */
[----:B------:R1:W-:Y:S01]  /*128870*/  STL [R1+0x6948], R43 ;  /* 0x0069482b01007387 */ /* 0x0003e20000100800 */
[----:B------:R-:W-:-:S03]  /*128880*/  F2FP.SATFINITE.E5M2.F32.PACK_AB_MERGE_C R41, R30, R25, RZ ;  /* 0x000000191e29723e */ /* 0x000fc600048060ff */
[----:B-1----:R-:W4:Y:S04]  /*128890*/  LDL R43, [R1+0x3c] ;  /* 0x00003c00012b7983 */ /* 0x002f280000100800 */
[----:B------:R-:W4:Y:S04]  /*1288a0*/  LDL.LU R27, [R1+0x24f0] ;  /* 0x0024f000011b7983 */ /* 0x000f280000300800 */
[----:B------:R-:W4:Y:S04]  /*1288b0*/  LDL.LU R22, [R1+0x24f4] ;  /* 0x0024f40001167983 */ /* 0x000f280000300800 */
[----:B------:R-:W4:Y:S04]  /*1288c0*/  LDL.LU R25, [R1+0x24f8] ;  /* 0x0024f80001197983 */ /* 0x000f280000300800 */
[----:B------:R-:W4:Y:S04]  /*1288d0*/  LDL.LU R30, [R1+0x24fc] ;  /* 0x0024fc00011e7983 */ /* 0x000f280000300800 */
[----:B------:R1:W-:Y:S04]  /*1288e0*/  STL [R1+0x694c], R41 ;  /* 0x00694c2901007387 */ /* 0x0003e80000100800 */
[----:B-1----:R-:W4:Y:S01]  /*1288f0*/  LDL R41, [R1+0x40] ;  /* 0x0000400001297983 */ /* 0x002f220000100800 */
[----:B------:R-:W-:-:S05]  /*128900*/  IADD3 R34, P1, PT, R17, R8, RZ ;  /* 0x0000000811227210 */ /* 0x000fca0007f3e0ff */
[----:B------:R-:W-:Y:S01]  /*128910*/  IMAD.X R35, R32, 0x1, R7, P1 ;  /* 0x0000000120237824 */ /* 0x000fe200008e0607 */
[----:B--2---:R-:W-:-:S04]  /*128920*/  F2FP.SATFINITE.E5M2.F32.PACK_AB_MERGE_C R16, R18, R42, RZ ;  /* 0x0000002a1210723e */ /* 0x004fc800048060ff */
[----:B------:R1:W-:Y:S04]  /*128930*/  STL.64 [R1+0x1b20], R34 ;  /* 0x001b202201007387 */ /* 0x0003e80000100a00 */
[----:B------:R-:W2:Y:S04]  /*128940*/  LDL.LU R61, [R1+0x24e0] ;  /* 0x0024e000013d7983 */ /* 0x000ea80000300800 */
[----:B------:R0:W-:Y:S01]  /*128950*/  STL [R1+0x2dc], R16 ;  /* 0x0002dc1001007387 */ /* 0x0001e20000100800 */
[----:B-1----:R-:W-:-:S03]  /*128960*/  F2FP.SATFINITE.E5M2.F32.PACK_AB_MERGE_C R35, R44, R40, RZ ;  /* 0x000000282c23723e */ /* 0x002fc600048060ff */
[----:B------:R-:W2:Y:S01]  /*128970*/  LDL.LU R40, [R1+0x24e4] ;  /* 0x0024e40001287983 */ /* 0x000ea20000300800 */
[----:B------:R-:W-:-:S03]  /*128980*/  IADD3 R34, P1, PT, R17, R5, RZ ;  /* 0x0000000511227210 */ /* 0x000fc60007f3e0ff */
[----:B------:R-:W2:Y:S04]  /*128990*/  LDL.LU R45, [R1+0x24e8] ;  /* 0x0024e800012d7983 */ /* 0x000ea80000300800 */
[----:B------:R-:W2:Y:S04]  /*1289a0*/  LDL.LU R38, [R1+0x24ec] ;  /* 0x0024ec0001267983 */ /* 0x000ea80000300800 */
[----:B------:R-:W2:Y:S04]  /*1289b0*/  LDL.LU R23, [R1+0x24d0] ;  /* 0x0024d00001177983 */ /* 0x000ea80000300800 */
[----:B------:R-:W2:Y:S04]  /*1289c0*/  LDL.LU R42, [R1+0x24d4] ;  /* 0x0024d400012a7983 */ /* 0x000ea80000300800 */
[----:B------:R-:W2:Y:S04]  /*1289d0*/  LDL.LU R18, [R1+0x24d8] ;  /* 0x0024d80001127983 */ /* 0x000ea80000300800 */
[----:B------:R-:W2:Y:S04]  /*1289e0*/  LDL.LU R44, [R1+0x24dc] ;  /* 0x0024dc00012c7983 */ /* 0x000ea80000300800 */
[----:B------:R4:W-:Y:S01]  /*1289f0*/  STL [R1+0x696c], R35 ;  /* 0x00696c2301007387 */ /* 0x0009e20000100800 */
[----:B---3--:R-:W-:-:S02]  /*128a00*/  F2FP.SATFINITE.E5M2.F32.PACK_AB_MERGE_C R19, R58, R57, RZ ;  /* 0x000000393a13723e */ /* 0x008fc400048060ff */
[----:B0-----:R-:W-:Y:S01]  /*128a10*/  F2FP.SATFINITE.E5M2.F32.PACK_AB_MERGE_C R16, R36, R39, RZ ;  /* 0x000000272410723e */ /* 0x001fe200048060ff */
[----:B----4-:R-:W-:-:S05]  /*128a20*/  IMAD.X R35, R32, 0x1, R41, P1 ;  /* 0x0000000120237824 */ /* 0x010fca00008e0629 */
[----:B------:R0:W-:Y:S04]  /*128a30*/  STL.64 [R1+0x1b18], R34 ;  /* 0x001b182201007387 */ /* 0x0001e80000100a00 */
[----:B------:R-:W-:Y:S01]  /*128a40*/  STL [R1+0x2ac], R19 ;  /* 0x0002ac1301007387 */ /* 0x000fe20000100800 */
[----:B0-----:R-:W-:-:S03]  /*128a50*/  IADD3 R34, P1, PT, R17, R4, RZ ;  /* 0x0000000411227210 */ /* 0x001fc60007f3e0ff */
[----:B------:R0:W-:Y:S02]  /*128a60*/  STL [R1+0x2b4], R16 ;  /* 0x0002b41001007387 */ /* 0x0001e40000100800 */
[----:B------:R-:W-:Y:S02]  /*128a70*/  IMAD.X R35, R32, 0x1, R3, P1 ;  /* 0x0000000120237824 */ /* 0x000fe400008e0603 */
[----:B------:R-:W3:Y:S01]  /*128a80*/  LDL.LU R36, [R1+0x24c0] ;  /* 0x0024c00001247983 */ /* 0x000ee20000300800 */
[----:B0-----:R-:W-:-:S03]  /*128a90*/  F2FP.SATFINITE.E5M2.F32.PACK_AB_MERGE_C R16, R20, R46, RZ ;  /* 0x0000002e1410723e */ /* 0x001fc600048060ff */
[----:B------:R0:W-:Y:S01]  /*128aa0*/  STL.64 [R1+0x1b08], R34 ;  /* 0x001b082201007387 */ /* 0x0001e20000100a00 */
[----:B------:R-:W-:-:S03]  /*128ab0*/  F2FP.SATFINITE.E5M2.F32.PACK_AB_MERGE_C R20, R56, R53, RZ ;  /* 0x000000353814723e */ /* 0x000fc600048060ff */
[----:B------:R1:W-:Y:S04]  /*128ac0*/  STL [R1+0x240], R16 ;  /* 0x0002401001007387 */ /* 0x0003e80000100800 */
[----:B------:R-:W3:Y:S04]  /*128ad0*/  LDL.LU R46, [R1+0x24c4] ;  /* 0x0024c400012e7983 */ /* 0x000ee80000300800 */
[----:B------:R-:W4:Y:S04]  /*128ae0*/  LDL.LU R53, [R1+0x24c8] ;  /* 0x0024c80001357983 */ /* 0x000f280000300800 */
[----:B------:R-:W4:Y:S01]  /*128af0*/  LDL.LU R56, [R1+0x24cc] ;  /* 0x0024cc0001387983 */ /* 0x000f220000300800 */
[----:B0-----:R-:W-:-:S05]  /*128b00*/  IADD3 R34, P1, PT, R17, R13, RZ ;  /* 0x0000000d11227210 */ /* 0x001fca0007f3e0ff */
[----:B------:R-:W-:Y:S01]  /*128b10*/  IMAD.X R35, R32, 0x1, R14, P1 ;  /* 0x0000000120237824 */ /* 0x000fe200008e060e */
[----:B------:R-:W-:Y:S02]  /*128b20*/  IADD3 R26, P1, PT, R17, R2, RZ ;  /* 0x00000002111a7210 */ /* 0x000fe40007f3e0ff */
[----:B------:R-:W-:Y:S02]  /*128b30*/  F2FP.SATFINITE.E5M2.F32.PACK_AB_MERGE_C R19, R22, R27, RZ ;  /* 0x0000001b1613723e */ /* 0x000fe400048060ff */
[----:B-1----:R-:W-:Y:S01]  /*128b40*/  F2FP.SATFINITE.E5M2.F32.PACK_AB_MERGE_C R16, R30, R25, RZ ;  /* 0x000000191e10723e */ /* 0x002fe200048060ff */
[----:B------:R-:W-:Y:S01]  /*128b50*/  IMAD.X R27, R32, 0x1, R0, P1 ;  /* 0x00000001201b7824 */ /* 0x000fe200008e0600 */
[----:B------:R-:W-:Y:S04]  /*128b60*/  STL [R1+0x69ec], R20 ;  /* 0x0069ec1401007387 */ /* 0x000fe80000100800 */
[----:B------:R2:W-:Y:S04]  /*128b70*/  STL.64 [R1+0x1b10], R34 ;  /* 0x001b102201007387 */ /* 0x0005e80000100a00 */
[----:B------:R-:W-:Y:S04]  /*128b80*/  STL [R1+0x15c], R19 ;  /* 0x00015c1301007387 */ /* 0x000fe80000100800 */
[----:B------:R-:W-:Y:S04]  /*128b90*/  STL [R1+0x158], R16 ;  /* 0x0001581001007387 */ /* 0x000fe80000100800 */
[----:B------:R0:W-:Y:S01]  /*128ba0*/  STL.64 [R1+0x1b00], R26 ;  /* 0x001b001a01007387 */ /* 0x0001e20000100a00 */
[----:B--2---:R-:W-:-:S02]  /*128bb0*/  F2FP.SATFINITE.E5M2.F32.PACK_AB_MERGE_C R34, R38, R45, RZ ;  /* 0x0000002d2622723e */ /* 0x004fc400048060ff */
[----:B------:R-:W-:Y:S02]  /*128bc0*/  IADD3 R38, P1, PT, R17, R43, RZ ;  /* 0x0000002b11267210 */ /* 0x000fe40007f3e0ff */
[----:B------:R-:W-:Y:S01]  /*128bd0*/  F2FP.SATFINITE.E5M2.F32.PACK_AB_MERGE_C R40, R40, R61, RZ ;  /* 0x0000003d2828723e */ /* 0x000fe200048060ff */
[----:B0-----:R-:W2:Y:S04]  /*128be0*/  LDL.LU R27, [R1+0x24b0] ;  /* 0x0024b000011b7983 */ /* 0x001ea80000300800 */
[----:B------:R-:W2:Y:S04]  /*128bf0*/  LDL.LU R22, [R1+0x24b4] ;  /* 0x0024b40001167983 */ /* 0x000ea80000300800 */
[----:B------:R-:W2:Y:S04]  /*128c00*/  LDL.LU R25, [R1+0x24b8] ;  /* 0x0024b80001197983 */ /* 0x000ea80000300800 */
[----:B------:R-:W2:Y:S01]  /*128c10*/  LDL.LU R30, [R1+0x24bc] ;  /* 0x0024bc00011e7983 */ /* 0x000ea20000300800 */
[----:B------:R-:W-:Y:S01]  /*128c20*/  IMAD.X R39, R32, 0x1, R54, P1 ;  /* 0x0000000120277824 */ /* 0x000fe200008e0636 */
[----:B------:R-:W-:-:S02]  /*128c30*/  F2FP.SATFINITE.E5M2.F32.PACK_AB_MERGE_C R19, R42, R23, RZ ;  /* 0x000000172a13723e */ /* 0x000fc400048060ff */
[----:B------:R0:W-:Y:S01]  /*128c40*/  STL [R1+0x6a40], R40 ;  /* 0x006a402801007387 */ /* 0x0001e20000100800 */
[----:B------:R-:W-:Y:S02]  /*128c50*/  F2FP.SATFINITE.E5M2.F32.PACK_AB_MERGE_C R16, R44, R18, RZ ;  /* 0x000000122c10723e */ /* 0x000fe400048060ff */
[----:B------:R-:W-:Y:S01]  /*128c60*/  IADD3 R18, P1, PT, R17, R52, RZ ;  /* 0x0000003411127210 */ /* 0x000fe20007f3e0ff */
[----:B0-----:R-:W2:Y:S04]  /*128c70*/  LDL R40, [R1+0xc] ;  /* 0x00000c0001287983 */ /* 0x001ea80000100800 */
[----:B------:R-:W-:Y:S04]  /*128c80*/  STL [R1+0x6a38], R34 ;  /* 0x006a382201007387 */ /* 0x000fe80000100800 */
[----:B------:R-:W2:Y:S04]  /*128c90*/  LDL.LU R58, [R1+0x22f0] ;  /* 0x0022f000013a7983 */ /* 0x000ea80000300800 */
[----:B------:R-:W-:Y:S04]  /*128ca0*/  STL.64 [R1+0x1af8], R38 ;  /* 0x001af82601007387 */ /* 0x000fe80000100a00 */
[----:B------:R0:W-:Y:S04]  /*128cb0*/  STL [R1+0x114], R19 ;  /* 0x0001141301007387 */ /* 0x0001e80000100800 */
[----:B------:R-:W2:Y:S04]  /*128cc0*/  LDL.LU R45, [R1+0x22f4] ;  /* 0x0022f400012d7983 */ /* 0x000ea80000300800 */
[----:B------:R-:W-:Y:S01]  /*128cd0*/  STL [R1+0x110], R16 ;  /* 0x0001101001007387 */ /* 0x000fe20000100800 */
[----:B0-----:R-:W-:-:S03]  /*128ce0*/  IMAD.X R19, R32, 0x1, R29, P1 ;  /* 0x0000000120137824 */ /* 0x001fc600008e061d */
[----:B------:R-:W2:Y:S04]  /*128cf0*/  LDL.LU R38, [R1+0x22f8] ;  /* 0x0022f80001267983 */ /* 0x000ea80000300800 */
[----:B------:R-:W2:Y:S04]  /*128d00*/  LDL.LU R44, [R1+0x22fc] ;  /* 0x0022fc00012c7983 */ /* 0x000ea80000300800 */
[----:B------:R-:W2:Y:S04]  /*128d10*/  LDL.LU R23, [R1+0x24a0] ;  /* 0x0024a00001177983 */ /* 0x000ea80000300800 */
[----:B------:R-:W2:Y:S04]  /*128d20*/  LDL.LU R42, [R1+0x24a4] ;  /* 0x0024a400012a7983 */ /* 0x000ea80000300800 */
[----:B------:R0:W-:Y:S04]  /*128d30*/  STL.64 [R1+0x1ae8], R18 ;  /* 0x001ae81201007387 */ /* 0x0001e80000100a00 */
[----:B0-----:R-:W2:Y:S04]  /*128d40*/  LDL.LU R18, [R1+0x24a8] ;  /* 0x0024a80001127983 */ /* 0x001ea80000300800 */
[----:B------:R-:W2:Y:S01]  /*128d50*/  LDL.LU R52, [R1+0x24ac] ;  /* 0x0024ac0001347983 */ /* 0x000ea20000300800 */
[----:B---3--:R-:W-:-:S02]  /*128d60*/  F2FP.SATFINITE.E5M2.F32.PACK_AB_MERGE_C R16, R46, R36, RZ ;  /* 0x000000242e10723e */ /* 0x008fc400048060ff */
[----:B----4-:R-:W-:-:S05]  /*128d70*/  F2FP.SATFINITE.E5M2.F32.PACK_AB_MERGE_C R34, R56, R53, RZ ;  /* 0x000000353822723e */ /* 0x010fca00048060ff */
[----:B------:R0:W-:Y:S04]  /*128d80*/  STL [R1+0x6a98], R34 ;  /* 0x006a982201007387 */ /* 0x0001e80000100800 */
[----:B------:R1:W-:Y:S04]  /*128d90*/  STL [R1+0xe8], R16 ;  /* 0x0000e81001007387 */ /* 0x0003e80000100800 */
[----:B0-----:R-:W3:Y:S04]  /*128da0*/  LDL R34, [R1+0x10] ;  /* 0x0000100001227983 */ /* 0x001ee80000100800 */
[----:B------:R-:W4:Y:S04]  /*128db0*/  LDL.LU R53, [R1+0x2490] ;  /* 0x0024900001357983 */ /* 0x000f280000300800 */
[----:B------:R-:W4:Y:S01]  /*128dc0*/  LDL.LU R56, [R1+0x2494] ;  /* 0x0024940001387983 */ /* 0x000f220000300800 */
[----:B------:R-:W-:-:S03]  /*128dd0*/  IADD3 R36, P1, PT, R17, R60, RZ ;  /* 0x0000003c11247210 */ /* 0x000fc60007f3e0ff */
[----:B------:R-:W4:Y:S02]  /*128de0*/  LDL.LU R60, [R1+0x2498] ;  /* 0x00249800013c7983 */ /* 0x000f240000300800 */
[----:B------:R-:W-:-:S05]  /*128df0*/  IMAD.X R37, R32, 0x1, R15, P1 ;  /* 0x0000000120257824 */ /* 0x000fca00008e060f */
[----:B------:R0:W-:Y:S04]  /*128e00*/  STL.64 [R1+0x1ae0], R36 ;  /* 0x001ae02401007387 */ /* 0x0001e80000100a00 */
[----:B------:R-:W4:Y:S01]  /*128e10*/  LDL.LU R15, [R1+0x249c] ;  /* 0x00249c00010f7983 */ /* 0x000f220000300800 */
[----:B------:R-:W-:Y:S02]  /*128e20*/  IADD3 R26, P1, PT, R17, R50, RZ ;  /* 0x00000032111a7210 */ /* 0x000fe40007f3e0ff */
[----:B--2---:R-:W-:-:S03]  /*128e30*/  F2FP.SATFINITE.E5M2.F32.PACK_AB_MERGE_C R19, R22, R27, RZ ;  /* 0x0000001b1613723e */ /* 0x004fc600048060ff */
[----:B------:R-:W-:Y:S01]  /*128e40*/  IMAD.X R27, R32, 0x1, R33, P1 ;  /* 0x00000001201b7824 */ /* 0x000fe200008e0621 */
[----:B-1----:R-:W-:Y:S01]  /*128e50*/  F2FP.SATFINITE.E5M2.F32.PACK_AB_MERGE_C R16, R30, R25, RZ ;  /* 0x000000191e10723e */ /* 0x002fe200048060ff */
[----:B------:R-:W-:Y:S04]  /*128e60*/  STL [R1+0xbc], R19 ;  /* 0x0000bc1301007387 */ /* 0x000fe80000100800 */
[----:B------:R-:W-:Y:S04]  /*128e70*/  STL [R1+0xc0], R16 ;  /* 0x0000c01001007387 */ /* 0x000fe80000100800 */
[----:B------:R-:W2:Y:S04]  /*128e80*/  LDL.LU R39, [R1+0x2480] ;  /* 0x0024800001277983 */ /* 0x000ea80000300800 */
[----:B------:R-:W2:Y:S04]  /*128e90*/  LDL.LU R61, [R1+0x2484] ;  /* 0x00248400013d7983 */ /* 0x000ea80000300800 */
[----:B0-----:R-:W2:Y:S04]  /*128ea0*/  LDL.LU R36, [R1+0x2488] ;  /* 0x0024880001247983 */ /* 0x001ea80000300800 */
[----:B------:R0:W-:Y:S04]  /*128eb0*/  STL.64 [R1+0x1af0], R26 ;  /* 0x001af01a01007387 */ /* 0x0001e80000100a00 */
[----:B------:R-:W2:Y:S04]  /*128ec0*/  LDL.LU R22, [R1+0x248c] ;  /* 0x00248c0001167983 */ /* 0x000ea80000300800 */
[----:B------:R-:W2:Y:S04]  /*128ed0*/  LDL.LU R46, [R1+0x2470] ;  /* 0x00247000012e7983 */ /* 0x000ea80000300800 */
[----:B0-----:R-:W2:Y:S01]  /*128ee0*/  LDL.LU R27, [R1+0x2474] ;  /* 0x00247400011b7983 */ /* 0x001ea20000300800 */
[----:B------:R-:W-:-:S03]  /*128ef0*/  F2FP.SATFINITE.E5M2.F32.PACK_AB_MERGE_C R19, R45, R58, RZ ;  /* 0x0000003a2d13723e */ /* 0x000fc600048060ff */
[----:B------:R-:W2:Y:S04]  /*128f00*/  LDL.LU R25, [R1+0x2478] ;  /* 0x0024780001197983 */ /* 0x000ea80000300800 */
[----:B------:R-:W2:Y:S01]  /*128f10*/  LDL.LU R30, [R1+0x247c] ;  /* 0x00247c00011e7983 */ /* 0x000ea20000300800 */
[----:B------:R-:W-:Y:S02]  /*128f20*/  F2FP.SATFINITE.E5M2.F32.PACK_AB_MERGE_C R16, R44, R38, RZ ;  /* 0x000000262c10723e */ /* 0x000fe400048060ff */
[----:B------:R-:W-:Y:S01]  /*128f30*/  IADD3 R44, P1, PT, R17, R24, RZ ;  /* 0x00000018112c7210 */ /* 0x000fe20007f3e0ff */
[----:B------:R-:W-:Y:S04]  /*128f40*/  STL [R1+0x6ae8], R19 ;  /* 0x006ae81301007387 */ /* 0x000fe80000100800 */
[----:B------:R-:W-:Y:S01]  /*128f50*/  IMAD.X R45, R32, 0x1, R47, P1 ;  /* 0x00000001202d7824 */ /* 0x000fe200008e062f */
[----:B------:R-:W-:Y:S01]  /*128f60*/  STL [R1+0xa0], R16 ;  /* 0x0000a01001007387 */ /* 0x000fe20000100800 */
[----:B------:R-:W-:-:S03]  /*128f70*/  F2FP.SATFINITE.E5M2.F32.PACK_AB_MERGE_C R20, R42, R23, RZ ;  /* 0x000000172a14723e */ /* 0x000fc600048060ff */
[----:B------:R0:W-:Y:S04]  /*128f80*/  STL.64 [R1+0x1ad8], R44 ;  /* 0x001ad82c01007387 */ /* 0x0001e80000100a00 */
[----:B0-----:R-:W2:Y:S01]  /*128f90*/  LDL.LU R44, [R1+0x2450] ;  /* 0x00245000012c7983 */ /* 0x001ea20000300800 */
[----:B------:R-:W-:-:S03]  /*128fa0*/  F2FP.SATFINITE.E5M2.F32.PACK_AB_MERGE_C R16, R52, R18, RZ ;  /* 0x000000123410723e */ /* 0x000fc600048060ff */
[----:B------:R-:W2:Y:S01]  /*128fb0*/  LDL.LU R47, [R1+0x2454] ;  /* 0x00245400012f7983 */ /* 0x000ea20000300800 */
[----:B------:R-:W-:-:S03]  /*128fc0*/  IADD3 R18, P1, PT, R17, R28, RZ ;  /* 0x0000001c11127210 */ /* 0x000fc60007f3e0ff */
[----:B------:R-:W-:Y:S04]  /*128fd0*/  STL [R1+0x1f1c], R20 ;  /* 0x001f1c1401007387 */ /* 0x000fe80000100800 */
[----:B------:R4:W-:Y:S04]  /*128fe0*/  STL [R1+0x1f4c], R16 ;  /* 0x001f4c1001007387 */ /* 0x0009e80000100800 */
[----:B------:R-:W2:Y:S04]  /*128ff0*/  LDL.LU R45, [R1+0x2458] ;  /* 0x00245800012d7983 */ /* 0x000ea80000300800 */
[----:B------:R-:W2:Y:S04]  /*129000*/  LDL.LU R38, [R1+0x245c] ;  /* 0x00245c0001267983 */ /* 0x000ea80000300800 */
[----:B------:R-:W2:Y:S01]  /*129010*/  LDL.LU R23, [R1+0x2550] ;  /* 0x0025500001177983 */ /* 0x000ea20000300800 */
[----:B---3--:R-:W-:-:S05]  /*129020*/  IMAD.X R19, R32, 0x1, R34, P1 ;  /* 0x0000000120137824 */ /* 0x008fca00008e0622 */
[----:B------:R0:W-:Y:S04]  /*129030*/  STL.64 [R1+0x1ac8], R18 ;  /* 0x001ac81201007387 */ /* 0x0001e80000100a00 */
[----:B------:R-:W3:Y:S01]  /*129040*/  LDL.LU R42, [R1+0x2554] ;  /* 0x00255400012a7983 */ /* 0x000ee20000300800 */
[----:B----4-:R-:W-:-:S03]  /*129050*/  F2FP.SATFINITE.E5M2.F32.PACK_AB_MERGE_C R16, R56, R53, RZ ;  /* 0x000000353810723e */ /* 0x010fc600048060ff */
[----:B0-----:R-:W4:Y:S04]  /*129060*/  LDL.LU R18, [R1+0x2558] ;  /* 0x0025580001127983 */ /* 0x001f280000300800 */
[----:B------:R-:W4:Y:S04]  /*129070*/  LDL.LU R52, [R1+0x255c] ;  /* 0x00255c0001347983 */ /* 0x000f280000300800 */
[----:B------:R-:W4:Y:S04]  /*129080*/  LDL.LU R53, [R1+0x2780] ;  /* 0x0027800001357983 */ /* 0x000f280000300800 */
[----:B------:R-:W-:Y:S04]  /*129090*/  STL [R1+0x1ce4], R16 ;  /* 0x001ce41001007387 */ /* 0x000fe80000100800 */
[----:B------:R-:W4:Y:S01]  /*1290a0*/  LDL.LU R56, [R1+0x2784] ;  /* 0x0027840001387983 */ /* 0x000f220000300800 */
[----:B------:R-:W-:-:S05]  /*1290b0*/  F2FP.SATFINITE.E5M2.F32.PACK_AB_MERGE_C R15, R15, R60, RZ ;  /* 0x0000003c0f0f723e */ /* 0x000fca00048060ff */
[----:B------:R0:W-:Y:S04]  /*1290c0*/  STL [R1+0x1cec], R15 ;  /* 0x001cec0f01007387 */ /* 0x0001e80000100800 */
[----:B------:R-:W4:Y:S04]  /*1290d0*/  LDL.LU R60, [R1+0x2788] ;  /* 0x00278800013c7983 */ /* 0x000f280000300800 */
[----:B0-----:R-:W4:Y:S01]  /*1290e0*/  LDL.LU R15, [R1+0x278c] ;  /* 0x00278c00010f7983 */ /* 0x001f220000300800 */
[----:B------:R-:W-:Y:S02]  /*1290f0*/  IADD3 R58, P1, PT, R17, R40, RZ ;  /* 0x00000028113a7210 */ /* 0x000fe40007f3e0ff */
[----:B--2---:R-:W-:-:S03]  /*129100*/  F2FP.SATFINITE.E5M2.F32.PACK_AB_MERGE_C R16, R61, R39, RZ ;  /* 0x000000273d10723e */ /* 0x004fc600048060ff */
[----:B------:R-:W-:Y:S01]  /*129110*/  IMAD.X R59, R32, 0x1, R49, P1 ;  /* 0x00000001203b7824 */ /* 0x000fe200008e0631 */
[----:B------:R-:W-:Y:S02]  /*129120*/  F2FP.SATFINITE.E5M2.F32.PACK_AB_MERGE_C R22, R22, R36, RZ ;  /* 0x000000241616723e */ /* 0x000fe400048060ff */
[----:B------:R-:W-:-:S03]  /*129130*/  IADD3 R36, P1, PT, R17, R51, RZ ;  /* 0x0000003311247210 */ /* 0x000fc60007f3e0ff */
[----:B------:R-:W-:Y:S02]  /*129140*/  STL [R1+0x68b8], R22 ;  /* 0x0068b81601007387 */ /* 0x000fe40000100800 */
[----:B------:R-:W-:Y:S01]  /*129150*/  IMAD.X R37, R32, 0x1, R21, P1 ;  /* 0x0000000120257824 */ /* 0x000fe200008e0615 */
[----:B------:R-:W-:Y:S01]  /*129160*/  F2FP.SATFINITE.E5M2.F32.PACK_AB_MERGE_C R19, R27, R46, RZ ;  /* 0x0000002e1b13723e */ /* 0x000fe200048060ff */
[----:B------:R-:W-:Y:S01]  /*129170*/  STL.64 [R1+0x1ad0], R58 ;  /* 0x001ad03a01007387 */ /* 0x000fe20000100a00 */
[----:B------:R-:W-:-:S03]  /*129180*/  IADD3 R26, P1, PT, R17, R9, RZ ;  /* 0x00000009111a7210 */ /* 0x000fc60007f3e0ff */
[----:B------:R0:W-:Y:S04]  /*129190*/  STL [R1+0x7e4], R16 ;  /* 0x0007e41001007387 */ /* 0x0001e80000100800 */
[----:B------:R-:W-:Y:S01]  /*1291a0*/  STL [R1+0x6b50], R51 ;  /* 0x006b503301007387 */ /* 0x000fe20000100800 */
[----:B0-----:R-:W-:-:S03]  /*1291b0*/  F2FP.SATFINITE.E5M2.F32.PACK_AB_MERGE_C R16, R30, R25, RZ ;  /* 0x000000191e10723e */ /* 0x001fc600048060ff */
[----:B------:R-:W-:Y:S01]  /*1291c0*/  STL.64 [R1+0x1ac0], R36 ;  /* 0x001ac02401007387 */ /* 0x000fe20000100a00 */
[----:B------:R-:W-:-:S03]  /*1291d0*/  IMAD.X R27, R32, 0x1, R11, P1 ;  /* 0x00000001201b7824 */ /* 0x000fc600008e060b */
[----:B------:R-:W-:Y:S04]  /*1291e0*/  STL [R1+0x3ac], R19 ;  /* 0x0003ac1301007387 */ /* 0x000fe80000100800 */
[----:B------:R0:W-:Y:S04]  /*1291f0*/  STL [R1+0x3b0], R16 ;  /* 0x0003b01001007387 */ /* 0x0001e80000100800 */
[----:B------:R-:W2:Y:S04]  /*129200*/  LDL.LU R25, [R1+0x2690] ;  /* 0x0026900001197983 */ /* 0x000ea80000300800 */
[----:B------:R-:W2:Y:S04]  /*129210*/  LDL.LU R30, [R1+0x2694] ;  /* 0x00269400011e7983 */ /* 0x000ea80000300800 */
[----:B------:R1:W-:Y:S01]  /*129220*/  STL.64 [R1+0x1ab8], R26 ;  /* 0x001ab81a01007387 */ /* 0x0003e20000100a00 */
[----:B0-----:R-:W-:-:S02]  /*129230*/  F2FP.SATFINITE.E5M2.F32.PACK_AB_MERGE_C R16, R47, R44, RZ ;  /* 0x0000002c2f10723e */ /* 0x001fc400048060ff */
[----:B-1----:R-:W-:-:S03]  /*129240*/  IADD3 R26, P1, PT, R17, R10, RZ ;  /* 0x0000000a111a7210 */ /* 0x002fc60007f3e0ff */
[----:B------:R-:W-:Y:S01]  /*129250*/  STL [R1+0x68f4], R16 ;  /* 0x0068f41001007387 */ /* 0x000fe20000100800 */
[----:B------:R-:W-:Y:S01]  /*129260*/  VIADD R19, R17, UR5 ;  /* 0x0000000511137c36 */ /* 0x000fe20008000000 */
[----:B------:R-:W0:Y:S01]  /*129270*/  LDCU UR5, c[0x0][0x3b8] ;  /* 0x00007700ff0577ac */ /* 0x000e220008000800 */
[----:B------:R-:W-:Y:S01]  /*129280*/  IMAD.X R27, R32, 0x1, R12, P1 ;  /* 0x00000001201b7824 */ /* 0x000fe200008e060c */
[----:B------:R-:W2:Y:S01]  /*129290*/  LDL.LU R44, [R1+0x2698] ;  /* 0x00269800012c7983 */ /* 0x000ea20000300800 */
[----:B------:R-:W-:-:S03]  /*1292a0*/  F2FP.SATFINITE.E5M2.F32.PACK_AB_MERGE_C R20, R38, R45, RZ ;  /* 0x0000002d2614723e */ /* 0x000fc600048060ff */
[----:B------:R-:W2:Y:S04]  /*1292b0*/  LDL.LU R47, [R1+0x269c] ;  /* 0x00269c00012f7983 */ /* 0x000ea80000300800 */
[----:B------:R-:W-:Y:S04]  /*1292c0*/  STL.64 [R1+0x1ab0], R26 ;  /* 0x001ab01a01007387 */ /* 0x000fe80000100a00 */
[----:B------:R1:W-:Y:S02]  /*1292d0*/  STL [R1+0x348], R20 ;  /* 0x0003481401007387 */ /* 0x0003e40000100800 */
[----:B-1----:R-:W-:-:S02]  /*1292e0*/  SHF.R.S32.HI R20, RZ, 0x1f, R19 ;  /* 0x0000001fff147819 */ /* 0x002fc40000011413 */
[----:B---3--:R-:W-:-:S05]  /*1292f0*/  F2FP.SATFINITE.E5M2.F32.PACK_AB_MERGE_C R16, R42, R23, RZ ;  /* 0x000000172a10723e */ /* 0x008fca00048060ff */
[----:B------:R1:W-:Y:S01]  /*129300*/  STL [R1+0x304], R16 ;  /* 0x0003041001007387 */ /* 0x0003e20000100800 */
[----:B----4-:R-:W-:Y:S02]  /*129310*/  F2FP.SATFINITE.E5M2.F32.PACK_AB_MERGE_C R18, R52, R18, RZ ;  /* 0x000000123412723e */ /* 0x010fe400048060ff */
[----:B-1----:R-:W-:-:S03]  /*129320*/  IADD3 R16, P1, PT, R19, R6, RZ ;  /* 0x0000000613107210 */ /* 0x002fc60007f3e0ff */
[----:B------:R1:W-:Y:S02]  /*129330*/  STL [R1+0x308], R18 ;  /* 0x0003081201007387 */ /* 0x0003e40000100800 */
[----:B------:R-:W-:Y:S01]  /*129340*/  IMAD.X R17, R20, 0x1, R31, P1 ;  /* 0x0000000114117824 */ /* 0x000fe200008e061f */
[----:B------:R-:W-:-:S05]  /*129350*/  F2FP.SATFINITE.E5M2.F32.PACK_AB_MERGE_C R57, R56, R53, RZ ;  /* 0x000000353839723e */ /* 0x000fca00048060ff */
[----:B------:R-:W-:Y:S04]  /*129360*/  STL [R1+0x6968], R57 ;  /* 0x0069683901007387 */ /* 0x000fe80000100800 */
[----:B------:R3:W-:Y:S04]  /*129370*/  STL.64 [R1+0x1aa8], R16 ;  /* 0x001aa81001007387 */ /* 0x0007e80000100a00 */
[----:B------:R-:W4:Y:S04]  /*129380*/  LDL.LU R46, [R1+0x2670] ;  /* 0x00267000012e7983 */ /* 0x000f280000300800 */
[----:B------:R-:W4:Y:S04]  /*129390*/  LDL.LU R27, [R1+0x2674] ;  /* 0x00267400011b7983 */ /* 0x000f280000300800 */
[----:B------:R-:W4:Y:S04]  /*1293a0*/  LDL.LU R23, [R1+0x2678] ;  /* 0x0026780001177983 */ /* 0x000f280000300800 */
[----:B-1----:R-:W4:Y:S04]  /*1293b0*/  LDL.LU R18, [R1+0x267c] ;  /* 0x00267c0001127983 */ /* 0x002f280000300800 */
[----:B------:R-:W4:Y:S04]  /*1293c0*/  LDL.LU R53, [R1+0x2620] ;  /* 0x0026200001357983 */ /* 0x000f280000300800 */
[----:B------:R-:W4:Y:S01]  /*1293d0*/  LDL.LU R56, [R1+0x2624] ;  /* 0x0026240001387983 */ /* 0x000f220000300800 */
[----:B------:R-:W-:-:S03]  /*1293e0*/  F2FP.SATFINITE.E5M2.F32.PACK_AB_MERGE_C R52, R15, R60, RZ ;  /* 0x0000003c0f34723e */ /* 0x000fc600048060ff */
[----:B------:R-:W4:Y:S04]  /*1293f0*/  LDL.LU R60, [R1+0x2628] ;  /* 0x00262800013c7983 */ /* 0x000f280000300800 */
[----:B------:R-:W4:Y:S01]  /*129400*/  LDL.LU R15, [R1+0x262c] ;  /* 0x00262c00010f7983 */ /* 0x000f220000300800 */
[----:B---3--:R-:W-:-:S03]  /*129410*/  IADD3 R16, P1, PT, R19, R8, RZ ;  /* 0x0000000813107210 */ /* 0x008fc60007f3e0ff */
[----:B------:R1:W-:Y:S02]  /*129420*/  STL [R1+0x6970], R52 ;  /* 0x0069703401007387 */ /* 0x0003e40000100800 */
[----:B------:R-:W-:Y:S02]  /*129430*/  IMAD.X R17, R20, 0x1, R7, P1 ;  /* 0x0000000114117824 */ /* 0x000fe400008e0607 */
[----:B-1----:R-:W3:Y:S04]  /*129440*/  LDL R52, [R1+0x28] ;  /* 0x0000280001347983 */ /* 0x002ee80000100800 */
[----:B------:R-:W3:Y:S04]  /*129450*/  LDL.LU R48, [R1+0x2610] ;  /* 0x0026100001307983 */ /* 0x000ee80000300800 */
[----:B------:R-:W3:Y:S04]  /*129460*/  LDL.LU R58, [R1+0x2614] ;  /* 0x00261400013a7983 */ /* 0x000ee80000300800 */
[----:B------:R-:W3:Y:S01]  /*129470*/  LDL.LU R39, [R1+0x2618] ;  /* 0x0026180001277983 */ /* 0x000ee20000300800 */
[----:B--2---:R-:W-:-:S03]  /*129480*/  F2FP.SATFINITE.E5M2.F32.PACK_AB_MERGE_C R32, R30, R25, RZ ;  /* 0x000000191e20723e */ /* 0x004fc600048060ff */
[----:B------:R-:W-:Y:S04]  /*129490*/  STL.64 [R1+0x1aa0], R16 ;  /* 0x001aa01001007387 */ /* 0x000fe80000100a00 */
[----:B------:R-:W2:Y:S04]  /*1294a0*/  LDL.LU R61, [R1+0x261c] ;  /* 0x00261c00013d7983 */ /* 0x000ea80000300800 */
[----:B------:R1:W-:Y:S04]  /*1294b0*/  STL [R1+0x6974], R32 ;  /* 0x0069742001007387 */ /* 0x0003e80000100800 */
[----:B-1----:R-:W2:Y:S04]  /*1294c0*/  LDL R32, [R1+0x2c] ;  /* 0x00002c0001207983 */ /* 0x002ea80000100800 */
[----:B------:R-:W2:Y:S04]  /*1294d0*/  LDL.LU R36, [R1+0x2600] ;  /* 0x0026000001247983 */ /* 0x000ea80000300800 */
[----:B------:R-:W2:Y:S01]  /*1294e0*/  LDL.LU R45, [R1+0x2604] ;  /* 0x00260400012d7983 */ /* 0x000ea20000300800 */
[----:B------:R-:W-:-:S02]  /*1294f0*/  IADD3 R16, P1, PT, R19, R5, RZ ;  /* 0x0000000513107210 */ /* 0x000fc40007f3e0ff */
[----:B------:R-:W-:Y:S01]  /*129500*/  F2FP.SATFINITE.E5M2.F32.PACK_AB_MERGE_C R30, R47, R44, RZ ;  /* 0x0000002c2f1e723e */ /* 0x000fe200048060ff */
[----:B------:R-:W2:Y:S04]  /*129510*/  LDL.LU R38, [R1+0x2608] ;  /* 0x0026080001267983 */ /* 0x000ea80000300800 */
[----:B------:R-:W2:Y:S01]  /*129520*/  LDL.LU R47, [R1+0x260c] ;  /* 0x00260c00012f7983 */ /* 0x000ea20000300800 */
[----:B------:R-:W-:-:S03]  /*129530*/  IMAD.X R17, R20, 0x1, R41, P1 ;  /* 0x0000000114117824 */ /* 0x000fc600008e0629 */
[----:B------:R1:W-:Y:S01]  /*129540*/  STL [R1+0x6978], R30 ;  /* 0x0069781e01007387 */ /* 0x0003e20000100800 */
[----:B------:R-:W-:-:S03]  /*129550*/  IADD3 R22, P1, PT, R19, R4, RZ ;  /* 0x0000000413167210 */ /* 0x000fc60007f3e0ff */
[----:B-1----:R-:W2:Y:S04]  /*129560*/  LDL R30, [R1+0x34] ;  /* 0x00003400011e7983 */ /* 0x002ea80000100800 */
[----:B------:R1:W-:Y:S04]  /*129570*/  STL.64 [R1+0x1a98], R16 ;  /* 0x001a981001007387 */ /* 0x0003e80000100a00 */
[----:B-1----:R-:W2:Y:S04]  /*129580*/  LDL.LU R17, [R1+0x25f0] ;  /* 0x0025f00001117983 */ /* 0x002ea80000300800 */
[----:B------:R-:W2:Y:S04]  /*129590*/  LDL.LU R42, [R1+0x25f4] ;  /* 0x0025f400012a7983 */ /* 0x000ea80000300800 */
[----:B------:R-:W2:Y:S04]  /*1295a0*/  LDL.LU R25, [R1+0x25f8] ;  /* 0x0025f80001197983 */ /* 0x000ea80000300800 */
[----:B------:R-:W2:Y:S01]  /*1295b0*/  LDL.LU R44, [R1+0x25fc] ;  /* 0x0025fc00012c7983 */ /* 0x000ea20000300800 */
[----:B----4-:R-:W-:-:S02]  /*1295c0*/  F2FP.SATFINITE.E5M2.F32.PACK_AB_MERGE_C R27, R27, R46, RZ ;  /* 0x0000002e1b1b723e */ /* 0x010fc400048060ff */
[----:B------:R-:W-:Y:S01]  /*1295d0*/  F2FP.SATFINITE.E5M2.F32.PACK_AB_MERGE_C R18, R18, R23, RZ ;  /* 0x000000171212723e */ /* 0x000fe200048060ff */
[----:B------:R-:W-:Y:S02]  /*1295e0*/  IMAD.X R23, R20, 0x1, R3, P1 ;  /* 0x0000000114177824 */ /* 0x000fe400008e0603 */
[----:B------:R-:W-:Y:S01]  /*1295f0*/  STL [R1+0x6994], R27 ;  /* 0x0069941b01007387 */ /* 0x000fe20000100800 */
[----:B------:R-:W-:-:S03]  /*129600*/  F2FP.SATFINITE.E5M2.F32.PACK_AB_MERGE_C R46, R56, R53, RZ ;  /* 0x00000035382e723e */ /* 0x000fc600048060ff */
[----:B------:R-:W-:Y:S04]  /*129610*/  STL [R1+0x6998], R18 ;  /* 0x0069981201007387 */ /* 0x000fe80000100800 */
[----:B------:R-:W-:Y:S04]  /*129620*/  STL [R1+0x69e8], R46 ;  /* 0x0069e82e01007387 */ /* 0x000fe80000100800 */
[----:B------:R1:W-:Y:S02]  /*129630*/  STL.64 [R1+0x1a88], R22 ;  /* 0x001a881601007387 */ /* 0x0003e40000100a00 */
[----:B-1----:R-:W-:-:S05]  /*129640*/  F2FP.SATFINITE.E5M2.F32.PACK_AB_MERGE_C R23, R15, R60, RZ ;  /* 0x0000003c0f17723e */ /* 0x002fca00048060ff */
[----:B------:R1:W-:Y:S04]  /*129650*/  STL [R1+0x69b0], R23 ;  /* 0x0069b01701007387 */ /* 0x0003e80000100800 */
[----:B------:R-:W4:Y:S04]  /*129660*/  LDL.LU R53, [R1+0x25e0] ;  /* 0x0025e00001357983 */ /* 0x000f280000300800 */
[----:B------:R-:W4:Y:S01]  /*129670*/  LDL.LU R56, [R1+0x25e4] ;  /* 0x0025e40001387983 */ /* 0x000f220000300800 */
[C---:B------:R-:W-:Y:S02]  /*129680*/  IADD3 R26, P1, PT, R19.reuse, R13, RZ ;  /* 0x0000000d131a7210 */ /* 0x040fe40007f3e0ff */
[----:B---3--:R-:W-:Y:S01]  /*129690*/  F2FP.SATFINITE.E5M2.F32.PACK_AB_MERGE_C R18, R58, R48, RZ ;  /* 0x000000303a12723e */ /* 0x008fe200048060ff */
[----:B------:R-:W3:Y:S02]  /*1296a0*/  LDL.LU R60, [R1+0x25e8] ;  /* 0x0025e800013c7983 */ /* 0x000ee40000300800 */
[----:B------:R-:W-:Y:S01]  /*1296b0*/  IMAD.X R27, R20, 0x1, R14, P1 ;  /* 0x00000001141b7824 */ /* 0x000fe200008e060e */
[----:B------:R-:W-:-:S02]  /*1296c0*/  IADD3 R22, P1, PT, R19, R2, RZ ;  /* 0x0000000213167210 */ /* 0x000fc40007f3e0ff */
[----:B--2---:R-:W-:Y:S02]  /*1296d0*/  F2FP.SATFINITE.E5M2.F32.PACK_AB_MERGE_C R16, R61, R39, RZ ;  /* 0x000000273d10723e */ /* 0x004fe400048060ff */
[----:B------:R-:W-:Y:S01]  /*1296e0*/  STL.64 [R1+0x1a90], R26 ;  /* 0x001a901a01007387 */ /* 0x000fe20000100a00 */
[----:B-1----:R-:W-:-:S03]  /*1296f0*/  IMAD.X R23, R20, 0x1, R0, P1 ;  /* 0x0000000114177824 */ /* 0x002fc600008e0600 */
[----:B------:R-:W3:Y:S04]  /*129700*/  LDL.LU R15, [R1+0x25ec] ;  /* 0x0025ec00010f7983 */ /* 0x000ee80000300800 */
[----:B------:R-:W-:Y:S04]  /*129710*/  STL [R1+0x12c], R18 ;  /* 0x00012c1201007387 */ /* 0x000fe80000100800 */
[----:B------:R-:W-:Y:S01]  /*129720*/  STL [R1+0x13c], R16 ;  /* 0x00013c1001007387 */ /* 0x000fe20000100800 */
[----:B------:R-:W-:-:S05]  /*129730*/  F2FP.SATFINITE.E5M2.F32.PACK_AB_MERGE_C R36, R45, R36, RZ ;  /* 0x000000242d24723e */ /* 0x000fca00048060ff */
[----:B------:R-:W-:Y:S04]  /*129740*/  STL [R1+0x6a34], R36 ;  /* 0x006a342401007387 */ /* 0x000fe80000100800 */
[----:B------:R1:W-:Y:S01]  /*129750*/  STL.64 [R1+0x1a80], R22 ;  /* 0x001a801601007387 */ /* 0x0003e20000100a00 */
[----:B------:R-:W-:-:S03]  /*129760*/  F2FP.SATFINITE.E5M2.F32.PACK_AB_MERGE_C R38, R47, R38, RZ ;  /* 0x000000262f26723e */ /* 0x000fc600048060ff */
[----:B------:R-:W2:Y:S04]  /*129770*/  LDL.LU R58, [R1+0x25d0] ;  /* 0x0025d000013a7983 */ /* 0x000ea80000300800 */
[----:B------:R-:W2:Y:S04]  /*129780*/  LDL.LU R39, [R1+0x25d4] ;  /* 0x0025d40001277983 */ /* 0x000ea80000300800 */
[----:B------:R-:W2:Y:S01]  /*129790*/  LDL.LU R45, [R1+0x25d8] ;  /* 0x0025d800012d7983 */ /* 0x000ea20000300800 */
[----:B-1----:R-:W-:-:S03]  /*1297a0*/  IADD3 R22, P1, PT, R19, R43, RZ ;  /* 0x0000002b13167210 */ /* 0x002fc60007f3e0ff */
[----:B------:R-:W2:Y:S02]  /*1297b0*/  LDL.LU R47, [R1+0x25dc] ;  /* 0x0025dc00012f7983 */ /* 0x000ea40000300800 */
[----:B------:R-:W-:Y:S01]  /*1297c0*/  IMAD.X R23, R20, 0x1, R54, P1 ;  /* 0x0000000114177824 */ /* 0x000fe200008e0636 */
[----:B------:R-:W-:Y:S01]  /*1297d0*/  IADD3 R16, P1, PT, R19, R30, RZ ;  /* 0x0000001e13107210 */ /* 0x000fe20007f3e0ff */
[----:B------:R-:W-:Y:S01]  /*1297e0*/  STL [R1+0x6a3c], R38 ;  /* 0x006a3c2601007387 */ /* 0x000fe20000100800 */
[----:B------:R-:W-:-:S03]  /*1297f0*/  F2FP.SATFINITE.E5M2.F32.PACK_AB_MERGE_C R59, R42, R17, RZ ;  /* 0x000000112a3b723e */ /* 0x000fc600048060ff */
[----:B------:R-:W-:Y:S01]  /*129800*/  IMAD.X R17, R20, 0x1, R29, P1 ;  /* 0x0000000114117824 */ /* 0x000fe200008e061d */
[----:B------:R-:W-:-:S05]  /*129810*/  F2FP.SATFINITE.E5M2.F32.PACK_AB_MERGE_C R61, R44, R25, RZ ;  /* 0x000000192c3d723e */ /* 0x000fca00048060ff */
[----:B------:R-:W-:Y:S04]  /*129820*/  STL [R1+0x6a68], R61 ;  /* 0x006a683d01007387 */ /* 0x000fe80000100800 */
[----:B------:R-:W-:Y:S04]  /*129830*/  STL.64 [R1+0x1a78], R22 ;  /* 0x001a781601007387 */ /* 0x000fe80000100a00 */
[----:B------:R1:W-:Y:S04]  /*129840*/  STL.64 [R1+0x1a68], R16 ;  /* 0x001a681001007387 */ /* 0x0003e80000100a00 */
[----:B-1----:R-:W2:Y:S04]  /*129850*/  LDL.LU R17, [R1+0x2540] ;  /* 0x0025400001117983 */ /* 0x002ea80000300800 */
[----:B------:R-:W2:Y:S04]  /*129860*/  LDL.LU R42, [R1+0x2544] ;  /* 0x00254400012a7983 */ /* 0x000ea80000300800 */
[----:B------:R-:W2:Y:S04]  /*129870*/  LDL.LU R46, [R1+0x2548] ;  /* 0x00254800012e7983 */ /* 0x000ea80000300800 */
[----:B------:R-:W2:Y:S04]  /*129880*/  LDL.LU R18, [R1+0x254c] ;  /* 0x00254c0001127983 */ /* 0x000ea80000300800 */
[----:B------:R-:W2:Y:S04]  /*129890*/  LDL R27, [R1+0x18] ;  /* 0x00001800011b7983 */ /* 0x000ea80000100800 */
[----:B------:R-:W2:Y:S04]  /*1298a0*/  LDL.LU R57, [R1+0x25c0] ;  /* 0x0025c00001397983 */ /* 0x000ea80000300800 */
[----:B------:R-:W2:Y:S04]  /*1298b0*/  LDL.LU R16, [R1+0x25c4] ;  /* 0x0025c40001107983 */ /* 0x000ea80000300800 */
[----:B------:R-:W2:Y:S04]  /*1298c0*/  LDL.LU R22, [R1+0x25c8] ;  /* 0x0025c80001167983 */ /* 0x000ea80000300800 */
[----:B------:R-:W2:Y:S01]  /*1298d0*/  LDL.LU R25, [R1+0x25cc] ;  /* 0x0025cc0001197983 */ /* 0x000ea20000300800 */
[----:B----4-:R-:W-:-:S05]  /*1298e0*/  F2FP.SATFINITE.E5M2.F32.PACK_AB_MERGE_C R55, R56, R53, RZ ;  /* 0x000000353837723e */ /* 0x010fca00048060ff */
[----:B------:R-:W-:Y:S04]  /*1298f0*/  STL [R1+0x6a94], R55 ;  /* 0x006a943701007387 */ /* 0x000fe80000100800 */
[----:B------:R-:W4:Y:S04]  /*129900*/  LDL.LU R44, [R1+0x25b0] ;  /* 0x0025b000012c7983 */ /* 0x000f280000300800 */
[----:B------:R-:W4:Y:S01]  /*129910*/  LDL.LU R56, [R1+0x25b4] ;  /* 0x0025b40001387983 */ /* 0x000f220000300800 */
[----:B------:R-:W-:Y:S02]  /*129920*/  IADD3 R36, P1, PT, R19, R32, RZ ;  /* 0x0000002013247210 */ /* 0x000fe40007f3e0ff */
[----:B---3--:R-:W-:-:S02]  /*129930*/  F2FP.SATFINITE.E5M2.F32.PACK_AB_MERGE_C R53, R15, R60, RZ ;  /* 0x0000003c0f35723e */ /* 0x008fc400048060ff */
[----:B------:R-:W3:Y:S01]  /*129940*/  LDL.LU R60, [R1+0x25b8] ;  /* 0x0025b800013c7983 */ /* 0x000ee20000300800 */
[C---:B------:R-:W-:Y:S01]  /*129950*/  IMAD.X R37, R20.reuse, 0x1, R52, P1 ;  /* 0x0000000114257824 */ /* 0x040fe200008e0634 */
[----:B------:R-:W-:Y:S02]  /*129960*/  IADD3 R50, P1, PT, R19, R50, RZ ;  /* 0x0000003213327210 */ /* 0x000fe40007f3e0ff */
[----:B------:R-:W3:Y:S04]  /*129970*/  LDL.LU R15, [R1+0x25bc] ;  /* 0x0025bc00010f7983 */ /* 0x000ee80000300800 */
[----:B------:R-:W-:Y:S01]  /*129980*/  STL [R1+0x6ac4], R53 ;  /* 0x006ac43501007387 */ /* 0x000fe20000100800 */
[----:B------:R-:W-:-:S03]  /*129990*/  IMAD.X R51, R20, 0x1, R33, P1 ;  /* 0x0000000114337824 */ /* 0x000fc600008e0621 */
[----:B------:R-:W3:Y:S04]  /*1299a0*/  LDL.LU R35, [R1+0x25a0] ;  /* 0x0025a00001237983 */ /* 0x000ee80000300800 */
[----:B------:R1:W-:Y:S04]  /*1299b0*/  STL.64 [R1+0x1a70], R36 ;  /* 0x001a702401007387 */ /* 0x0003e80000100a00 */
[----:B-1----:R-:W3:Y:S01]  /*1299c0*/  LDL.LU R37, [R1+0x25a4] ;  /* 0x0025a40001257983 */ /* 0x002ee20000300800 */
[----:B--2---:R-:W-:-:S03]  /*1299d0*/  F2FP.SATFINITE.E5M2.F32.PACK_AB_MERGE_C R39, R39, R58, RZ ;  /* 0x0000003a2727723e */ /* 0x004fc600048060ff */
[----:B------:R-:W2:Y:S04]  /*1299e0*/  LDL.LU R26, [R1+0x25a8] ;  /* 0x0025a800011a7983 */ /* 0x000ea80000300800 */
[----:B------:R-:W2:Y:S01]  /*1299f0*/  LDL.LU R48, [R1+0x25ac] ;  /* 0x0025ac0001307983 */ /* 0x000ea20000300800 */
[----:B------:R-:W-:-:S03]  /*129a00*/  F2FP.SATFINITE.E5M2.F32.PACK_AB_MERGE_C R47, R47, R45, RZ ;  /* 0x0000002d2f2f723e */ /* 0x000fc600048060ff */
[----:B------:R-:W2:Y:S04]  /*129a10*/  LDL.LU R58, [R1+0x2590] ;  /* 0x00259000013a7983 */ /* 0x000ea80000300800 */
[----:B------:R-:W2:Y:S04]  /*129a20*/  LDL.LU R45, [R1+0x2594] ;  /* 0x00259400012d7983 */ /* 0x000ea80000300800 */
[----:B------:R-:W-:Y:S04]  /*129a30*/  STL [R1+0x6ad8], R47 ;  /* 0x006ad82f01007387 */ /* 0x000fe80000100800 */
[----:B------:R1:W-:Y:S04]  /*129a40*/  STL.64 [R1+0x1a60], R50 ;  /* 0x001a603201007387 */ /* 0x0003e80000100a00 */
[----:B-1----:R-:W2:Y:S04]  /*129a50*/  LDL.LU R51, [R1+0x6b50] ;  /* 0x006b500001337983 */ /* 0x002ea80000300800 */
[----:B------:R-:W2:Y:S04]  /*129a60*/  LDL.LU R33, [R1+0x2598] ;  /* 0x0025980001217983 */ /* 0x000ea80000300800 */
[----:B------:R-:W2:Y:S01]  /*129a70*/  LDL.LU R50, [R1+0x259c] ;  /* 0x00259c0001327983 */ /* 0x000ea20000300800 */
[----:B------:R-:W-:-:S03]  /*129a80*/  F2FP.SATFINITE.E5M2.F32.PACK_AB_MERGE_C R23, R42, R17, RZ ;  /* 0x000000112a17723e */ /* 0x000fc600048060ff */
[----:B------:R-:W2:Y:S04]  /*129a90*/  LDL.LU R17, [R1+0x2580] ;  /* 0x0025800001117983 */ /* 0x000ea80000300800 */
[----:B------:R-:W2:Y:S01]  /*129aa0*/  LDL.LU R42, [R1+0x2584] ;  /* 0x00258400012a7983 */ /* 0x000ea20000300800 */
[----:B------:R-:W-:Y:S02]  /*129ab0*/  F2FP.SATFINITE.E5M2.F32.PACK_AB_MERGE_C R47, R18, R46, RZ ;  /* 0x0000002e122f723e */ /* 0x000fe400048060ff */
[----:B------:R-:W-:Y:S01]  /*129ac0*/  IADD3 R46, P1, PT, R19, R24, RZ ;  /* 0x00000018132e7210 */ /* 0x000fe20007f3e0ff */
[----:B------:R-:W-:Y:S04]  /*129ad0*/  STL [R1+0x78], R23 ;  /* 0x0000781701007387 */ /* 0x000fe80000100800 */
[----:B------:R1:W-:Y:S01]  /*129ae0*/  STL [R1+0x6adc], R47 ;  /* 0x006adc2f01007387 */ /* 0x0003e20000100800 */
[----:B------:R-:W-:Y:S01]  /*129af0*/  F2FP.SATFINITE.E5M2.F32.PACK_AB_MERGE_C R18, R16, R57, RZ ;  /* 0x000000391012723e */ /* 0x000fe200048060ff */
[----:B-1----:R-:W-:Y:S01]  /*129b00*/  IMAD.X R47, R20, 0x1, R27, P1 ;  /* 0x00000001142f7824 */ /* 0x002fe200008e061b */
[----:B------:R-:W-:-:S02]  /*129b10*/  F2FP.SATFINITE.E5M2.F32.PACK_AB_MERGE_C R16, R25, R22, RZ ;  /* 0x000000161910723e */ /* 0x000fc400048060ff */
[----:B------:R-:W-:Y:S02]  /*129b20*/  IADD3 R22, P1, PT, R19, R28, RZ ;  /* 0x0000001c13167210 */ /* 0x000fe40007f3e0ff */
[----:B------:R-:W-:Y:S04]  /*129b30*/  STL.64 [R1+0x1a58], R46 ;  /* 0x001a582e01007387 */ /* 0x000fe80000100a00 */
[----:B------:R-:W-:Y:S01]  /*129b40*/  STL [R1+0x1e18], R18 ;  /* 0x001e181201007387 */ /* 0x000fe20000100800 */
[----:B------:R-:W-:-:S03]  /*129b50*/  IMAD.X R23, R20, 0x1, R34, P1 ;  /* 0x0000000114177824 */ /* 0x000fc600008e0622 */
[----:B------:R-:W2:Y:S04]  /*129b60*/  LDL.LU R25, [R1+0x2588] ;  /* 0x0025880001197983 */ /* 0x000ea80000300800 */
[----:B------:R4:W-:Y:S04]  /*129b70*/  STL [R1+0x1ed8], R16 ;  /* 0x001ed81001007387 */ /* 0x0009e80000100800 */
[----:B------:R-:W2:Y:S01]  /*129b80*/  LDL.LU R28, [R1+0x258c] ;  /* 0x00258c00011c7983 */ /* 0x000ea20000300800 */
[----:B----4-:R-:W-:-:S03]  /*129b90*/  F2FP.SATFINITE.E5M2.F32.PACK_AB_MERGE_C R16, R56, R44, RZ ;  /* 0x0000002c3810723e */ /* 0x010fc600048060ff */
[----:B------:R-:W4:Y:S04]  /*129ba0*/  LDL.LU R44, [R1+0x29c0] ;  /* 0x0029c000012c7983 */ /* 0x000f280000300800 */
[----:B------:R1:W-:Y:S04]  /*129bb0*/  STL.64 [R1+0x1a48], R22 ;  /* 0x001a481601007387 */ /* 0x0003e80000100a00 */
[----:B------:R-:W-:Y:S04]  /*129bc0*/  STL [R1+0x870], R16 ;  /* 0x0008701001007387 */ /* 0x000fe80000100800 */
[----:B------:R-:W4:Y:S01]  /*129bd0*/  LDL.LU R56, [R1+0x29c4] ;  /* 0x0029c40001387983 */ /* 0x000f220000300800 */
[----:B---3--:R-:W-:-:S02]  /*129be0*/  F2FP.SATFINITE.E5M2.F32.PACK_AB_MERGE_C R15, R15, R60, RZ ;  /* 0x0000003c0f0f723e */ /* 0x008fc400048060ff */
[----:B-1----:R-:W-:-:S03]  /*129bf0*/  IADD3 R22, P1, PT, R19, R40, RZ ;  /* 0x0000002813167210 */ /* 0x002fc60007f3e0ff */
[----:B------:R1:W-:Y:S02]  /*129c00*/  STL [R1+0x850], R15 ;  /* 0x0008500f01007387 */ /* 0x0003e40000100800 */
[----:B------:R-:W-:Y:S02]  /*129c10*/  IMAD.X R23, R20, 0x1, R49, P1 ;  /* 0x0000000114177824 */ /* 0x000fe400008e0631 */
[----:B------:R-:W3:Y:S04]  /*129c20*/  LDL.LU R60, [R1+0x29c8] ;  /* 0x0029c800013c7983 */ /* 0x000ee80000300800 */
[----:B-1----:R-:W3:Y:S01]  /*129c30*/  LDL.LU R15, [R1+0x29cc] ;  /* 0x0029cc00010f7983 */ /* 0x002ee20000300800 */
[----:B------:R-:W-:-:S03]  /*129c40*/  F2FP.SATFINITE.E5M2.F32.PACK_AB_MERGE_C R18, R37, R35, RZ ;  /* 0x000000232512723e */ /* 0x000fc600048060ff */
[----:B------:R-:W-:Y:S01]  /*129c50*/  STL.64 [R1+0x1a40], R22 ;  /* 0x001a401601007387 */ /* 0x000fe20000100a00 */
[----:B--2---:R-:W-:-:S03]  /*129c60*/  F2FP.SATFINITE.E5M2.F32.PACK_AB_MERGE_C R16, R48, R26, RZ ;  /* 0x0000001a3010723e */ /* 0x004fc600048060ff */
[----:B------:R-:W-:Y:S04]  /*129c70*/  STL [R1+0x78c], R18 ;  /* 0x00078c1201007387 */ /* 0x000fe80000100800 */
[----:B------:R1:W-:Y:S04]  /*129c80*/  STL [R1+0x790], R16 ;  /* 0x0007901001007387 */ /* 0x0003e80000100800 */
[----:B------:R-:W2:Y:S04]  /*129c90*/  LDL.LU R37, [R1+0x2c40] ;  /* 0x002c400001257983 */ /* 0x000ea80000300800 */
[----:B------:R-:W2:Y:S01]  /*129ca0*/  LDL.LU R48, [R1+0x2c44] ;  /* 0x002c440001307983 */ /* 0x000ea20000300800 */
[----:B-1----:R-:W-:-:S02]  /*129cb0*/  F2FP.SATFINITE.E5M2.F32.PACK_AB_MERGE_C R16, R45, R58, RZ ;  /* 0x0000003a2d10723e */ /* 0x002fc400048060ff */
[----:B------:R-:W-:-:S05]  /*129cc0*/  IADD3 R22, P1, PT, R19, R51, RZ ;  /* 0x0000003313167210 */ /* 0x000fca0007f3e0ff */
[----:B------:R-:W-:-:S05]  /*129cd0*/  IMAD.X R23, R20, 0x1, R21, P1 ;  /* 0x0000000114177824 */ /* 0x000fca00008e0615 */
[----:B------:R1:W-:Y:S04]  /*129ce0*/  STL.64 [R1+0x1a50], R22 ;  /* 0x001a501601007387 */ /* 0x0003e80000100a00 */
[----:B------:R0:W-:Y:S04]  /*129cf0*/  STL [R1+0x398], R16 ;  /* 0x0003981001007387 */ /* 0x0001e80000100800 */
[----:B------:R-:W2:Y:S01]  /*129d00*/  LDL.LU R26, [R1+0x2c48] ;  /* 0x002c4800011a7983 */ /* 0x000ea20000300800 */
[----:B-1----:R-:W-:-:S03]  /*129d10*/  IADD3 R22, P1, PT, R19, R9, RZ ;  /* 0x0000000913167210 */ /* 0x002fc60007f3e0ff */
[----:B------:R-:W2:Y:S01]  /*129d20*/  LDL.LU R45, [R1+0x2c4c] ;  /* 0x002c4c00012d7983 */ /* 0x000ea20000300800 */
[----:B0-----:R-:W-:Y:S01]  /*129d30*/  F2FP.SATFINITE.E5M2.F32.PACK_AB_MERGE_C R16, R50, R33, RZ ;  /* 0x000000213210723e */ /* 0x001fe200048060ff */
[----:B------:R-:W-:-:S04]  /*129d40*/  IMAD.X R23, R20, 0x1, R11, P1 ;  /* 0x0000000114177824 */ /* 0x000fc800008e060b */
[----:B------:R0:W-:Y:S04]  /*129d50*/  STL [R1+0x39c], R16 ;  /* 0x00039c1001007387 */ /* 0x0001e80000100800 */
[----:B------:R-:W2:Y:S04]  /*129d60*/  LDL.LU R21, [R1+0x2c30] ;  /* 0x002c300001157983 */ /* 0x000ea80000300800 */
[----:B------:R-:W2:Y:S01]  /*129d70*/  LDL.LU R58, [R1+0x2c34] ;  /* 0x002c3400013a7983 */ /* 0x000ea20000300800 */
[----:B0-----:R-:W-:-:S03]  /*129d80*/  F2FP.SATFINITE.E5M2.F32.PACK_AB_MERGE_C R16, R42, R17, RZ ;  /* 0x000000112a10723e */ /* 0x001fc600048060ff */
[----:B------:R-:W-:Y:S04]  /*129d90*/  STL.64 [R1+0x1a38], R22 ;  /* 0x001a381601007387 */ /* 0x000fe80000100a00 */
[----:B------:R0:W-:Y:S04]  /*129da0*/  STL [R1+0x2f8], R16 ;  /* 0x0002f81001007387 */ /* 0x0001e80000100800 */
[----:B------:R-:W2:Y:S04]  /*129db0*/  LDL.LU R33, [R1+0x2c38] ;  /* 0x002c380001217983 */ /* 0x000ea80000300800 */
[----:B------:R-:W2:Y:S01]  /*129dc0*/  LDL.LU R50, [R1+0x2c3c] ;  /* 0x002c3c0001327983 */ /* 0x000ea20000300800 */
[----:B0-----:R-:W-:-:S05]  /*129dd0*/  IADD3 R16, P1, PT, R19, R10, RZ ;  /* 0x0000000a13107210 */ /* 0x001fca0007f3e0ff */
[----:B------:R-:W-:Y:S01]  /*129de0*/  IMAD.X R17, R20, 0x1, R12, P1 ;  /* 0x0000000114117824 */ /* 0x000fe200008e060c */
[----:B------:R-:W-:Y:S04]  /*129df0*/  STL.64 [R1+0x6b48], R10 ;  /* 0x006b480a01007387 */ /* 0x000fe80000100a00 */
[----:B------:R0:W-:Y:S02]  /*129e00*/  STL.64 [R1+0x1a30], R16 ;  /* 0x001a301001007387 */ /* 0x0001e40000100a00 */
[----:B0-----:R-:W-:Y:S02]  /*129e10*/  F2FP.SATFINITE.E5M2.F32.PACK_AB_MERGE_C R16, R28, R25, RZ ;  /* 0x000000191c10723e */ /* 0x001fe400048060ff */
[----:B------:R-:W2:Y:S04]  /*129e20*/  LDL.LU R17, [R1+0x2c20] ;  /* 0x002c200001117983 */ /* 0x000ea80000300800 */
[----:B------:R-:W2:Y:S04]  /*129e30*/  LDL.LU R42, [R1+0x2c24] ;  /* 0x002c2400012a7983 */ /* 0x000ea80000300800 */
[----:B------:R-:W2:Y:S04]  /*129e40*/  LDL.LU R25, [R1+0x2c28] ;  /* 0x002c280001197983 */ /* 0x000ea80000300800 */
[----:B------:R-:W2:Y:S04]  /*129e50*/  LDL.LU R28, [R1+0x2c2c] ;  /* 0x002c2c00011c7983 */ /* 0x000ea80000300800 */
[----:B------:R0:W-:Y:S01]  /*129e60*/  STL [R1+0x68f8], R16 ;  /* 0x0068f81001007387 */ /* 0x0001e20000100800 */
[----:B----4-:R-:W-:-:S05]  /*129e70*/  F2FP.SATFINITE.E5M2.F32.PACK_AB_MERGE_C R11, R56, R44, RZ ;  /* 0x0000002c380b723e */ /* 0x010fca00048060ff */
[----:B------:R-:W-:Y:S04]  /*129e80*/  STL [R1+0x2d0], R11 ;  /* 0x0002d00b01007387 */ /* 0x000fe80000100800 */
[----:B------:R-:W4:Y:S04]  /*129e90*/  LDL.LU R44, [R1+0x2c10] ;  /* 0x002c1000012c7983 */ /* 0x000f280000300800 */
[----:B------:R-:W4:Y:S01]  /*129ea0*/  LDL.LU R56, [R1+0x2c14] ;  /* 0x002c140001387983 */ /* 0x000f220000300800 */
[----:B0-----:R-:W-:Y:S01]  /*129eb0*/  VIADD R16, R19, UR5 ;  /* 0x0000000513107c36 */ /* 0x001fe20008000000 */
[----:B------:R-:W0:Y:S01]  /*129ec0*/  LDCU UR5, c[0x0][0x3b8] ;  /* 0x00007700ff0577ac */ /* 0x000e220008000800 */
[----:B---3--:R-:W-:-:S03]  /*129ed0*/  F2FP.SATFINITE.E5M2.F32.PACK_AB_MERGE_C R10, R15, R60, RZ ;  /* 0x0000003c0f0a723e */ /* 0x008fc600048060ff */
[----:B------:R-:W-:Y:S02]  /*129ee0*/  SHF.R.S32.HI R19, RZ, 0x1f, R16 ;  /* 0x0000001fff137819 */ /* 0x000fe40000011410 */
[----:B------:R1:W-:Y:S04]  /*129ef0*/  STL [R1+0x2c4], R10 ;  /* 0x0002c40a01007387 */ /* 0x0003e80000100800 */
[----:B------:R-:W3:Y:S04]  /*129f00*/  LDL.LU R60, [R1+0x2c18] ;  /* 0x002c1800013c7983 */ /* 0x000ee80000300800 */
[----:B------:R-:W3:Y:S01]  /*129f10*/  LDL.LU R15, [R1+0x2c1c] ;  /* 0x002c1c00010f7983 */ /* 0x000ee20000300800 */
[----:B-1----:R-:W-:-:S05]  /*129f20*/  IADD3 R10, P1, PT, R16, R6, RZ ;  /* 0x00000006100a7210 */ /* 0x002fca0007f3e0ff */
[----:B------:R-:W-:Y:S01]  /*129f30*/  IMAD.X R11, R19, 0x1, R31, P1 ;  /* 0x00000001130b7824 */ /* 0x000fe200008e061f */
[----:B--2---:R-:W-:-:S05]  /*129f40*/  F2FP.SATFINITE.E5M2.F32.PACK_AB_MERGE_C R48, R48, R37, RZ ;  /* 0x000000253030723e */ /* 0x004fca00048060ff */
[----:B------:R-:W-:Y:S04]  /*129f50*/  STL [R1+0x69a0], R48 ;  /* 0x0069a03001007387 */ /* 0x000fe80000100800 */
[----:B------:R1:W-:Y:S02]  /*129f60*/  STL.64 [R1+0x1a28], R10 ;  /* 0x001a280a01007387 */ /* 0x0003e40000100a00 */
[----:B-1----:R-:W-:-:S05]  /*129f70*/  IADD3 R10, P1, PT, R16, R8, RZ ;  /* 0x00000008100a7210 */ /* 0x002fca0007f3e0ff */
[----:B------:R-:W-:Y:S01]  /*129f80*/  IMAD.X R11, R19, 0x1, R7, P1 ;  /* 0x00000001130b7824 */ /* 0x000fe200008e0607 */
[----:B------:R-:W-:-:S05]  /*129f90*/  F2FP.SATFINITE.E5M2.F32.PACK_AB_MERGE_C R45, R45, R26, RZ ;  /* 0x0000001a2d2d723e */ /* 0x000fca00048060ff */
[----:B------:R1:W-:Y:S04]  /*129fa0*/  STL [R1+0x69a4], R45 ;  /* 0x0069a42d01007387 */ /* 0x0003e80000100800 */
[----:B------:R-:W2:Y:S04]  /*129fb0*/  LDL R48, [R1+0x20] ;  /* 0x0000200001307983 */ /* 0x000ea80000100800 */
[----:B-1----:R-:W2:Y:S01]  /*129fc0*/  LDL R45, [R1+0x24] ;  /* 0x00002400012d7983 */ /* 0x002ea20000100800 */
[----:B------:R-:W-:-:S03]  /*129fd0*/  F2FP.SATFINITE.E5M2.F32.PACK_AB_MERGE_C R35, R58, R21, RZ ;  /* 0x000000153a23723e */ /* 0x000fc600048060ff */
[----:B------:R1:W-:Y:S04]  /*129fe0*/  STL.64 [R1+0x1a20], R10 ;  /* 0x001a200a01007387 */ /* 0x0003e80000100a00 */
[----:B------:R-:W-:Y:S01]  /*129ff0*/  STL [R1+0x6a08], R35 ;  /* 0x006a082301007387 */ /* 0x000fe20000100800 */
[----:B------:R-:W-:Y:S02]  /*12a000*/  F2FP.SATFINITE.E5M2.F32.PACK_AB_MERGE_C R57, R50, R33, RZ ;  /* 0x000000213239723e */ /* 0x000fe400048060ff */
[----:B-1----:R-:W-:-:S03]  /*12a010*/  IADD3 R10, P1, PT, R16, R5, RZ ;  /* 0x00000005100a7210 */ /* 0x002fc60007f3e0ff */
[----:B------:R-:W-:Y:S02]  /*12a020*/  STL [R1+0x6b38], R57 ;  /* 0x006b383901007387 */ /* 0x000fe40000100800 */
[----:B------:R-:W-:Y:S02]  /*12a030*/  IMAD.X R11, R19, 0x1, R41, P1 ;  /* 0x00000001130b7824 */ /* 0x000fe400008e0629 */
[----:B------:R-:W2:Y:S04]  /*12a040*/  LDL.LU R61, [R1+0x2c00] ;  /* 0x002c0000013d7983 */ /* 0x000ea80000300800 */
[----:B------:R-:W2:Y:S04]  /*12a050*/  LDL.LU R38, [R1+0x2c04] ;  /* 0x002c040001267983 */ /* 0x000ea80000300800 */
[----:B------:R-:W2:Y:S04]  /*12a060*/  LDL.LU R36, [R1+0x2c08] ;  /* 0x002c080001247983 */ /* 0x000ea80000300800 */
[----:B------:R1:W-:Y:S04]  /*12a070*/  STL.64 [R1+0x1a18], R10 ;  /* 0x001a180a01007387 */ /* 0x0003e80000100a00 */
[----:B------:R-:W2:Y:S01]  /*12a080*/  LDL.LU R23, [R1+0x2c0c] ;  /* 0x002c0c0001177983 */ /* 0x000ea20000300800 */
[----:B------:R-:W-:-:S02]  /*12a090*/  F2FP.SATFINITE.E5M2.F32.PACK_AB_MERGE_C R18, R42, R17, RZ ;  /* 0x000000112a12723e */ /* 0x000fc400048060ff */
[----:B-1----:R-:W-:-:S03]  /*12a0a0*/  IADD3 R10, P1, PT, R16, R4, RZ ;  /* 0x00000004100a7210 */ /* 0x002fc60007f3e0ff */
[----:B------:R-:W-:Y:S02]  /*12a0b0*/  STL [R1+0x6a0c], R18 ;  /* 0x006a0c1201007387 */ /* 0x000fe40000100800 */
[----:B------:R-:W-:Y:S02]  /*12a0c0*/  IMAD.X R11, R19, 0x1, R3, P1 ;  /* 0x00000001130b7824 */ /* 0x000fe400008e0603 */
[----:B------:R-:W2:Y:S04]  /*12a0d0*/  LDL.LU R22, [R1+0x2bf0] ;  /* 0x002bf00001167983 */ /* 0x000ea80000300800 */
[----:B------:R-:W2:Y:S04]  /*12a0e0*/  LDL.LU R34, [R1+0x2bf4] ;  /* 0x002bf40001227983 */ /* 0x000ea80000300800 */
[----:B------:R-:W2:Y:S01]  /*12a0f0*/  LDL.LU R37, [R1+0x2bf8] ;  /* 0x002bf80001257983 */ /* 0x000ea20000300800 */
[----:B------:R-:W-:-:S03]  /*12a100*/  F2FP.SATFINITE.E5M2.F32.PACK_AB_MERGE_C R27, R28, R25, RZ ;  /* 0x000000191c1b723e */ /* 0x000fc600048060ff */
[----:B------:R1:W-:Y:S04]  /*12a110*/  STL.64 [R1+0x1a10], R10 ;  /* 0x001a100a01007387 */ /* 0x0003e80000100a00 */
[----:B------:R-:W2:Y:S01]  /*12a120*/  LDL.LU R26, [R1+0x2bfc] ;  /* 0x002bfc00011a7983 */ /* 0x000ea20000300800 */
[----:B----4-:R-:W-:-:S05]  /*12a130*/  F2FP.SATFINITE.E5M2.F32.PACK_AB_MERGE_C R20, R56, R44, RZ ;  /* 0x0000002c3814723e */ /* 0x010fca00048060ff */
[----:B------:R-:W-:Y:S04]  /*12a140*/  STL [R1+0x6a10], R20 ;  /* 0x006a101401007387 */ /* 0x000fe80000100800 */
[----:B------:R-:W4:Y:S04]  /*12a150*/  LDL.LU R17, [R1+0x2be0] ;  /* 0x002be00001117983 */ /* 0x000f280000300800 */
[----:B------:R-:W4:Y:S01]  /*12a160*/  LDL.LU R25, [R1+0x2be4] ;  /* 0x002be40001197983 */ /* 0x000f220000300800 */
[----:B-1----:R-:W-:Y:S02]  /*12a170*/  IADD3 R10, P1, PT, R16, R13, RZ ;  /* 0x0000000d100a7210 */ /* 0x002fe40007f3e0ff */
[----:B---3--:R-:W-:Y:S01]  /*12a180*/  F2FP.SATFINITE.E5M2.F32.PACK_AB_MERGE_C R46, R15, R60, RZ ;  /* 0x0000003c0f2e723e */ /* 0x008fe200048060ff */
[----:B------:R-:W3:Y:S02]  /*12a190*/  LDL.LU R28, [R1+0x2be8] ;  /* 0x002be800011c7983 */ /* 0x000ee40000300800 */
[----:B------:R-:W-:-:S02]  /*12a1a0*/  IMAD.X R11, R19, 0x1, R14, P1 ;  /* 0x00000001130b7824 */ /* 0x000fc400008e060e */
[----:B------:R-:W3:Y:S04]  /*12a1b0*/  LDL.LU R56, [R1+0x2bec] ;  /* 0x002bec0001387983 */ /* 0x000ee80000300800 */
[----:B------:R1:W-:Y:S04]  /*12a1c0*/  STL [R1+0x6a14], R46 ;  /* 0x006a142e01007387 */ /* 0x0003e80000100800 */
[----:B-1----:R-:W3:Y:S04]  /*12a1d0*/  LDL R46, [R1+0x18] ;  /* 0x00001800012e7983 */ /* 0x002ee80000100800 */
[----:B------:R-:W3:Y:S04]  /*12a1e0*/  LDL.LU R21, [R1+0x2bd0] ;  /* 0x002bd00001157983 */ /* 0x000ee80000300800 */
[----:B------:R-:W3:Y:S04]  /*12a1f0*/  LDL.LU R58, [R1+0x2bd4] ;  /* 0x002bd400013a7983 */ /* 0x000ee80000300800 */
[----:B------:R-:W3:Y:S04]  /*12a200*/  LDL.LU R33, [R1+0x2bd8] ;  /* 0x002bd80001217983 */ /* 0x000ee80000300800 */
[----:B------:R1:W-:Y:S04]  /*12a210*/  STL.64 [R1+0x1a08], R10 ;  /* 0x001a080a01007387 */ /* 0x0003e80000100a00 */
[----:B------:R-:W3:Y:S04]  /*12a220*/  LDL.LU R50, [R1+0x2bdc] ;  /* 0x002bdc0001327983 */ /* 0x000ee80000300800 */
[----:B------:R-:W3:Y:S04]  /*12a230*/  LDL.LU R42, [R1+0x2bc0] ;  /* 0x002bc000012a7983 */ /* 0x000ee80000300800 */
[----:B------:R-:W3:Y:S01]  /*12a240*/  LDL.LU R44, [R1+0x2bc4] ;  /* 0x002bc400012c7983 */ /* 0x000ee20000300800 */
[----:B-1----:R-:W-:-:S03]  /*12a250*/  IADD3 R10, P1, PT, R16, R2, RZ ;  /* 0x00000002100a7210 */ /* 0x002fc60007f3e0ff */
[----:B------:R-:W3:Y:S04]  /*12a260*/  LDL.LU R60, [R1+0x2bc8] ;  /* 0x002bc800013c7983 */ /* 0x000ee80000300800 */
[----:B------:R-:W3:Y:S01]  /*12a270*/  LDL.LU R15, [R1+0x2bcc] ;  /* 0x002bcc00010f7983 */ /* 0x000ee20000300800 */
[----:B------:R-:W-:Y:S01]  /*12a280*/  IMAD.X R11, R19, 0x1, R0, P1 ;  /* 0x00000001130b7824 */ /* 0x000fe200008e0600 */
[----:B--2---:R-:W-:-:S05]  /*12a290*/  F2FP.SATFINITE.E5M2.F32.PACK_AB_MERGE_C R18, R38, R61, RZ ;  /* 0x0000003d2612723e */ /* 0x004fca00048060ff */
[----:B------:R1:W-:Y:S01]  /*12a2a0*/  STL [R1+0x6a44], R18 ;  /* 0x006a441201007387 */ /* 0x0003e20000100800 */
[----:B------:R-:W-:-:S03]  /*12a2b0*/  F2FP.SATFINITE.E5M2.F32.PACK_AB_MERGE_C R20, R23, R36, RZ ;  /* 0x000000241714723e */ /* 0x000fc600048060ff */
[----:B-1----:R-:W2:Y:S04]  /*12a2c0*/  LDL R18, [R1+0x10] ;  /* 0x0000100001127983 */ /* 0x002ea80000100800 */
[----:B------:R1:W-:Y:S04]  /*12a2d0*/  STL [R1+0x6a48], R20 ;  /* 0x006a481401007387 */ /* 0x0003e80000100800 */
[----:B-1----:R-:W2:Y:S01]  /*12a2e0*/  LDL R20, [R1+0x14] ;  /* 0x0000140001147983 */ /* 0x002ea20000100800 */
[----:B------:R-:W-:-:S03]  /*12a2f0*/  F2FP.SATFINITE.E5M2.F32.PACK_AB_MERGE_C R38, R34, R22, RZ ;  /* 0x000000162226723e */ /* 0x000fc600048060ff */
[----:B------:R1:W-:Y:S04]  /*12a300*/  STL.64 [R1+0x6b40], R2 ;  /* 0x006b400201007387 */ /* 0x0003e80000100a00 */
[----:B------:R-:W-:Y:S01]  /*12a310*/  STL [R1+0x6a6c], R38 ;  /* 0x006a6c2601007387 */ /* 0x000fe20000100800 */
[----:B------:R-:W-:Y:S02]  /*12a320*/  F2FP.SATFINITE.E5M2.F32.PACK_AB_MERGE_C R36, R26, R37, RZ ;  /* 0x000000251a24723e */ /* 0x000fe400048060ff */
[----:B-1----:R-:W-:Y:S01]  /*12a330*/  IADD3 R2, P1, PT, R16, R43, RZ ;  /* 0x0000002b10027210 */ /* 0x002fe20007f3e0ff */
[----:B------:R-:W-:Y:S04]  /*12a340*/  STL.64 [R1+0x1a00], R10 ;  /* 0x001a000a01007387 */ /* 0x000fe80000100a00 */
[----:B------:R-:W-:Y:S01]  /*12a350*/  IMAD.X R3, R19, 0x1, R54, P1 ;  /* 0x0000000113037824 */ /* 0x000fe200008e0636 */
[----:B------:R1:W-:Y:S04]  /*12a360*/  STL [R1+0x6a70], R36 ;  /* 0x006a702401007387 */ /* 0x0003e80000100800 */
[----:B-1----:R-:W2:Y:S01]  /*12a370*/  LDL R36, [R1] ;  /* 0x0000000001247983 */ /* 0x002ea20000100800 */
[----:B----4-:R-:W-:-:S05]  /*12a380*/  F2FP.SATFINITE.E5M2.F32.PACK_AB_MERGE_C R38, R25, R17, RZ ;  /* 0x000000111926723e */ /* 0x010fca00048060ff */
[----:B------:R-:W-:Y:S04]  /*12a390*/  STL.64 [R1+0x6ab8], R38 ;  /* 0x006ab82601007387 */ /* 0x000fe80000100a00 */
[----:B------:R1:W-:Y:S04]  /*12a3a0*/  STL.64 [R1+0x19f8], R2 ;  /* 0x0019f80201007387 */ /* 0x0003e80000100a00 */
[----:B------:R-:W4:Y:S04]  /*12a3b0*/  LDL.LU R17, [R1+0x29a0] ;  /* 0x0029a00001117983 */ /* 0x000f280000300800 */
[----:B------:R-:W4:Y:S01]  /*12a3c0*/  LDL.LU R25, [R1+0x29a4] ;  /* 0x0029a40001197983 */ /* 0x000f220000300800 */
[----:B-1----:R-:W-:-:S02]  /*12a3d0*/  IADD3 R2, P1, PT, R16, R30, RZ ;  /* 0x0000001e10027210 */ /* 0x002fc40007f3e0ff */
[----:B---3--:R-:W-:Y:S02]  /*12a3e0*/  F2FP.SATFINITE.E5M2.F32.PACK_AB_MERGE_C R61, R56, R28, RZ ;  /* 0x0000001c383d723e */ /* 0x008fe400048060ff */
[----:B------:R-:W3:Y:S01]  /*12a3f0*/  LDL.LU R28, [R1+0x29a8] ;  /* 0x0029a800011c7983 */ /* 0x000ee20000300800 */
[----:B------:R-:W-:-:S03]  /*12a400*/  IMAD.X R3, R19, 0x1, R29, P1 ;  /* 0x0000000113037824 */ /* 0x000fc600008e061d */
[----:B------:R-:W3:Y:S01]  /*12a410*/  LDL.LU R56, [R1+0x29ac] ;  /* 0x0029ac0001387983 */ /* 0x000ee20000300800 */
[----:B------:R-:W-:-:S05]  /*12a420*/  F2FP.SATFINITE.E5M2.F32.PACK_AB_MERGE_C R55, R50, R33, RZ ;  /* 0x000000213237723e */ /* 0x000fca00048060ff */
[----:B------:R-:W-:Y:S04]  /*12a430*/  STL [R1+0x6ae4], R55 ;  /* 0x006ae43701007387 */ /* 0x000fe80000100800 */
[----:B------:R1:W-:Y:S01]  /*12a440*/  STL.64 [R1+0x19f0], R2 ;  /* 0x0019f00201007387 */ /* 0x0003e20000100a00 */
[----:B------:R-:W-:Y:S02]  /*12a450*/  F2FP.SATFINITE.E5M2.F32.PACK_AB_MERGE_C R53, R44, R42, RZ ;  /* 0x0000002a2c35723e */ /* 0x000fe400048060ff */
[----:B-1----:R-:W-:-:S03]  /*12a460*/  IADD3 R2, P1, PT, R16, R32, RZ ;  /* 0x0000002010027210 */ /* 0x002fc60007f3e0ff */
[----:B------:R1:W-:Y:S02]  /*12a470*/  STL [R1+0x6aec], R53 ;  /* 0x006aec3501007387 */ /* 0x0003e40000100800 */
[----:B------:R-:W-:Y:S01]  /*12a480*/  IMAD.X R3, R19, 0x1, R52, P1 ;  /* 0x0000000113037824 */ /* 0x000fe200008e0634 */
[----:B------:R-:W-:-:S04]  /*12a490*/  F2FP.SATFINITE.E5M2.F32.PACK_AB_MERGE_C R38, R15, R60, RZ ;  /* 0x0000003c0f26723e */ /* 0x000fc800048060ff */
[----:B------:R0:W-:Y:S04]  /*12a4a0*/  STL.64 [R1+0x19e8], R2 ;  /* 0x0019e80201007387 */ /* 0x0001e80000100a00 */
[----:B-1----:R-:W2:Y:S04]  /*12a4b0*/  LDL.LU R53, [R1+0x2bb8] ;  /* 0x002bb80001357983 */ /* 0x002ea80000300800 */
[----:B------:R-:W2:Y:S01]  /*12a4c0*/  LDL.LU R39, [R1+0x2bbc] ;  /* 0x002bbc0001277983 */ /* 0x000ea20000300800 */
[----:B0-----:R-:W-:-:S03]  /*12a4d0*/  IADD3 R2, P1, PT, R16, R45, RZ ;  /* 0x0000002d10027210 */ /* 0x001fc60007f3e0ff */
[----:B------:R-:W2:Y:S04]  /*12a4e0*/  LDL.LU R42, [R1+0x2ba0] ;  /* 0x002ba000012a7983 */ /* 0x000ea80000300800 */
[----:B------:R-:W2:Y:S01]  /*12a4f0*/  LDL.LU R44, [R1+0x2ba4] ;  /* 0x002ba400012c7983 */ /* 0x000ea20000300800 */
[----:B------:R-:W-:-:S03]  /*12a500*/  IMAD.X R3, R19, 0x1, R48, P1 ;  /* 0x0000000113037824 */ /* 0x000fc600008e0630 */
[----:B------:R-:W2:Y:S04]  /*12a510*/  LDL.LU R60, [R1+0x2ba8] ;  /* 0x002ba800013c7983 */ /* 0x000ea80000300800 */
[----:B------:R-:W2:Y:S04]  /*12a520*/  LDL.LU R15, [R1+0x2bac] ;  /* 0x002bac00010f7983 */ /* 0x000ea80000300800 */
[----:B------:R0:W-:Y:S04]  /*12a530*/  STL [R1+0x6b00], R38 ;  /* 0x006b002601007387 */ /* 0x0001e80000100800 */
[----:B0-----:R-:W2:Y:S04]  /*12a540*/  LDL.LU R38, [R1+0x2bb4] ;  /* 0x002bb40001267983 */ /* 0x001ea80000300800 */
        /* <DEDUP_REMOVED lines=10> */
[----:B------:R0:W-:Y:S04]  /*12a5f0*/  STL [R1+0x6b04], R55 ;  /* 0x006b043701007387 */ /* 0x0001e80000100800 */
[----:B0-----:R-:W4:Y:S01]  /*12a600*/  LDL.LU R55, [R1+0x2bb0] ;  /* 0x002bb00001377983 */ /* 0x001f220000300800 */
[----:B------:R-:W-:Y:S02]  /*12a610*/  F2FP.SATFINITE.E5M2.F32.PACK_AB_MERGE_C R34, R58, R21, RZ ;  /* 0x000000153a22723e */ /* 0x000fe400048060ff */
[----:B------:R-:W-:Y:S01]  /*12a620*/  IADD3 R10, P1, PT, R16, R24, RZ ;  /* 0x00000018100a7210 */ /* 0x000fe20007f3e0ff */
[----:B------:R-:W4:Y:S01]  /*12a630*/  LDL.LU R21, [R1+0x2ad0] ;  /* 0x002ad00001157983 */ /* 0x000f220000300800 */
[----:B---3--:R-:W-:-:S03]  /*12a640*/  F2FP.SATFINITE.E5M2.F32.PACK_AB_MERGE_C R47, R56, R28, RZ ;  /* 0x0000001c382f723e */ /* 0x008fc600048060ff */
        /* <DEDUP_REMOVED lines=8> */
[----:B------:R-:W-:Y:S04]  /*12a6d0*/  STL [R1+0x6b10], R47 ;  /* 0x006b102f01007387 */ /* 0x000fe80000100800 */
[----:B------:R0:W-:Y:S04]  /*12a6e0*/  STL.64 [R1+0x19d8], R10 ;  /* 0x0019d80a01007387 */ /* 0x0001e80000100a00 */
[----:B0-----:R-:W3:Y:S01]  /*12a6f0*/  LDL.LU.64 R10, [R1+0x6b48] ;  /* 0x006b4800010a7983 */ /* 0x001ee20000300a00 */
[----:B--2---:R-:W-:-:S02]  /*12a700*/  F2FP.SATFINITE.E5M2.F32.PACK_AB_MERGE_C R47, R39, R53, RZ ;  /* 0x00000035272f723e */ /* 0x004fc400048060ff */
[----:B------:R-:W-:Y:S02]  /*12a710*/  F2FP.SATFINITE.E5M2.F32.PACK_AB_MERGE_C R15, R15, R60, RZ ;  /* 0x0000003c0f0f723e */ /* 0x000fe400048060ff */
[----:B----4-:R-:W-:Y:S02]  /*12a720*/  F2FP.SATFINITE.E5M2.F32.PACK_AB_MERGE_C R55, R38, R55, RZ ;  /* 0x000000372637723e */ /* 0x010fe400048060ff */
[----:B------:R-:W-:-:S03]  /*12a730*/  IADD3 R38, P1, PT, R16, R20, RZ ;  /* 0x0000001410267210 */ /* 0x000fc60007f3e0ff */
[----:B------:R-:W-:Y:S02]  /*12a740*/  STL [R1+0x1e10], R55 ;  /* 0x001e103701007387 */ /* 0x000fe40000100800 */
[----:B------:R-:W-:Y:S02]  /*12a750*/  IMAD.X R39, R19, 0x1, R18, P1 ;  /* 0x0000000113277824 */ /* 0x000fe400008e0612 */
[----:B------:R-:W-:Y:S04]  /*12a760*/  STL [R1+0x1e30], R47 ;  /* 0x001e302f01007387 */ /* 0x000fe80000100800 */
[----:B------:R0:W-:Y:S04]  /*12a770*/  STL [R1+0x6b34], R18 ;  /* 0x006b341201007387 */ /* 0x0001e80000100800 */
[----:B------:R1:W-:Y:S01]  /*12a780*/  STL.64 [R1+0x19d0], R38 ;  /* 0x0019d02601007387 */ /* 0x0003e20000100a00 */
[----:B0-----:R-:W-:-:S02]  /*12a790*/  F2FP.SATFINITE.E5M2.F32.PACK_AB_MERGE_C R18, R44, R42, RZ ;  /* 0x0000002a2c12723e */ /* 0x001fc400048060ff */
[----:B-1----:R-:W-:-:S03]  /*12a7a0*/  IADD3 R38, P1, PT, R16, R40, RZ ;  /* 0x0000002810267210 */ /* 0x002fc60007f3e0ff */
[----:B------:R-:W-:Y:S02]  /*12a7b0*/  STL [R1+0x848], R18 ;  /* 0x0008481201007387 */ /* 0x000fe40000100800 */
[----:B------:R-:W-:Y:S02]  /*12a7c0*/  IMAD.X R39, R19, 0x1, R49, P1 ;  /* 0x0000000113277824 */ /* 0x000fe400008e0631 */
[----:B------:R0:W-:Y:S04]  /*12a7d0*/  STL [R1+0x858], R15 ;  /* 0x0008580f01007387 */ /* 0x0001e80000100800 */
[----:B------:R-:W2:Y:S04]  /*12a7e0*/  LDL.LU R42, [R1+0x2d60] ;  /* 0x002d6000012a7983 */ /* 0x000ea80000300800 */
[----:B------:R-:W2:Y:S04]  /*12a7f0*/  LDL.LU R44, [R1+0x2d64] ;  /* 0x002d6400012c7983 */ /* 0x000ea80000300800 */
[----:B------:R-:W4:Y:S04]  /*12a800*/  LDL.LU R60, [R1+0x2d68] ;  /* 0x002d6800013c7983 */ /* 0x000f280000300800 */
[----:B------:R1:W-:Y:S04]  /*12a810*/  STL.64 [R1+0x19c8], R38 ;  /* 0x0019c82601007387 */ /* 0x0003e80000100a00 */
[----:B0-----:R-:W4:Y:S01]  /*12a820*/  LDL.LU R15, [R1+0x2d6c] ;  /* 0x002d6c00010f7983 */ /* 0x001f220000300800 */
[----:B------:R-:W-:-:S02]  /*12a830*/  F2FP.SATFINITE.E5M2.F32.PACK_AB_MERGE_C R18, R35, R57, RZ ;  /* 0x000000392312723e */ /* 0x000fc400048060ff */
        /* <DEDUP_REMOVED lines=10> */
[----:B---3--:R-:W-:Y:S01]  /*12a8e0*/  IMAD.X R3, R19, 0x1, R11, P1 ;  /* 0x0000000113037824 */ /* 0x008fe200008e060b */
[----:B------:R0:W-:Y:S04]  /*12a8f0*/  STL [R1+0x394], R18 ;  /* 0x0003941201007387 */ /* 0x0001e80000100800 */
[----:B------:R1:W-:Y:S01]  /*12a900*/  STL.64 [R1+0x19b8], R2 ;  /* 0x0019b80201007387 */ /* 0x0003e20000100a00 */
[----:B0-----:R-:W-:-:S02]  /*12a910*/  F2FP.SATFINITE.E5M2.F32.PACK_AB_MERGE_C R18, R58, R21, RZ ;  /* 0x000000153a12723e */ /* 0x001fc400048060ff */
[----:B-1----:R-:W-:-:S03]  /*12a920*/  IADD3 R2, P1, PT, R16, R10, RZ ;  /* 0x0000000a10027210 */ /* 0x002fc60007f3e0ff */
[----:B------:R0:W-:Y:S02]  /*12a930*/  STL [R1+0x2d4], R18 ;  /* 0x0002d41201007387 */ /* 0x0001e40000100800 */
[----:B------:R-:W-:-:S05]  /*12a940*/  IMAD.X R3, R19, 0x1, R12, P1 ;  /* 0x0000000113037824 */ /* 0x000fca00008e060c */
[----:B------:R1:W-:Y:S01]  /*12a950*/  STL.64 [R1+0x19b0], R2 ;  /* 0x0019b00201007387 */ /* 0x0003e20000100a00 */
[----:B0-----:R-:W-:-:S05]  /*12a960*/  F2FP.SATFINITE.E5M2.F32.PACK_AB_MERGE_C R18, R50, R33, RZ ;  /* 0x000000213212723e */ /* 0x001fca00048060ff */
[----:B------:R0:W-:Y:S01]  /*12a970*/  STL [R1+0x2e4], R18 ;  /* 0x0002e41201007387 */ /* 0x0001e20000100800 */
[----:B-1----:R-:W-:Y:S01]  /*12a980*/  F2FP.SATFINITE.E5M2.F32.PACK_AB_MERGE_C R3, R25, R17, RZ ;  /* 0x000000111903723e */ /* 0x002fe200048060ff */
[----:B------:R-:W-:-:S04]  /*12a990*/  VIADD R2, R16, UR5 ;  /* 0x0000000510027c36 */ /* 0x000fc80008000000 */
[----:B------:R1:W-:Y:S01]  /*12a9a0*/  STL [R1+0x29c], R3 ;  /* 0x00029c0301007387 */ /* 0x0003e20000100800 */
[----:B------:R-:W-:Y:S01]  /*12a9b0*/  SHF.R.S32.HI R17, RZ, 0x1f, R2 ;  /* 0x0000001fff117819 */ /* 0x000fe20000011402 */
[----:B------:R-:W3:Y:S01]  /*12a9c0*/  LDCU UR5, c[0x0][0x3b8] ;  /* 0x00007700ff0577ac */ /* 0x000ee20008000800 */
[----:B0-----:R-:W-:Y:S02]  /*12a9d0*/  IADD3 R18, P1, PT, R2, R6, RZ ;  /* 0x0000000602127210 */ /* 0x001fe40007f3e0ff */
[----:B------:R-:W-:Y:S01]  /*12a9e0*/  F2FP.SATFINITE.E5M2.F32.PACK_AB_MERGE_C R16, R56, R28, RZ ;  /* 0x0000001c3810723e */ /* 0x000fe200048060ff */
[----:B-1----:R-:W3:Y:S02]  /*12a9f0*/  LDL.LU R3, [R1+0x2d50] ;  /* 0x002d500001037983 */ /* 0x002ee40000300800 */
[----:B------:R-:W-:Y:S02]  /*12aa00*/  IMAD.X R19, R17, 0x1, R31, P1 ;  /* 0x0000000111137824 */ /* 0x000fe400008e061f */
[----:B------:R-:W3:Y:S04]  /*12aa10*/  LDL.LU R33, [R1+0x2d54] ;  /* 0x002d540001217983 */ /* 0x000ee80000300800 */
[----:B------:R-:W-:Y:S04]  /*12aa20*/  STL [R1+0x48], R2 ;  /* 0x0000480201007387 */ /* 0x000fe80000100800 */
[----:B------:R-:W3:Y:S04]  /*12aa30*/  LDL.LU R57, [R1+0x2d58] ;  /* 0x002d580001397983 */ /* 0x000ee80000300800 */
[----:B------:R-:W3:Y:S04]  /*12aa40*/  LDL.LU R28, [R1+0x2d5c] ;  /* 0x002d5c00011c7983 */ /* 0x000ee80000300800 */
[----:B------:R-:W-:Y:S04]  /*12aa50*/  STL [R1+0x4c], R17 ;  /* 0x00004c1101007387 */ /* 0x000fe80000100800 */
[----:B------:R-:W3:Y:S04]  /*12aa60*/  LDL.LU R26, [R1+0x2d40] ;  /* 0x002d4000011a7983 */ /* 0x000ee80000300800 */
[----:B------:R-:W3:Y:S04]  /*12aa70*/  LDL.LU R21, [R1+0x2d44] ;  /* 0x002d440001157983 */ /* 0x000ee80000300800 */
[----:B------:R-:W3:Y:S04]  /*12aa80*/  LDL.LU R25, [R1+0x2d48] ;  /* 0x002d480001197983 */ /* 0x000ee80000300800 */
[----:B------:R-:W-:Y:S04]  /*12aa90*/  STL.64 [R1+0x19a8], R18 ;  /* 0x0019a81201007387 */ /* 0x000fe80000100a00 */
[----:B------:R-:W3:Y:S01]  /*12aaa0*/  LDL.LU R56, [R1+0x2d4c] ;  /* 0x002d4c0001387983 */ /* 0x000ee20000300800 */
[----:B------:R-:W-:-:S02]  /*12aab0*/  IADD3 R22, P1, PT, R2, R8, RZ ;  /* 0x0000000802167210 */ /* 0x000fc40007f3e0ff */
[----:B--2---:R-:W-:-:S05]  /*12aac0*/  F2FP.SATFINITE.E5M2.F32.PACK_AB_MERGE_C R50, R44, R42, RZ ;  /* 0x0000002a2c32723e */ /* 0x004fca00048060ff */
[----:B------:R-:W-:Y:S01]  /*12aad0*/  STL [R1+0x6b14], R50 ;  /* 0x006b143201007387 */ /* 0x000fe20000100800 */
[----:B----4-:R-:W-:-:S05]  /*12aae0*/  F2FP.SATFINITE.E5M2.F32.PACK_AB_MERGE_C R42, R15, R60, RZ ;  /* 0x0000003c0f2a723e */ /* 0x010fca00048060ff */
[----:B------:R0:W-:Y:S04]  /*12aaf0*/  STL [R1+0x6b20], R42 ;  /* 0x006b202a01007387 */ /* 0x0001e80000100800 */
[----:B0-----:R-:W2:Y:S04]  /*12ab00*/  LDL.LU R42, [R1+0x4c] ;  /* 0x00004c00012a7983 */ /* 0x001ea80000300800 */
[----:B------:R-:W4:Y:S04]  /*12ab10*/  LDL.LU R58, [R1+0x2d34] ;  /* 0x002d3400013a7983 */ /* 0x000f280000300800 */
[----:B------:R-:W4:Y:S04]  /*12ab20*/  LDL.LU R50, [R1+0x2d38] ;  /* 0x002d380001327983 */ /* 0x000f280000300800 */
[----:B------:R-:W4:Y:S04]  /*12ab30*/  LDL.LU R17, [R1+0x2d3c] ;  /* 0x002d3c0001117983 */ /* 0x000f280000300800 */
[----:B------:R-:W4:Y:S04]  /*12ab40*/  LDL.LU R18, [R1+0x2d20] ;  /* 0x002d200001127983 */ /* 0x000f280000300800 */
[----:B------:R-:W4:Y:S04]  /*12ab50*/  LDL.LU R35, [R1+0x2d24] ;  /* 0x002d240001237983 */ /* 0x000f280000300800 */
[----:B------:R-:W4:Y:S04]  /*12ab60*/  LDL.LU R47, [R1+0x2d28] ;  /* 0x002d2800012f7983 */ /* 0x000f280000300800 */
[----:B------:R-:W4:Y:S04]  /*12ab70*/  LDL.LU R55, [R1+0x2d2c] ;  /* 0x002d2c0001377983 */ /* 0x000f280000300800 */
[----:B------:R0:W-:Y:S04]  /*12ab80*/  STL [R1+0x6b30], R8 ;  /* 0x006b300801007387 */ /* 0x0001e80000100800 */
[----:B0-----:R-:W4:Y:S04]  /*12ab90*/  LDL.LU R8, [R1+0x48] ;  /* 0x0000480001087983 */ /* 0x001f280000300800 */
[----:B------:R-:W4:Y:S04]  /*12aba0*/  LDL.LU R38, [R1+0x2d10] ;  /* 0x002d100001267983 */ /* 0x000f280000300800 */
[----:B------:R-:W4:Y:S01]  /*12abb0*/  LDL.LU R37, [R1+0x2d14] ;  /* 0x002d140001257983 */ /* 0x000f220000300800 */
[----:B---3--:R-:W-:-:S02]  /*12abc0*/  F2FP.SATFINITE.E5M2.F32.PACK_AB_MERGE_C R33, R33, R3, RZ ;  /* 0x000000032121723e */ /* 0x008fc400048060ff */
[----:B------:R-:W-:Y:S01]  /*12abd0*/  F2FP.SATFINITE.E5M2.F32.PACK_AB_MERGE_C R26, R21, R26, RZ ;  /* 0x0000001a151a723e */ /* 0x000fe200048060ff */
[----:B--2---:R-:W-:-:S05]  /*12abe0*/  IMAD.X R23, R42, 0x1, R7, P1 ;  /* 0x000000012a177824 */ /* 0x004fca00008e0607 */
[----:B------:R0:W-:Y:S04]  /*12abf0*/  STL.64 [R1+0x19a0], R22 ;  /* 0x0019a01601007387 */ /* 0x0001e80000100a00 */
[----:B0-----:R-:W2:Y:S04]  /*12ac00*/  LDL.LU R23, [R1+0x2d18] ;  /* 0x002d180001177983 */ /* 0x001ea80000300800 */
[----:B------:R-:W2:Y:S04]  /*12ac10*/  LDL.LU R22, [R1+0x2d1c] ;  /* 0x002d1c0001167983 */ /* 0x000ea80000300800 */
[----:B------:R-:W3:Y:S04]  /*12ac20*/  LDL.LU R19, [R1+0x2d00] ;  /* 0x002d000001137983 */ /* 0x000ee80000300800 */
[----:B------:R-:W3:Y:S04]  /*12ac30*/  LDL.LU R44, [R1+0x2d04] ;  /* 0x002d0400012c7983 */ /* 0x000ee80000300800 */
[----:B------:R-:W2:Y:S04]  /*12ac40*/  LDL.LU R60, [R1+0x2d08] ;  /* 0x002d0800013c7983 */ /* 0x000ea80000300800 */
[----:B------:R-:W2:Y:S01]  /*12ac50*/  LDL.LU R15, [R1+0x2d0c] ;  /* 0x002d0c00010f7983 */ /* 0x000ea20000300800 */
[----:B----4-:R-:W-:-:S05]  /*12ac60*/  IADD3 R2, P1, PT, R8, R5, RZ ;  /* 0x0000000508027210 */ /* 0x010fca0007f3e0ff */
[----:B------:R-:W-:-:S05]  /*12ac70*/  IMAD.X R3, R42, 0x1, R41, P1 ;  /* 0x000000012a037824 */ /* 0x000fca00008e0629 */
[----:B------:R0:W-:Y:S04]  /*12ac80*/  STL.64 [R1+0x1998], R2 ;  /* 0x0019980201007387 */ /* 0x0001e80000100a00 */
[----:B0-----:R-:W4:Y:S04]  /*12ac90*/  LDL.LU.64 R2, [R1+0x6b40] ;  /* 0x006b400001027983 */ /* 0x001f280000300a00 */
[----:B------:R0:W-:Y:S04]  /*12aca0*/  STL.64 [R1+0x69b8], R26 ;  /* 0x0069b81a01007387 */ /* 0x0001e80000100a00 */
[----:B0-----:R-:W2:Y:S01]  /*12acb0*/  LDL.LU R27, [R1+0x2d30] ;  /* 0x002d3000011b7983 */ /* 0x001ea20000300800 */
[----:B------:R-:W-:-:S02]  /*12acc0*/  F2FP.SATFINITE.E5M2.F32.PACK_AB_MERGE_C R25, R56, R25, RZ ;  /* 0x000000193819723e */ /* 0x000fc400048060ff */
[----:B------:R-:W-:Y:S02]  /*12acd0*/  IADD3 R56, P1, PT, R8, R4, RZ ;  /* 0x0000000408387210 */ /* 0x000fe40007f3e0ff */
[----:B------:R-:W-:Y:S02]  /*12ace0*/  F2FP.SATFINITE.E5M2.F32.PACK_AB_MERGE_C R28, R28, R57, RZ ;  /* 0x000000391c1c723e */ /* 0x000fe400048060ff */
[----:B------:R-:W-:Y:S02]  /*12acf0*/  F2FP.SATFINITE.E5M2.F32.PACK_AB_MERGE_C R17, R17, R50, RZ ;  /* 0x000000321111723e */ /* 0x000fe400048060ff */
[----:B------:R-:W-:Y:S01]  /*12ad00*/  F2FP.SATFINITE.E5M2.F32.PACK_AB_MERGE_C R35, R35, R18, RZ ;  /* 0x000000122323723e */ /* 0x000fe200048060ff */
[----:B----4-:R-:W-:Y:S01]  /*12ad10*/  IMAD.X R57, R42, 0x1, R3, P1 ;  /* 0x000000012a397824 */ /* 0x010fe200008e0603 */
[----:B------:R-:W-:-:S04]  /*12ad20*/  IADD3 R26, P1, PT, R8, R13, RZ ;  /* 0x0000000d081a7210 */ /* 0x000fc80007f3e0ff */
[----:B------:R0:W-:Y:S01]  /*12ad30*/  STL.64 [R1+0x1990], R56 ;  /* 0x0019903801007387 */ /* 0x0001e20000100a00 */
[----:B--2---:R-:W-:-:S03]  /*12ad40*/  F2FP.SATFINITE.E5M2.F32.PACK_AB_MERGE_C R58, R58, R27, RZ ;  /* 0x0000001b3a3a723e */ /* 0x004fc600048060ff */
[----:B0-----:R-:W2:Y:S01]  /*12ad50*/  LDL.LU R57, [R1+0x6b38] ;  /* 0x006b380001397983 */ /* 0x001ea20000300800 */
[----:B------:R-:W-:-:S03]  /*12ad60*/  IMAD.X R27, R42, 0x1, R14, P1 ;  /* 0x000000012a1b7824 */ /* 0x000fc600008e060e */
[----:B------:R-:W4:Y:S04]  /*12ad70*/  LDL.LU R53, [R1+0x2cf0] ;  /* 0x002cf00001357983 */ /* 0x000f280000300800 */
[----:B------:R-:W4:Y:S04]  /*12ad80*/  LDL.LU R39, [R1+0x2cf4] ;  /* 0x002cf40001277983 */ /* 0x000f280000300800 */
[----:B------:R-:W2:Y:S04]  /*12ad90*/  LDL.LU R21, [R1+0x2cf8] ;  /* 0x002cf80001157983 */ /* 0x000ea80000300800 */
[----:B------:R-:W2:Y:S04]  /*12ada0*/  LDL.LU R56, [R1+0x2cfc] ;  /* 0x002cfc0001387983 */ /* 0x000ea80000300800 */
[----:B------:R-:W-:Y:S04]  /*12adb0*/  STL.64 [R1+0x6a60], R58 ;  /* 0x006a603a01007387 */ /* 0x000fe80000100a00 */
[----:B------:R-:W-:Y:S04]  /*12adc0*/  STL.64 [R1+0x69c8], R16 ;  /* 0x0069c81001007387 */ /* 0x000fe80000100a00 */
[----:B------:R-:W-:Y:S04]  /*12add0*/  STL.64 [R1+0x6aa0], R34 ;  /* 0x006aa02201007387 */ /* 0x000fe80000100a00 */
[----:B------:R0:W-:Y:S04]  /*12ade0*/  STL.64 [R1+0x1988], R26 ;  /* 0x0019881a01007387 */ /* 0x0001e80000100a00 */
[----:B------:R1:W-:Y:S01]  /*12adf0*/  STL.64 [R1+0x6b28], R2 ;  /* 0x006b280201007387 */ /* 0x0003e20000100a00 */
[----:B0-----:R-:W-:-:S05]  /*12ae00*/  IADD3 R26, P1, PT, R8, R2, RZ ;  /* 0x00000002081a7210 */ /* 0x001fca0007f3e0ff */
[----:B------:R-:W-:Y:S01]  /*12ae10*/  IMAD.X R27, R42, 0x1, R0, P1 ;  /* 0x000000012a1b7824 */ /* 0x000fe200008e0600 */
[----:B-1----:R-:W-:-:S05]  /*12ae20*/  IADD3 R2, P1, PT, R8, R43, RZ ;  /* 0x0000002b08027210 */ /* 0x002fca0007f3e0ff */
[----:B------:R-:W-:Y:S01]  /*12ae30*/  IMAD.X R3, R42, 0x1, R54, P1 ;  /* 0x000000012a037824 */ /* 0x000fe200008e0636 */
[----:B------:R0:W-:Y:S04]  /*12ae40*/  STL.64 [R1+0x1980], R26 ;  /* 0x0019801a01007387 */ /* 0x0001e80000100a00 */
[----:B------:R-:W2:Y:S04]  /*12ae50*/  LDL.LU R18, [R1+0x2ce0] ;  /* 0x002ce00001127983 */ /* 0x000ea80000300800 */
[----:B------:R1:W-:Y:S01]  /*12ae60*/  STL.64 [R1+0x1978], R2 ;  /* 0x0019780201007387 */ /* 0x0003e20000100a00 */
[----:B0-----:R-:W-:-:S03]  /*12ae70*/  F2FP.SATFINITE.E5M2.F32.PACK_AB_MERGE_C R27, R22, R23, RZ ;  /* 0x00000017161b723e */ /* 0x001fc600048060ff */
[----:B------:R-:W2:Y:S01]  /*12ae80*/  LDL.LU R23, [R1+0x2ce4] ;  /* 0x002ce40001177983 */ /* 0x000ea20000300800 */
[----:B---3--:R-:W-:-:S03]  /*12ae90*/  F2FP.SATFINITE.E5M2.F32.PACK_AB_MERGE_C R22, R44, R19, RZ ;  /* 0x000000132c16723e */ /* 0x008fc600048060ff */
[----:B------:R-:W3:Y:S04]  /*12aea0*/  LDL.LU R19, [R1+0x2ce8] ;  /* 0x002ce80001137983 */ /* 0x000ee80000300800 */
[----:B------:R-:W3:Y:S01]  /*12aeb0*/  LDL.LU R44, [R1+0x2cec] ;  /* 0x002cec00012c7983 */ /* 0x000ee20000300800 */
[----:B-1----:R-:W-:Y:S02]  /*12aec0*/  IADD3 R2, P1, PT, R8, R30, RZ ;  /* 0x0000001e08027210 */ /* 0x002fe40007f3e0ff */
[----:B------:R-:W-:-:S03]  /*12aed0*/  F2FP.SATFINITE.E5M2.F32.PACK_AB_MERGE_C R60, R15, R60, RZ ;  /* 0x0000003c0f3c723e */ /* 0x000fc600048060ff */
[----:B------:R-:W-:Y:S02]  /*12aee0*/  IMAD.X R3, R42, 0x1, R29, P1 ;  /* 0x000000012a037824 */ /* 0x000fe400008e061d */
[----:B------:R4:W-:Y:S01]  /*12aef0*/  STL.64 [R1+0x6a78], R60 ;  /* 0x006a783c01007387 */ /* 0x0009e20000100a00 */
[----:B------:R-:W-:-:S03]  /*12af00*/  F2FP.SATFINITE.E5M2.F32.PACK_AB_MERGE_C R16, R55, R47, RZ ;  /* 0x0000002f3710723e */ /* 0x000fc600048060ff */
[----:B------:R-:W3:Y:S04]  /*12af10*/  LDL.LU R17, [R1+0x2c64] ;  /* 0x002c640001117983 */ /* 0x000ee80000300800 */
[----:B------:R-:W3:Y:S04]  /*12af20*/  LDL.LU R50, [R1+0x2c68] ;  /* 0x002c680001327983 */ /* 0x000ee80000300800 */
[----:B------:R-:W3:Y:S01]  /*12af30*/  LDL.LU R47, [R1+0x2c6c] ;  /* 0x002c6c00012f7983 */ /* 0x000ee20000300800 */
[----:B------:R-:W-:-:S03]  /*12af40*/  IADD3 R34, P1, PT, R8, R32, RZ ;  /* 0x0000002008227210 */ /* 0x000fc60007f3e0ff */
[----:B------:R-:W-:Y:S04]  /*12af50*/  STL.64 [R1+0x1970], R2 ;  /* 0x0019700201007387 */ /* 0x000fe80000100a00 */
[----:B------:R-:W3:Y:S04]  /*12af60*/  LDL.LU R55, [R1+0x2cd0] ;  /* 0x002cd00001377983 */ /* 0x000ee80000300800 */
[----:B------:R-:W3:Y:S01]  /*12af70*/  LDL.LU R15, [R1+0x2cd4] ;  /* 0x002cd400010f7983 */ /* 0x000ee20000300800 */
[----:B------:R-:W-:Y:S01]  /*12af80*/  IMAD.X R35, R42, 0x1, R52, P1 ;  /* 0x000000012a237824 */ /* 0x000fe200008e0634 */
[----:B------:R-:W-:-:S02]  /*12af90*/  F2FP.SATFINITE.E5M2.F32.PACK_AB_MERGE_C R37, R37, R38, RZ ;  /* 0x000000262525723e */ /* 0x000fc400048060ff */
[----:B----4-:R-:W-:-:S05]  /*12afa0*/  F2FP.SATFINITE.E5M2.F32.PACK_AB_MERGE_C R60, R39, R53, RZ ;  /* 0x00000035273c723e */ /* 0x010fca00048060ff */
[----:B------:R0:W-:Y:S01]  /*12afb0*/  STL [R1+0x6ac0], R60 ;  /* 0x006ac03c01007387 */ /* 0x0001e20000100800 */
[----:B--2---:R-:W-:-:S03]  /*12afc0*/  F2FP.SATFINITE.E5M2.F32.PACK_AB_MERGE_C R56, R56, R21, RZ ;  /* 0x000000153838723e */ /* 0x004fc600048060ff */
[----:B0-----:R-:W2:Y:S04]  /*12afd0*/  LDL.LU R60, [R1+0x2cc0] ;  /* 0x002cc000013c7983 */ /* 0x001ea80000300800 */
[----:B------:R-:W2:Y:S04]  /*12afe0*/  LDL.LU R61, [R1+0x2cc4] ;  /* 0x002cc400013d7983 */ /* 0x000ea80000300800 */
[----:B------:R-:W4:Y:S04]  /*12aff0*/  LDL.LU R2, [R1+0x2cc8] ;  /* 0x002cc80001027983 */ /* 0x000f280000300800 */
[----:B------:R-:W4:Y:S04]  /*12b000*/  LDL.LU R3, [R1+0x2ccc] ;  /* 0x002ccc0001037983 */ /* 0x000f280000300800 */
[----:B------:R0:W-:Y:S04]  /*12b010*/  STL.64 [R1+0x6aa8], R56 ;  /* 0x006aa83801007387 */ /* 0x0001e80000100a00 */
[----:B0-----:R-:W2:Y:S04]  /*12b020*/  LDL.LU R56, [R1+0x2cd8] ;  /* 0x002cd80001387983 */ /* 0x001ea80000300800 */
[----:B------:R-:W2:Y:S04]  /*12b030*/  LDL.LU R57, [R1+0x2cdc] ;  /* 0x002cdc0001397983 */ /* 0x000ea80000300800 */
[----:B------:R-:W2:Y:S04]  /*12b040*/  LDL.LU R38, [R1+0x2cb0] ;  /* 0x002cb00001267983 */ /* 0x000ea80000300800 */
[----:B------:R-:W2:Y:S04]  /*12b050*/  LDL.LU R21, [R1+0x2cb4] ;  /* 0x002cb40001157983 */ /* 0x000ea80000300800 */
[----:B------:R0:W-:Y:S01]  /*12b060*/  STL.64 [R1+0x1968], R34 ;  /* 0x0019682201007387 */ /* 0x0001e20000100a00 */
[----:B------:R-:W-:-:S03]  /*12b070*/  F2FP.SATFINITE.E5M2.F32.PACK_AB_MERGE_C R26, R23, R18, RZ ;  /* 0x00000012171a723e */ /* 0x000fc600048060ff */
[----:B0-----:R-:W2:Y:S04]  /*12b080*/  LDL.LU R34, [R1+0x2cb8] ;  /* 0x002cb80001227983 */ /* 0x001ea80000300800 */
[----:B------:R-:W2:Y:S04]  /*12b090*/  LDL.LU R35, [R1+0x2cbc] ;  /* 0x002cbc0001237983 */ /* 0x000ea80000300800 */
[----:B------:R-:W2:Y:S04]  /*12b0a0*/  LDL.LU R58, [R1+0x2ca0] ;  /* 0x002ca000013a7983 */ /* 0x000ea80000300800 */
[----:B------:R-:W2:Y:S04]  /*12b0b0*/  LDL.LU R59, [R1+0x2ca4] ;  /* 0x002ca400013b7983 */ /* 0x000ea80000300800 */
[----:B------:R-:W2:Y:S04]  /*12b0c0*/  LDL.LU R53, [R1+0x2ca8] ;  /* 0x002ca80001357983 */ /* 0x000ea80000300800 */
[----:B------:R-:W2:Y:S04]  /*12b0d0*/  LDL.LU R39, [R1+0x2cac] ;  /* 0x002cac0001277983 */ /* 0x000ea80000300800 */
[----:B------:R0:W-:Y:S04]  /*12b0e0*/  STL.64 [R1+0x6ac8], R26 ;  /* 0x006ac81a01007387 */ /* 0x0001e80000100a00 */
[----:B0-----:R-:W2:Y:S01]  /*12b0f0*/  LDL.LU R27, [R1+0x2c60] ;  /* 0x002c6000011b7983 */ /* 0x001ea20000300800 */
[----:B------:R-:W-:-:S02]  /*12b100*/  IADD3 R18, P1, PT, R8, R45, RZ ;  /* 0x0000002d08127210 */ /* 0x000fc40007f3e0ff */
[----:B---3--:R-:W-:-:S03]  /*12b110*/  F2FP.SATFINITE.E5M2.F32.PACK_AB_MERGE_C R44, R44, R19, RZ ;  /* 0x000000132c2c723e */ /* 0x008fc600048060ff */
[----:B------:R-:W-:-:S05]  /*12b120*/  IMAD.X R19, R42, 0x1, R48, P1 ;  /* 0x000000012a137824 */ /* 0x000fca00008e0630 */
[----:B------:R0:W-:Y:S04]  /*12b130*/  STL.64 [R1+0x1960], R18 ;  /* 0x0019601201007387 */ /* 0x0001e80000100a00 */
[----:B0-----:R-:W3:Y:S04]  /*12b140*/  LDL.LU R18, [R1+0x6b34] ;  /* 0x006b340001127983 */ /* 0x001ee80000300800 */
[----:B------:R-:W3:Y:S04]  /*12b150*/  LDL.LU R23, [R1+0x2c90] ;  /* 0x002c900001177983 */ /* 0x000ee80000300800 */
[----:B------:R-:W3:Y:S01]  /*12b160*/  LDL.LU R19, [R1+0x2c94] ;  /* 0x002c940001137983 */ /* 0x000ee20000300800 */
[----:B------:R-:W-:-:S02]  /*12b170*/  F2FP.SATFINITE.E5M2.F32.PACK_AB_MERGE_C R15, R15, R55, RZ ;  /* 0x000000370f0f723e */ /* 0x000fc400048060ff */
[----:B------:R-:W-:Y:S02]  /*12b180*/  F2FP.SATFINITE.E5M2.F32.PACK_AB_MERGE_C R26, R47, R50, RZ ;  /* 0x000000322f1a723e */ /* 0x000fe400048060ff */
[----:B--2---:R-:W-:-:S05]  /*12b190*/  F2FP.SATFINITE.E5M2.F32.PACK_AB_MERGE_C R17, R17, R27, RZ ;  /* 0x0000001b1111723e */ /* 0x004fca00048060ff */
[----:B------:R0:W-:Y:S04]  /*12b1a0*/  STL.64 [R1+0x6af0], R16 ;  /* 0x006af01001007387 */ /* 0x0001e80000100a00 */
[----:B------:R-:W2:Y:S04]  /*12b1b0*/  LDL.LU R50, [R1+0x2c98] ;  /* 0x002c980001327983 */ /* 0x000ea80000300800 */
[----:B------:R-:W2:Y:S01]  /*12b1c0*/  LDL.LU R47, [R1+0x2c9c] ;  /* 0x002c9c00012f7983 */ /* 0x000ea20000300800 */
[----:B0-----:R-:W-:-:S05]  /*12b1d0*/  IADD3 R16, P1, PT, R8, R24, RZ ;  /* 0x0000001808107210 */ /* 0x001fca0007f3e0ff */
[----:B------:R-:W-:-:S05]  /*12b1e0*/  IMAD.X R17, R42, 0x1, R46, P1 ;  /* 0x000000012a117824 */ /* 0x000fca00008e062e */
[----:B------:R-:W-:Y:S04]  /*12b1f0*/  STL.64 [R1+0x1958], R16 ;  /* 0x0019581001007387 */ /* 0x000fe80000100a00 */
[----:B------:R0:W-:Y:S04]  /*12b200*/  STL [R1+0x212c], R15 ;  /* 0x00212c0f01007387 */ /* 0x0001e80000100800 */
[----:B------:R-:W2:Y:S04]  /*12b210*/  LDL.LU R55, [R1+0x2d90] ;  /* 0x002d900001377983 */ /* 0x000ea80000300800 */
[----:B0-----:R-:W2:Y:S01]  /*12b220*/  LDL.LU R15, [R1+0x2d94] ;  /* 0x002d9400010f7983 */ /* 0x001ea20000300800 */
[----:B------:R-:W-:-:S02]  /*12b230*/  IADD3 R16, P1, PT, R8, R20, RZ ;  /* 0x0000001408107210 */ /* 0x000fc40007f3e0ff */
[----:B------:R-:W-:-:S03]  /*12b240*/  F2FP.SATFINITE.E5M2.F32.PACK_AB_MERGE_C R27, R57, R56, RZ ;  /* 0x00000038391b723e */ /* 0x000fc600048060ff */
[----:B---3--:R-:W-:Y:S02]  /*12b250*/  IMAD.X R17, R42, 0x1, R18, P1 ;  /* 0x000000012a117824 */ /* 0x008fe400008e0612 */
[----:B------:R-:W-:Y:S04]  /*12b260*/  STL [R1+0x2128], R27 ;  /* 0x0021281b01007387 */ /* 0x000fe80000100800 */
[----:B------:R4:W-:Y:S02]  /*12b270*/  STL.64 [R1+0x1950], R16 ;  /* 0x0019501001007387 */ /* 0x0009e40000100a00 */
[----:B----4-:R-:W-:Y:S02]  /*12b280*/  F2FP.SATFINITE.E5M2.F32.PACK_AB_MERGE_C R16, R3, R2, RZ ;  /* 0x000000020310723e */ /* 0x010fe400048060ff */
[----:B------:R-:W-:-:S02]  /*12b290*/  IADD3 R2, P1, PT, R8, R40, RZ ;  /* 0x0000002808027210 */ /* 0x000fc40007f3e0ff */
[----:B------:R-:W-:-:S03]  /*12b2a0*/  F2FP.SATFINITE.E5M2.F32.PACK_AB_MERGE_C R17, R61, R60, RZ ;  /* 0x0000003c3d11723e */ /* 0x000fc600048060ff */
[----:B------:R-:W-:Y:S02]  /*12b2b0*/  IMAD.X R3, R42, 0x1, R49, P1 ;  /* 0x000000012a037824 */ /* 0x000fe400008e0631 */
[----:B------:R-:W-:Y:S04]  /*12b2c0*/  STL [R1+0x2178], R17 ;  /* 0x0021781101007387 */ /* 0x000fe80000100800 */
[----:B------:R-:W-:Y:S04]  /*12b2d0*/  STL [R1+0x2174], R16 ;  /* 0x0021741001007387 */ /* 0x000fe80000100800 */
[----:B------:R0:W-:Y:S02]  /*12b2e0*/  STL.64 [R1+0x1948], R2 ;  /* 0x0019480201007387 */ /* 0x0001e40000100a00 */
[----:B0-----:R-:W-:-:S02]  /*12b2f0*/  F2FP.SATFINITE.E5M2.F32.PACK_AB_MERGE_C R2, R21, R38, RZ ;  /* 0x000000261502723e */ /* 0x001fc400048060ff */
[----:B------:R-:W3:Y:S04]  /*12b300*/  LDL.LU R38, [R1+0x2d98] ;  /* 0x002d980001267983 */ /* 0x000ee80000300800 */
[----:B------:R-:W3:Y:S04]  /*12b310*/  LDL.LU R21, [R1+0x2d9c] ;  /* 0x002d9c0001157983 */ /* 0x000ee80000300800 */
[----:B------:R0:W-:Y:S01]  /*12b320*/  STL [R1+0x21bc], R2 ;  /* 0x0021bc0201007387 */ /* 0x0001e20000100800 */
[----:B------:R-:W-:Y:S02]  /*12b330*/  F2FP.SATFINITE.E5M2.F32.PACK_AB_MERGE_C R16, R35, R34, RZ ;  /* 0x000000222310723e */ /* 0x000fe400048060ff */
[----:B0-----:R-:W-:-:S03]  /*12b340*/  IADD3 R2, P1, PT, R8, R51, RZ ;  /* 0x0000003308027210 */ /* 0x001fc60007f3e0ff */
[----:B------:R-:W-:Y:S02]  /*12b350*/  STL [R1+0x21b8], R16 ;  /* 0x0021b81001007387 */ /* 0x000fe40000100800 */
[----:B------:R-:W-:-:S05]  /*12b360*/  IMAD.X R3, R42, 0x1, R36, P1 ;  /* 0x000000012a037824 */ /* 0x000fca00008e0624 */
[----:B------:R0:W-:Y:S04]  /*12b370*/  STL.64 [R1+0x1940], R2 ;  /* 0x0019400201007387 */ /* 0x0001e80000100a00 */
[----:B------:R-:W4:Y:S01]  /*12b380*/  LDL.LU R34, [R1+0x2e20] ;  /* 0x002e200001227983 */ /* 0x000f220000300800 */
[----:B0-----:R-:W-:Y:S02]  /*12b390*/  F2FP.SATFINITE.E5M2.F32.PACK_AB_MERGE_C R3, R59, R58, RZ ;  /* 0x0000003a3b03723e */ /* 0x001fe400048060ff */
        /* <DEDUP_REMOVED lines=17> */
[----:B------:R2:W-:Y:S04]  /*12b4b0*/  STL.64 [R1+0x1938], R2 ;  /* 0x0019380201007387 */ /* 0x0005e80000100a00 */
[----:B------:R-:W4:Y:S01]  /*12b4c0*/  LDL.LU R42, [R1+0x2e00] ;  /* 0x002e0000012a7983 */ /* 0x000f220000300800 */
[----:B------:R-:W-:Y:S01]  /*12b4d0*/  VIADD R16, R8, UR5 ;  /* 0x0000000508107c36 */ /* 0x000fe20008000000 */
[----:B------:R-:W0:Y:S01]  /*12b4e0*/  LDCU UR5, c[0x0][0x3b8] ;  /* 0x00007700ff0577ac */ /* 0x000e220008000800 */
[----:B--2---:R-:W-:-:S05]  /*12b4f0*/  F2FP.SATFINITE.E5M2.F32.PACK_AB_MERGE_C R3, R47, R50, RZ ;  /* 0x000000322f03723e */ /* 0x004fca00048060ff */
[----:B------:R-:W-:Y:S04]  /*12b500*/  STL [R1+0x2270], R3 ;  /* 0x0022700301007387 */ /* 0x000fe80000100800 */
[----:B------:R-:W2:Y:S01]  /*12b510*/  LDL.LU R27, [R1+0x2e04] ;  /* 0x002e0400011b7983 */ /* 0x000ea20000300800 */
[----:B------:R-:W-:-:S05]  /*12b520*/  F2FP.SATFINITE.E5M2.F32.PACK_AB_MERGE_C R2, R15, R55, RZ ;  /* 0x000000370f02723e */ /* 0x000fca00048060ff */
        /* <DEDUP_REMOVED lines=8> */
[----:B------:R-:W-:-:S03]  /*12b5b0*/  SHF.R.S32.HI R17, RZ, 0x1f, R16 ;  /* 0x0000001fff117819 */ /* 0x000fc60000011410 */
[----:B------:R-:W2:Y:S04]  /*12b5c0*/  LDL.LU R60, [R1+0x2de0] ;  /* 0x002de000013c7983 */ /* 0x000ea80000300800 */
[----:B------:R-:W2:Y:S01]  /*12b5d0*/  LDL.LU R61, [R1+0x2de4] ;  /* 0x002de400013d7983 */ /* 0x000ea20000300800 */
[----:B---3--:R-:W-:-:S05]  /*12b5e0*/  F2FP.SATFINITE.E5M2.F32.PACK_AB_MERGE_C R2, R21, R38, RZ ;  /* 0x000000261502723e */ /* 0x008fca00048060ff */
[----:B------:R1:W-:Y:S04]  /*12b5f0*/  STL [R1+0x22d0], R2 ;  /* 0x0022d00201007387 */ /* 0x0003e80000100800 */
[----:B------:R-:W3:Y:S04]  /*12b600*/  LDL.LU R38, [R1+0x2de8] ;  /* 0x002de80001267983 */ /* 0x000ee80000300800 */
[----:B------:R-:W3:Y:S01]  /*12b610*/  LDL.LU R21, [R1+0x2dec] ;  /* 0x002dec0001157983 */ /* 0x000ee20000300800 */
[----:B-1----:R-:W-:-:S05]  /*12b620*/  IADD3 R2, P1, PT, R16, R6, RZ ;  /* 0x0000000610027210 */ /* 0x002fca0007f3e0ff */
[----:B------:R-:W-:-:S05]  /*12b630*/  IMAD.X R3, R17, 0x1, R31, P1 ;  /* 0x0000000111037824 */ /* 0x000fca00008e061f */
[----:B------:R4:W-:Y:S02]  /*12b640*/  STL.64 [R1+0x1928], R2 ;  /* 0x0019280201007387 */ /* 0x0009e40000100a00 */
[----:B----4-:R-:W-:Y:S02]  /*12b650*/  F2FP.SATFINITE.E5M2.F32.PACK_AB_MERGE_C R3, R58, R34, RZ ;  /* 0x000000223a03723e */ /* 0x010fe400048060ff */
[----:B------:R-:W4:Y:S04]  /*12b660*/  LDL.LU R34, [R1+0x2dd0] ;  /* 0x002dd00001227983 */ /* 0x000f280000300800 */
[----:B------:R-:W-:Y:S04]  /*12b670*/  STL [R1+0x2080], R3 ;  /* 0x0020800301007387 */ /* 0x000fe80000100800 */
[----:B------:R-:W4:Y:S01]  /*12b680*/  LDL.LU R58, [R1+0x2dd4] ;  /* 0x002dd400013a7983 */ /* 0x000f220000300800 */
[----:B------:R-:W-:-:S05]  /*12b690*/  F2FP.SATFINITE.E5M2.F32.PACK_AB_MERGE_C R2, R39, R59, RZ ;  /* 0x0000003b2702723e */ /* 0x000fca00048060ff */
[----:B------:R2:W-:Y:S04]  /*12b6a0*/  STL [R1+0x2084], R2 ;  /* 0x0020840201007387 */ /* 0x0005e80000100800 */
[----:B------:R-:W3:Y:S04]  /*12b6b0*/  LDL.LU R59, [R1+0x2dd8] ;  /* 0x002dd800013b7983 */ /* 0x000ee80000300800 */
[----:B------:R-:W3:Y:S01]  /*12b6c0*/  LDL.LU R39, [R1+0x2ddc] ;  /* 0x002ddc0001277983 */ /* 0x000ee20000300800 */
[----:B------:R-:W-:Y:S02]  /*12b6d0*/  F2FP.SATFINITE.E5M2.F32.PACK_AB_MERGE_C R35, R53, R35, RZ ;  /* 0x000000233523723e */ /* 0x000fe400048060ff */
[----:B------:R-:W-:-:S02]  /*12b6e0*/  F2FP.SATFINITE.E5M2.F32.PACK_AB_MERGE_C R19, R19, R23, RZ ;  /* 0x000000171313723e */ /* 0x000fc400048060ff */
[----:B--2---:R-:W-:-:S05]  /*12b6f0*/  IADD3 R2, P1, PT, R16, R8, RZ ;  /* 0x0000000810027210 */ /* 0x004fca0007f3e0ff */
[----:B------:R-:W-:-:S05]  /*12b700*/  IMAD.X R3, R17, 0x1, R7, P1 ;  /* 0x0000000111037824 */ /* 0x000fca00008e0607 */
[----:B------:R1:W-:Y:S04]  /*12b710*/  STL.64 [R1+0x1920], R2 ;  /* 0x0019200201007387 */ /* 0x0003e80000100a00 */
[----:B------:R-:W-:Y:S01]  /*12b720*/  STL [R1+0x2024], R35 ;  /* 0x0020242301007387 */ /* 0x000fe20000100800 */
[----:B-1----:R-:W-:-:S03]  /*12b730*/  IADD3 R2, P1, PT, R16, R5, RZ ;  /* 0x0000000510027210 */ /* 0x002fc60007f3e0ff */
[----:B------:R-:W-:Y:S02]  /*12b740*/  STL [R1+0x2048], R19 ;  /* 0x0020481301007387 */ /* 0x000fe40000100800 */
[----:B------:R-:W-:-:S05]  /*12b750*/  IMAD.X R3, R17, 0x1, R41, P1 ;  /* 0x0000000111037824 */ /* 0x000fca00008e0629 */
[----:B------:R1:W-:Y:S04]  /*12b760*/  STL.64 [R1+0x1918], R2 ;  /* 0x0019180201007387 */ /* 0x0003e80000100a00 */
[----:B-1----:R-:W2:Y:S01]  /*12b770*/  LDL.LU.64 R2, [R1+0x6b28] ;  /* 0x006b280001027983 */ /* 0x002ea20000300a00 */
[----:B------:R-:W-:-:S03]  /*12b780*/  F2FP.SATFINITE.E5M2.F32.PACK_AB_MERGE_C R27, R27, R42, RZ ;  /* 0x0000002a1b1b723e */ /* 0x000fc600048060ff */
[----:B------:R-:W4:Y:S04]  /*12b790*/  LDL.LU R35, [R1+0x2dc0] ;  /* 0x002dc00001237983 */ /* 0x000f280000300800 */
[----:B------:R-:W4:Y:S04]  /*12b7a0*/  LDL.LU R53, [R1+0x2dc4] ;  /* 0x002dc40001357983 */ /* 0x000f280000300800 */
[----:B------:R-:W4:Y:S04]  /*12b7b0*/  LDL.LU R23, [R1+0x2dc8] ;  /* 0x002dc80001177983 */ /* 0x000f280000300800 */
[----:B------:R-:W4:Y:S04]  /*12b7c0*/  LDL.LU R19, [R1+0x2dcc] ;  /* 0x002dcc0001137983 */ /* 0x000f280000300800 */
[----:B------:R-:W4:Y:S04]  /*12b7d0*/  LDL.LU R42, [R1+0x6b20] ;  /* 0x006b2000012a7983 */ /* 0x000f280000300800 */
[----:B------:R1:W-:Y:S02]  /*12b7e0*/  STL [R1+0x1fcc], R27 ;  /* 0x001fcc1b01007387 */ /* 0x0003e40000100800 */
[----:B-1----:R-:W-:-:S02]  /*12b7f0*/  F2FP.SATFINITE.E5M2.F32.PACK_AB_MERGE_C R27, R57, R56, RZ ;  /* 0x00000038391b723e */ /* 0x002fc400048060ff */
[----:B------:R-:W-:-:S03]  /*12b800*/  IADD3 R56, P1, PT, R16, R4, RZ ;  /* 0x0000000410387210 */ /* 0x000fc60007f3e0ff */
[----:B------:R1:W-:Y:S01]  /*12b810*/  STL [R1+0x1fc8], R27 ;  /* 0x001fc81b01007387 */ /* 0x0003e20000100800 */
[----:B------:R-:W-:Y:S02]  /*12b820*/  F2FP.SATFINITE.E5M2.F32.PACK_AB_MERGE_C R15, R15, R55, RZ ;  /* 0x000000370f0f723e */ /* 0x000fe400048060ff */
[----:B-1----:R-:W-:Y:S02]  /*12b830*/  F2FP.SATFINITE.E5M2.F32.PACK_AB_MERGE_C R27, R47, R50, RZ ;  /* 0x000000322f1b723e */ /* 0x002fe400048060ff */
[----:B------:R-:W4:Y:S01]  /*12b840*/  LDL.LU R50, [R1+0x2db0] ;  /* 0x002db00001327983 */ /* 0x000f220000300800 */
[----:B---3--:R-:W-:Y:S01]  /*12b850*/  F2FP.SATFINITE.E5M2.F32.PACK_AB_MERGE_C R21, R21, R38, RZ ;  /* 0x000000261515723e */ /* 0x008fe200048060ff */
[----:B--2---:R-:W-:-:S05]  /*12b860*/  IMAD.X R57, R17, 0x1, R3, P1 ;  /* 0x0000000111397824 */ /* 0x004fca00008e0603 */
[----:B------:R1:W-:Y:S04]  /*12b870*/  STL.64 [R1+0x1910], R56 ;  /* 0x0019103801007387 */ /* 0x0003e80000100a00 */
[----:B------:R-:W-:Y:S04]  /*12b880*/  STL [R1+0x1f8c], R27 ;  /* 0x001f8c1b01007387 */ /* 0x000fe80000100800 */
[----:B------:R-:W2:Y:S01]  /*12b890*/  LDL.LU R47, [R1+0x2db4] ;  /* 0x002db400012f7983 */ /* 0x000ea20000300800 */
[----:B-1----:R-:W-:-:S03]  /*12b8a0*/  IADD3 R56, P1, PT, R16, R13, RZ ;  /* 0x0000000d10387210 */ /* 0x002fc60007f3e0ff */
[----:B------:R1:W-:Y:S02]  /*12b8b0*/  STL [R1+0x1fa0], R15 ;  /* 0x001fa00f01007387 */ /* 0x0003e40000100800 */
[----:B------:R-:W-:Y:S02]  /*12b8c0*/  IMAD.X R57, R17, 0x1, R14, P1 ;  /* 0x0000000111397824 */ /* 0x000fe400008e060e */
[----:B------:R-:W3:Y:S04]  /*12b8d0*/  LDL.LU R55, [R1+0x2db8] ;  /* 0x002db80001377983 */ /* 0x000ee80000300800 */
[----:B-1----:R-:W3:Y:S04]  /*12b8e0*/  LDL.LU R15, [R1+0x2dbc] ;  /* 0x002dbc00010f7983 */ /* 0x002ee80000300800 */
[----:B------:R1:W-:Y:S01]  /*12b8f0*/  STL.64 [R1+0x1908], R56 ;  /* 0x0019083801007387 */ /* 0x0003e20000100a00 */
[----:B------:R-:W-:-:S02]  /*12b900*/  F2FP.SATFINITE.E5M2.F32.PACK_AB_MERGE_C R27, R61, R60, RZ ;  /* 0x0000003c3d1b723e */ /* 0x000fc400048060ff */
[----:B-1----:R-:W-:-:S03]  /*12b910*/  IADD3 R56, P1, PT, R16, R2, RZ ;  /* 0x0000000210387210 */ /* 0x002fc60007f3e0ff */
[----:B------:R-:W-:Y:S02]  /*12b920*/  STL [R1+0x1f48], R27 ;  /* 0x001f481b01007387 */ /* 0x000fe40000100800 */
[----:B------:R-:W-:Y:S02]  /*12b930*/  IMAD.X R57, R17, 0x1, R0, P1 ;  /* 0x0000000111397824 */ /* 0x000fe400008e0600 */
[----:B------:R-:W-:Y:S04]  /*12b940*/  STL [R1+0x1f60], R21 ;  /* 0x001f601501007387 */ /* 0x000fe80000100800 */
[----:B------:R1:W-:Y:S04]  /*12b950*/  STL.64 [R1+0x1900], R56 ;  /* 0x0019003801007387 */ /* 0x0003e80000100a00 */
[----:B-1----:R-:W3:Y:S04]  /*12b960*/  LDL.LU R56, [R1+0x2da0] ;  /* 0x002da00001387983 */ /* 0x002ee80000300800 */
[----:B------:R-:W3:Y:S04]  /*12b970*/  LDL.LU R57, [R1+0x2da4] ;  /* 0x002da40001397983 */ /* 0x000ee80000300800 */
[----:B------:R-:W3:Y:S04]  /*12b980*/  LDL.LU R38, [R1+0x2da8] ;  /* 0x002da80001267983 */ /* 0x000ee80000300800 */
[----:B------:R-:W3:Y:S01]  /*12b990*/  LDL.LU R21, [R1+0x2dac] ;  /* 0x002dac0001157983 */ /* 0x000ee20000300800 */
[----:B----4-:R-:W-:-:S02]  /*12b9a0*/  F2FP.SATFINITE.E5M2.F32.PACK_AB_MERGE_C R58, R58, R34, RZ ;  /* 0x000000223a3a723e */ /* 0x010fc400048060ff */
[----:B------:R-:W-:Y:S01]  /*12b9b0*/  F2FP.SATFINITE.E5M2.F32.PACK_AB_MERGE_C R27, R39, R59, RZ ;  /* 0x0000003b271b723e */ /* 0x000fe200048060ff */
[----:B------:R-:W4:Y:S04]  /*12b9c0*/  LDL.LU R34, [R1+0x2d80] ;  /* 0x002d800001227983 */ /* 0x000f280000300800 */
[----:B------:R1:W-:Y:S01]  /*12b9d0*/  STL [R1+0x1ef0], R58 ;  /* 0x001ef03a01007387 */ /* 0x0003e20000100800 */
[----:B------:R-:W-:-:S03]  /*12b9e0*/  IADD3 R60, P1, PT, R16, R43, RZ ;  /* 0x0000002b103c7210 */ /* 0x000fc60007f3e0ff */
[----:B-1----:R-:W4:Y:S04]  /*12b9f0*/  LDL.LU R58, [R1+0x2d84] ;  /* 0x002d8400013a7983 */ /* 0x002f280000300800 */
[----:B------:R1:W-:Y:S04]  /*12ba00*/  STL [R1+0x1ef8], R27 ;  /* 0x001ef81b01007387 */ /* 0x0003e80000100800 */
[----:B------:R-:W4:Y:S04]  /*12ba10*/  LDL.LU R59, [R1+0x2d88] ;  /* 0x002d8800013b7983 */ /* 0x000f280000300800 */
[----:B------:R-:W4:Y:S01]  /*12ba20*/  LDL.LU R39, [R1+0x2d8c] ;  /* 0x002d8c0001277983 */ /* 0x000f220000300800 */
[----:B------:R-:W-:Y:S01]  /*12ba30*/  IMAD.X R61, R17, 0x1, R54, P1 ;  /* 0x00000001113d7824 */ /* 0x000fe200008e0636 */
[----:B-1----:R-:W-:-:S02]  /*12ba40*/  F2FP.SATFINITE.E5M2.F32.PACK_AB_MERGE_C R27, R53, R35, RZ ;  /* 0x00000023351b723e */ /* 0x002fc400048060ff */
[----:B------:R-:W-:Y:S01]  /*12ba50*/  STL.64 [R1+0x6b08], R42 ;  /* 0x006b082a01007387 */ /* 0x000fe20000100a00 */
[----:B------:R-:W-:-:S03]  /*12ba60*/  F2FP.SATFINITE.E5M2.F32.PACK_AB_MERGE_C R19, R19, R23, RZ ;  /* 0x000000171313723e */ /* 0x000fc600048060ff */
[----:B------:R1:W-:Y:S04]  /*12ba70*/  STL.64 [R1+0x18f8], R60 ;  /* 0x0018f83c01007387 */ /* 0x0003e80000100a00 */
[----:B-1----:R-:W4:Y:S04]  /*12ba80*/  LDL.LU R60, [R1+0x2d70] ;  /* 0x002d7000013c7983 */ /* 0x002f280000300800 */
[----:B------:R-:W-:Y:S04]  /*12ba90*/  STL [R1+0x1d04], R27 ;  /* 0x001d041b01007387 */ /* 0x000fe80000100800 */
[----:B------:R-:W4:Y:S04]  /*12baa0*/  LDL.LU R61, [R1+0x2d74] ;  /* 0x002d7400013d7983 */ /* 0x000f280000300800 */
[----:B------:R1:W-:Y:S04]  /*12bab0*/  STL [R1+0x1d08], R19 ;  /* 0x001d081301007387 */ /* 0x0003e80000100800 */
[----:B------:R-:W4:Y:S01]  /*12bac0*/  LDL.LU R35, [R1+0x2d78] ;  /* 0x002d780001237983 */ /* 0x000f220000300800 */
[----:B------:R-:W-:-:S03]  /*12bad0*/  IADD3 R42, P1, PT, R16, R30, RZ ;  /* 0x0000001e102a7210 */ /* 0x000fc60007f3e0ff */
[----:B------:R-:W4:Y:S04]  /*12bae0*/  LDL.LU R53, [R1+0x2d7c] ;  /* 0x002d7c0001357983 */ /* 0x000f280000300800 */
[----:B------:R-:W4:Y:S04]  /*12baf0*/  LDL.LU R23, [R1+0x2c80] ;  /* 0x002c800001177983 */ /* 0x000f280000300800 */
[----:B-1----:R-:W4:Y:S01]  /*12bb00*/  LDL.LU R19, [R1+0x2c84] ;  /* 0x002c840001137983 */ /* 0x002f220000300800 */
[----:B------:R-:W-:-:S03]  /*12bb10*/  IMAD.X R43, R17, 0x1, R29, P1 ;  /* 0x00000001112b7824 */ /* 0x000fc600008e061d */
[----:B------:R1:W-:Y:S04]  /*12bb20*/  STL.64 [R1+0x6af8], R28 ;  /* 0x006af81c01007387 */ /* 0x0003e80000100a00 */
[----:B------:R-:W-:Y:S01]  /*12bb30*/  STL.64 [R1+0x18f0], R42 ;  /* 0x0018f02a01007387 */ /* 0x000fe20000100a00 */
[----:B-1----:R-:W-:-:S05]  /*12bb40*/  IADD3 R28, P1, PT, R16, R32, RZ ;  /* 0x00000020101c7210 */ /* 0x002fca0007f3e0ff */
[----:B------:R-:W-:Y:S01]  /*12bb50*/  IMAD.X R29, R17, 0x1, R52, P1 ;  /* 0x00000001111d7824 */ /* 0x000fe200008e0634 */
[----:B--2---:R-:W-:Y:S02]  /*12bb60*/  F2FP.SATFINITE.E5M2.F32.PACK_AB_MERGE_C R27, R47, R50, RZ ;  /* 0x000000322f1b723e */ /* 0x004fe400048060ff */
[----:B------:R-:W2:Y:S04]  /*12bb70*/  LDL.LU R50, [R1+0x2c88] ;  /* 0x002c880001327983 */ /* 0x000ea80000300800 */
[----:B------:R-:W-:Y:S04]  /*12bb80*/  STL [R1+0x1ce0], R27 ;  /* 0x001ce01b01007387 */ /* 0x000fe80000100800 */
[----:B------:R-:W2:Y:S01]  /*12bb90*/  LDL.LU R47, [R1+0x2c8c] ;  /* 0x002c8c00012f7983 */ /* 0x000ea20000300800 */
[----:B---3--:R-:W-:-:S05]  /*12bba0*/  F2FP.SATFINITE.E5M2.F32.PACK_AB_MERGE_C R15, R15, R55, RZ ;  /* 0x000000370f0f723e */ /* 0x008fca00048060ff */
[----:B------:R1:W-:Y:S04]  /*12bbb0*/  STL [R1+0x2474], R15 ;  /* 0x0024740f01007387 */ /* 0x0003e80000100800 */
[----:B------:R-:W-:Y:S04]  /*12bbc0*/  STL.64 [R1+0x6b18], R32 ;  /* 0x006b182001007387 */ /* 0x000fe80000100a00 */
[----:B------:R-:W3:Y:S04]  /*12bbd0*/  LDL.LU R55, [R1+0x2c50] ;  /* 0x002c500001377983 */ /* 0x000ee80000300800 */
[----:B-1----:R-:W3:Y:S04]  /*12bbe0*/  LDL.LU R15, [R1+0x2c54] ;  /* 0x002c5400010f7983 */ /* 0x002ee80000300800 */
[----:B------:R1:W-:Y:S02]  /*12bbf0*/  STL.64 [R1+0x18e8], R28 ;  /* 0x0018e81c01007387 */ /* 0x0003e40000100a00 */
[----:B-1----:R-:W-:-:S02]  /*12bc00*/  F2FP.SATFINITE.E5M2.F32.PACK_AB_MERGE_C R28, R57, R56, RZ ;  /* 0x00000038391c723e */ /* 0x002fc400048060ff */
[----:B------:R-:W-:Y:S02]  /*12bc10*/  F2FP.SATFINITE.E5M2.F32.PACK_AB_MERGE_C R27, R21, R38, RZ ;  /* 0x00000026151b723e */ /* 0x000fe400048060ff */
[----:B------:R-:W3:Y:S04]  /*12bc20*/  LDL.LU R38, [R1+0x2c58] ;  /* 0x002c580001267983 */ /* 0x000ee80000300800 */
[----:B------:R1:W-:Y:S04]  /*12bc30*/  STL [R1+0x2488], R28 ;  /* 0x0024881c01007387 */ /* 0x0003e80000100800 */
[----:B------:R-:W3:Y:S01]  /*12bc40*/  LDL.LU R21, [R1+0x2c5c] ;  /* 0x002c5c0001157983 */ /* 0x000ee20000300800 */
[----:B-1----:R-:W-:-:S03]  /*12bc50*/  IADD3 R28, P1, PT, R16, R45, RZ ;  /* 0x0000002d101c7210 */ /* 0x002fc60007f3e0ff */
[----:B------:R4:W-:Y:S02]  /*12bc60*/  STL [R1+0x2484], R27 ;  /* 0x0024841b01007387 */ /* 0x0009e40000100800 */
[----:B------:R-:W-:-:S05]  /*12bc70*/  IMAD.X R29, R17, 0x1, R48, P1 ;  /* 0x00000001111d7824 */ /* 0x000fca00008e0630 */
[----:B------:R1:W-:Y:S01]  /*12bc80*/  STL.64 [R1+0x18e0], R28 ;  /* 0x0018e01c01007387 */ /* 0x0003e20000100a00 */
[----:B----4-:R-:W-:-:S03]  /*12bc90*/  F2FP.SATFINITE.E5M2.F32.PACK_AB_MERGE_C R27, R58, R34, RZ ;  /* 0x000000223a1b723e */ /* 0x010fc600048060ff */
[----:B------:R-:W4:Y:S04]  /*12bca0*/  LDL.LU R43, [R1+0x2ab0] ;  /* 0x002ab000012b7983 */ /* 0x000f280000300800 */
[----:B------:R0:W-:Y:S01]  /*12bcb0*/  STL [R1+0x249c], R27 ;  /* 0x00249c1b01007387 */ /* 0x0001e20000100800 */
[----:B-1----:R-:W-:-:S03]  /*12bcc0*/  F2FP.SATFINITE.E5M2.F32.PACK_AB_MERGE_C R28, R39, R59, RZ ;  /* 0x0000003b271c723e */ /* 0x002fc600048060ff */
[----:B0-----:R-:W4:Y:S04]  /*12bcd0*/  LDL.LU R27, [R1+0x2ab4] ;  /* 0x002ab400011b7983 */ /* 0x001f280000300800 */
[----:B------:R0:W-:Y:S04]  /*12bce0*/  STL [R1+0x2498], R28 ;  /* 0x0024981c01007387 */ /* 0x0001e80000100800 */
[----:B------:R-:W4:Y:S04]  /*12bcf0*/  LDL.LU R34, [R1+0x2ab8] ;  /* 0x002ab80001227983 */ /* 0x000f280000300800 */
[----:B------:R-:W4:Y:S01]  /*12bd00*/  LDL.LU R58, [R1+0x2abc] ;  /* 0x002abc00013a7983 */ /* 0x000f220000300800 */
[----:B0-----:R-:W-:-:S03]  /*12bd10*/  IADD3 R28, P1, PT, R16, R24, RZ ;  /* 0x00000018101c7210 */ /* 0x001fc60007f3e0ff */
[----:B------:R-:W4:Y:S02]  /*12bd20*/  LDL.LU R59, [R1+0x28b0] ;  /* 0x0028b000013b7983 */ /* 0x000f240000300800 */
[----:B------:R-:W-:Y:S02]  /*12bd30*/  IMAD.X R29, R17, 0x1, R46, P1 ;  /* 0x00000001111d7824 */ /* 0x000fe400008e062e */
[----:B------:R-:W4:Y:S01]  /*12bd40*/  LDL.LU R39, [R1+0x28b4] ;  /* 0x0028b40001277983 */ /* 0x000f220000300800 */
[----:B------:R-:W-:-:S03]  /*12bd50*/  F2FP.SATFINITE.E5M2.F32.PACK_AB_MERGE_C R33, R61, R60, RZ ;  /* 0x0000003c3d21723e */ /* 0x000fc600048060ff */
[----:B------:R0:W-:Y:S01]  /*12bd60*/  STL.64 [R1+0x18d8], R28 ;  /* 0x0018d81c01007387 */ /* 0x0001e20000100a00 */
[----:B------:R-:W-:-:S03]  /*12bd70*/  F2FP.SATFINITE.E5M2.F32.PACK_AB_MERGE_C R32, R53, R35, RZ ;  /* 0x000000233520723e */ /* 0x000fc600048060ff */
[----:B------:R-:W-:Y:S01]  /*12bd80*/  STL [R1+0x2104], R33 ;  /* 0x0021042101007387 */ /* 0x000fe20000100800 */
[----:B0-----:R-:W-:-:S03]  /*12bd90*/  IADD3 R28, P1, PT, R16, R20, RZ ;  /* 0x00000014101c7210 */ /* 0x001fc60007f3e0ff */
[----:B------:R-:W-:Y:S01]  /*12bda0*/  STL [R1+0x2100], R32 ;  /* 0x0021002001007387 */ /* 0x000fe20000100800 */
[----:B------:R-:W-:Y:S01]  /*12bdb0*/  F2FP.SATFINITE.E5M2.F32.PACK_AB_MERGE_C R19, R19, R23, RZ ;  /* 0x000000171313723e */ /* 0x000fe200048060ff */
[----:B------:R-:W-:Y:S02]  /*12bdc0*/  IMAD.X R29, R17, 0x1, R18, P1 ;  /* 0x00000001111d7824 */ /* 0x000fe400008e0612 */
[----:B------:R-:W4:Y:S04]  /*12bdd0*/  LDL.LU R56, [R1+0x28b8] ;  /* 0x0028b80001387983 */ /* 0x000f280000300800 */
[----:B------:R-:W4:Y:S04]  /*12bde0*/  LDL.LU R57, [R1+0x28bc] ;  /* 0x0028bc0001397983 */ /* 0x000f280000300800 */
[----:B------:R0:W-:Y:S04]  /*12bdf0*/  STL.64 [R1+0x18d0], R28 ;  /* 0x0018d01c01007387 */ /* 0x0001e80000100a00 */
[----:B------:R1:W-:Y:S04]  /*12be00*/  STL [R1+0x2154], R19 ;  /* 0x0021541301007387 */ /* 0x0003e80000100800 */
[----:B------:R-:W4:Y:S04]  /*12be10*/  LDL.LU R35, [R1+0x2890] ;  /* 0x0028900001237983 */ /* 0x000f280000300800 */
[----:B------:R-:W4:Y:S01]  /*12be20*/  LDL.LU R23, [R1+0x2894] ;  /* 0x0028940001177983 */ /* 0x000f220000300800 */
[----:B0-----:R-:W-:-:S03]  /*12be30*/  IADD3 R28, P1, PT, R16, R40, RZ ;  /* 0x00000028101c7210 */ /* 0x001fc60007f3e0ff */
[----:B------:R-:W4:Y:S04]  /*12be40*/  LDL.LU R53, [R1+0x2898] ;  /* 0x0028980001357983 */ /* 0x000f280000300800 */
[----:B-1----:R-:W4:Y:S01]  /*12be50*/  LDL.LU R19, [R1+0x289c] ;  /* 0x00289c0001137983 */ /* 0x002f220000300800 */
[----:B------:R-:W-:Y:S01]  /*12be60*/  IMAD.X R29, R17, 0x1, R49, P1 ;  /* 0x00000001111d7824 */ /* 0x000fe200008e0631 */
[----:B--2---:R-:W-:-:S05]  /*12be70*/  F2FP.SATFINITE.E5M2.F32.PACK_AB_MERGE_C R32, R47, R50, RZ ;  /* 0x000000322f20723e */ /* 0x004fca00048060ff */
[----:B------:R-:W-:Y:S04]  /*12be80*/  STL [R1+0x2150], R32 ;  /* 0x0021502001007387 */ /* 0x000fe80000100800 */
[----:B------:R3:W-:Y:S04]  /*12be90*/  STL.64 [R1+0x18c8], R28 ;  /* 0x0018c81c01007387 */ /* 0x0007e80000100a00 */
[----:B------:R-:W2:Y:S01]  /*12bea0*/  LDL.LU R60, [R1+0x27a0] ;  /* 0x0027a000013c7983 */ /* 0x000ea20000300800 */
[----:B---3--:R-:W-:-:S03]  /*12beb0*/  F2FP.SATFINITE.E5M2.F32.PACK_AB_MERGE_C R28, R15, R55, RZ ;  /* 0x000000370f1c723e */ /* 0x008fc600048060ff */
[----:B------:R-:W2:Y:S04]  /*12bec0*/  LDL.LU R15, [R1+0x27a4] ;  /* 0x0027a400010f7983 */ /* 0x000ea80000300800 */
[----:B------:R0:W-:Y:S04]  /*12bed0*/  STL [R1+0x2198], R28 ;  /* 0x0021981c01007387 */ /* 0x0001e80000100800 */
[----:B------:R-:W3:Y:S04]  /*12bee0*/  LDL.LU R61, [R1+0x27a8] ;  /* 0x0027a800013d7983 */ /* 0x000ee80000300800 */
[----:B------:R-:W3:Y:S04]  /*12bef0*/  LDL.LU R50, [R1+0x27ac] ;  /* 0x0027ac0001327983 */ /* 0x000ee80000300800 */
[----:B------:R-:W3:Y:S01]  /*12bf00*/  LDL.LU R47, [R1+0x2560] ;  /* 0x00256000012f7983 */ /* 0x000ee20000300800 */
[----:B0-----:R-:W-:-:S03]  /*12bf10*/  F2FP.SATFINITE.E5M2.F32.PACK_AB_MERGE_C R28, R21, R38, RZ ;  /* 0x00000026151c723e */ /* 0x001fc600048060ff */
[----:B------:R-:W3:Y:S04]  /*12bf20*/  LDL.LU R21, [R1+0x2564] ;  /* 0x0025640001157983 */ /* 0x000ee80000300800 */
[----:B------:R0:W-:Y:S04]  /*12bf30*/  STL [R1+0x2194], R28 ;  /* 0x0021941c01007387 */ /* 0x0001e80000100800 */
[----:B------:R-:W3:Y:S04]  /*12bf40*/  LDL.LU R55, [R1+0x2568] ;  /* 0x0025680001377983 */ /* 0x000ee80000300800 */
[----:B------:R-:W3:Y:S01]  /*12bf50*/  LDL.LU R38, [R1+0x256c] ;  /* 0x00256c0001267983 */ /* 0x000ee20000300800 */
[----:B0-----:R-:W-:-:S05]  /*12bf60*/  IADD3 R28, P1, PT, R16, R51, RZ ;  /* 0x00000033101c7210 */ /* 0x001fca0007f3e0ff */
[----:B------:R-:W-:-:S05]  /*12bf70*/  IMAD.X R29, R17, 0x1, R36, P1 ;  /* 0x00000001111d7824 */ /* 0x000fca00008e0624 */
[----:B------:R0:W-:Y:S01]  /*12bf80*/  STL.64 [R1+0x18c0], R28 ;  /* 0x0018c01c01007387 */ /* 0x0001e20000100a00 */
[----:B----4-:R-:W-:Y:S02]  /*12bf90*/  F2FP.SATFINITE.E5M2.F32.PACK_AB_MERGE_C R32, R27, R43, RZ ;  /* 0x0000002b1b20723e */ /* 0x010fe400048060ff */
        /* <DEDUP_REMOVED lines=9> */
[----:B------:R-:W-:Y:S02]  /*12c030*/  IMAD.X R29, R17, 0x1, R12, P1 ;  /* 0x00000001111d7824 */ /* 0x000fe400008e060c */
[----:B------:R-:W4:Y:S04]  /*12c040*/  LDL.LU R34, [R1+0x5e0] ;  /* 0x0005e00001227983 */ /* 0x000f280000300800 */
[----:B------:R-:W4:Y:S01]  /*12c050*/  LDL.LU R58, [R1+0x5e4] ;  /* 0x0005e400013a7983 */ /* 0x000f220000300800 */
[----:B0-----:R-:W-:-:S03]  /*12c060*/  F2FP.SATFINITE.E5M2.F32.PACK_AB_MERGE_C R27, R57, R56, RZ ;  /* 0x00000038391b723e */ /* 0x001fc600048060ff */
[----:B------:R-:W4:Y:S04]  /*12c070*/  LDL.LU R59, [R1+0x5e8] ;  /* 0x0005e800013b7983 */ /* 0x000f280000300800 */
[----:B------:R-:W-:Y:S04]  /*12c080*/  STL.64 [R1+0x18b0], R28 ;  /* 0x0018b01c01007387 */ /* 0x000fe80000100a00 */
[----:B------:R-:W4:Y:S01]  /*12c090*/  LDL.LU R39, [R1+0x5ec] ;  /* 0x0005ec0001277983 */ /* 0x000f220000300800 */
[----:B------:R-:W-:Y:S01]  /*12c0a0*/  F2FP.SATFINITE.E5M2.F32.PACK_AB_MERGE_C R17, R23, R35, RZ ;  /* 0x000000231711723e */ /* 0x000fe200048060ff */
[----:B------:R-:W-:-:S02]  /*12c0b0*/  VIADD R23, R16, UR5 ;  /* 0x0000000510177c36 */ /* 0x000fc40008000000 */
[----:B------:R-:W-:Y:S01]  /*12c0c0*/  STL [R1+0x221c], R27 ;  /* 0x00221c1b01007387 */ /* 0x000fe20000100800 */
[----:B------:R-:W-:Y:S01]  /*12c0d0*/  LOP3.LUT R26, R26, 0xffff, RZ, 0xc0, !PT ;  /* 0x0000ffff1a1a7812 */ /* 0x000fe200078ec0ff */
[----:B------:R-:W0:Y:S02]  /*12c0e0*/  LDCU UR5, c[0x0][0x3b8] ;  /* 0x00007700ff0577ac */ /* 0x000e240008000800 */
[----:B------:R-:W-:Y:S01]  /*12c0f0*/  STL [R1+0x227c], R17 ;  /* 0x00227c1101007387 */ /* 0x000fe20000100800 */
[----:B------:R-:W-:-:S03]  /*12c100*/  F2FP.SATFINITE.E5M2.F32.PACK_AB_MERGE_C R16, R19, R53, RZ ;  /* 0x000000351310723e */ /* 0x000fc600048060ff */
[----:B------:R-:W4:Y:S01]  /*12c110*/  LDL.LU R53, [R1+0x480] ;  /* 0x0004800001357983 */ /* 0x000f220000300800 */
[----:B------:R-:W-:-:S03]  /*12c120*/  SHF.R.S32.HI R35, RZ, 0x1f, R23 ;  /* 0x0000001fff237819 */ /* 0x000fc60000011417 */
[----:B------:R-:W4:Y:S04]  /*12c130*/  LDL.LU R19, [R1+0x484] ;  /* 0x0004840001137983 */ /* 0x000f280000300800 */
[----:B------:R1:W-:Y:S02]  /*12c140*/  STL [R1+0x2278], R16 ;  /* 0x0022781001007387 */ /* 0x0003e40000100800 */
[----:B-1----:R-:W-:-:S05]  /*12c150*/  IADD3 R16, P1, PT, R23, R6, RZ ;  /* 0x0000000617107210 */ /* 0x002fca0007f3e0ff */
[----:B------:R-:W-:Y:S01]  /*12c160*/  IMAD.X R17, R35, 0x1, R31, P1 ;  /* 0x0000000123117824 */ /* 0x000fe200008e061f */
[----:B--2---:R-:W-:-:S05]  /*12c170*/  F2FP.SATFINITE.E5M2.F32.PACK_AB_MERGE_C R15, R15, R60, RZ ;  /* 0x0000003c0f0f723e */ /* 0x004fca00048060ff */
[----:B------:R3:W-:Y:S04]  /*12c180*/  STL [R1+0x67c4], R15 ;  /* 0x0067c40f01007387 */ /* 0x0007e80000100800 */
[----:B------:R1:W-:Y:S01]  /*12c190*/  STL.64 [R1+0x18a8], R16 ;  /* 0x0018a81001007387 */ /* 0x0003e20000100a00 */
[----:B---3--:R-:W-:Y:S02]  /*12c1a0*/  F2FP.SATFINITE.E5M2.F32.PACK_AB_MERGE_C R15, R50, R61, RZ ;  /* 0x0000003d320f723e */ /* 0x008fe400048060ff */
[----:B-1----:R-:W-:-:S03]  /*12c1b0*/  IADD3 R16, P1, PT, R23, R8, RZ ;  /* 0x0000000817107210 */ /* 0x002fc60007f3e0ff */
[----:B------:R1:W-:Y:S02]  /*12c1c0*/  STL [R1+0x22b8], R15 ;  /* 0x0022b80f01007387 */ /* 0x0003e40000100800 */
[----:B------:R-:W-:Y:S02]  /*12c1d0*/  IMAD.X R17, R35, 0x1, R7, P1 ;  /* 0x0000000123117824 */ /* 0x000fe400008e0607 */
[----:B------:R-:W2:Y:S01]  /*12c1e0*/  LDL.LU R33, [R1+0x5d0] ;  /* 0x0005d00001217983 */ /* 0x000ea20000300800 */
[----:B-1----:R-:W-:-:S03]  /*12c1f0*/  F2FP.SATFINITE.E5M2.F32.PACK_AB_MERGE_C R15, R21, R47, RZ ;  /* 0x0000002f150f723e */ /* 0x002fc600048060ff */
[----:B------:R-:W2:Y:S04]  /*12c200*/  LDL.LU R21, [R1+0x5d4] ;  /* 0x0005d40001157983 */ /* 0x000ea80000300800 */
[----:B------:R-:W-:Y:S04]  /*12c210*/  STL.64 [R1+0x18a0], R16 ;  /* 0x0018a01001007387 */ /* 0x000fe80000100a00 */
[----:B------:R1:W-:Y:S04]  /*12c220*/  STL [R1+0x200c], R15 ;  /* 0x00200c0f01007387 */ /* 0x0003e80000100800 */
[----:B------:R-:W3:Y:S04]  /*12c230*/  LDL.LU R50, [R1+0x5d8] ;  /* 0x0005d80001327983 */ /* 0x000ee80000300800 */
[----:B------:R-:W3:Y:S01]  /*12c240*/  LDL.LU R47, [R1+0x5dc] ;  /* 0x0005dc00012f7983 */ /* 0x000ee20000300800 */
[----:B-1----:R-:W-:-:S05]  /*12c250*/  F2FP.SATFINITE.E5M2.F32.PACK_AB_MERGE_C R15, R38, R55, RZ ;  /* 0x00000037260f723e */ /* 0x002fca00048060ff */
[----:B------:R-:W-:Y:S04]  /*12c260*/  STL [R1+0x22f0], R15 ;  /* 0x0022f00f01007387 */ /* 0x000fe80000100800 */
[----:B------:R-:W3:Y:S04]  /*12c270*/  LDL.LU R42, [R1+0x570] ;  /* 0x00057000012a7983 */ /* 0x000ee80000300800 */
[----:B------:R-:W3:Y:S01]  /*12c280*/  LDL.LU R43, [R1+0x574] ;  /* 0x00057400012b7983 */ /* 0x000ee20000300800 */
[----:B------:R-:W-:-:S03]  /*12c290*/  IADD3 R16, P1, PT, R23, R5, RZ ;  /* 0x0000000517107210 */ /* 0x000fc60007f3e0ff */
[----:B------:R-:W3:Y:S02]  /*12c2a0*/  LDL.LU R55, [R1+0x578] ;  /* 0x0005780001377983 */ /* 0x000ee40000300800 */
[----:B------:R-:W-:Y:S02]  /*12c2b0*/  IMAD.X R17, R35, 0x1, R41, P1 ;  /* 0x0000000123117824 */ /* 0x000fe400008e0629 */
[----:B------:R-:W3:Y:S04]  /*12c2c0*/  LDL.LU R38, [R1+0x57c] ;  /* 0x00057c0001267983 */ /* 0x000ee80000300800 */
[----:B------:R-:W3:Y:S04]  /*12c2d0*/  LDL.LU R28, [R1+0x540] ;  /* 0x00054000011c7983 */ /* 0x000ee80000300800 */
[----:B------:R-:W3:Y:S01]  /*12c2e0*/  LDL.LU R29, [R1+0x544] ;  /* 0x00054400011d7983 */ /* 0x000ee20000300800 */
[----:B------:R-:W-:-:S03]  /*12c2f0*/  IADD3 R56, P1, PT, R23, R4, RZ ;  /* 0x0000000417387210 */ /* 0x000fc60007f3e0ff */
[----:B------:R1:W-:Y:S02]  /*12c300*/  STL.64 [R1+0x1898], R16 ;  /* 0x0018981001007387 */ /* 0x0003e40000100a00 */
[----:B------:R-:W-:Y:S02]  /*12c310*/  IMAD.X R57, R35, 0x1, R3, P1 ;  /* 0x0000000123397824 */ /* 0x000fe400008e0603 */
[----:B-1----:R-:W3:Y:S01]  /*12c320*/  LDL.LU R16, [R1+0x548] ;  /* 0x0005480001107983 */ /* 0x002ee20000300800 */
[----:B----4-:R-:W-:-:S05]  /*12c330*/  F2FP.SATFINITE.E5M2.F32.PACK_AB_MERGE_C R17, R58, R34, RZ ;  /* 0x000000223a11723e */ /* 0x010fca00048060ff */
[----:B------:R1:W-:Y:S01]  /*12c340*/  STL [R1+0x1fa8], R17 ;  /* 0x001fa81101007387 */ /* 0x0003e20000100800 */
[----:B------:R-:W-:-:S03]  /*12c350*/  F2FP.SATFINITE.E5M2.F32.PACK_AB_MERGE_C R15, R39, R59, RZ ;  /* 0x0000003b270f723e */ /* 0x000fc600048060ff */
[----:B-1----:R-:W4:Y:S04]  /*12c360*/  LDL.LU R17, [R1+0x54c] ;  /* 0x00054c0001117983 */ /* 0x002f280000300800 */
[----:B------:R1:W-:Y:S04]  /*12c370*/  STL [R1+0x22f8], R15 ;  /* 0x0022f80f01007387 */ /* 0x0003e80000100800 */
[----:B------:R-:W4:Y:S04]  /*12c380*/  LDL.LU R58, [R1+0x510] ;  /* 0x00051000013a7983 */ /* 0x000f280000300800 */
[----:B------:R-:W4:Y:S01]  /*12c390*/  LDL.LU R39, [R1+0x514] ;  /* 0x0005140001277983 */ /* 0x000f220000300800 */
[----:B-1----:R-:W-:-:S03]  /*12c3a0*/  F2FP.SATFINITE.E5M2.F32.PACK_AB_MERGE_C R15, R19, R53, RZ ;  /* 0x00000035130f723e */ /* 0x002fc600048060ff */
[----:B------:R-:W4:Y:S01]  /*12c3b0*/  LDL.LU R53, [R1+0x518] ;  /* 0x0005180001357983 */ /* 0x000f220000300800 */
[----:B------:R-:W-:-:S03]  /*12c3c0*/  IADD3 R32, P1, PT, R23, R13, RZ ;  /* 0x0000000d17207210 */ /* 0x000fc60007f3e0ff */
[----:B------:R-:W4:Y:S04]  /*12c3d0*/  LDL.LU R19, [R1+0x51c] ;  /* 0x00051c0001137983 */ /* 0x000f280000300800 */
[----:B------:R-:W-:Y:S04]  /*12c3e0*/  STL.64 [R1+0x1890], R56 ;  /* 0x0018903801007387 */ /* 0x000fe80000100a00 */
[----:B------:R1:W-:Y:S04]  /*12c3f0*/  STL [R1+0x2490], R15 ;  /* 0x0024900f01007387 */ /* 0x0003e80000100800 */
[----:B------:R-:W4:Y:S04]  /*12c400*/  LDL.LU R59, [R1+0x4ec] ;  /* 0x0004ec00013b7983 */ /* 0x000f280000300800 */
[----:B-1----:R-:W4:Y:S04]  /*12c410*/  LDL.LU R15, [R1+0x4b0] ;  /* 0x0004b000010f7983 */ /* 0x002f280000300800 */
[----:B------:R-:W4:Y:S04]  /*12c420*/  LDL.LU R27, [R1+0x4b4] ;  /* 0x0004b400011b7983 */ /* 0x000f280000300800 */
[----:B------:R-:W4:Y:S04]  /*12c430*/  LDL.LU R56, [R1+0x4b8] ;  /* 0x0004b80001387983 */ /* 0x000f280000300800 */
[----:B------:R-:W4:Y:S04]  /*12c440*/  LDL.LU R57, [R1+0x4bc] ;  /* 0x0004bc0001397983 */ /* 0x000f280000300800 */
[----:B------:R-:W4:Y:S04]  /*12c450*/  LDL.LU R60, [R1+0x488] ;  /* 0x00048800013c7983 */ /* 0x000f280000300800 */
[----:B------:R-:W4:Y:S04]  /*12c460*/  LDL.LU R61, [R1+0x48c] ;  /* 0x00048c00013d7983 */ /* 0x000f280000300800 */
[----:B------:R-:W4:Y:S01]  /*12c470*/  LDL.LU R34, [R1+0x108] ;  /* 0x0001080001227983 */ /* 0x000f220000300800 */
[----:B--2---:R-:W-:Y:S01]  /*12c480*/  F2FP.SATFINITE.E5M2.F32.PACK_AB_MERGE_C R21, R21, R33, RZ ;  /* 0x000000211515723e */ /* 0x004fe200048060ff */
[----:B------:R-:W-:-:S04]  /*12c490*/  IMAD.X R33, R35, 0x1, R14, P1 ;  /* 0x0000000123217824 */ /* 0x000fc800008e060e */
[----:B------:R1:W-:Y:S04]  /*12c4a0*/  STL [R1+0x685c], R21 ;  /* 0x00685c1501007387 */ /* 0x0003e80000100800 */
[----:B-1----:R-:W2:Y:S01]  /*12c4b0*/  LDL.LU R21, [R1+0x4e8] ;  /* 0x0004e80001157983 */ /* 0x002ea20000300800 */
[----:B---3--:R-:W-:-:S03]  /*12c4c0*/  F2FP.SATFINITE.E5M2.F32.PACK_AB_MERGE_C R47, R47, R50, RZ ;  /* 0x000000322f2f723e */ /* 0x008fc600048060ff */
[----:B------:R1:W-:Y:S01]  /*12c4d0*/  STL.64 [R1+0x1888], R32 ;  /* 0x0018882001007387 */ /* 0x0003e20000100a00 */
[----:B------:R-:W-:-:S03]  /*12c4e0*/  F2FP.SATFINITE.E5M2.F32.PACK_AB_MERGE_C R43, R43, R42, RZ ;  /* 0x0000002a2b2b723e */ /* 0x000fc600048060ff */
[----:B-1----:R-:W3:Y:S01]  /*12c4f0*/  LDL.LU.64 R32, [R1+0x6b18] ;  /* 0x006b180001207983 */ /* 0x002ee20000300a00 */
[----:B------:R-:W-:-:S03]  /*12c500*/  IADD3 R42, P1, PT, R23, R2, RZ ;  /* 0x00000002172a7210 */ /* 0x000fc60007f3e0ff */
[----:B------:R-:W2:Y:S04]  /*12c510*/  LDL.LU R50, [R1+0x6b14] ;  /* 0x006b140001327983 */ /* 0x000ea80000300800 */
[----:B------:R1:W-:Y:S04]  /*12c520*/  STL [R1+0x2320], R47 ;  /* 0x0023202f01007387 */ /* 0x0003e80000100800 */
[----:B-1----:R-:W2:Y:S04]  /*12c530*/  LDL.LU R47, [R1+0x6b10] ;  /* 0x006b1000012f7983 */ /* 0x002ea80000300800 */
[----:B------:R1:W-:Y:S02]  /*12c540*/  STL [R1+0x1f10], R43 ;  /* 0x001f102b01007387 */ /* 0x0003e40000100800 */
[----:B-1----:R-:W-:-:S05]  /*12c550*/  IMAD.X R43, R35, 0x1, R0, P1 ;  /* 0x00000001232b7824 */ /* 0x002fca00008e0600 */
[----:B------:R1:W-:Y:S04]  /*12c560*/  STL.64 [R1+0x1880], R42 ;  /* 0x0018802a01007387 */ /* 0x0003e80000100a00 */
[----:B-1----:R-:W2:Y:S01]  /*12c570*/  LDL.LU.64 R42, [R1+0x6b08] ;  /* 0x006b0800012a7983 */ /* 0x002ea20000300a00 */
[----:B------:R-:W-:Y:S02]  /*12c580*/  F2FP.SATFINITE.E5M2.F32.PACK_AB_MERGE_C R38, R38, R55, RZ ;  /* 0x000000372626723e */ /* 0x000fe400048060ff */
[----:B------:R-:W-:Y:S01]  /*12c590*/  F2FP.SATFINITE.E5M2.F32.PACK_AB_MERGE_C R29, R29, R28, RZ ;  /* 0x0000001c1d1d723e */ /* 0x000fe200048060ff */
[----:B------:R-:W3:Y:S04]  /*12c5a0*/  LDL.LU R55, [R1+0x6b04] ;  /* 0x006b040001377983 */ /* 0x000ee80000300800 */
[----:B------:R1:W-:Y:S04]  /*12c5b0*/  STL [R1+0x2328], R38 ;  /* 0x0023282601007387 */ /* 0x0003e80000100800 */
[----:B-1----:R-:W3:Y:S04]  /*12c5c0*/  LDL.LU R38, [R1+0x6b00] ;  /* 0x006b000001267983 */ /* 0x002ee80000300800 */
[----:B------:R1:W-:Y:S01]  /*12c5d0*/  STL [R1+0x1d0c], R29 ;  /* 0x001d0c1d01007387 */ /* 0x0003e20000100800 */
[----:B--2---:R-:W-:-:S03]  /*12c5e0*/  IADD3 R28, P1, PT, R23, R43, RZ ;  /* 0x0000002b171c7210 */ /* 0x004fc60007f3e0ff */
[----:B------:R2:W-:Y:S02]  /*12c5f0*/  STL.64 [R1+0x6ad0], R42 ;  /* 0x006ad02a01007387 */ /* 0x0005e40000100a00 */
[----:B-1----:R-:W-:Y:S02]  /*12c600*/  IMAD.X R29, R35, 0x1, R54, P1 ;  /* 0x00000001231d7824 */ /* 0x002fe400008e0636 */
[----:B--2---:R-:W2:Y:S04]  /*12c610*/  LDL.LU R42, [R1+0x4e0] ;  /* 0x0004e000012a7983 */ /* 0x004ea80000300800 */
[----:B------:R-:W2:Y:S04]  /*12c620*/  LDL.LU R43, [R1+0x4e4] ;  /* 0x0004e400012b7983 */ /* 0x000ea80000300800 */
[----:B------:R1:W-:Y:S04]  /*12c630*/  STL.64 [R1+0x1878], R28 ;  /* 0x0018781c01007387 */ /* 0x0003e80000100a00 */
[----:B-1----:R-:W2:Y:S01]  /*12c640*/  LDL.LU.64 R28, [R1+0x6af8] ;  /* 0x006af800011c7983 */ /* 0x002ea20000300a00 */
[----:B----4-:R-:W-:-:S02]  /*12c650*/  F2FP.SATFINITE.E5M2.F32.PACK_AB_MERGE_C R17, R17, R16, RZ ;  /* 0x000000101111723e */ /* 0x010fc400048060ff */
[----:B------:R-:W-:Y:S02]  /*12c660*/  F2FP.SATFINITE.E5M2.F32.PACK_AB_MERGE_C R16, R39, R58, RZ ;  /* 0x0000003a2710723e */ /* 0x000fe400048060ff */
[----:B------:R-:W4:Y:S04]  /*12c670*/  LDL.LU R58, [R1+0x10c] ;  /* 0x00010c00013a7983 */ /* 0x000f280000300800 */
[----:B------:R-:W-:Y:S04]  /*12c680*/  STL [R1+0x232c], R17 ;  /* 0x00232c1101007387 */ /* 0x000fe80000100800 */
[----:B------:R-:W3:Y:S04]  /*12c690*/  LDL.LU R39, [R1+0xa0] ;  /* 0x0000a00001277983 */ /* 0x000ee80000300800 */
[----:B------:R1:W-:Y:S01]  /*12c6a0*/  STL [R1+0x5d8], R16 ;  /* 0x0005d81001007387 */ /* 0x0003e20000100800 */
[----:B------:R-:W-:-:S02]  /*12c6b0*/  F2FP.SATFINITE.E5M2.F32.PACK_AB_MERGE_C R19, R19, R53, RZ ;  /* 0x000000351313723e */ /* 0x000fc400048060ff */
[----:B-1----:R-:W-:-:S05]  /*12c6c0*/  IADD3 R16, P1, PT, R23, R30, RZ ;  /* 0x0000001e17107210 */ /* 0x002fca0007f3e0ff */
[----:B--2---:R-:W-:-:S05]  /*12c6d0*/  IMAD.X R17, R35, 0x1, R29, P1 ;  /* 0x0000000123117824 */ /* 0x004fca00008e061d */
[----:B------:R1:W-:Y:S04]  /*12c6e0*/  STL.64 [R1+0x1870], R16 ;  /* 0x0018701001007387 */ /* 0x0003e80000100a00 */
[----:B-1----:R-:W2:Y:S04]  /*12c6f0*/  LDL.LU.64 R16, [R1+0x6af0] ;  /* 0x006af00001107983 */ /* 0x002ea80000300a00 */
[----:B------:R-:W2:Y:S04]  /*12c700*/  LDL.LU R53, [R1+0x6aec] ;  /* 0x006aec0001357983 */ /* 0x000ea80000300800 */
[----:B------:R1:W-:Y:S04]  /*12c710*/  STL [R1+0x2454], R19 ;  /* 0x0024541301007387 */ /* 0x0003e80000100800 */
[----:B-1----:R-:W2:Y:S01]  /*12c720*/  LDL.LU R19, [R1+0x6ae8] ;  /* 0x006ae80001137983 */ /* 0x002ea20000300800 */
[----:B------:R-:W-:-:S02]  /*12c730*/  F2FP.SATFINITE.E5M2.F32.PACK_AB_MERGE_C R43, R43, R42, RZ ;  /* 0x0000002a2b2b723e */ /* 0x000fc400048060ff */
[----:B---3--:R-:W-:-:S03]  /*12c740*/  IADD3 R42, P1, PT, R23, R32, RZ ;  /* 0x00000020172a7210 */ /* 0x008fc60007f3e0ff */
[----:B------:R1:W-:Y:S01]  /*12c750*/  STL [R1+0x245c], R43 ;  /* 0x00245c2b01007387 */ /* 0x0003e20000100800 */
[----:B------:R-:W-:-:S03]  /*12c760*/  F2FP.SATFINITE.E5M2.F32.PACK_AB_MERGE_C R21, R59, R21, RZ ;  /* 0x000000153b15723e */ /* 0x000fc600048060ff */
[----:B------:R-:W3:Y:S01]  /*12c770*/  LDL.LU R59, [R1+0x78] ;  /* 0x00007800013b7983 */ /* 0x000ee20000300800 */
[----:B-1----:R-:W-:Y:S01]  /*12c780*/  IMAD.X R43, R35, 0x1, R52, P1 ;  /* 0x00000001232b7824 */ /* 0x002fe200008e0634 */
[----:B------:R-:W-:-:S04]  /*12c790*/  F2FP.SATFINITE.E5M2.F32.PACK_AB_MERGE_C R15, R27, R15, RZ ;  /* 0x0000000f1b0f723e */ /* 0x000fc800048060ff */
[----:B------:R1:W-:Y:S01]  /*12c7a0*/  STL.64 [R1+0x1868], R42 ;  /* 0x0018682a01007387 */ /* 0x0003e20000100a00 */
[----:B------:R-:W-:-:S03]  /*12c7b0*/  F2FP.SATFINITE.E5M2.F32.PACK_AB_MERGE_C R27, R61, R60, RZ ;  /* 0x0000003c3d1b723e */ /* 0x000fc600048060ff */
[----:B------:R-:W-:Y:S01]  /*12c7c0*/  STL [R1+0x2458], R21 ;  /* 0x0024581501007387 */ /* 0x000fe20000100800 */
[----:B-1----:R-:W-:-:S03]  /*12c7d0*/  IADD3 R42, P1, PT, R23, R45, RZ ;  /* 0x0000002d172a7210 */ /* 0x002fc60007f3e0ff */
[----:B------:R1:W-:Y:S02]  /*12c7e0*/  STL [R1+0x247c], R15 ;  /* 0x00247c0f01007387 */ /* 0x0003e40000100800 */
[----:B------:R-:W-:Y:S01]  /*12c7f0*/  IMAD.X R43, R35, 0x1, R48, P1 ;  /* 0x00000001232b7824 */ /* 0x000fe200008e0630 */
[----:B-1----:R-:W-:-:S04]  /*12c800*/  F2FP.SATFINITE.E5M2.F32.PACK_AB_MERGE_C R15, R57, R56, RZ ;  /* 0x00000038390f723e */ /* 0x002fc800048060ff */
[----:B------:R-:W-:Y:S04]  /*12c810*/  STL.64 [R1+0x1860], R42 ;  /* 0x0018602a01007387 */ /* 0x000fe80000100a00 */
[----:B------:R1:W-:Y:S04]  /*12c820*/  STL [R1+0x2478], R15 ;  /* 0x0024780f01007387 */ /* 0x0003e80000100800 */
[----:B------:R2:W-:Y:S01]  /*12c830*/  STL [R1+0x248c], R27 ;  /* 0x00248c1b01007387 */ /* 0x0005e20000100800 */
[----:B-1----:R-:W-:-:S03]  /*12c840*/  LOP3.LUT R15, R55, 0xffff, RZ, 0xc0, !PT ;  /* 0x0000ffff370f7812 */ /* 0x002fc600078ec0ff */
[----:B------:R-:W3:Y:S01]  /*12c850*/  LDL.LU R55, [R1+0x6ae4] ;  /* 0x006ae40001377983 */ /* 0x000ee20000300800 */
[----:B--2---:R-:W-:-:S03]  /*12c860*/  LOP3.LUT R27, R19, 0xffff, RZ, 0xc0, !PT ;  /* 0x0000ffff131b7812 */ /* 0x004fc600078ec0ff */
[----:B------:R-:W2:Y:S01]  /*12c870*/  LDL.LU R19, [R1+0x6ae0] ;  /* 0x006ae00001137983 */ /* 0x000ea20000300800 */
[----:B------:R-:W-:Y:S02]  /*12c880*/  LOP3.LUT R21, R34, 0xffff, RZ, 0xc0, !PT ;  /* 0x0000ffff22157812 */ /* 0x000fe400078ec0ff */
[----:B------:R-:W-:Y:S02]  /*12c890*/  PRMT R42, R15, 0x3340, R0 ;  /* 0x000033400f2a7816 */ /* 0x000fe40000000000 */
[----:B------:R-:W-:Y:S02]  /*12c8a0*/  PRMT R34, R21, 0x3340, R27 ;  /* 0x0000334015227816 */ /* 0x000fe4000000001b */
[----:B------:R-:W-:Y:S02]  /*12c8b0*/  SHF.R.U32.HI R21, RZ, 0x8, R21 ;  /* 0x00000008ff157819 */ /* 0x000fe40000011615 */
[----:B------:R-:W-:Y:S02]  /*12c8c0*/  SHF.R.U32.HI R27, RZ, 0x8, R27 ;  /* 0x00000008ff1b7819 */ /* 0x000fe4000001161b */
[----:B------:R-:W-:-:S02]  /*12c8d0*/  PRMT R34, R34, 0x5410, R42 ;  /* 0x0000541022227816 */ /* 0x000fc4000000002a */
[----:B------:R-:W-:Y:S02]  /*12c8e0*/  SHF.R.U32.HI R15, RZ, 0x8, R15 ;  /* 0x00000008ff0f7819 */ /* 0x000fe4000001160f */
[----:B------:R-:W-:Y:S02]  /*12c8f0*/  IADD3 R42, P1, PT, R23, R24, RZ ;  /* 0x00000018172a7210 */ /* 0x000fe40007f3e0ff */
[----:B------:R-:W-:Y:S02]  /*12c900*/  LOP3.LUT R21, R21, 0xffff, RZ, 0xc0, !PT ;  /* 0x0000ffff15157812 */ /* 0x000fe400078ec0ff */
[----:B------:R-:W-:Y:S02]  /*12c910*/  LOP3.LUT R27, R27, 0xffff, RZ, 0xc0, !PT ;  /* 0x0000ffff1b1b7812 */ /* 0x000fe400078ec0ff */
[----:B------:R-:W-:Y:S01]  /*12c920*/  LOP3.LUT R15, R15, 0xffff, RZ, 0xc0, !PT ;  /* 0x0000ffff0f0f7812 */ /* 0x000fe200078ec0ff */
[----:B------:R-:W-:Y:S01]  /*12c930*/  IMAD.X R43, R35, 0x1, R46, P1 ;  /* 0x00000001232b7824 */ /* 0x000fe200008e062e */
[----:B------:R-:W-:-:S02]  /*12c940*/  PRMT R27, R21, 0x3340, R27 ;  /* 0x00003340151b7816 */ /* 0x000fc4000000001b */
[----:B------:R-:W-:Y:S01]  /*12c950*/  PRMT R21, R15, 0x3340, R0 ;  /* 0x000033400f157816 */ /* 0x000fe20000000000 */
[----:B------:R-:W-:Y:S01]  /*12c960*/  STL [R1+0x25b0], R34 ;  /* 0x0025b02201007387 */ /* 0x000fe20000100800 */
[----:B------:R-:W-:-:S03]  /*12c970*/  LOP3.LUT R15, R47, 0xffff, RZ, 0xc0, !PT ;  /* 0x0000ffff2f0f7812 */ /* 0x000fc600078ec0ff */
[----:B------:R1:W-:Y:S04]  /*12c980*/  STL.64 [R1+0x1850], R42 ;  /* 0x0018502a01007387 */ /* 0x0003e80000100a00 */
[----:B------:R-:W-:Y:S04]  /*12c990*/  STL [R1+0xdc0], R27 ;  /* 0x000dc01b01007387 */ /* 0x000fe80000100800 */
[----:B------:R2:W-:Y:S04]  /*12c9a0*/  STL [R1+0x27c], R21 ;  /* 0x00027c1501007387 */ /* 0x0005e80000100800 */
[----:B------:R-:W3:Y:S01]  /*12c9b0*/  LDL.LU R47, [R1+0x6adc] ;  /* 0x006adc00012f7983 */ /* 0x000ee20000300800 */
[----:B-1----:R-:W-:-:S03]  /*12c9c0*/  LOP3.LUT R43, R39, 0xffff, RZ, 0xc0, !PT ;  /* 0x0000ffff272b7812 */ /* 0x002fc600078ec0ff */
[----:B------:R-:W3:Y:S01]  /*12c9d0*/  LDL.LU R39, [R1+0xd0] ;  /* 0x0000d00001277983 */ /* 0x000ee20000300800 */
[----:B--2---:R-:W-:-:S03]  /*12c9e0*/  LOP3.LUT R21, R19, 0xffff, RZ, 0xc0, !PT ;  /* 0x0000ffff13157812 */ /* 0x004fc600078ec0ff */
[----:B------:R-:W2:Y:S01]  /*12c9f0*/  LDL.LU R19, [R1+0x1f0] ;  /* 0x0001f00001137983 */ /* 0x000ea20000300800 */
[----:B----4-:R-:W-:Y:S02]  /*12ca00*/  LOP3.LUT R42, R58, 0xffff, RZ, 0xc0, !PT ;  /* 0x0000ffff3a2a7812 */ /* 0x010fe400078ec0ff */
[----:B------:R-:W-:Y:S02]  /*12ca10*/  PRMT R56, R15, 0x3340, R0 ;  /* 0x000033400f387816 */ /* 0x000fe40000000000 */
[----:B------:R-:W-:Y:S02]  /*12ca20*/  PRMT R34, R42, 0x3340, R43 ;  /* 0x000033402a227816 */ /* 0x000fe4000000002b */
[----:B------:R-:W-:Y:S02]  /*12ca30*/  LOP3.LUT R17, R17, 0xffff, RZ, 0xc0, !PT ;  /* 0x0000ffff11117812 */ /* 0x000fe400078ec0ff */
[----:B------:R-:W-:Y:S02]  /*12ca40*/  PRMT R56, R34, 0x5410, R56 ;  /* 0x0000541022387816 */ /* 0x000fe40000000038 */
[----:B---3--:R-:W-:Y:S01]  /*12ca50*/  LOP3.LUT R27, R59, 0xffff, RZ, 0xc0, !PT ;  /* 0x0000ffff3b1b7812 */ /* 0x008fe200078ec0ff */
[----:B------:R-:W3:Y:S01]  /*12ca60*/  LDL.LU R34, [R1+0x198] ;  /* 0x0001980001227983 */ /* 0x000ee20000300800 */
[----:B------:R-:W-:-:S03]  /*12ca70*/  PRMT R57, R17, 0x3340, R0 ;  /* 0x0000334011397816 */ /* 0x000fc60000000000 */
[----:B------:R1:W-:Y:S04]  /*12ca80*/  STL [R1+0x25ac], R56 ;  /* 0x0025ac3801007387 */ /* 0x0003e80000100800 */
[----:B------:R-:W4:Y:S01]  /*12ca90*/  LDL.LU R58, [R1+0x1c0] ;  /* 0x0001c000013a7983 */ /* 0x000f220000300800 */
[----:B-1----:R-:W-:-:S04]  /*12caa0*/  PRMT R56, R21, 0x3340, R27 ;  /* 0x0000334015387816 */ /* 0x002fc8000000001b */
[----:B------:R-:W-:Y:S02]  /*12cab0*/  PRMT R59, R56, 0x5410, R57 ;  /* 0x00005410383b7816 */ /* 0x000fe40000000039 */
[----:B------:R-:W-:Y:S02]  /*12cac0*/  IADD3 R56, P1, PT, R23, R20, RZ ;  /* 0x0000001417387210 */ /* 0x000fe40007f3e0ff */
[----:B------:R-:W-:Y:S02]  /*12cad0*/  SHF.R.U32.HI R42, RZ, 0x8, R42 ;  /* 0x00000008ff2a7819 */ /* 0x000fe4000001162a */
[----:B------:R-:W-:Y:S01]  /*12cae0*/  SHF.R.U32.HI R43, RZ, 0x8, R43 ;  /* 0x00000008ff2b7819 */ /* 0x000fe2000001162b */
[----:B------:R-:W-:Y:S01]  /*12caf0*/  IMAD.X R57, R35, 0x1, R18, P1 ;  /* 0x0000000123397824 */ /* 0x000fe200008e0612 */
[----:B------:R-:W-:Y:S02]  /*12cb00*/  SHF.R.U32.HI R21, RZ, 0x8, R21 ;  /* 0x00000008ff157819 */ /* 0x000fe40000011615 */
[----:B------:R-:W-:-:S02]  /*12cb10*/  SHF.R.U32.HI R27, RZ, 0x8, R27 ;  /* 0x00000008ff1b7819 */ /* 0x000fc4000001161b */
[----:B------:R-:W-:Y:S02]  /*12cb20*/  LOP3.LUT R42, R42, 0xffff, RZ, 0xc0, !PT ;  /* 0x0000ffff2a2a7812 */ /* 0x000fe400078ec0ff */
[----:B------:R-:W-:Y:S01]  /*12cb30*/  LOP3.LUT R43, R43, 0xffff, RZ, 0xc0, !PT ;  /* 0x0000ffff2b2b7812 */ /* 0x000fe200078ec0ff */
[----:B------:R-:W-:Y:S01]  /*12cb40*/  STL [R1+0x25a8], R59 ;  /* 0x0025a83b01007387 */ /* 0x000fe20000100800 */
[----:B------:R-:W-:Y:S02]  /*12cb50*/  LOP3.LUT R21, R21, 0xffff, RZ, 0xc0, !PT ;  /* 0x0000ffff15157812 */ /* 0x000fe400078ec0ff */
[----:B------:R-:W-:Y:S01]  /*12cb60*/  LOP3.LUT R27, R27, 0xffff, RZ, 0xc0, !PT ;  /* 0x0000ffff1b1b7812 */ /* 0x000fe200078ec0ff */
[----:B------:R1:W-:Y:S01]  /*12cb70*/  STL.64 [R1+0x1810], R56 ;  /* 0x0018103801007387 */ /* 0x0003e20000100a00 */
[----:B------:R-:W-:Y:S02]  /*12cb80*/  SHF.R.U32.HI R17, RZ, 0x8, R17 ;  /* 0x00000008ff117819 */ /* 0x000fe40000011611 */
[----:B------:R-:W-:-:S02]  /*12cb90*/  SHF.R.U32.HI R15, RZ, 0x8, R15 ;  /* 0x00000008ff0f7819 */ /* 0x000fc4000001160f */
[----:B------:R-:W-:Y:S02]  /*12cba0*/  PRMT R21, R21, 0x3340, R27 ;  /* 0x0000334015157816 */ /* 0x000fe4000000001b */
[----:B------:R-:W-:Y:S02]  /*12cbb0*/  LOP3.LUT R17, R17, 0xffff, RZ, 0xc0, !PT ;  /* 0x0000ffff11117812 */ /* 0x000fe400078ec0ff */
[----:B-1----:R-:W-:Y:S02]  /*12cbc0*/  PRMT R56, R42, 0x3340, R43 ;  /* 0x000033402a387816 */ /* 0x002fe4000000002b */
[----:B------:R-:W-:Y:S02]  /*12cbd0*/  IADD3 R42, P1, PT, R23, R40, RZ ;  /* 0x00000028172a7210 */ /* 0x000fe40007f3e0ff */
[----:B------:R-:W-:Y:S01]  /*12cbe0*/  LOP3.LUT R15, R15, 0xffff, RZ, 0xc0, !PT ;  /* 0x0000ffff0f0f7812 */ /* 0x000fe200078ec0ff */
[----:B------:R-:W-:Y:S02]  /*12cbf0*/  STL [R1+0xdbc], R56 ;  /* 0x000dbc3801007387 */ /* 0x000fe40000100800 */
[----:B------:R-:W-:-:S02]  /*12cc00*/  IMAD.X R43, R35, 0x1, R49, P1 ;  /* 0x00000001232b7824 */ /* 0x000fc400008e0631 */
[----:B------:R1:W-:Y:S01]  /*12cc10*/  STL [R1+0xdb8], R21 ;  /* 0x000db81501007387 */ /* 0x0003e20000100800 */
[----:B------:R-:W-:-:S03]  /*12cc20*/  PRMT R15, R15, 0x3340, R0 ;  /* 0x000033400f0f7816 */ /* 0x000fc60000000000 */
[----:B------:R-:W-:Y:S01]  /*12cc30*/  STL.64 [R1+0x1858], R42 ;  /* 0x0018582a01007387 */ /* 0x000fe20000100a00 */
[----:B-1----:R-:W-:Y:S02]  /*12cc40*/  PRMT R21, R17, 0x3340, R0 ;  /* 0x0000334011157816 */ /* 0x002fe40000000000 */
[----:B------:R-:W-:-:S03]  /*12cc50*/  LOP3.LUT R27, R47, 0xffff, RZ, 0xc0, !PT ;  /* 0x0000ffff2f1b7812 */ /* 0x000fc600078ec0ff */
[----:B------:R2:W-:Y:S04]  /*12cc60*/  STL [R1+0x258], R21 ;  /* 0x0002581501007387 */ /* 0x0005e80000100800 */
[----:B------:R3:W-:Y:S01]  /*12cc70*/  STL [R1+0x278], R15 ;  /* 0x0002780f01007387 */ /* 0x0007e20000100800 */
[----:B------:R-:W-:-:S03]  /*12cc80*/  LOP3.LUT R17, R39, 0xffff, RZ, 0xc0, !PT ;  /* 0x0000ffff27117812 */ /* 0x000fc600078ec0ff */
[----:B------:R-:W4:Y:S01]  /*12cc90*/  LDL.LU R47, [R1+0x6ad8] ;  /* 0x006ad800012f7983 */ /* 0x000f220000300800 */
[----:B--2---:R-:W-:-:S03]  /*12cca0*/  LOP3.LUT R21, R19, 0xffff, RZ, 0xc0, !PT ;  /* 0x0000ffff13157812 */ /* 0x004fc600078ec0ff */
[----:B------:R-:W2:Y:S04]  /*12ccb0*/  LDL.LU R19, [R1+0x1f4] ;  /* 0x0001f40001137983 */ /* 0x000ea80000300800 */
[----:B------:R4:W-:Y:S04]  /*12ccc0*/  STL [R1+0x25c0], R26 ;  /* 0x0025c01a01007387 */ /* 0x0009e80000100800 */
[----:B------:R-:W2:Y:S04]  /*12ccd0*/  LDL.LU R59, [R1+0x19c] ;  /* 0x00019c00013b7983 */ /* 0x000ea80000300800 */
[----:B------:R-:W2:Y:S01]  /*12cce0*/  LDL.LU R39, [R1+0x1c4] ;  /* 0x0001c40001277983 */ /* 0x000ea20000300800 */
[----:B---3--:R-:W-:-:S02]  /*12ccf0*/  LOP3.LUT R15, R34, 0xffff, RZ, 0xc0, !PT ;  /* 0x0000ffff220f7812 */ /* 0x008fc400078ec0ff */
[----:B------:R-:W-:Y:S02]  /*12cd00*/  PRMT R42, R26, 0x3340, R0 ;  /* 0x000033401a2a7816 */ /* 0x000fe40000000000 */
[----:B------:R-:W-:Y:S02]  /*12cd10*/  PRMT R34, R17, 0x3340, R27 ;  /* 0x0000334011227816 */ /* 0x000fe4000000001b */
[----:B----4-:R-:W-:Y:S02]  /*12cd20*/  LOP3.LUT R26, R58, 0xffff, RZ, 0xc0, !PT ;  /* 0x0000ffff3a1a7812 */ /* 0x010fe400078ec0ff */
[----:B------:R-:W-:Y:S02]  /*12cd30*/  PRMT R43, R34, 0x5410, R42 ;  /* 0x00005410222b7816 */ /* 0x000fe4000000002a */
[----:B------:R-:W-:Y:S02]  /*12cd40*/  PRMT R42, R15, 0x3340, R0 ;  /* 0x000033400f2a7816 */ /* 0x000fe40000000000 */
[----:B------:R-:W-:-:S02]  /*12cd50*/  PRMT R34, R21, 0x3340, R26 ;  /* 0x0000334015227816 */ /* 0x000fc4000000001a */
[----:B------:R-:W-:Y:S02]  /*12cd60*/  SHF.R.U32.HI R17, RZ, 0x8, R17 ;  /* 0x00000008ff117819 */ /* 0x000fe40000011611 */
[----:B------:R-:W-:Y:S02]  /*12cd70*/  PRMT R34, R34, 0x5410, R42 ;  /* 0x0000541022227816 */ /* 0x000fe4000000002a */
[----:B------:R-:W-:Y:S02]  /*12cd80*/  IADD3 R42, P1, PT, R23, R51, RZ ;  /* 0x00000033172a7210 */ /* 0x000fe40007f3e0ff */
[----:B------:R-:W-:Y:S01]  /*12cd90*/  SHF.R.U32.HI R27, RZ, 0x8, R27 ;  /* 0x00000008ff1b7819 */ /* 0x000fe2000001161b */
[----:B------:R1:W-:Y:S01]  /*12cda0*/  STL [R1+0x25a4], R43 ;  /* 0x0025a42b01007387 */ /* 0x0003e20000100800 */
[----:B------:R-:W-:Y:S02]  /*12cdb0*/  SHF.R.U32.HI R21, RZ, 0x8, R21 ;  /* 0x00000008ff157819 */ /* 0x000fe40000011615 */
[----:B------:R-:W-:-:S02]  /*12cdc0*/  SHF.R.U32.HI R26, RZ, 0x8, R26 ;  /* 0x00000008ff1a7819 */ /* 0x000fc4000001161a */
[----:B------:R-:W-:Y:S02]  /*12cdd0*/  LOP3.LUT R17, R17, 0xffff, RZ, 0xc0, !PT ;  /* 0x0000ffff11117812 */ /* 0x000fe400078ec0ff */
[----:B------:R-:W-:Y:S01]  /*12cde0*/  LOP3.LUT R27, R27, 0xffff, RZ, 0xc0, !PT ;  /* 0x0000ffff1b1b7812 */ /* 0x000fe200078ec0ff */
[----:B-1----:R-:W-:Y:S01]  /*12cdf0*/  IMAD.X R43, R35, 0x1, R36, P1 ;  /* 0x00000001232b7824 */ /* 0x002fe200008e0624 */
[----:B------:R-:W-:Y:S02]  /*12ce00*/  LOP3.LUT R21, R21, 0xffff, RZ, 0xc0, !PT ;  /* 0x0000ffff15157812 */ /* 0x000fe400078ec0ff */
[----:B------:R-:W-:Y:S01]  /*12ce10*/  LOP3.LUT R26, R26, 0xffff, RZ, 0xc0, !PT ;  /* 0x0000ffff1a1a7812 */ /* 0x000fe200078ec0ff */
[----:B------:R1:W-:Y:S01]  /*12ce20*/  STL [R1+0x25a0], R34 ;  /* 0x0025a02201007387 */ /* 0x0003e20000100800 */
[----:B------:R-:W-:Y:S02]  /*12ce30*/  PRMT R27, R17, 0x3340, R27 ;  /* 0x00003340111b7816 */ /* 0x000fe4000000001b */
[----:B------:R-:W-:Y:S01]  /*12ce40*/  SHF.R.U32.HI R15, RZ, 0x8, R15 ;  /* 0x00000008ff0f7819 */ /* 0x000fe2000001160f */
[----:B------:R-:W-:Y:S01]  /*12ce50*/  STL.64 [R1+0x1848], R42 ;  /* 0x0018482a01007387 */ /* 0x000fe20000100a00 */
[----:B------:R-:W-:-:S02]  /*12ce60*/  PRMT R21, R21, 0x3340, R26 ;  /* 0x0000334015157816 */ /* 0x000fc4000000001a */
[----:B------:R-:W-:Y:S01]  /*12ce70*/  IADD3 R26, P1, PT, R23, R9, RZ ;  /* 0x00000009171a7210 */ /* 0x000fe20007f3e0ff */
[----:B------:R-:W3:Y:S01]  /*12ce80*/  LDL.LU R17, [R1+0x1dc] ;  /* 0x0001dc0001117983 */ /* 0x000ee20000300800 */
[----:B------:R-:W-:-:S03]  /*12ce90*/  LOP3.LUT R15, R15, 0xffff, RZ, 0xc0, !PT ;  /* 0x0000ffff0f0f7812 */ /* 0x000fc600078ec0ff */
[----:B-1----:R-:W4:Y:S04]  /*12cea0*/  LDL.LU R34, [R1+0x188] ;  /* 0x0001880001227983 */ /* 0x002f280000300800 */
[----:B------:R1:W-:Y:S04]  /*12ceb0*/  STL [R1+0x2500], R27 ;  /* 0x0025001b01007387 */ /* 0x0003e80000100800 */
[----:B------:R-:W4:Y:S04]  /*12cec0*/  LDL.LU R58, [R1+0x1ac] ;  /* 0x0001ac00013a7983 */ /* 0x000f280000300800 */
[----:B------:R0:W-:Y:S01]  /*12ced0*/  STL [R1+0xdb4], R21 ;  /* 0x000db41501007387 */ /* 0x0001e20000100800 */
[----:B-1----:R-:W-:Y:S01]  /*12cee0*/  IMAD.X R27, R35, 0x1, R11, P1 ;  /* 0x00000001231b7824 */ /* 0x002fe200008e060b */
[----:B0-----:R-:W-:-:S04]  /*12cef0*/  PRMT R21, R15, 0x3340, R0 ;  /* 0x000033400f157816 */ /* 0x001fc80000000000 */
[----:B------:R-:W-:Y:S04]  /*12cf00*/  STL.64 [R1+0x1840], R26 ;  /* 0x0018401a01007387 */ /* 0x000fe80000100a00 */
[----:B------:R0:W-:Y:S01]  /*12cf10*/  STL [R1+0x254], R21 ;  /* 0x0002541501007387 */ /* 0x0001e20000100800 */
[----:B--2---:R-:W-:Y:S02]  /*12cf20*/  LOP3.LUT R19, R19, 0xffff, RZ, 0xc0, !PT ;  /* 0x0000ffff13137812 */ /* 0x004fe400078ec0ff */
[----:B------:R-:W-:Y:S02]  /*12cf30*/  LOP3.LUT R15, R59, 0xffff, RZ, 0xc0, !PT ;  /* 0x0000ffff3b0f7812 */ /* 0x000fe400078ec0ff */
[----:B0-----:R-:W-:Y:S02]  /*12cf40*/  LOP3.LUT R21, R39, 0xffff, RZ, 0xc0, !PT ;  /* 0x0000ffff27157812 */ /* 0x001fe400078ec0ff */
[----:B------:R-:W-:-:S02]  /*12cf50*/  PRMT R27, R15, 0x3340, R0 ;  /* 0x000033400f1b7816 */ /* 0x000fc40000000000 */
[----:B------:R-:W-:-:S04]  /*12cf60*/  PRMT R26, R19, 0x3340, R21 ;  /* 0x00003340131a7816 */ /* 0x000fc80000000015 */
[----:B------:R-:W-:Y:S02]  /*12cf70*/  PRMT R39, R26, 0x5410, R27 ;  /* 0x000054101a277816 */ /* 0x000fe4000000001b */
[----:B------:R-:W-:-:S05]  /*12cf80*/  IADD3 R26, P1, PT, R23, R10, RZ ;  /* 0x0000000a171a7210 */ /* 0x000fca0007f3e0ff */
[----:B------:R-:W-:Y:S01]  /*12cf90*/  IMAD.X R27, R35, 0x1, R12, P1 ;  /* 0x00000001231b7824 */ /* 0x000fe200008e060c */
[----:B------:R-:W-:Y:S04]  /*12cfa0*/  STL [R1+0x259c], R39 ;  /* 0x00259c2701007387 */ /* 0x000fe80000100800 */
[----:B------:R0:W-:Y:S04]  /*12cfb0*/  STL.64 [R1+0x1838], R26 ;  /* 0x0018381a01007387 */ /* 0x0001e80000100a00 */
[----:B------:R-:W2:Y:S04]  /*12cfc0*/  LDL.LU R61, [R1+0x234] ;  /* 0x00023400013d7983 */ /* 0x000ea80000300800 */
[----:B------:R-:W2:Y:S04]  /*12cfd0*/  LDL.LU R35, [R1+0x210] ;  /* 0x0002100001237983 */ /* 0x000ea80000300800 */
[----:B------:R-:W2:Y:S01]  /*12cfe0*/  LDL.LU R59, [R1+0x224] ;  /* 0x00022400013b7983 */ /* 0x000ea20000300800 */
[----:B------:R-:W-:-:S02]  /*12cff0*/  SHF.R.U32.HI R19, RZ, 0x8, R19 ;  /* 0x00000008ff137819 */ /* 0x000fc40000011613 */
[----:B0-----:R-:W-:Y:S02]  /*12d000*/  SHF.R.U32.HI R26, RZ, 0x8, R21 ;  /* 0x00000008ff1a7819 */ /* 0x001fe40000011615 */
[----:B------:R-:W-:Y:S02]  /*12d010*/  LOP3.LUT R21, R19, 0xffff, RZ, 0xc0, !PT ;  /* 0x0000ffff13157812 */ /* 0x000fe400078ec0ff */
[----:B------:R-:W2:Y:S04]  /*12d020*/  LDL.LU R19, [R1+0x1e0] ;  /* 0x0001e00001137983 */ /* 0x000ea80000300800 */
[----:B------:R-:W2:Y:S01]  /*12d030*/  LDL.LU R39, [R1+0x1b0] ;  /* 0x0001b00001277983 */ /* 0x000ea20000300800 */
[----:B------:R-:W-:Y:S02]  /*12d040*/  SHF.R.U32.HI R15, RZ, 0x8, R15 ;  /* 0x00000008ff0f7819 */ /* 0x000fe4000001160f */
[----:B------:R-:W-:-:S02]  /*12d050*/  LOP3.LUT R26, R26, 0xffff, RZ, 0xc0, !PT ;  /* 0x0000ffff1a1a7812 */ /* 0x000fc400078ec0ff */
[----:B------:R-:W-:Y:S02]  /*12d060*/  LOP3.LUT R15, R15, 0xffff, RZ, 0xc0, !PT ;  /* 0x0000ffff0f0f7812 */ /* 0x000fe400078ec0ff */
[----:B------:R-:W-:Y:S02]  /*12d070*/  PRMT R21, R21, 0x3340, R26 ;  /* 0x0000334015157816 */ /* 0x000fe4000000001a */
[----:B------:R-:W-:Y:S02]  /*12d080*/  PRMT R15, R15, 0x3340, R0 ;  /* 0x000033400f0f7816 */ /* 0x000fe40000000000 */
[----:B---3--:R-:W-:Y:S01]  /*12d090*/  LOP3.LUT R17, R17, 0xffff, RZ, 0xc0, !PT ;  /* 0x0000ffff11117812 */ /* 0x008fe200078ec0ff */
[----:B------:R4:W-:Y:S04]  /*12d0a0*/  STL [R1+0xdac], R21 ;  /* 0x000dac1501007387 */ /* 0x0009e80000100800 */
[----:B------:R0:W-:Y:S01]  /*12d0b0*/  STL [R1+0x230], R15 ;  /* 0x0002300f01007387 */ /* 0x0001e20000100800 */
[----:B----4-:R-:W-:-:S02]  /*12d0c0*/  LOP3.LUT R21, R58, 0xffff, RZ, 0xc0, !PT ;  /* 0x0000ffff3a157812 */ /* 0x010fc400078ec0ff */
[----:B0-----:R-:W-:Y:S02]  /*12d0d0*/  LOP3.LUT R15, R34, 0xffff, RZ, 0xc0, !PT ;  /* 0x0000ffff220f7812 */ /* 0x001fe400078ec0ff */
[----:B------:R-:W-:Y:S02]  /*12d0e0*/  PRMT R26, R17, 0x3340, R21 ;  /* 0x00003340111a7816 */ /* 0x000fe40000000015 */
[----:B------:R-:W-:Y:S02]  /*12d0f0*/  SHF.R.U32.HI R17, RZ, 0x8, R17 ;  /* 0x00000008ff117819 */ /* 0x000fe40000011611 */
[----:B------:R-:W-:Y:S02]  /*12d100*/  SHF.R.U32.HI R21, RZ, 0x8, R21 ;  /* 0x00000008ff157819 */ /* 0x000fe40000011615 */
[----:B------:R-:W-:Y:S02]  /*12d110*/  PRMT R27, R15, 0x3340, R0 ;  /* 0x000033400f1b7816 */ /* 0x000fe40000000000 */
[----:B------:R-:W-:-:S02]  /*12d120*/  LOP3.LUT R17, R17, 0xffff, RZ, 0xc0, !PT ;  /* 0x0000ffff11117812 */ /* 0x000fc400078ec0ff */
[----:B------:R-:W-:Y:S02]  /*12d130*/  LOP3.LUT R21, R21, 0xffff, RZ, 0xc0, !PT ;  /* 0x0000ffff15157812 */ /* 0x000fe400078ec0ff */
[----:B------:R-:W-:Y:S01]  /*12d140*/  PRMT R26, R26, 0x5410, R27 ;  /* 0x000054101a1a7816 */ /* 0x000fe2000000001b */
[----:B------:R-:W-:Y:S01]  /*12d150*/  VIADD R23, R23, UR5 ;  /* 0x0000000517177c36 */ /* 0x000fe20008000000 */
[----:B------:R-:W-:Y:S01]  /*12d160*/  PRMT R21, R17, 0x3340, R21 ;  /* 0x0000334011157816 */ /* 0x000fe20000000015 */
[----:B------:R-:W0:Y:S02]  /*12d170*/  LDCU UR5, c[0x0][0x3b8] ;  /* 0x00007700ff0577ac */ /* 0x000e240008000800 */
[----:B------:R1:W-:Y:S04]  /*12d180*/  STL [R1+0x2598], R26 ;  /* 0x0025981a01007387 */ /* 0x0003e80000100800 */
[----:B------:R-:W3:Y:S04]  /*12d190*/  LDL.LU R34, [R1+0x22c] ;  /* 0x00022c0001227983 */ /* 0x000ee80000300800 */
[----:B------:R-:W4:Y:S01]  /*12d1a0*/  LDL.LU R17, [R1+0x20c] ;  /* 0x00020c0001117983 */ /* 0x000f220000300800 */
[----:B-1----:R-:W-:-:S03]  /*12d1b0*/  IADD3 R26, P1, PT, R23, R6, RZ ;  /* 0x00000006171a7210 */ /* 0x002fc60007f3e0ff */
[----:B------:R1:W-:Y:S01]  /*12d1c0*/  STL [R1+0xdb0], R21 ;  /* 0x000db01501007387 */ /* 0x0003e20000100800 */
[----:B------:R-:W-:-:S03]  /*12d1d0*/  SHF.R.U32.HI R15, RZ, 0x8, R15 ;  /* 0x00000008ff0f7819 */ /* 0x000fc6000001160f */
[----:B------:R-:W4:Y:S01]  /*12d1e0*/  LDL.LU R58, [R1+0x220] ;  /* 0x00022000013a7983 */ /* 0x000f220000300800 */
[----:B-1----:R-:W-:Y:S02]  /*12d1f0*/  SHF.R.S32.HI R21, RZ, 0x1f, R23 ;  /* 0x0000001fff157819 */ /* 0x002fe40000011417 */
[----:B------:R-:W-:-:S03]  /*12d200*/  LOP3.LUT R15, R15, 0xffff, RZ, 0xc0, !PT ;  /* 0x0000ffff0f0f7812 */ /* 0x000fc600078ec0ff */
[----:B------:R-:W-:-:S05]  /*12d210*/  IMAD.X R27, R21, 0x1, R31, P1 ;  /* 0x00000001151b7824 */ /* 0x000fca00008e061f */
[----:B------:R1:W-:Y:S02]  /*12d220*/  STL.64 [R1+0x1830], R26 ;  /* 0x0018301a01007387 */ /* 0x0003e40000100a00 */
[----:B-1----:R-:W-:-:S05]  /*12d230*/  PRMT R27, R15, 0x3340, R0 ;  /* 0x000033400f1b7816 */ /* 0x002fca0000000000 */
[----:B------:R1:W-:Y:S01]  /*12d240*/  STL [R1+0x264], R27 ;  /* 0x0002641b01007387 */ /* 0x0003e20000100800 */
[----:B--2---:R-:W-:Y:S02]  /*12d250*/  LOP3.LUT R15, R61, 0xffff, RZ, 0xc0, !PT ;  /* 0x0000ffff3d0f7812 */ /* 0x004fe400078ec0ff */
[----:B------:R-:W-:Y:S02]  /*12d260*/  LOP3.LUT R26, R35, 0xffff, RZ, 0xc0, !PT ;  /* 0x0000ffff231a7812 */ /* 0x000fe400078ec0ff */
[----:B------:R-:W-:Y:S02]  /*12d270*/  LOP3.LUT R43, R59, 0xffff, RZ, 0xc0, !PT ;  /* 0x0000ffff3b2b7812 */ /* 0x000fe400078ec0ff */
[----:B------:R-:W-:Y:S02]  /*12d280*/  PRMT R35, R26, 0x3340, R0 ;  /* 0x000033401a237816 */ /* 0x000fe40000000000 */
[----:B-1----:R-:W-:-:S04]  /*12d290*/  PRMT R27, R15, 0x3340, R43 ;  /* 0x000033400f1b7816 */ /* 0x002fc8000000002b */
[----:B------:R-:W-:Y:S02]  /*12d2a0*/  PRMT R35, R27, 0x5410, R35 ;  /* 0x000054101b237816 */ /* 0x000fe40000000023 */
[----:B------:R-:W-:-:S03]  /*12d2b0*/  LOP3.LUT R42, R39, 0xffff, RZ, 0xc0, !PT ;  /* 0x0000ffff272a7812 */ /* 0x000fc600078ec0ff */
[----:B------:R1:W-:Y:S04]  /*12d2c0*/  STL [R1+0x2594], R35 ;  /* 0x0025942301007387 */ /* 0x0003e80000100800 */
[----:B-1----:R-:W2:Y:S04]  /*12d2d0*/  LDL.LU R35, [R1+0x228] ;  /* 0x0002280001237983 */ /* 0x002ea80000300800 */
[----:B------:R-:W2:Y:S04]  /*12d2e0*/  LDL.LU R59, [R1+0x204] ;  /* 0x00020400013b7983 */ /* 0x000ea80000300800 */
[----:B------:R-:W2:Y:S01]  /*12d2f0*/  LDL.LU R39, [R1+0x21c] ;  /* 0x00021c0001277983 */ /* 0x000ea20000300800 */
[----:B------:R-:W-:-:S04]  /*12d300*/  LOP3.LUT R19, R19, 0xffff, RZ, 0xc0, !PT ;  /* 0x0000ffff13137812 */ /* 0x000fc800078ec0ff */
[----:B------:R-:W-:Y:S02]  /*12d310*/  SHF.R.U32.HI R27, RZ, 0x8, R19 ;  /* 0x00000008ff1b7819 */ /* 0x000fe40000011613 */
[--C-:B------:R-:W-:Y:S02]  /*12d320*/  PRMT R19, R19, 0x3340, R42.reuse ;  /* 0x0000334013137816 */ /* 0x100fe4000000002a */
[----:B------:R-:W-:Y:S02]  /*12d330*/  SHF.R.U32.HI R42, RZ, 0x8, R42 ;  /* 0x00000008ff2a7819 */ /* 0x000fe4000001162a */
[----:B------:R-:W-:Y:S01]  /*12d340*/  SHF.R.U32.HI R15, RZ, 0x8, R15 ;  /* 0x00000008ff0f7819 */ /* 0x000fe2000001160f */
[----:B------:R1:W-:Y:S01]  /*12d350*/  STL [R1+0x68c0], R19 ;  /* 0x0068c01301007387 */ /* 0x0003e20000100800 */
[----:B------:R-:W-:Y:S02]  /*12d360*/  LOP3.LUT R27, R27, 0xffff, RZ, 0xc0, !PT ;  /* 0x0000ffff1b1b7812 */ /* 0x000fe400078ec0ff */
[----:B------:R-:W-:-:S02]  /*12d370*/  LOP3.LUT R42, R42, 0xffff, RZ, 0xc0, !PT ;  /* 0x0000ffff2a2a7812 */ /* 0x000fc400078ec0ff */
[----:B------:R-:W-:Y:S02]  /*12d380*/  LOP3.LUT R15, R15, 0xffff, RZ, 0xc0, !PT ;  /* 0x0000ffff0f0f7812 */ /* 0x000fe400078ec0ff */
[----:B-1----:R-:W-:-:S04]  /*12d390*/  SHF.R.U32.HI R19, RZ, 0x8, R43 ;  /* 0x00000008ff137819 */ /* 0x002fc8000001162b */
[----:B------:R-:W-:Y:S02]  /*12d3a0*/  LOP3.LUT R19, R19, 0xffff, RZ, 0xc0, !PT ;  /* 0x0000ffff13137812 */ /* 0x000fe400078ec0ff */
[----:B------:R-:W-:Y:S02]  /*12d3b0*/  PRMT R42, R27, 0x3340, R42 ;  /* 0x000033401b2a7816 */ /* 0x000fe4000000002a */
[----:B------:R-:W-:-:S03]  /*12d3c0*/  PRMT R27, R15, 0x3340, R19 ;  /* 0x000033400f1b7816 */ /* 0x000fc60000000013 */
[----:B------:R-:W-:Y:S01]  /*12d3d0*/  STL [R1+0x24f8], R42 ;  /* 0x0024f82a01007387 */ /* 0x000fe20000100800 */
[----:B---3--:R-:W-:Y:S02]  /*12d3e0*/  LOP3.LUT R19, R34, 0xffff, RZ, 0xc0, !PT ;  /* 0x0000ffff22137812 */ /* 0x008fe400078ec0ff */
[----:B----4-:R-:W-:Y:S01]  /*12d3f0*/  LOP3.LUT R15, R17, 0xffff, RZ, 0xc0, !PT ;  /* 0x0000ffff110f7812 */ /* 0x010fe200078ec0ff */
[----:B------:R1:W-:Y:S03]  /*12d400*/  STL [R1+0xda8], R27 ;  /* 0x000da81b01007387 */ /* 0x0003e60000100800 */
[----:B------:R-:W-:Y:S02]  /*12d410*/  PRMT R34, R15, 0x3340, R0 ;  /* 0x000033400f227816 */ /* 0x000fe40000000000 */
[----:B-1----:R-:W-:-:S04]  /*12d420*/  LOP3.LUT R27, R58, 0xffff, RZ, 0xc0, !PT ;  /* 0x0000ffff3a1b7812 */ /* 0x002fc800078ec0ff */
[----:B------:R-:W-:-:S04]  /*12d430*/  PRMT R17, R19, 0x3340, R27 ;  /* 0x0000334013117816 */ /* 0x000fc8000000001b */
[----:B------:R-:W-:Y:S02]  /*12d440*/  PRMT R42, R17, 0x5410, R34 ;  /* 0x00005410112a7816 */ /* 0x000fe40000000022 */
[----:B------:R-:W3:Y:S01]  /*12d450*/  LDL.LU R34, [R1+0x6d0] ;  /* 0x0006d00001227983 */ /* 0x000ee20000300800 */
[----:B------:R-:W-:Y:S02]  /*12d460*/  SHF.R.U32.HI R19, RZ, 0x8, R19 ;  /* 0x00000008ff137819 */ /* 0x000fe40000011613 */
[----:B------:R-:W-:Y:S01]  /*12d470*/  SHF.R.U32.HI R27, RZ, 0x8, R27 ;  /* 0x00000008ff1b7819 */ /* 0x000fe2000001161b */
[----:B------:R-:W4:Y:S01]  /*12d480*/  LDL.LU R17, [R1+0x248] ;  /* 0x0002480001117983 */ /* 0x000f220000300800 */
[----:B------:R-:W-:-:S03]  /*12d490*/  SHF.R.U32.HI R15, RZ, 0x8, R15 ;  /* 0x00000008ff0f7819 */ /* 0x000fc6000001160f */
[----:B------:R1:W-:Y:S01]  /*12d4a0*/  STL [R1+0x2590], R42 ;  /* 0x0025902a01007387 */ /* 0x0003e20000100800 */
[----:B------:R-:W-:Y:S02]  /*12d4b0*/  LOP3.LUT R19, R19, 0xffff, RZ, 0xc0, !PT ;  /* 0x0000ffff13137812 */ /* 0x000fe400078ec0ff */
[----:B------:R-:W-:Y:S01]  /*12d4c0*/  LOP3.LUT R27, R27, 0xffff, RZ, 0xc0, !PT ;  /* 0x0000ffff1b1b7812 */ /* 0x000fe200078ec0ff */
[----:B------:R-:W4:Y:S01]  /*12d4d0*/  LDL.LU R58, [R1+0x25c] ;  /* 0x00025c00013a7983 */ /* 0x000f220000300800 */
[----:B------:R-:W-:Y:S02]  /*12d4e0*/  LOP3.LUT R15, R15, 0xffff, RZ, 0xc0, !PT ;  /* 0x0000ffff0f0f7812 */ /* 0x000fe400078ec0ff */
[----:B-1----:R-:W-:Y:S02]  /*12d4f0*/  IADD3 R42, P1, PT, R23, R8, RZ ;  /* 0x00000008172a7210 */ /* 0x002fe40007f3e0ff */
[----:B------:R-:W-:-:S03]  /*12d500*/  PRMT R27, R19, 0x3340, R27 ;  /* 0x00003340131b7816 */ /* 0x000fc6000000001b */
[----:B------:R-:W-:Y:S01]  /*12d510*/  IMAD.X R43, R21, 0x1, R7, P1 ;  /* 0x00000001152b7824 */ /* 0x000fe200008e0607 */
[----:B------:R-:W-:-:S04]  /*12d520*/  PRMT R19, R15, 0x3340, R0 ;  /* 0x000033400f137816 */ /* 0x000fc80000000000 */
[----:B------:R-:W-:Y:S04]  /*12d530*/  STL.64 [R1+0x1828], R42 ;  /* 0x0018282a01007387 */ /* 0x000fe80000100a00 */
[----:B------:R-:W-:Y:S04]  /*12d540*/  STL [R1+0xda0], R27 ;  /* 0x000da01b01007387 */ /* 0x000fe80000100800 */
[----:B------:R1:W-:Y:S01]  /*12d550*/  STL [R1+0x234], R19 ;  /* 0x0002341301007387 */ /* 0x0003e20000100800 */
[----:B--2---:R-:W-:Y:S02]  /*12d560*/  LOP3.LUT R15, R35, 0xffff, RZ, 0xc0, !PT ;  /* 0x0000ffff230f7812 */ /* 0x004fe400078ec0ff */
[----:B------:R-:W-:-:S02]  /*12d570*/  LOP3.LUT R56, R59, 0xffff, RZ, 0xc0, !PT ;  /* 0x0000ffff3b387812 */ /* 0x000fc400078ec0ff */
[----:B-1----:R-:W-:Y:S02]  /*12d580*/  LOP3.LUT R19, R39, 0xffff, RZ, 0xc0, !PT ;  /* 0x0000ffff27137812 */ /* 0x002fe400078ec0ff */
[----:B------:R-:W-:Y:S02]  /*12d590*/  PRMT R35, R56, 0x3340, R0 ;  /* 0x0000334038237816 */ /* 0x000fe40000000000 */
[----:B------:R-:W-:-:S04]  /*12d5a0*/  PRMT R27, R15, 0x3340, R19 ;  /* 0x000033400f1b7816 */ /* 0x000fc80000000013 */
[----:B------:R-:W-:Y:S02]  /*12d5b0*/  PRMT R27, R27, 0x5410, R35 ;  /* 0x000054101b1b7816 */ /* 0x000fe40000000023 */
[----:B------:R-:W2:Y:S04]  /*12d5c0*/  LDL.LU R35, [R1+0x6d8] ;  /* 0x0006d80001237983 */ /* 0x000ea80000300800 */
[----:B------:R-:W2:Y:S04]  /*12d5d0*/  LDL.LU R59, [R1+0x250] ;  /* 0x00025000013b7983 */ /* 0x000ea80000300800 */
[----:B------:R1:W-:Y:S04]  /*12d5e0*/  STL [R1+0x2588], R27 ;  /* 0x0025881b01007387 */ /* 0x0003e80000100800 */
[----:B------:R-:W2:Y:S01]  /*12d5f0*/  LDL.LU R39, [R1+0x260] ;  /* 0x0002600001277983 */ /* 0x000ea20000300800 */
[----:B------:R-:W-:-:S02]  /*12d600*/  SHF.R.U32.HI R26, RZ, 0x8, R26 ;  /* 0x00000008ff1a7819 */ /* 0x000fc4000001161a */
[----:B------:R-:W-:Y:S02]  /*12d610*/  SHF.R.U32.HI R15, RZ, 0x8, R15 ;  /* 0x00000008ff0f7819 */ /* 0x000fe4000001160f */
[----:B------:R-:W-:Y:S02]  /*12d620*/  SHF.R.U32.HI R19, RZ, 0x8, R19 ;  /* 0x00000008ff137819 */ /* 0x000fe40000011613 */
[----:B------:R-:W-:Y:S02]  /*12d630*/  IADD3 R42, P1, PT, R23, R5, RZ ;  /* 0x00000005172a7210 */ /* 0x000fe40007f3e0ff */
[----:B------:R-:W-:Y:S02]  /*12d640*/  LOP3.LUT R26, R26, 0xffff, RZ, 0xc0, !PT ;  /* 0x0000ffff1a1a7812 */ /* 0x000fe400078ec0ff */
[----:B------:R-:W-:Y:S02]  /*12d650*/  LOP3.LUT R15, R15, 0xffff, RZ, 0xc0, !PT ;  /* 0x0000ffff0f0f7812 */ /* 0x000fe400078ec0ff */
[----:B------:R-:W-:Y:S01]  /*12d660*/  LOP3.LUT R19, R19, 0xffff, RZ, 0xc0, !PT ;  /* 0x0000ffff13137812 */ /* 0x000fe200078ec0ff */
[----:B------:R-:W-:Y:S01]  /*12d670*/  IMAD.X R43, R21, 0x1, R41, P1 ;  /* 0x00000001152b7824 */ /* 0x000fe200008e0629 */
[----:B-1----:R-:W-:-:S02]  /*12d680*/  PRMT R27, R26, 0x3340, R0 ;  /* 0x000033401a1b7816 */ /* 0x002fc40000000000 */
[----:B------:R-:W-:Y:S02]  /*12d690*/  PRMT R26, R15, 0x3340, R19 ;  /* 0x000033400f1a7816 */ /* 0x000fe40000000013 */
[----:B------:R-:W-:Y:S04]  /*12d6a0*/  STL.64 [R1+0x1820], R42 ;  /* 0x0018202a01007387 */ /* 0x000fe80000100a00 */
[----:B------:R1:W-:Y:S04]  /*12d6b0*/  STL [R1+0x23c], R27 ;  /* 0x00023c1b01007387 */ /* 0x0003e80000100800 */
[----:B------:R0:W-:Y:S01]  /*12d6c0*/  STL [R1+0xda4], R26 ;  /* 0x000da41a01007387 */ /* 0x0001e20000100800 */
[----:B---3--:R-:W-:-:S03]  /*12d6d0*/  LOP3.LUT R19, R34, 0xffff, RZ, 0xc0, !PT ;  /* 0x0000ffff22137812 */ /* 0x008fc600078ec0ff */
[----:B------:R-:W3:Y:S01]  /*12d6e0*/  LDL.LU R61, [R1+0x6a4] ;  /* 0x0006a400013d7983 */ /* 0x000ee20000300800 */
[----:B----4-:R-:W-:-:S04]  /*12d6f0*/  LOP3.LUT R15, R17, 0xffff, RZ, 0xc0, !PT ;  /* 0x0000ffff110f7812 */ /* 0x010fc800078ec0ff */
[----:B-1----:R-:W-:Y:S02]  /*12d700*/  PRMT R27, R15, 0x3340, R0 ;  /* 0x000033400f1b7816 */ /* 0x002fe40000000000 */
[----:B0-----:R-:W-:-:S04]  /*12d710*/  LOP3.LUT R26, R58, 0xffff, RZ, 0xc0, !PT ;  /* 0x0000ffff3a1a7812 */ /* 0x001fc800078ec0ff */
[--C-:B------:R-:W-:Y:S02]  /*12d720*/  PRMT R17, R19, 0x3340, R26.reuse ;  /* 0x0000334013117816 */ /* 0x100fe4000000001a */
[----:B------:R-:W-:Y:S02]  /*12d730*/  SHF.R.U32.HI R19, RZ, 0x8, R19 ;  /* 0x00000008ff137819 */ /* 0x000fe40000011613 */
[----:B------:R-:W-:Y:S02]  /*12d740*/  PRMT R27, R17, 0x5410, R27 ;  /* 0x00005410111b7816 */ /* 0x000fe4000000001b */
[----:B------:R-:W-:Y:S01]  /*12d750*/  SHF.R.U32.HI R26, RZ, 0x8, R26 ;  /* 0x00000008ff1a7819 */ /* 0x000fe2000001161a */
[----:B------:R-:W4:Y:S01]  /*12d760*/  LDL.LU R17, [R1+0x238] ;  /* 0x0002380001117983 */ /* 0x000f220000300800 */
[----:B------:R-:W-:Y:S02]  /*12d770*/  IADD3 R42, P1, PT, R23, R4, RZ ;  /* 0x00000004172a7210 */ /* 0x000fe40007f3e0ff */
[----:B------:R-:W-:Y:S01]  /*12d780*/  SHF.R.U32.HI R15, RZ, 0x8, R15 ;  /* 0x00000008ff0f7819 */ /* 0x000fe2000001160f */
[----:B------:R-:W-:Y:S01]  /*12d790*/  STL [R1+0x2584], R27 ;  /* 0x0025841b01007387 */ /* 0x000fe20000100800 */
[----:B------:R-:W-:-:S02]  /*12d7a0*/  LOP3.LUT R19, R19, 0xffff, RZ, 0xc0, !PT ;  /* 0x0000ffff13137812 */ /* 0x000fc400078ec0ff */
[----:B------:R-:W-:Y:S01]  /*12d7b0*/  LOP3.LUT R26, R26, 0xffff, RZ, 0xc0, !PT ;  /* 0x0000ffff1a1a7812 */ /* 0x000fe200078ec0ff */
[----:B------:R-:W4:Y:S01]  /*12d7c0*/  LDL.LU R58, [R1+0x274] ;  /* 0x00027400013a7983 */ /* 0x000f220000300800 */
[----:B------:R-:W-:Y:S01]  /*12d7d0*/  LOP3.LUT R15, R15, 0xffff, RZ, 0xc0, !PT ;  /* 0x0000ffff0f0f7812 */ /* 0x000fe200078ec0ff */
[----:B------:R-:W-:Y:S01]  /*12d7e0*/  IMAD.X R43, R21, 0x1, R3, P1 ;  /* 0x00000001152b7824 */ /* 0x000fe200008e0603 */
[----:B------:R-:W-:Y:S02]  /*12d7f0*/  PRMT R26, R19, 0x3340, R26 ;  /* 0x00003340131a7816 */ /* 0x000fe4000000001a */
[----:B------:R-:W-:Y:S02]  /*12d800*/  PRMT R19, R15, 0x3340, R0 ;  /* 0x000033400f137816 */ /* 0x000fe40000000000 */
[----:B------:R0:W-:Y:S04]  /*12d810*/  STL.64 [R1+0x1818], R42 ;  /* 0x0018182a01007387 */ /* 0x0001e80000100a00 */
[----:B0-----:R-:W4:Y:S04]  /*12d820*/  LDL.LU.64 R42, [R1+0x6ad0] ;  /* 0x006ad000012a7983 */ /* 0x001f280000300a00 */
[----:B------:R-:W-:Y:S04]  /*12d830*/  STL [R1+0x548], R26 ;  /* 0x0005481a01007387 */ /* 0x000fe80000100800 */
[----:B------:R0:W-:Y:S01]  /*12d840*/  STL [R1+0x22c], R19 ;  /* 0x00022c1301007387 */ /* 0x0001e20000100800 */
[----:B--2---:R-:W-:-:S03]  /*12d850*/  LOP3.LUT R15, R35, 0xffff, RZ, 0xc0, !PT ;  /* 0x0000ffff230f7812 */ /* 0x004fc600078ec0ff */
[----:B------:R-:W2:Y:S01]  /*12d860*/  LDL.LU R35, [R1+0x6ac] ;  /* 0x0006ac0001237983 */ /* 0x000ea20000300800 */
[----:B------:R-:W-:-:S03]  /*12d870*/  LOP3.LUT R34, R59, 0xffff, RZ, 0xc0, !PT ;  /* 0x0000ffff3b227812 */ /* 0x000fc600078ec0ff */
[----:B------:R-:W2:Y:S01]  /*12d880*/  LDL.LU R59, [R1+0x244] ;  /* 0x00024400013b7983 */ /* 0x000ea20000300800 */
[----:B------:R-:W-:Y:S02]  /*12d890*/  PRMT R27, R34, 0x3340, R0 ;  /* 0x00003340221b7816 */ /* 0x000fe40000000000 */
[----:B0-----:R-:W-:-:S04]  /*12d8a0*/  LOP3.LUT R19, R39, 0xffff, RZ, 0xc0, !PT ;  /* 0x0000ffff27137812 */ /* 0x001fc800078ec0ff */
[----:B------:R-:W-:-:S04]  /*12d8b0*/  PRMT R26, R15, 0x3340, R19 ;  /* 0x000033400f1a7816 */ /* 0x000fc80000000013 */
[----:B------:R-:W-:-:S05]  /*12d8c0*/  PRMT R26, R26, 0x5410, R27 ;  /* 0x000054101a1a7816 */ /* 0x000fca000000001b */
[----:B------:R0:W-:Y:S04]  /*12d8d0*/  STL [R1+0x2580], R26 ;  /* 0x0025801a01007387 */ /* 0x0001e80000100800 */
[----:B------:R-:W2:Y:S01]  /*12d8e0*/  LDL.LU R39, [R1+0x6a8] ;  /* 0x0006a80001277983 */ /* 0x000ea20000300800 */
[----:B------:R-:W-:Y:S02]  /*12d8f0*/  SHF.R.U32.HI R56, RZ, 0x8, R56 ;  /* 0x00000008ff387819 */ /* 0x000fe40000011638 */
[----:B------:R-:W-:Y:S02]  /*12d900*/  SHF.R.U32.HI R15, RZ, 0x8, R15 ;  /* 0x00000008ff0f7819 */ /* 0x000fe4000001160f */
[----:B------:R-:W-:Y:S02]  /*12d910*/  SHF.R.U32.HI R19, RZ, 0x8, R19 ;  /* 0x00000008ff137819 */ /* 0x000fe40000011613 */
[----:B0-----:R-:W-:-:S02]  /*12d920*/  IADD3 R26, P1, PT, R23, R13, RZ ;  /* 0x0000000d171a7210 */ /* 0x001fc40007f3e0ff */
[----:B------:R-:W-:Y:S02]  /*12d930*/  LOP3.LUT R56, R56, 0xffff, RZ, 0xc0, !PT ;  /* 0x0000ffff38387812 */ /* 0x000fe400078ec0ff */
[----:B------:R-:W-:Y:S01]  /*12d940*/  LOP3.LUT R15, R15, 0xffff, RZ, 0xc0, !PT ;  /* 0x0000ffff0f0f7812 */ /* 0x000fe200078ec0ff */
[----:B------:R-:W-:Y:S01]  /*12d950*/  IMAD.X R27, R21, 0x1, R14, P1 ;  /* 0x00000001151b7824 */ /* 0x000fe200008e060e */
[----:B------:R-:W-:Y:S02]  /*12d960*/  LOP3.LUT R19, R19, 0xffff, RZ, 0xc0, !PT ;  /* 0x0000ffff13137812 */ /* 0x000fe400078ec0ff */
[----:B------:R-:W-:Y:S02]  /*12d970*/  PRMT R56, R56, 0x3340, R0 ;  /* 0x0000334038387816 */ /* 0x000fe40000000000 */
[----:B------:R-:W-:Y:S01]  /*12d980*/  PRMT R19, R15, 0x3340, R19 ;  /* 0x000033400f137816 */ /* 0x000fe20000000013 */
[----:B------:R0:W-:Y:S01]  /*12d990*/  STL.64 [R1+0x1808], R26 ;  /* 0x0018081a01007387 */ /* 0x0001e20000100a00 */
[----:B---3--:R-:W-:-:S03]  /*12d9a0*/  LOP3.LUT R15, R61, 0xffff, RZ, 0xc0, !PT ;  /* 0x0000ffff3d0f7812 */ /* 0x008fc600078ec0ff */
[----:B0-----:R-:W3:Y:S04]  /*12d9b0*/  LDL.LU.64 R26, [R1+0x6ac8] ;  /* 0x006ac800011a7983 */ /* 0x001ee80000300a00 */
[----:B------:R4:W-:Y:S04]  /*12d9c0*/  STL [R1+0x260], R56 ;  /* 0x0002603801007387 */ /* 0x0009e80000100800 */
[----:B------:R0:W-:Y:S01]  /*12d9d0*/  STL [R1+0xd98], R19 ;  /* 0x000d981301007387 */ /* 0x0001e20000100800 */
[----:B----4-:R-:W-:-:S03]  /*12d9e0*/  LOP3.LUT R56, R17, 0xffff, RZ, 0xc0, !PT ;  /* 0x0000ffff11387812 */ /* 0x010fc600078ec0ff */
[----:B------:R-:W4:Y:S01]  /*12d9f0*/  LDL.LU R17, [R1+0x128] ;  /* 0x0001280001117983 */ /* 0x000f220000300800 */
[----:B0-----:R-:W-:Y:S02]  /*12da00*/  LOP3.LUT R19, R58, 0xffff, RZ, 0xc0, !PT ;  /* 0x0000ffff3a137812 */ /* 0x001fe400078ec0ff */
[----:B------:R-:W-:Y:S02]  /*12da10*/  PRMT R58, R56, 0x3340, R0 ;  /* 0x00003340383a7816 */ /* 0x000fe40000000000 */
[----:B------:R-:W-:Y:S02]  /*12da20*/  PRMT R57, R15, 0x3340, R19 ;  /* 0x000033400f397816 */ /* 0x000fe40000000013 */
[----:B------:R-:W-:Y:S02]  /*12da30*/  SHF.R.U32.HI R34, RZ, 0x8, R34 ;  /* 0x00000008ff227819 */ /* 0x000fe40000011622 */
[----:B------:R-:W-:Y:S02]  /*12da40*/  PRMT R57, R57, 0x5410, R58 ;  /* 0x0000541039397816 */ /* 0x000fe4000000003a */
[----:B------:R-:W3:Y:S01]  /*12da50*/  LDL.LU R58, [R1+0xbc] ;  /* 0x0000bc00013a7983 */ /* 0x000ee20000300800 */
[----:B------:R-:W-:-:S02]  /*12da60*/  SHF.R.U32.HI R15, RZ, 0x8, R15 ;  /* 0x00000008ff0f7819 */ /* 0x000fc4000001160f */
[----:B------:R-:W-:Y:S02]  /*12da70*/  SHF.R.U32.HI R19, RZ, 0x8, R19 ;  /* 0x00000008ff137819 */ /* 0x000fe40000011613 */
[----:B------:R-:W-:Y:S02]  /*12da80*/  IADD3 R60, P1, PT, R23, R2, RZ ;  /* 0x00000002173c7210 */ /* 0x000fe40007f3e0ff */
[----:B------:R-:W-:Y:S02]  /*12da90*/  LOP3.LUT R34, R34, 0xffff, RZ, 0xc0, !PT ;  /* 0x0000ffff22227812 */ /* 0x000fe400078ec0ff */
[----:B------:R-:W-:Y:S02]  /*12daa0*/  LOP3.LUT R15, R15, 0xffff, RZ, 0xc0, !PT ;  /* 0x0000ffff0f0f7812 */ /* 0x000fe400078ec0ff */
[----:B------:R-:W-:Y:S01]  /*12dab0*/  LOP3.LUT R19, R19, 0xffff, RZ, 0xc0, !PT ;  /* 0x0000ffff13137812 */ /* 0x000fe200078ec0ff */
[----:B------:R0:W-:Y:S01]  /*12dac0*/  STL [R1+0x256c], R57 ;  /* 0x00256c3901007387 */ /* 0x0001e20000100800 */
[----:B------:R-:W-:-:S05]  /*12dad0*/  IMAD.X R61, R21, 0x1, R0, P1 ;  /* 0x00000001153d7824 */ /* 0x000fca00008e0600 */
[----:B------:R-:W-:Y:S01]  /*12dae0*/  STL.64 [R1+0x1800], R60 ;  /* 0x0018003c01007387 */ /* 0x000fe20000100a00 */
[----:B0-----:R-:W-:Y:S02]  /*12daf0*/  PRMT R57, R34, 0x3340, R0 ;  /* 0x0000334022397816 */ /* 0x001fe40000000000 */
[----:B------:R-:W-:-:S03]  /*12db00*/  PRMT R34, R15, 0x3340, R19 ;  /* 0x000033400f227816 */ /* 0x000fc60000000013 */
[----:B------:R-:W-:Y:S04]  /*12db10*/  STL [R1+0x248], R57 ;  /* 0x0002483901007387 */ /* 0x000fe80000100800 */
[----:B------:R0:W-:Y:S01]  /*12db20*/  STL [R1+0xd9c], R34 ;  /* 0x000d9c2201007387 */ /* 0x0001e20000100800 */
[----:B--2---:R-:W-:Y:S02]  /*12db30*/  LOP3.LUT R19, R35, 0xffff, RZ, 0xc0, !PT ;  /* 0x0000ffff23137812 */ /* 0x004fe400078ec0ff */
[----:B------:R-:W-:Y:S02]  /*12db40*/  LOP3.LUT R15, R59, 0xffff, RZ, 0xc0, !PT ;  /* 0x0000ffff3b0f7812 */ /* 0x000fe400078ec0ff */
[----:B------:R-:W2:Y:S01]  /*12db50*/  LDL.LU R59, [R1+0x130] ;  /* 0x00013000013b7983 */ /* 0x000ea20000300800 */
[----:B0-----:R-:W-:-:S02]  /*12db60*/  LOP3.LUT R34, R39, 0xffff, RZ, 0xc0, !PT ;  /* 0x0000ffff27227812 */ /* 0x001fc400078ec0ff */
[----:B------:R-:W-:Y:S02]  /*12db70*/  PRMT R39, R15, 0x3340, R0 ;  /* 0x000033400f277816 */ /* 0x000fe40000000000 */
[----:B------:R-:W-:-:S04]  /*12db80*/  PRMT R35, R19, 0x3340, R34 ;  /* 0x0000334013237816 */ /* 0x000fc80000000022 */
[----:B------:R-:W-:Y:S02]  /*12db90*/  PRMT R35, R35, 0x5410, R39 ;  /* 0x0000541023237816 */ /* 0x000fe40000000027 */
[----:B------:R-:W2:Y:S01]  /*12dba0*/  LDL.LU R39, [R1+0xc0] ;  /* 0x0000c00001277983 */ /* 0x000ea20000300800 */
[----:B------:R-:W-:Y:S02]  /*12dbb0*/  SHF.R.U32.HI R19, RZ, 0x8, R19 ;  /* 0x00000008ff137819 */ /* 0x000fe40000011613 */
[----:B------:R-:W-:Y:S02]  /*12dbc0*/  SHF.R.U32.HI R34, RZ, 0x8, R34 ;  /* 0x00000008ff227819 */ /* 0x000fe40000011622 */
[----:B------:R-:W-:Y:S02]  /*12dbd0*/  SHF.R.U32.HI R15, RZ, 0x8, R15 ;  /* 0x00000008ff0f7819 */ /* 0x000fe4000001160f */
[----:B------:R-:W-:Y:S02]  /*12dbe0*/  IADD3 R60, P1, PT, R23, R43, RZ ;  /* 0x0000002b173c7210 */ /* 0x000fe40007f3e0ff */
[----:B------:R-:W-:-:S02]  /*12dbf0*/  LOP3.LUT R19, R19, 0xffff, RZ, 0xc0, !PT ;  /* 0x0000ffff13137812 */ /* 0x000fc400078ec0ff */
[----:B------:R-:W-:Y:S02]  /*12dc00*/  LOP3.LUT R34, R34, 0xffff, RZ, 0xc0, !PT ;  /* 0x0000ffff22227812 */ /* 0x000fe400078ec0ff */
[----:B------:R-:W-:Y:S01]  /*12dc10*/  LOP3.LUT R15, R15, 0xffff, RZ, 0xc0, !PT ;  /* 0x0000ffff0f0f7812 */ /* 0x000fe200078ec0ff */
[----:B------:R-:W-:Y:S01]  /*12dc20*/  IMAD.X R61, R21, 0x1, R54, P1 ;  /* 0x00000001153d7824 */ /* 0x000fe200008e0636 */
[----:B------:R-:W-:Y:S02]  /*12dc30*/  PRMT R19, R19, 0x3340, R34 ;  /* 0x0000334013137816 */ /* 0x000fe40000000022 */
[----:B------:R-:W-:Y:S01]  /*12dc40*/  PRMT R34, R15, 0x3340, R0 ;  /* 0x000033400f227816 */ /* 0x000fe20000000000 */
[----:B------:R-:W-:Y:S04]  /*12dc50*/  STL [R1+0x2568], R35 ;  /* 0x0025682301007387 */ /* 0x000fe80000100800 */
[----:B------:R-:W-:Y:S04]  /*12dc60*/  STL.64 [R1+0x17f8], R60 ;  /* 0x0017f83c01007387 */ /* 0x000fe80000100a00 */
[----:B------:R0:W-:Y:S04]  /*12dc70*/  STL [R1+0xd94], R19 ;  /* 0x000d941301007387 */ /* 0x0001e80000100800 */
[----:B------:R3:W-:Y:S01]  /*12dc80*/  STL [R1+0x25c], R34 ;  /* 0x00025c2201007387 */ /* 0x0007e20000100800 */
[----:B----4-:R-:W-:-:S02]  /*12dc90*/  LOP3.LUT R15, R17, 0xffff, RZ, 0xc0, !PT ;  /* 0x0000ffff110f7812 */ /* 0x010fc400078ec0ff */
[----:B0-----:R-:W-:Y:S02]  /*12dca0*/  LOP3.LUT R19, R53, 0xffff, RZ, 0xc0, !PT ;  /* 0x0000ffff35137812 */ /* 0x001fe400078ec0ff */
[----:B------:R-:W-:Y:S01]  /*12dcb0*/  SHF.R.U32.HI R56, RZ, 0x8, R56 ;  /* 0x00000008ff387819 */ /* 0x000fe20000011638 */
[----:B------:R-:W4:Y:S01]  /*12dcc0*/  LDL.LU R53, [R1+0x6ac4] ;  /* 0x006ac40001357983 */ /* 0x000f220000300800 */
[----:B------:R-:W-:Y:S02]  /*12dcd0*/  PRMT R60, R19, 0x3340, R0 ;  /* 0x00003340133c7816 */ /* 0x000fe40000000000 */
[----:B---3--:R-:W-:Y:S01]  /*12dce0*/  LOP3.LUT R34, R58, 0xffff, RZ, 0xc0, !PT ;  /* 0x0000ffff3a227812 */ /* 0x008fe200078ec0ff */
[----:B------:R-:W3:Y:S03]  /*12dcf0*/  LDL.LU R35, [R1+0x1fc] ;  /* 0x0001fc0001237983 */ /* 0x000ee60000300800 */
[----:B------:R-:W-:Y:S01]  /*12dd00*/  PRMT R57, R15, 0x3340, R34 ;  /* 0x000033400f397816 */ /* 0x000fe20000000022 */
[----:B------:R-:W4:Y:S01]  /*12dd10*/  LDL.LU R17, [R1+0x1a0] ;  /* 0x0001a00001117983 */ /* 0x000f220000300800 */
[----:B------:R-:W-:-:S02]  /*12dd20*/  SHF.R.U32.HI R15, RZ, 0x8, R15 ;  /* 0x00000008ff0f7819 */ /* 0x000fc4000001160f */
[----:B------:R-:W-:Y:S01]  /*12dd30*/  PRMT R57, R57, 0x5410, R60 ;  /* 0x0000541039397816 */ /* 0x000fe2000000003c */
[----:B------:R-:W4:Y:S01]  /*12dd40*/  LDL.LU R58, [R1+0x1cc] ;  /* 0x0001cc00013a7983 */ /* 0x000f220000300800 */
[----:B------:R-:W-:Y:S02]  /*12dd50*/  IADD3 R60, P1, PT, R23, R30, RZ ;  /* 0x0000001e173c7210 */ /* 0x000fe40007f3e0ff */
[----:B------:R-:W-:Y:S02]  /*12dd60*/  SHF.R.U32.HI R34, RZ, 0x8, R34 ;  /* 0x00000008ff227819 */ /* 0x000fe40000011622 */
[----:B------:R-:W-:Y:S01]  /*12dd70*/  LOP3.LUT R56, R56, 0xffff, RZ, 0xc0, !PT ;  /* 0x0000ffff38387812 */ /* 0x000fe200078ec0ff */
[----:B------:R-:W-:Y:S01]  /*12dd80*/  IMAD.X R61, R21, 0x1, R29, P1 ;  /* 0x00000001153d7824 */ /* 0x000fe200008e061d */
[----:B------:R-:W-:Y:S02]  /*12dd90*/  LOP3.LUT R15, R15, 0xffff, RZ, 0xc0, !PT ;  /* 0x0000ffff0f0f7812 */ /* 0x000fe400078ec0ff */
[----:B------:R-:W-:Y:S01]  /*12dda0*/  LOP3.LUT R34, R34, 0xffff, RZ, 0xc0, !PT ;  /* 0x0000ffff22227812 */ /* 0x000fe200078ec0ff */
[----:B------:R0:W-:Y:S04]  /*12ddb0*/  STL [R1+0x2564], R57 ;  /* 0x0025643901007387 */ /* 0x0001e80000100800 */
[----:B------:R1:W-:Y:S01]  /*12ddc0*/  STL.64 [R1+0x17f0], R60 ;  /* 0x0017f03c01007387 */ /* 0x0003e20000100a00 */
[----:B0-----:R-:W-:-:S02]  /*12ddd0*/  PRMT R57, R56, 0x3340, R0 ;  /* 0x0000334038397816 */ /* 0x001fc40000000000 */
[----:B------:R-:W-:Y:S01]  /*12dde0*/  PRMT R56, R15, 0x3340, R34 ;  /* 0x000033400f387816 */ /* 0x000fe20000000022 */
[----:B-1----:R-:W4:Y:S01]  /*12ddf0*/  LDL.LU R60, [R1+0x6ac0] ;  /* 0x006ac000013c7983 */ /* 0x002f220000300800 */
[----:B------:R-:W-:-:S03]  /*12de00*/  LOP3.LUT R15, R38, 0xffff, RZ, 0xc0, !PT ;  /* 0x0000ffff260f7812 */ /* 0x000fc600078ec0ff */
[----:B------:R-:W-:Y:S04]  /*12de10*/  STL [R1+0x250], R57 ;  /* 0x0002503901007387 */ /* 0x000fe80000100800 */
[----:B------:R0:W-:Y:S01]  /*12de20*/  STL [R1+0xd90], R56 ;  /* 0x000d903801007387 */ /* 0x0001e20000100800 */
[----:B--2---:R-:W-:-:S03]  /*12de30*/  LOP3.LUT R34, R59, 0xffff, RZ, 0xc0, !PT ;  /* 0x0000ffff3b227812 */ /* 0x004fc600078ec0ff */
[----:B------:R-:W2:Y:S01]  /*12de40*/  LDL.LU R59, [R1+0xf8] ;  /* 0x0000f800013b7983 */ /* 0x000ea20000300800 */
[----:B0-----:R-:W-:Y:S02]  /*12de50*/  LOP3.LUT R56, R39, 0xffff, RZ, 0xc0, !PT ;  /* 0x0000ffff27387812 */ /* 0x001fe400078ec0ff */
[----:B------:R-:W-:Y:S02]  /*12de60*/  PRMT R39, R15, 0x3340, R0 ;  /* 0x000033400f277816 */ /* 0x000fe40000000000 */
[----:B------:R-:W-:-:S04]  /*12de70*/  PRMT R38, R34, 0x3340, R56 ;  /* 0x0000334022267816 */ /* 0x000fc80000000038 */
[----:B------:R-:W-:Y:S02]  /*12de80*/  PRMT R57, R38, 0x5410, R39 ;  /* 0x0000541026397816 */ /* 0x000fe40000000027 */
[----:B------:R-:W-:-:S05]  /*12de90*/  IADD3 R38, P1, PT, R23, R32, RZ ;  /* 0x0000002017267210 */ /* 0x000fca0007f3e0ff */
[----:B------:R-:W-:Y:S01]  /*12dea0*/  IMAD.X R39, R21, 0x1, R52, P1 ;  /* 0x0000000115277824 */ /* 0x000fe200008e0634 */
[----:B------:R-:W-:Y:S04]  /*12deb0*/  STL [R1+0x2560], R57 ;  /* 0x0025603901007387 */ /* 0x000fe80000100800 */
[----:B------:R0:W-:Y:S04]  /*12dec0*/  STL.64 [R1+0x17e8], R38 ;  /* 0x0017e82601007387 */ /* 0x0001e80000100a00 */
[----:B0-----:R-:W2:Y:S01]  /*12ded0*/  LDL.LU.64 R38, [R1+0x6ab8] ;  /* 0x006ab80001267983 */ /* 0x001ea20000300a00 */
[----:B------:R-:W-:-:S02]  /*12dee0*/  SHF.R.U32.HI R34, RZ, 0x8, R34 ;  /* 0x00000008ff227819 */ /* 0x000fc40000011622 */
[----:B------:R-:W-:Y:S02]  /*12def0*/  SHF.R.U32.HI R56, RZ, 0x8, R56 ;  /* 0x00000008ff387819 */ /* 0x000fe40000011638 */
[----:B------:R-:W-:Y:S02]  /*12df00*/  LOP3.LUT R34, R34, 0xffff, RZ, 0xc0, !PT ;  /* 0x0000ffff22227812 */ /* 0x000fe400078ec0ff */
[----:B------:R-:W-:Y:S02]  /*12df10*/  LOP3.LUT R56, R56, 0xffff, RZ, 0xc0, !PT ;  /* 0x0000ffff38387812 */ /* 0x000fe400078ec0ff */
[----:B------:R-:W-:Y:S02]  /*12df20*/  SHF.R.U32.HI R15, RZ, 0x8, R15 ;  /* 0x00000008ff0f7819 */ /* 0x000fe4000001160f */
[----:B------:R-:W-:Y:S02]  /*12df30*/  PRMT R34, R34, 0x3340, R56 ;  /* 0x0000334022227816 */ /* 0x000fe40000000038 */
[----:B------:R-:W-:-:S03]  /*12df40*/  LOP3.LUT R15, R15, 0xffff, RZ, 0xc0, !PT ;  /* 0x0000ffff0f0f7812 */ /* 0x000fc600078ec0ff */
[----:B------:R4:W-:Y:S01]  /*12df50*/  STL [R1+0x4e0], R34 ;  /* 0x0004e02201007387 */ /* 0x0009e20000100800 */
[----:B------:R-:W-:Y:S02]  /*12df60*/  PRMT R56, R15, 0x3340, R0 ;  /* 0x000033400f387816 */ /* 0x000fe40000000000 */
[----:B---3--:R-:W-:-:S03]  /*12df70*/  LOP3.LUT R15, R35, 0xffff, RZ, 0xc0, !PT ;  /* 0x0000ffff230f7812 */ /* 0x008fc600078ec0ff */
[----:B------:R0:W-:Y:S01]  /*12df80*/  STL [R1+0x238], R56 ;  /* 0x0002383801007387 */ /* 0x0001e20000100800 */
[----:B----4-:R-:W-:Y:S02]  /*12df90*/  LOP3.LUT R34, R17, 0xffff, RZ, 0xc0, !PT ;  /* 0x0000ffff11227812 */ /* 0x010fe400078ec0ff */
[----:B------:R-:W-:Y:S02]  /*12dfa0*/  LOP3.LUT R17, R58, 0xffff, RZ, 0xc0, !PT ;  /* 0x0000ffff3a117812 */ /* 0x000fe400078ec0ff */
[----:B0-----:R-:W-:Y:S02]  /*12dfb0*/  PRMT R56, R34, 0x3340, R0 ;  /* 0x0000334022387816 */ /* 0x001fe40000000000 */
[----:B------:R-:W-:Y:S02]  /*12dfc0*/  PRMT R35, R15, 0x3340, R17 ;  /* 0x000033400f237816 */ /* 0x000fe40000000011 */
[----:B------:R-:W-:Y:S02]  /*12dfd0*/  SHF.R.U32.HI R19, RZ, 0x8, R19 ;  /* 0x00000008ff137819 */ /* 0x000fe40000011613 */
[----:B------:R-:W-:-:S02]  /*12dfe0*/  PRMT R35, R35, 0x5410, R56 ;  /* 0x0000541023237816 */ /* 0x000fc40000000038 */
[----:B------:R-:W-:Y:S02]  /*12dff0*/  IADD3 R56, P1, PT, R23, R45, RZ ;  /* 0x0000002d17387210 */ /* 0x000fe40007f3e0ff */
[----:B------:R-:W-:Y:S02]  /*12e000*/  SHF.R.U32.HI R15, RZ, 0x8, R15 ;  /* 0x00000008ff0f7819 */ /* 0x000fe4000001160f */
[----:B------:R-:W-:Y:S01]  /*12e010*/  SHF.R.U32.HI R17, RZ, 0x8, R17 ;  /* 0x00000008ff117819 */ /* 0x000fe20000011611 */
[----:B------:R-:W-:Y:S01]  /*12e020*/  IMAD.X R57, R21, 0x1, R48, P1 ;  /* 0x0000000115397824 */ /* 0x000fe200008e0630 */
[----:B------:R-:W-:Y:S02]  /*12e030*/  LOP3.LUT R19, R19, 0xffff, RZ, 0xc0, !PT ;  /* 0x0000ffff13137812 */ /* 0x000fe400078ec0ff */
[----:B------:R-:W-:Y:S02]  /*12e040*/  LOP3.LUT R15, R15, 0xffff, RZ, 0xc0, !PT ;  /* 0x0000ffff0f0f7812 */ /* 0x000fe400078ec0ff */
[----:B------:R-:W-:Y:S01]  /*12e050*/  LOP3.LUT R17, R17, 0xffff, RZ, 0xc0, !PT ;  /* 0x0000ffff11117812 */ /* 0x000fe200078ec0ff */
[----:B------:R0:W-:Y:S04]  /*12e060*/  STL [R1+0x255c], R35 ;  /* 0x00255c2301007387 */ /* 0x0001e80000100800 */
[----:B------:R-:W3:Y:S04]  /*12e070*/  LDL.LU R61, [R1+0xfc] ;  /* 0x0000fc00013d7983 */ /* 0x000ee80000300800 */
[----:B------:R1:W-:Y:S01]  /*12e080*/  STL.64 [R1+0x17e0], R56 ;  /* 0x0017e03801007387 */ /* 0x0003e20000100a00 */
[----:B0-----:R-:W-:-:S02]  /*12e090*/  PRMT R35, R19, 0x3340, R0 ;  /* 0x0000334013237816 */ /* 0x001fc40000000000 */
[----:B------:R-:W-:Y:S02]  /*12e0a0*/  PRMT R19, R15, 0x3340, R17 ;  /* 0x000033400f137816 */ /* 0x000fe40000000011 */
[----:B------:R-:W-:Y:S01]  /*12e0b0*/  LOP3.LUT R15, R26, 0xffff, RZ, 0xc0, !PT ;  /* 0x0000ffff1a0f7812 */ /* 0x000fe200078ec0ff */
[----:B------:R-:W-:Y:S01]  /*12e0c0*/  STL [R1+0x228], R35 ;  /* 0x0002282301007387 */ /* 0x000fe20000100800 */
[----:B------:R-:W-:Y:S02]  /*12e0d0*/  IADD3 R58, P1, PT, R23, R24, RZ ;  /* 0x00000018173a7210 */ /* 0x000fe40007f3e0ff */
[----:B------:R-:W-:Y:S01]  /*12e0e0*/  PRMT R26, R15, 0x3340, R0 ;  /* 0x000033400f1a7816 */ /* 0x000fe20000000000 */
[----:B------:R0:W-:Y:S01]  /*12e0f0*/  STL [R1+0x1d74], R19 ;  /* 0x001d741301007387 */ /* 0x0001e20000100800 */
[----:B--2---:R-:W-:Y:S01]  /*12e100*/  LOP3.LUT R17, R59, 0xffff, RZ, 0xc0, !PT ;  /* 0x0000ffff3b117812 */ /* 0x004fe200078ec0ff */
[----:B------:R-:W-:Y:S01]  /*12e110*/  IMAD.X R59, R21, 0x1, R46, P1 ;  /* 0x00000001153b7824 */ /* 0x000fe200008e062e */
[----:B-1----:R-:W-:-:S04]  /*12e120*/  LOP3.LUT R56, R39, 0xffff, RZ, 0xc0, !PT ;  /* 0x0000ffff27387812 */ /* 0x002fc800078ec0ff */
[----:B0-----:R-:W-:-:S04]  /*12e130*/  PRMT R19, R17, 0x3340, R56 ;  /* 0x0000334011137816 */ /* 0x001fc80000000038 */
[----:B------:R-:W-:-:S05]  /*12e140*/  PRMT R19, R19, 0x5410, R26 ;  /* 0x0000541013137816 */ /* 0x000fca000000001a */
[----:B------:R0:W-:Y:S04]  /*12e150*/  STL [R1+0x2558], R19 ;  /* 0x0025581301007387 */ /* 0x0001e80000100800 */
[----:B------:R-:W2:Y:S04]  /*12e160*/  LDL.LU R39, [R1+0x200] ;  /* 0x0002000001277983 */ /* 0x000ea80000300800 */
[----:B------:R-:W4:Y:S01]  /*12e170*/  LDL.LU R35, [R1+0x1a8] ;  /* 0x0001a80001237983 */ /* 0x000f220000300800 */
[----:B0-----:R-:W-:-:S03]  /*12e180*/  SHF.R.U32.HI R19, RZ, 0x8, R17 ;  /* 0x00000008ff137819 */ /* 0x001fc60000011611 */
[----:B------:R0:W-:Y:S04]  /*12e190*/  STL.64 [R1+0x17d0], R58 ;  /* 0x0017d03a01007387 */ /* 0x0001e80000100a00 */
[----:B------:R-:W4:Y:S04]  /*12e1a0*/  LDL.LU R17, [R1+0x1d4] ;  /* 0x0001d40001117983 */ /* 0x000f280000300800 */
[----:B0-----:R-:W4:Y:S04]  /*12e1b0*/  LDL.LU R58, [R1+0x1ec] ;  /* 0x0001ec00013a7983 */ /* 0x001f280000300800 */
[----:B------:R-:W4:Y:S04]  /*12e1c0*/  LDL.LU R26, [R1+0x194] ;  /* 0x00019400011a7983 */ /* 0x000f280000300800 */
[----:B------:R-:W4:Y:S01]  /*12e1d0*/  LDL.LU R59, [R1+0x1bc] ;  /* 0x0001bc00013b7983 */ /* 0x000f220000300800 */
[----:B------:R-:W-:-:S02]  /*12e1e0*/  SHF.R.U32.HI R56, RZ, 0x8, R56 ;  /* 0x00000008ff387819 */ /* 0x000fc40000011638 */
[----:B------:R-:W-:Y:S02]  /*12e1f0*/  SHF.R.U32.HI R15, RZ, 0x8, R15 ;  /* 0x00000008ff0f7819 */ /* 0x000fe4000001160f */
[----:B------:R-:W-:Y:S02]  /*12e200*/  LOP3.LUT R19, R19, 0xffff, RZ, 0xc0, !PT ;  /* 0x0000ffff13137812 */ /* 0x000fe400078ec0ff */
[----:B------:R-:W-:Y:S02]  /*12e210*/  LOP3.LUT R56, R56, 0xffff, RZ, 0xc0, !PT ;  /* 0x0000ffff38387812 */ /* 0x000fe400078ec0ff */
[----:B------:R-:W-:Y:S02]  /*12e220*/  LOP3.LUT R15, R15, 0xffff, RZ, 0xc0, !PT ;  /* 0x0000ffff0f0f7812 */ /* 0x000fe400078ec0ff */
[----:B------:R-:W-:Y:S02]  /*12e230*/  PRMT R56, R19, 0x3340, R56 ;  /* 0x0000334013387816 */ /* 0x000fe40000000038 */
[----:B------:R-:W-:-:S03]  /*12e240*/  PRMT R19, R15, 0x3340, R0 ;  /* 0x000033400f137816 */ /* 0x000fc60000000000 */
[----:B------:R0:W-:Y:S01]  /*12e250*/  STL [R1+0x1d70], R56 ;  /* 0x001d703801007387 */ /* 0x0001e20000100800 */
[----:B---3--:R-:W-:Y:S02]  /*12e260*/  LOP3.LUT R15, R61, 0xffff, RZ, 0xc0, !PT ;  /* 0x0000ffff3d0f7812 */ /* 0x008fe400078ec0ff */
[----:B------:R-:W-:Y:S01]  /*12e270*/  LOP3.LUT R44, R44, 0xffff, RZ, 0xc0, !PT ;  /* 0x0000ffff2c2c7812 */ /* 0x000fe200078ec0ff */
[----:B------:R1:W-:Y:S03]  /*12e280*/  STL [R1+0x274], R19 ;  /* 0x0002741301007387 */ /* 0x0003e60000100800 */
[----:B0-----:R-:W-:Y:S02]  /*12e290*/  PRMT R56, R44, 0x3340, R0 ;  /* 0x000033402c387816 */ /* 0x001fe40000000000 */
[----:B-1----:R-:W-:Y:S01]  /*12e2a0*/  LOP3.LUT R19, R47, 0xffff, RZ, 0xc0, !PT ;  /* 0x0000ffff2f137812 */ /* 0x002fe200078ec0ff */
[----:B------:R0:W-:Y:S03]  /*12e2b0*/  STL [R1+0x67a8], R44 ;  /* 0x0067a82c01007387 */ /* 0x0001e60000100800 */
[----:B------:R-:W-:-:S02]  /*12e2c0*/  PRMT R47, R15, 0x3340, R19 ;  /* 0x000033400f2f7816 */ /* 0x000fc40000000013 */
[----:B------:R-:W-:Y:S02]  /*12e2d0*/  SHF.R.U32.HI R15, RZ, 0x8, R15 ;  /* 0x00000008ff0f7819 */ /* 0x000fe4000001160f */
[----:B------:R-:W-:Y:S02]  /*12e2e0*/  SHF.R.U32.HI R19, RZ, 0x8, R19 ;  /* 0x00000008ff137819 */ /* 0x000fe40000011613 */
[----:B------:R-:W-:Y:S02]  /*12e2f0*/  LOP3.LUT R15, R15, 0xffff, RZ, 0xc0, !PT ;  /* 0x0000ffff0f0f7812 */ /* 0x000fe400078ec0ff */
[----:B0-----:R-:W-:Y:S02]  /*12e300*/  PRMT R44, R47, 0x5410, R56 ;  /* 0x000054102f2c7816 */ /* 0x001fe40000000038 */
[----:B------:R-:W-:Y:S02]  /*12e310*/  LOP3.LUT R19, R19, 0xffff, RZ, 0xc0, !PT ;  /* 0x0000ffff13137812 */ /* 0x000fe400078ec0ff */
[----:B------:R-:W-:Y:S01]  /*12e320*/  SHF.R.U32.HI R34, RZ, 0x8, R34 ;  /* 0x00000008ff227819 */ /* 0x000fe20000011622 */
[----:B------:R0:W-:Y:S01]  /*12e330*/  STL [R1+0x2554], R44 ;  /* 0x0025542c01007387 */ /* 0x0001e20000100800 */
[----:B------:R-:W-:-:S02]  /*12e340*/  IADD3 R56, P1, PT, R23, R20, RZ ;  /* 0x0000001417387210 */ /* 0x000fc40007f3e0ff */
[----:B------:R-:W-:Y:S02]  /*12e350*/  PRMT R47, R15, 0x3340, R19 ;  /* 0x000033400f2f7816 */ /* 0x000fe40000000013 */
[----:B------:R-:W-:Y:S01]  /*12e360*/  LOP3.LUT R34, R34, 0xffff, RZ, 0xc0, !PT ;  /* 0x0000ffff22227812 */ /* 0x000fe200078ec0ff */
[----:B------:R-:W-:-:S03]  /*12e370*/  IMAD.X R57, R21, 0x1, R18, P1 ;  /* 0x0000000115397824 */ /* 0x000fc600008e0612 */
[----:B------:R-:W-:Y:S02]  /*12e380*/  PRMT R34, R34, 0x3340, R0 ;  /* 0x0000334022227816 */ /* 0x000fe40000000000 */
[----:B------:R-:W-:Y:S04]  /*12e390*/  STL.64 [R1+0x17d8], R56 ;  /* 0x0017d83801007387 */ /* 0x000fe80000100a00 */
[----:B------:R-:W-:Y:S04]  /*12e3a0*/  STL [R1+0x6638], R47 ;  /* 0x0066382f01007387 */ /* 0x000fe80000100800 */
[----:B------:R1:W-:Y:S01]  /*12e3b0*/  STL [R1+0x244], R34 ;  /* 0x0002442201007387 */ /* 0x0003e20000100800 */
[----:B--2---:R-:W-:-:S02]  /*12e3c0*/  LOP3.LUT R39, R39, 0xffff, RZ, 0xc0, !PT ;  /* 0x0000ffff27277812 */ /* 0x004fc400078ec0ff */
[----:B----4-:R-:W-:Y:S02]  /*12e3d0*/  LOP3.LUT R19, R35, 0xffff, RZ, 0xc0, !PT ;  /* 0x0000ffff23137812 */ /* 0x010fe400078ec0ff */
[----:B0-----:R-:W-:Y:S02]  /*12e3e0*/  LOP3.LUT R44, R17, 0xffff, RZ, 0xc0, !PT ;  /* 0x0000ffff112c7812 */ /* 0x001fe400078ec0ff */
[----:B------:R-:W-:Y:S02]  /*12e3f0*/  PRMT R17, R19, 0x3340, R0 ;  /* 0x0000334013117816 */ /* 0x000fe40000000000 */
[----:B------:R-:W-:-:S04]  /*12e400*/  PRMT R15, R39, 0x3340, R44 ;  /* 0x00003340270f7816 */ /* 0x000fc8000000002c */
[----:B------:R-:W-:Y:S02]  /*12e410*/  PRMT R17, R15, 0x5410, R17 ;  /* 0x000054100f117816 */ /* 0x000fe40000000011 */
[----:B------:R-:W2:Y:S01]  /*12e420*/  LDL.LU R15, [R1+0x5fc] ;  /* 0x0005fc00010f7983 */ /* 0x000ea20000300800 */
[----:B-1----:R-:W-:Y:S02]  /*12e430*/  LOP3.LUT R34, R58, 0xffff, RZ, 0xc0, !PT ;  /* 0x0000ffff3a227812 */ /* 0x002fe400078ec0ff */
[----:B------:R-:W-:Y:S01]  /*12e440*/  LOP3.LUT R26, R26, 0xffff, RZ, 0xc0, !PT ;  /* 0x0000ffff1a1a7812 */ /* 0x000fe200078ec0ff */
[----:B------:R-:W3:Y:S01]  /*12e450*/  LDL.LU R61, [R1+0x218] ;  /* 0x00021800013d7983 */ /* 0x000ee20000300800 */
[----:B------:R-:W-:-:S03]  /*12e460*/  LOP3.LUT R35, R59, 0xffff, RZ, 0xc0, !PT ;  /* 0x0000ffff3b237812 */ /* 0x000fc600078ec0ff */
[----:B------:R0:W-:Y:S01]  /*12e470*/  STL [R1+0x2550], R17 ;  /* 0x0025501101007387 */ /* 0x0001e20000100800 */
[----:B------:R-:W-:Y:S02]  /*12e480*/  PRMT R56, R26, 0x3340, R0 ;  /* 0x000033401a387816 */ /* 0x000fe40000000000 */
[----:B------:R-:W-:Y:S01]  /*12e490*/  PRMT R47, R34, 0x3340, R35 ;  /* 0x00003340222f7816 */ /* 0x000fe20000000023 */
[----:B0-----:R-:W4:Y:S03]  /*12e4a0*/  LDL.LU R17, [R1+0x580] ;  /* 0x0005800001117983 */ /* 0x001f260000300800 */
[----:B------:R-:W-:Y:S02]  /*12e4b0*/  PRMT R47, R47, 0x5410, R56 ;  /* 0x000054102f2f7816 */ /* 0x000fe40000000038 */
[----:B------:R-:W-:Y:S01]  /*12e4c0*/  IADD3 R56, P1, PT, R23, R40, RZ ;  /* 0x0000002817387210 */ /* 0x000fe20007f3e0ff */
[----:B------:R-:W4:Y:S01]  /*12e4d0*/  LDL.LU R58, [R1+0x1f8] ;  /* 0x0001f800013a7983 */ /* 0x000f220000300800 */
[----:B------:R-:W-:-:S02]  /*12e4e0*/  SHF.R.U32.HI R39, RZ, 0x8, R39 ;  /* 0x00000008ff277819 */ /* 0x000fc40000011627 */
[----:B------:R-:W-:Y:S01]  /*12e4f0*/  SHF.R.U32.HI R44, RZ, 0x8, R44 ;  /* 0x00000008ff2c7819 */ /* 0x000fe2000001162c */
[----:B------:R-:W-:Y:S01]  /*12e500*/  STL [R1+0x254c], R47 ;  /* 0x00254c2f01007387 */ /* 0x000fe20000100800 */
[----:B------:R-:W-:Y:S01]  /*12e510*/  IMAD.X R57, R21, 0x1, R49, P1 ;  /* 0x0000000115397824 */ /* 0x000fe200008e0631 */
[----:B------:R-:W-:Y:S02]  /*12e520*/  SHF.R.U32.HI R34, RZ, 0x8, R34 ;  /* 0x00000008ff227819 */ /* 0x000fe40000011622 */
[----:B------:R-:W4:Y:S01]  /*12e530*/  LDL.LU R49, [R1+0x6ab0] ;  /* 0x006ab00001317983 */ /* 0x000f220000300800 */
[----:B------:R-:W-:Y:S02]  /*12e540*/  SHF.R.U32.HI R35, RZ, 0x8, R35 ;  /* 0x00000008ff237819 */ /* 0x000fe40000011623 */
[----:B------:R-:W-:Y:S02]  /*12e550*/  LOP3.LUT R39, R39, 0xffff, RZ, 0xc0, !PT ;  /* 0x0000ffff27277812 */ /* 0x000fe400078ec0ff */
[----:B------:R-:W-:-:S02]  /*12e560*/  LOP3.LUT R44, R44, 0xffff, RZ, 0xc0, !PT ;  /* 0x0000ffff2c2c7812 */ /* 0x000fc400078ec0ff */
[----:B------:R-:W-:Y:S02]  /*12e570*/  LOP3.LUT R34, R34, 0xffff, RZ, 0xc0, !PT ;  /* 0x0000ffff22227812 */ /* 0x000fe400078ec0ff */
[----:B------:R-:W-:Y:S02]  /*12e580*/  LOP3.LUT R35, R35, 0xffff, RZ, 0xc0, !PT ;  /* 0x0000ffff23237812 */ /* 0x000fe400078ec0ff */
[----:B------:R-:W-:Y:S02]  /*12e590*/  PRMT R44, R39, 0x3340, R44 ;  /* 0x00003340272c7816 */ /* 0x000fe4000000002c */
[----:B------:R-:W-:Y:S02]  /*12e5a0*/  PRMT R39, R34, 0x3340, R35 ;  /* 0x0000334022277816 */ /* 0x000fe40000000023 */
[----:B------:R-:W-:Y:S01]  /*12e5b0*/  IADD3 R34, P1, PT, R23, R51, RZ ;  /* 0x0000003317227210 */ /* 0x000fe20007f3e0ff */
[----:B------:R0:W-:Y:S04]  /*12e5c0*/  STL.64 [R1+0x17c0], R56 ;  /* 0x0017c03801007387 */ /* 0x0001e80000100a00 */
[----:B------:R-:W-:Y:S01]  /*12e5d0*/  IMAD.X R35, R21, 0x1, R36, P1 ;  /* 0x0000000115237824 */ /* 0x000fe200008e0624 */
[----:B0-----:R-:W4:Y:S04]  /*12e5e0*/  LDL.LU.64 R56, [R1+0x6aa8] ;  /* 0x006aa80001387983 */ /* 0x001f280000300a00 */
[----:B------:R0:W-:Y:S04]  /*12e5f0*/  STL [R1+0x1d5c], R44 ;  /* 0x001d5c2c01007387 */ /* 0x0001e80000100800 */
[----:B------:R-:W-:Y:S04]  /*12e600*/  STL.64 [R1+0x6a80], R50 ;  /* 0x006a803201007387 */ /* 0x000fe80000100a00 */
[----:B------:R-:W-:Y:S01]  /*12e610*/  STL [R1+0x510], R39 ;  /* 0x0005102701007387 */ /* 0x000fe20000100800 */
[----:B0-----:R-:W-:-:S03]  /*12e620*/  SHF.R.U32.HI R44, RZ, 0x8, R26 ;  /* 0x00000008ff2c7819 */ /* 0x001fc6000001161a */
[----:B------:R0:W-:Y:S04]  /*12e630*/  STL.64 [R1+0x17c8], R34 ;  /* 0x0017c82201007387 */ /* 0x0001e80000100a00 */
[----:B0-----:R-:W4:Y:S04]  /*12e640*/  LDL.LU.64 R34, [R1+0x6aa0] ;  /* 0x006aa00001227983 */ /* 0x001f280000300a00 */
[----:B------:R-:W4:Y:S04]  /*12e650*/  LDL.LU R59, [R1+0x5f8] ;  /* 0x0005f800013b7983 */ /* 0x000f280000300800 */
[----:B------:R-:W4:Y:S04]  /*12e660*/  LDL.LU R26, [R1+0x214] ;  /* 0x00021400011a7983 */ /* 0x000f280000300800 */
[----:B------:R-:W4:Y:S01]  /*12e670*/  LDL.LU R39, [R1+0x56c] ;  /* 0x00056c0001277983 */ /* 0x000f220000300800 */
[----:B------:R-:W-:-:S02]  /*12e680*/  SHF.R.U32.HI R19, RZ, 0x8, R19 ;  /* 0x00000008ff137819 */ /* 0x000fc40000011613 */
[----:B------:R-:W-:Y:S02]  /*12e690*/  LOP3.LUT R44, R44, 0xffff, RZ, 0xc0, !PT ;  /* 0x0000ffff2c2c7812 */ /* 0x000fe400078ec0ff */
[----:B------:R-:W-:Y:S02]  /*12e6a0*/  LOP3.LUT R19, R19, 0xffff, RZ, 0xc0, !PT ;  /* 0x0000ffff13137812 */ /* 0x000fe400078ec0ff */
[--C-:B------:R-:W-:Y:S02]  /*12e6b0*/  PRMT R44, R44, 0x3340, R0.reuse ;  /* 0x000033402c2c7816 */ /* 0x100fe40000000000 */
[----:B------:R-:W-:-:S03]  /*12e6c0*/  PRMT R19, R19, 0x3340, R0 ;  /* 0x0000334013137816 */ /* 0x000fc60000000000 */
[----:B------:R3:W-:Y:S04]  /*12e6d0*/  STL [R1+0x220], R44 ;  /* 0x0002202c01007387 */ /* 0x0007e80000100800 */
[----:B------:R0:W-:Y:S01]  /*12e6e0*/  STL [R1+0x224], R19 ;  /* 0x0002241301007387 */ /* 0x0001e20000100800 */
[----:B--2---:R-:W-:Y:S02]  /*12e6f0*/  LOP3.LUT R15, R15, 0xffff, RZ, 0xc0, !PT ;  /* 0x0000ffff0f0f7812 */ /* 0x004fe400078ec0ff */
[----:B---3--:R-:W-:-:S04]  /*12e700*/  LOP3.LUT R44, R61, 0xffff, RZ, 0xc0, !PT ;  /* 0x0000ffff3d2c7812 */ /* 0x008fc800078ec0ff */
[----:B0-----:R-:W-:Y:S02]  /*12e710*/  PRMT R19, R44, 0x3340, R0 ;  /* 0x000033402c137816 */ /* 0x001fe40000000000 */
[----:B----4-:R-:W-:-:S04]  /*12e720*/  LOP3.LUT R47, R17, 0xffff, RZ, 0xc0, !PT ;  /* 0x0000ffff112f7812 */ /* 0x010fc800078ec0ff */
[----:B------:R-:W-:-:S04]  /*12e730*/  PRMT R17, R15, 0x3340, R47 ;  /* 0x000033400f117816 */ /* 0x000fc8000000002f */
[----:B------:R-:W-:Y:S02]  /*12e740*/  PRMT R17, R17, 0x5410, R19 ;  /* 0x0000541011117816 */ /* 0x000fe40000000013 */
[----:B------:R-:W-:Y:S02]  /*12e750*/  LOP3.LUT R19, R58, 0xffff, RZ, 0xc0, !PT ;  /* 0x0000ffff3a137812 */ /* 0x000fe400078ec0ff */
[----:B------:R-:W-:Y:S01]  /*12e760*/  LOP3.LUT R49, R49, 0xffff, RZ, 0xc0, !PT ;  /* 0x0000ffff31317812 */ /* 0x000fe200078ec0ff */
[----:B------:R0:W-:Y:S03]  /*12e770*/  STL [R1+0x2544], R17 ;  /* 0x0025441101007387 */ /* 0x0001e60000100800 */
[----:B------:R-:W-:Y:S01]  /*12e780*/  SHF.R.U32.HI R50, RZ, 0x8, R49 ;  /* 0x00000008ff327819 */ /* 0x000fe20000011631 */
[----:B------:R1:W-:Y:S01]  /*12e790*/  STL [R1+0x1d7c], R49 ;  /* 0x001d7c3101007387 */ /* 0x0003e20000100800 */
[----:B------:R-:W-:-:S03]  /*12e7a0*/  SHF.R.U32.HI R15, RZ, 0x8, R15 ;  /* 0x00000008ff0f7819 */ /* 0x000fc6000001160f */
[----:B------:R-:W2:Y:S01]  /*12e7b0*/  LDL.LU R61, [R1+0x5ac] ;  /* 0x0005ac00013d7983 */ /* 0x000ea20000300800 */
[----:B0-----:R-:W-:-:S04]  /*12e7c0*/  SHF.R.U32.HI R17, RZ, 0x8, R19 ;  /* 0x00000008ff117819 */ /* 0x001fc80000011613 */
[----:B-1----:R-:W-:Y:S02]  /*12e7d0*/  LOP3.LUT R49, R17, 0xffff, RZ, 0xc0, !PT ;  /* 0x0000ffff11317812 */ /* 0x002fe400078ec0ff */
[----:B------:R-:W3:Y:S01]  /*12e7e0*/  LDL.LU R17, [R1+0x208] ;  /* 0x0002080001117983 */ /* 0x000ee20000300800 */
[----:B------:R-:W-:-:S03]  /*12e7f0*/  SHF.R.U32.HI R47, RZ, 0x8, R47 ;  /* 0x00000008ff2f7819 */ /* 0x000fc6000001162f */
[----:B------:R-:W4:Y:S01]  /*12e800*/  LDL.LU R58, [R1+0x524] ;  /* 0x00052400013a7983 */ /* 0x000f220000300800 */
[----:B------:R-:W-:Y:S02]  /*12e810*/  LOP3.LUT R50, R50, 0xffff, RZ, 0xc0, !PT ;  /* 0x0000ffff32327812 */ /* 0x000fe400078ec0ff */
[----:B------:R-:W-:Y:S02]  /*12e820*/  LOP3.LUT R15, R15, 0xffff, RZ, 0xc0, !PT ;  /* 0x0000ffff0f0f7812 */ /* 0x000fe400078ec0ff */
[----:B------:R-:W-:Y:S02]  /*12e830*/  LOP3.LUT R47, R47, 0xffff, RZ, 0xc0, !PT ;  /* 0x0000ffff2f2f7812 */ /* 0x000fe400078ec0ff */
[----:B------:R-:W-:Y:S02]  /*12e840*/  PRMT R49, R49, 0x3340, R50 ;  /* 0x0000334031317816 */ /* 0x000fe40000000032 */
[----:B------:R-:W-:Y:S01]  /*12e850*/  PRMT R47, R15, 0x3340, R47 ;  /* 0x000033400f2f7816 */ /* 0x000fe2000000002f */
[----:B------:R0:W-:Y:S04]  /*12e860*/  STL [R1+0x68cc], R19 ;  /* 0x0068cc1301007387 */ /* 0x0001e80000100800 */
[----:B------:R-:W-:Y:S04]  /*12e870*/  STL [R1+0x663c], R49 ;  /* 0x00663c3101007387 */ /* 0x000fe80000100800 */
[----:B------:R1:W-:Y:S01]  /*12e880*/  STL [R1+0x1d58], R47 ;  /* 0x001d582f01007387 */ /* 0x0003e20000100800 */
[----:B0-----:R-:W-:-:S02]  /*12e890*/  LOP3.LUT R19, R59, 0xffff, RZ, 0xc0, !PT ;  /* 0x0000ffff3b137812 */ /* 0x001fc400078ec0ff */
[----:B------:R-:W-:Y:S02]  /*12e8a0*/  LOP3.LUT R15, R26, 0xffff, RZ, 0xc0, !PT ;  /* 0x0000ffff1a0f7812 */ /* 0x000fe400078ec0ff */
[----:B-1----:R-:W-:Y:S02]  /*12e8b0*/  LOP3.LUT R47, R39, 0xffff, RZ, 0xc0, !PT ;  /* 0x0000ffff272f7812 */ /* 0x002fe400078ec0ff */
[----:B------:R-:W-:Y:S02]  /*12e8c0*/  PRMT R39, R15, 0x3340, R0 ;  /* 0x000033400f277816 */ /* 0x000fe40000000000 */
[----:B------:R-:W-:-:S04]  /*12e8d0*/  PRMT R26, R19, 0x3340, R47 ;  /* 0x00003340131a7816 */ /* 0x000fc8000000002f */
[----:B------:R-:W-:-:S05]  /*12e8e0*/  PRMT R26, R26, 0x5410, R39 ;  /* 0x000054101a1a7816 */ /* 0x000fca0000000027 */
[----:B------:R0:W-:Y:S04]  /*12e8f0*/  STL [R1+0x253c], R26 ;  /* 0x00253c1a01007387 */ /* 0x0001e80000100800 */
[----:B------:R-:W4:Y:S04]  /*12e900*/  LDL.LU R59, [R1+0x690] ;  /* 0x00069000013b7983 */ /* 0x000f280000300800 */
[----:B0-----:R-:W4:Y:S04]  /*12e910*/  LDL.LU R26, [R1+0x708] ;  /* 0x00070800011a7983 */ /* 0x001f280000300800 */
[----:B------:R-:W4:Y:S01]  /*12e920*/  LDL.LU R39, [R1+0x69c] ;  /* 0x00069c0001277983 */ /* 0x000f220000300800 */
[----:B------:R-:W-:-:S02]  /*12e930*/  IADD3 R50, P1, PT, R23, R9, RZ ;  /* 0x0000000917327210 */ /* 0x000fc40007f3e0ff */
[----:B------:R-:W-:Y:S02]  /*12e940*/  SHF.R.U32.HI R19, RZ, 0x8, R19 ;  /* 0x00000008ff137819 */ /* 0x000fe40000011613 */
[----:B------:R-:W-:Y:S01]  /*12e950*/  SHF.R.U32.HI R47, RZ, 0x8, R47 ;  /* 0x00000008ff2f7819 */ /* 0x000fe2000001162f */
[----:B------:R-:W-:Y:S01]  /*12e960*/  IMAD.X R51, R21, 0x1, R11, P1 ;  /* 0x0000000115337824 */ /* 0x000fe200008e060b */
[----:B------:R-:W-:Y:S02]  /*12e970*/  LOP3.LUT R19, R19, 0xffff, RZ, 0xc0, !PT ;  /* 0x0000ffff13137812 */ /* 0x000fe400078ec0ff */
[----:B------:R-:W-:Y:S02]  /*12e980*/  LOP3.LUT R47, R47, 0xffff, RZ, 0xc0, !PT ;  /* 0x0000ffff2f2f7812 */ /* 0x000fe400078ec0ff */
[----:B------:R-:W-:Y:S01]  /*12e990*/  SHF.R.U32.HI R15, RZ, 0x8, R15 ;  /* 0x00000008ff0f7819 */ /* 0x000fe2000001160f */
[----:B------:R0:W-:Y:S01]  /*12e9a0*/  STL.64 [R1+0x17b0], R50 ;  /* 0x0017b03201007387 */ /* 0x0001e20000100a00 */
[----:B------:R-:W-:-:S02]  /*12e9b0*/  PRMT R19, R19, 0x3340, R47 ;  /* 0x0000334013137816 */ /* 0x000fc4000000002f */
[----:B------:R-:W-:-:S03]  /*12e9c0*/  LOP3.LUT R15, R15, 0xffff, RZ, 0xc0, !PT ;  /* 0x0000ffff0f0f7812 */ /* 0x000fc600078ec0ff */
[----:B------:R1:W-:Y:S01]  /*12e9d0*/  STL [R1+0x1d54], R19 ;  /* 0x001d541301007387 */ /* 0x0003e20000100800 */
[----:B0-----:R-:W-:Y:S02]  /*12e9e0*/  IADD3 R50, P1, PT, R23, R10, RZ ;  /* 0x0000000a17327210 */ /* 0x001fe40007f3e0ff */
[----:B-1----:R-:W-:-:S03]  /*12e9f0*/  PRMT R19, R15, 0x3340, R0 ;  /* 0x000033400f137816 */ /* 0x002fc60000000000 */
[----:B------:R-:W-:-:S05]  /*12ea00*/  IMAD.X R51, R21, 0x1, R12, P1 ;  /* 0x0000000115337824 */ /* 0x000fca00008e060c */
[----:B------:R-:W-:Y:S04]  /*12ea10*/  STL.64 [R1+0x17b8], R50 ;  /* 0x0017b83201007387 */ /* 0x000fe80000100a00 */
[----:B------:R0:W-:Y:S01]  /*12ea20*/  STL [R1+0x21c], R19 ;  /* 0x00021c1301007387 */ /* 0x0001e20000100800 */
[----:B--2---:R-:W-:Y:S02]  /*12ea30*/  LOP3.LUT R15, R61, 0xffff, RZ, 0xc0, !PT ;  /* 0x0000ffff3d0f7812 */ /* 0x004fe400078ec0ff */
[----:B---3--:R-:W-:Y:S02]  /*12ea40*/  LOP3.LUT R21, R17, 0xffff, RZ, 0xc0, !PT ;  /* 0x0000ffff11157812 */ /* 0x008fe400078ec0ff */
[----:B----4-:R-:W-:Y:S02]  /*12ea50*/  LOP3.LUT R17, R58, 0xffff, RZ, 0xc0, !PT ;  /* 0x0000ffff3a117812 */ /* 0x010fe400078ec0ff */
[----:B------:R-:W-:-:S02]  /*12ea60*/  PRMT R47, R21, 0x3340, R0 ;  /* 0x00003340152f7816 */ /* 0x000fc40000000000 */
[----:B0-----:R-:W-:-:S04]  /*12ea70*/  PRMT R19, R15, 0x3340, R17 ;  /* 0x000033400f137816 */ /* 0x001fc80000000011 */
[----:B------:R-:W-:Y:S02]  /*12ea80*/  PRMT R47, R19, 0x5410, R47 ;  /* 0x00005410132f7816 */ /* 0x000fe4000000002f */
[----:B------:R-:W-:-:S03]  /*12ea90*/  SHF.R.U32.HI R19, RZ, 0x8, R44 ;  /* 0x00000008ff137819 */ /* 0x000fc6000001162c */
[----:B------:R0:W-:Y:S04]  /*12eaa0*/  STL [R1+0x2534], R47 ;  /* 0x0025342f01007387 */ /* 0x0001e80000100800 */
[----:B------:R-:W2:Y:S01]  /*12eab0*/  LDL.LU R44, [R1+0x710] ;  /* 0x00071000012c7983 */ /* 0x000ea20000300800 */
[----:B------:R-:W-:Y:S02]  /*12eac0*/  SHF.R.U32.HI R15, RZ, 0x8, R15 ;  /* 0x00000008ff0f7819 */ /* 0x000fe4000001160f */
[----:B------:R-:W-:Y:S01]  /*12ead0*/  SHF.R.U32.HI R17, RZ, 0x8, R17 ;  /* 0x00000008ff117819 */ /* 0x000fe20000011611 */
[----:B0-----:R-:W3:Y:S04]  /*12eae0*/  LDL.LU R47, [R1+0x698] ;  /* 0x00069800012f7983 */ /* 0x001ee80000300800 */
[----:B------:R-:W4:Y:S01]  /*12eaf0*/  LDL.LU R61, [R1+0x6a0] ;  /* 0x0006a000013d7983 */ /* 0x000f220000300800 */
[----:B------:R-:W-:-:S02]  /*12eb00*/  LOP3.LUT R19, R19, 0xffff, RZ, 0xc0, !PT ;  /* 0x0000ffff13137812 */ /* 0x000fc400078ec0ff */
[----:B------:R-:W-:Y:S02]  /*12eb10*/  LOP3.LUT R15, R15, 0xffff, RZ, 0xc0, !PT ;  /* 0x0000ffff0f0f7812 */ /* 0x000fe400078ec0ff */
[----:B------:R-:W-:Y:S02]  /*12eb20*/  LOP3.LUT R17, R17, 0xffff, RZ, 0xc0, !PT ;  /* 0x0000ffff11117812 */ /* 0x000fe400078ec0ff */
[----:B------:R-:W-:Y:S02]  /*12eb30*/  PRMT R19, R19, 0x3340, R0 ;  /* 0x0000334013137816 */ /* 0x000fe40000000000 */
[----:B------:R-:W-:-:S03]  /*12eb40*/  PRMT R15, R15, 0x3340, R17 ;  /* 0x000033400f0f7816 */ /* 0x000fc60000000011 */
[----:B------:R0:W-:Y:S04]  /*12eb50*/  STL [R1+0x218], R19 ;  /* 0x0002181301007387 */ /* 0x0001e80000100800 */
[----:B------:R1:W-:Y:S01]  /*12eb60*/  STL [R1+0x1d50], R15 ;  /* 0x001d500f01007387 */ /* 0x0003e20000100800 */
[----:B------:R-:W-:Y:S02]  /*12eb70*/  LOP3.LUT R17, R59, 0xffff, RZ, 0xc0, !PT ;  /* 0x0000ffff3b117812 */ /* 0x000fe400078ec0ff */
[----:B0-----:R-:W-:Y:S01]  /*12eb80*/  LOP3.LUT R19, R26, 0xffff, RZ, 0xc0, !PT ;  /* 0x0000ffff1a137812 */ /* 0x001fe200078ec0ff */
[----:B------:R-:W-:Y:S01]  /*12eb90*/  VIADD R26, R23, UR5 ;  /* 0x00000005171a7c36 */ /* 0x000fe20008000000 */
[----:B------:R-:W-:Y:S01]  /*12eba0*/  SHF.R.U32.HI R21, RZ, 0x8, R21 ;  /* 0x00000008ff157819 */ /* 0x000fe20000011615 */
[----:B------:R-:W0:Y:S01]  /*12ebb0*/  LDCU UR5, c[0x0][0x3b8] ;  /* 0x00007700ff0577ac */ /* 0x000e220008000800 */
[----:B-1----:R-:W-:-:S02]  /*12ebc0*/  LOP3.LUT R15, R39, 0xffff, RZ, 0xc0, !PT ;  /* 0x0000ffff270f7812 */ /* 0x002fc400078ec0ff */
[----:B------:R-:W-:Y:S02]  /*12ebd0*/  PRMT R39, R17, 0x3340, R0 ;  /* 0x0000334011277816 */ /* 0x000fe40000000000 */
[----:B------:R-:W-:Y:S02]  /*12ebe0*/  PRMT R23, R19, 0x3340, R15 ;  /* 0x0000334013177816 */ /* 0x000fe4000000000f */
[----:B------:R-:W-:Y:S02]  /*12ebf0*/  SHF.R.S32.HI R58, RZ, 0x1f, R26 ;  /* 0x0000001fff3a7819 */ /* 0x000fe4000001141a */
[----:B------:R-:W-:Y:S02]  /*12ec00*/  IADD3 R50, P1, PT, R26, R6, RZ ;  /* 0x000000061a327210 */ /* 0x000fe40007f3e0ff */
[----:B------:R-:W-:-:S03]  /*12ec10*/  PRMT R23, R23, 0x5410, R39 ;  /* 0x0000541017177816 */ /* 0x000fc60000000027 */
[----:B------:R-:W-:Y:S02]  /*12ec20*/  IMAD.X R51, R58, 0x1, R31, P1 ;  /* 0x000000013a337824 */ /* 0x000fe400008e061f */
[----:B------:R-:W-:Y:S04]  /*12ec30*/  STL [R1+0x252c], R23 ;  /* 0x00252c1701007387 */ /* 0x000fe80000100800 */
[----:B------:R1:W-:Y:S04]  /*12ec40*/  STL.64 [R1+0x17a8], R50 ;  /* 0x0017a83201007387 */ /* 0x0003e80000100a00 */
[----:B------:R-:W4:Y:S01]  /*12ec50*/  LDL.LU R39, [R1+0x6e4] ;  /* 0x0006e40001277983 */ /* 0x000f220000300800 */
[----:B------:R-:W-:-:S02]  /*12ec60*/  SHF.R.U32.HI R19, RZ, 0x8, R19 ;  /* 0x00000008ff137819 */ /* 0x000fc40000011613 */
[----:B------:R-:W-:Y:S02]  /*12ec70*/  SHF.R.U32.HI R15, RZ, 0x8, R15 ;  /* 0x00000008ff0f7819 */ /* 0x000fe4000001160f */
[----:B------:R-:W-:Y:S02]  /*12ec80*/  LOP3.LUT R19, R19, 0xffff, RZ, 0xc0, !PT ;  /* 0x0000ffff13137812 */ /* 0x000fe400078ec0ff */
[----:B------:R-:W-:Y:S02]  /*12ec90*/  LOP3.LUT R49, R15, 0xffff, RZ, 0xc0, !PT ;  /* 0x0000ffff0f317812 */ /* 0x000fe400078ec0ff */
[----:B-1----:R-:W-:Y:S01]  /*12eca0*/  LOP3.LUT R50, R21, 0xffff, RZ, 0xc0, !PT ;  /* 0x0000ffff15327812 */ /* 0x002fe200078ec0ff */
[----:B------:R-:W4:Y:S01]  /*12ecb0*/  LDL.LU R15, [R1+0x66c] ;  /* 0x00066c00010f7983 */ /* 0x000f220000300800 */
[----:B------:R-:W-:Y:S02]  /*12ecc0*/  PRMT R19, R19, 0x3340, R49 ;  /* 0x0000334013137816 */ /* 0x000fe40000000031 */
[----:B------:R-:W-:Y:S01]  /*12ecd0*/  PRMT R50, R50, 0x3340, R0 ;  /* 0x0000334032327816 */ /* 0x000fe20000000000 */
[----:B------:R-:W4:Y:S04]  /*12ece0*/  LDL.LU R21, [R1+0x6dc] ;  /* 0x0006dc0001157983 */ /* 0x000f280000300800 */
[----:B------:R-:W4:Y:S04]  /*12ecf0*/  LDL.LU R23, [R1+0x6e0] ;  /* 0x0006e00001177983 */ /* 0x000f280000300800 */
[----:B------:R-:W4:Y:S04]  /*12ed00*/  LDL.LU R59, [R1+0x6d4] ;  /* 0x0006d400013b7983 */ /* 0x000f280000300800 */
[----:B------:R-:W-:Y:S04]  /*12ed10*/  STL [R1+0x214], R50 ;  /* 0x0002143201007387 */ /* 0x000fe80000100800 */
[----:B------:R3:W-:Y:S01]  /*12ed20*/  STL [R1+0x1e3c], R19 ;  /* 0x001e3c1301007387 */ /* 0x0007e20000100800 */
[----:B--2---:R-:W-:-:S02]  /*12ed30*/  LOP3.LUT R44, R44, 0xffff, RZ, 0xc0, !PT ;  /* 0x0000ffff2c2c7812 */ /* 0x004fc400078ec0ff */
[----:B---3--:R-:W-:Y:S02]  /*12ed40*/  LOP3.LUT R19, R47, 0xffff, RZ, 0xc0, !PT ;  /* 0x0000ffff2f137812 */ /* 0x008fe400078ec0ff */
[----:B----4-:R-:W-:Y:S02]  /*12ed50*/  LOP3.LUT R47, R61, 0xffff, RZ, 0xc0, !PT ;  /* 0x0000ffff3d2f7812 */ /* 0x010fe400078ec0ff */
[----:B------:R-:W-:Y:S02]  /*12ed60*/  PRMT R50, R19, 0x3340, R0 ;  /* 0x0000334013327816 */ /* 0x000fe40000000000 */
[--C-:B------:R-:W-:Y:S02]  /*12ed70*/  PRMT R49, R44, 0x3340, R47.reuse ;  /* 0x000033402c317816 */ /* 0x100fe4000000002f */
[----:B------:R-:W-:Y:S02]  /*12ed80*/  SHF.R.U32.HI R44, RZ, 0x8, R44 ;  /* 0x00000008ff2c7819 */ /* 0x000fe4000001162c */
[----:B------:R-:W-:-:S02]  /*12ed90*/  SHF.R.U32.HI R47, RZ, 0x8, R47 ;  /* 0x00000008ff2f7819 */ /* 0x000fc4000001162f */
[----:B------:R-:W-:Y:S02]  /*12eda0*/  PRMT R49, R49, 0x5410, R50 ;  /* 0x0000541031317816 */ /* 0x000fe40000000032 */
        /* <DEDUP_REMOVED lines=8> */
[----:B------:R-:W-:Y:S04]  /*12ee30*/  STL [R1+0x2528], R49 ;  /* 0x0025283101007387 */ /* 0x000fe80000100800 */
[----:B------:R1:W-:Y:S04]  /*12ee40*/  STL.64 [R1+0x17a0], R50 ;  /* 0x0017a03201007387 */ /* 0x0003e80000100a00 */
[----:B------:R-:W-:Y:S04]  /*12ee50*/  STL [R1+0x1d38], R44 ;  /* 0x001d382c01007387 */ /* 0x000fe80000100800 */
[----:B------:R2:W-:Y:S01]  /*12ee60*/  STL [R1+0x210], R19 ;  /* 0x0002101301007387 */ /* 0x0005e20000100800 */
[----:B-1----:R-:W-:-:S03]  /*12ee70*/  IADD3 R50, P1, PT, R26, R5, RZ ;  /* 0x000000051a327210 */ /* 0x002fc60007f3e0ff */
[----:B------:R-:W3:Y:S01]  /*12ee80*/  LDL.LU R61, [R1+0x154] ;  /* 0x00015400013d7983 */ /* 0x000ee20000300800 */
[----:B--2---:R-:W-:Y:S01]  /*12ee90*/  SHF.R.U32.HI R19, RZ, 0x8, R17 ;  /* 0x00000008ff137819 */ /* 0x004fe20000011611 */
[----:B------:R-:W-:Y:S02]  /*12eea0*/  IMAD.X R51, R58, 0x1, R41, P1 ;  /* 0x000000013a337824 */ /* 0x000fe400008e0629 */
[----:B------:R-:W2:Y:S01]  /*12eeb0*/  LDL.LU R17, [R1+0xe8] ;  /* 0x0000e80001117983 */ /* 0x000ea20000300800 */
[----:B------:R-:W-:-:S03]  /*12eec0*/  LOP3.LUT R19, R19, 0xffff, RZ, 0xc0, !PT ;  /* 0x0000ffff13137812 */ /* 0x000fc600078ec0ff */
[----:B------:R-:W-:Y:S01]  /*12eed0*/  STL.64 [R1+0x1798], R50 ;  /* 0x0017983201007387 */ /* 0x000fe20000100a00 */
[----:B------:R-:W-:Y:S02]  /*12eee0*/  PRMT R44, R19, 0x3340, R0 ;  /* 0x00003340132c7816 */ /* 0x000fe40000000000 */
[----:B------:R-:W-:Y:S02]  /*12eef0*/  LOP3.LUT R19, R39, 0xffff, RZ, 0xc0, !PT ;  /* 0x0000ffff27137812 */ /* 0x000fe400078ec0ff */
[----:B------:R-:W4:Y:S04]  /*12ef00*/  LDL.LU R39, [R1+0x670] ;  /* 0x0006700001277983 */ /* 0x000f280000300800 */
[----:B------:R1:W-:Y:S01]  /*12ef10*/  STL [R1+0x20c], R44 ;  /* 0x00020c2c01007387 */ /* 0x0003e20000100800 */
[----:B------:R-:W-:-:S02]  /*12ef20*/  LOP3.LUT R15, R15, 0xffff, RZ, 0xc0, !PT ;  /* 0x0000ffff0f0f7812 */ /* 0x000fc400078ec0ff */
[----:B------:R-:W-:Y:S02]  /*12ef30*/  LOP3.LUT R21, R21, 0xffff, RZ, 0xc0, !PT ;  /* 0x0000ffff15157812 */ /* 0x000fe400078ec0ff */
[----:B------:R-:W-:Y:S02]  /*12ef40*/  PRMT R49, R15, 0x3340, R0 ;  /* 0x000033400f317816 */ /* 0x000fe40000000000 */
[----:B-1----:R-:W-:Y:S02]  /*12ef50*/  PRMT R44, R19, 0x3340, R21 ;  /* 0x00003340132c7816 */ /* 0x002fe40000000015 */
[----:B------:R-:W-:Y:S02]  /*12ef60*/  LOP3.LUT R23, R23, 0xffff, RZ, 0xc0, !PT ;  /* 0x0000ffff17177812 */ /* 0x000fe400078ec0ff */
[----:B------:R-:W-:Y:S02]  /*12ef70*/  LOP3.LUT R47, R59, 0xffff, RZ, 0xc0, !PT ;  /* 0x0000ffff3b2f7812 */ /* 0x000fe400078ec0ff */
[----:B------:R-:W-:-:S02]  /*12ef80*/  PRMT R49, R44, 0x5410, R49 ;  /* 0x000054102c317816 */ /* 0x000fc40000000031 */
[----:B------:R-:W-:Y:S02]  /*12ef90*/  SHF.R.U32.HI R44, RZ, 0x8, R23 ;  /* 0x00000008ff2c7819 */ /* 0x000fe40000011617 */
[--C-:B------:R-:W-:Y:S02]  /*12efa0*/  PRMT R23, R23, 0x3340, R47.reuse ;  /* 0x0000334017177816 */ /* 0x100fe4000000002f */
[----:B------:R-:W-:Y:S02]  /*12efb0*/  SHF.R.U32.HI R47, RZ, 0x8, R47 ;  /* 0x00000008ff2f7819 */ /* 0x000fe4000001162f */
[----:B------:R-:W-:Y:S02]  /*12efc0*/  SHF.R.U32.HI R19, RZ, 0x8, R19 ;  /* 0x00000008ff137819 */ /* 0x000fe40000011613 */
[----:B------:R-:W-:Y:S02]  /*12efd0*/  SHF.R.U32.HI R21, RZ, 0x8, R21 ;  /* 0x00000008ff157819 */ /* 0x000fe40000011615 */
[----:B------:R-:W-:-:S02]  /*12efe0*/  LOP3.LUT R44, R44, 0xffff, RZ, 0xc0, !PT ;  /* 0x0000ffff2c2c7812 */ /* 0x000fc400078ec0ff */
[----:B------:R-:W-:Y:S02]  /*12eff0*/  LOP3.LUT R47, R47, 0xffff, RZ, 0xc0, !PT ;  /* 0x0000ffff2f2f7812 */ /* 0x000fe400078ec0ff */
[----:B------:R-:W-:Y:S02]  /*12f000*/  LOP3.LUT R19, R19, 0xffff, RZ, 0xc0, !PT ;  /* 0x0000ffff13137812 */ /* 0x000fe400078ec0ff */
[----:B------:R-:W-:Y:S02]  /*12f010*/  LOP3.LUT R21, R21, 0xffff, RZ, 0xc0, !PT ;  /* 0x0000ffff15157812 */ /* 0x000fe400078ec0ff */
[----:B------:R-:W-:Y:S02]  /*12f020*/  SHF.R.U32.HI R15, RZ, 0x8, R15 ;  /* 0x00000008ff0f7819 */ /* 0x000fe4000001160f */
[----:B------:R-:W-:Y:S02]  /*12f030*/  PRMT R44, R44, 0x3340, R47 ;  /* 0x000033402c2c7816 */ /* 0x000fe4000000002f */
[----:B------:R-:W-:-:S02]  /*12f040*/  PRMT R19, R19, 0x3340, R21 ;  /* 0x0000334013137816 */ /* 0x000fc40000000015 */
[----:B------:R-:W-:Y:S01]  /*12f050*/  IADD3 R50, P1, PT, R26, R4, RZ ;  /* 0x000000041a327210 */ /* 0x000fe20007f3e0ff */
[----:B------:R-:W-:Y:S01]  /*12f060*/  STL [R1+0x2524], R49 ;  /* 0x0025243101007387 */ /* 0x000fe20000100800 */
[----:B------:R-:W-:-:S03]  /*12f070*/  LOP3.LUT R15, R15, 0xffff, RZ, 0xc0, !PT ;  /* 0x0000ffff0f0f7812 */ /* 0x000fc600078ec0ff */
[----:B------:R-:W4:Y:S01]  /*12f080*/  LDL.LU R59, [R1+0x150] ;  /* 0x00015000013b7983 */ /* 0x000f220000300800 */
[----:B------:R-:W-:-:S03]  /*12f090*/  IMAD.X R51, R58, 0x1, R3, P1 ;  /* 0x000000013a337824 */ /* 0x000fc600008e0603 */
[----:B------:R-:W-:Y:S04]  /*12f0a0*/  STL [R1+0x1d3c], R44 ;  /* 0x001d3c2c01007387 */ /* 0x000fe80000100800 */
[----:B------:R1:W-:Y:S01]  /*12f0b0*/  STL [R1+0x1d34], R19 ;  /* 0x001d341301007387 */ /* 0x0003e20000100800 */
[----:B------:R-:W-:-:S03]  /*12f0c0*/  LOP3.LUT R21, R34, 0xffff, RZ, 0xc0, !PT ;  /* 0x0000ffff22157812 */ /* 0x000fc600078ec0ff */
[----:B------:R-:W-:Y:S01]  /*12f0d0*/  STL.64 [R1+0x1790], R50 ;  /* 0x0017903201007387 */ /* 0x000fe20000100a00 */
[--C-:B-1----:R-:W-:Y:S02]  /*12f0e0*/  PRMT R19, R15, 0x3340, R0.reuse ;  /* 0x000033400f137816 */ /* 0x102fe40000000000 */
[----:B------:R-:W-:-:S03]  /*12f0f0*/  PRMT R44, R21, 0x3340, R0 ;  /* 0x00003340152c7816 */ /* 0x000fc60000000000 */
[----:B------:R1:W-:Y:S04]  /*12f100*/  STL [R1+0x208], R19 ;  /* 0x0002081301007387 */ /* 0x0003e80000100800 */
[----:B------:R-:W4:Y:S01]  /*12f110*/  LDL.LU R34, [R1+0x6a98] ;  /* 0x006a980001227983 */ /* 0x000f220000300800 */
[----:B---3--:R-:W-:-:S03]  /*12f120*/  LOP3.LUT R15, R61, 0xffff, RZ, 0xc0, !PT ;  /* 0x0000ffff3d0f7812 */ /* 0x008fc600078ec0ff */
[----:B------:R-:W3:Y:S01]  /*12f130*/  LDL.LU R61, [R1+0x118] ;  /* 0x00011800013d7983 */ /* 0x000ee20000300800 */
[----:B--2---:R-:W-:-:S04]  /*12f140*/  LOP3.LUT R17, R17, 0xffff, RZ, 0xc0, !PT ;  /* 0x0000ffff11117812 */ /* 0x004fc800078ec0ff */
[----:B-1----:R-:W-:Y:S02]  /*12f150*/  PRMT R19, R15, 0x3340, R17 ;  /* 0x000033400f137816 */ /* 0x002fe40000000011 */
[----:B------:R-:W-:Y:S02]  /*12f160*/  SHF.R.U32.HI R15, RZ, 0x8, R15 ;  /* 0x00000008ff0f7819 */ /* 0x000fe4000001160f */
[----:B------:R-:W-:Y:S02]  /*12f170*/  PRMT R44, R19, 0x5410, R44 ;  /* 0x00005410132c7816 */ /* 0x000fe4000000002c */
[----:B------:R-:W-:Y:S02]  /*12f180*/  SHF.R.U32.HI R17, RZ, 0x8, R17 ;  /* 0x00000008ff117819 */ /* 0x000fe40000011611 */
[----:B------:R-:W-:Y:S02]  /*12f190*/  LOP3.LUT R15, R15, 0xffff, RZ, 0xc0, !PT ;  /* 0x0000ffff0f0f7812 */ /* 0x000fe400078ec0ff */
[----:B------:R-:W-:-:S02]  /*12f1a0*/  LOP3.LUT R17, R17, 0xffff, RZ, 0xc0, !PT ;  /* 0x0000ffff11117812 */ /* 0x000fc400078ec0ff */
[----:B----4-:R-:W-:-:S04]  /*12f1b0*/  LOP3.LUT R39, R39, 0xffff, RZ, 0xc0, !PT ;  /* 0x0000ffff27277812 */ /* 0x010fc800078ec0ff */
[----:B------:R-:W-:-:S04]  /*12f1c0*/  SHF.R.U32.HI R19, RZ, 0x8, R39 ;  /* 0x00000008ff137819 */ /* 0x000fc80000011627 */
[----:B------:R-:W-:Y:S02]  /*12f1d0*/  LOP3.LUT R19, R19, 0xffff, RZ, 0xc0, !PT ;  /* 0x0000ffff13137812 */ /* 0x000fe400078ec0ff */
[----:B------:R-:W-:Y:S02]  /*12f1e0*/  PRMT R17, R15, 0x3340, R17 ;  /* 0x000033400f117816 */ /* 0x000fe40000000011 */
[----:B------:R-:W-:Y:S01]  /*12f1f0*/  PRMT R19, R19, 0x3340, R0 ;  /* 0x0000334013137816 */ /* 0x000fe20000000000 */
[----:B------:R1:W-:Y:S04]  /*12f200*/  STL [R1+0x2324], R44 ;  /* 0x0023242c01007387 */ /* 0x0003e80000100800 */
[----:B------:R-:W-:Y:S04]  /*12f210*/  STL [R1+0x204], R19 ;  /* 0x0002041301007387 */ /* 0x000fe80000100800 */
[----:B------:R2:W-:Y:S01]  /*12f220*/  STL [R1+0x1d30], R17 ;  /* 0x001d301101007387 */ /* 0x0005e20000100800 */
[----:B-1----:R-:W-:-:S03]  /*12f230*/  LOP3.LUT R44, R55, 0xffff, RZ, 0xc0, !PT ;  /* 0x0000ffff372c7812 */ /* 0x002fc600078ec0ff */
[----:B------:R-:W4:Y:S01]  /*12f240*/  LDL.LU R55, [R1+0x6a94] ;  /* 0x006a940001377983 */ /* 0x000f220000300800 */
[----:B------:R-:W-:-:S03]  /*12f250*/  PRMT R49, R44, 0x3340, R0 ;  /* 0x000033402c317816 */ /* 0x000fc60000000000 */
[----:B--2---:R-:W2:Y:S01]  /*12f260*/  LDL.LU R17, [R1+0x3f8] ;  /* 0x0003f80001117983 */ /* 0x004ea20000300800 */
[----:B------:R-:W-:Y:S02]  /*12f270*/  SHF.R.U32.HI R21, RZ, 0x8, R21 ;  /* 0x00000008ff157819 */ /* 0x000fe40000011615 */
[----:B------:R-:W-:Y:S02]  /*12f280*/  IADD3 R50, P1, PT, R26, R13, RZ ;  /* 0x0000000d1a327210 */ /* 0x000fe40007f3e0ff */
[----:B------:R-:W-:-:S03]  /*12f290*/  LOP3.LUT R21, R21, 0xffff, RZ, 0xc0, !PT ;  /* 0x0000ffff15157812 */ /* 0x000fc600078ec0ff */
[----:B------:R-:W-:Y:S01]  /*12f2a0*/  IMAD.X R51, R58, 0x1, R14, P1 ;  /* 0x000000013a337824 */ /* 0x000fe200008e060e */
[----:B------:R-:W-:Y:S02]  /*12f2b0*/  LOP3.LUT R15, R59, 0xffff, RZ, 0xc0, !PT ;  /* 0x0000ffff3b0f7812 */ /* 0x000fe400078ec0ff */
[----:B------:R-:W2:Y:S01]  /*12f2c0*/  LDL.LU R59, [R1+0x1b4] ;  /* 0x0001b400013b7983 */ /* 0x000ea20000300800 */
[----:B------:R-:W-:-:S03]  /*12f2d0*/  LOP3.LUT R19, R34, 0xffff, RZ, 0xc0, !PT ;  /* 0x0000ffff22137812 */ /* 0x000fc600078ec0ff */
[----:B------:R-:W2:Y:S01]  /*12f2e0*/  LDL.LU R34, [R1+0x1e4] ;  /* 0x0001e40001227983 */ /* 0x000ea20000300800 */
[----:B------:R-:W-:Y:S02]  /*12f2f0*/  PRMT R47, R15, 0x3340, R19 ;  /* 0x000033400f2f7816 */ /* 0x000fe40000000013 */
[----:B------:R-:W-:Y:S02]  /*12f300*/  SHF.R.U32.HI R15, RZ, 0x8, R15 ;  /* 0x00000008ff0f7819 */ /* 0x000fe4000001160f */
[----:B------:R-:W-:Y:S02]  /*12f310*/  SHF.R.U32.HI R19, RZ, 0x8, R19 ;  /* 0x00000008ff137819 */ /* 0x000fe40000011613 */
[----:B------:R-:W-:Y:S02]  /*12f320*/  PRMT R47, R47, 0x5410, R49 ;  /* 0x000054102f2f7816 */ /* 0x000fe40000000031 */
[----:B------:R-:W-:Y:S02]  /*12f330*/  LOP3.LUT R15, R15, 0xffff, RZ, 0xc0, !PT ;  /* 0x0000ffff0f0f7812 */ /* 0x000fe400078ec0ff */
[----:B------:R-:W-:Y:S01]  /*12f340*/  LOP3.LUT R19, R19, 0xffff, RZ, 0xc0, !PT ;  /* 0x0000ffff13137812 */ /* 0x000fe200078ec0ff */
[----:B------:R1:W-:Y:S04]  /*12f350*/  STL [R1+0x251c], R47 ;  /* 0x00251c2f01007387 */ /* 0x0003e80000100800 */
[----:B------:R-:W-:Y:S01]  /*12f360*/  STL.64 [R1+0x1788], R50 ;  /* 0x0017883201007387 */ /* 0x000fe20000100a00 */
[----:B-1----:R-:W-:-:S02]  /*12f370*/  PRMT R47, R21, 0x3340, R0 ;  /* 0x00003340152f7816 */ /* 0x002fc40000000000 */
[----:B------:R-:W-:-:S03]  /*12f380*/  PRMT R21, R15, 0x3340, R19 ;  /* 0x000033400f157816 */ /* 0x000fc60000000013 */
[----:B------:R-:W-:Y:S04]  /*12f390*/  STL [R1+0x200], R47 ;  /* 0x0002002f01007387 */ /* 0x000fe80000100800 */
[----:B------:R4:W-:Y:S02]  /*12f3a0*/  STL [R1+0x1e38], R21 ;  /* 0x001e381501007387 */ /* 0x0009e40000100800 */
[----:B----4-:R-:W-:Y:S02]  /*12f3b0*/  LOP3.LUT R21, R55, 0xffff, RZ, 0xc0, !PT ;  /* 0x0000ffff37157812 */ /* 0x010fe400078ec0ff */
[----:B------:R-:W4:Y:S01]  /*12f3c0*/  LDL.LU R55, [R1+0x6a90] ;  /* 0x006a900001377983 */ /* 0x000f220000300800 */
[----:B---3--:R-:W-:Y:S02]  /*12f3d0*/  LOP3.LUT R19, R61, 0xffff, RZ, 0xc0, !PT ;  /* 0x0000ffff3d137812 */ /* 0x008fe400078ec0ff */
[----:B------:R-:W-:-:S02]  /*12f3e0*/  LOP3.LUT R15, R60, 0xffff, RZ, 0xc0, !PT ;  /* 0x0000ffff3c0f7812 */ /* 0x000fc400078ec0ff */
[----:B------:R-:W-:Y:S02]  /*12f3f0*/  PRMT R47, R19, 0x3340, R21 ;  /* 0x00003340132f7816 */ /* 0x000fe40000000015 */
[----:B------:R-:W-:Y:S02]  /*12f400*/  PRMT R49, R15, 0x3340, R0 ;  /* 0x000033400f317816 */ /* 0x000fe40000000000 */
[----:B------:R-:W-:Y:S02]  /*12f410*/  SHF.R.U32.HI R19, RZ, 0x8, R19 ;  /* 0x00000008ff137819 */ /* 0x000fe40000011613 */
[----:B------:R-:W-:Y:S02]  /*12f420*/  SHF.R.U32.HI R21, RZ, 0x8, R21 ;  /* 0x00000008ff157819 */ /* 0x000fe40000011615 */
[----:B------:R-:W-:Y:S02]  /*12f430*/  SHF.R.U32.HI R15, RZ, 0x8, R15 ;  /* 0x00000008ff0f7819 */ /* 0x000fe4000001160f */
[----:B------:R-:W-:-:S02]  /*12f440*/  IADD3 R50, P1, PT, R26, R2, RZ ;  /* 0x000000021a327210 */ /* 0x000fc40007f3e0ff */
[----:B------:R-:W-:Y:S02]  /*12f450*/  LOP3.LUT R19, R19, 0xffff, RZ, 0xc0, !PT ;  /* 0x0000ffff13137812 */ /* 0x000fe400078ec0ff */
[----:B------:R-:W-:Y:S02]  /*12f460*/  LOP3.LUT R21, R21, 0xffff, RZ, 0xc0, !PT ;  /* 0x0000ffff15157812 */ /* 0x000fe400078ec0ff */
[----:B------:R-:W-:Y:S01]  /*12f470*/  LOP3.LUT R15, R15, 0xffff, RZ, 0xc0, !PT ;  /* 0x0000ffff0f0f7812 */ /* 0x000fe200078ec0ff */
[--C-:B------:R-:W-:Y:S01]  /*12f480*/  IMAD.X R51, R58, 0x1, R0.reuse, P1 ;  /* 0x000000013a337824 */ /* 0x100fe200008e0600 */
[----:B------:R-:W-:Y:S02]  /*12f490*/  PRMT R47, R47, 0x5410, R49 ;  /* 0x000054102f2f7816 */ /* 0x000fe40000000031 */
[----:B------:R-:W-:Y:S02]  /*12f4a0*/  PRMT R21, R19, 0x3340, R21 ;  /* 0x0000334013157816 */ /* 0x000fe40000000015 */
[----:B------:R-:W-:Y:S01]  /*12f4b0*/  PRMT R19, R15, 0x3340, R0 ;  /* 0x000033400f137816 */ /* 0x000fe20000000000 */
[----:B------:R-:W-:Y:S01]  /*12f4c0*/  STL [R1+0x2518], R47 ;  /* 0x0025182f01007387 */ /* 0x000fe20000100800 */
[----:B--2---:R-:W-:-:S03]  /*12f4d0*/  LOP3.LUT R15, R17, 0xffff, RZ, 0xc0, !PT ;  /* 0x0000ffff110f7812 */ /* 0x004fc600078ec0ff */
[----:B------:R-:W-:Y:S04]  /*12f4e0*/  STL.64 [R1+0x1780], R50 ;  /* 0x0017803201007387 */ /* 0x000fe80000100a00 */
[----:B------:R1:W-:Y:S04]  /*12f4f0*/  STL [R1+0x708], R21 ;  /* 0x0007081501007387 */ /* 0x0003e80000100800 */
[----:B------:R2:W-:Y:S01]  /*12f500*/  STL [R1+0x1fc], R19 ;  /* 0x0001fc1301007387 */ /* 0x0005e20000100800 */
[----:B-1----:R-:W-:Y:S02]  /*12f510*/  LOP3.LUT R21, R59, 0xffff, RZ, 0xc0, !PT ;  /* 0x0000ffff3b157812 */ /* 0x002fe400078ec0ff */
[----:B------:R-:W-:-:S02]  /*12f520*/  IADD3 R50, P1, PT, R26, R43, RZ ;  /* 0x0000002b1a327210 */ /* 0x000fc40007f3e0ff */
[----:B--2---:R-:W-:Y:S02]  /*12f530*/  LOP3.LUT R19, R34, 0xffff, RZ, 0xc0, !PT ;  /* 0x0000ffff22137812 */ /* 0x004fe400078ec0ff */
[----:B------:R-:W-:Y:S02]  /*12f540*/  PRMT R34, R21, 0x3340, R0 ;  /* 0x0000334015227816 */ /* 0x000fe40000000000 */
[----:B------:R-:W-:Y:S02]  /*12f550*/  PRMT R17, R15, 0x3340, R19 ;  /* 0x000033400f117816 */ /* 0x000fe40000000013 */
[----:B------:R-:W-:Y:S02]  /*12f560*/  SHF.R.U32.HI R44, RZ, 0x8, R44 ;  /* 0x00000008ff2c7819 */ /* 0x000fe4000001162c */
[----:B------:R-:W-:Y:S01]  /*12f570*/  PRMT R17, R17, 0x5410, R34 ;  /* 0x0000541011117816 */ /* 0x000fe20000000022 */
[----:B------:R-:W-:Y:S01]  /*12f580*/  IMAD.X R51, R58, 0x1, R54, P1 ;  /* 0x000000013a337824 */ /* 0x000fe200008e0636 */
[----:B------:R-:W-:-:S02]  /*12f590*/  SHF.R.U32.HI R15, RZ, 0x8, R15 ;  /* 0x00000008ff0f7819 */ /* 0x000fc4000001160f */
[----:B------:R-:W-:Y:S02]  /*12f5a0*/  SHF.R.U32.HI R19, RZ, 0x8, R19 ;  /* 0x00000008ff137819 */ /* 0x000fe40000011613 */
[----:B------:R-:W-:Y:S01]  /*12f5b0*/  LOP3.LUT R44, R44, 0xffff, RZ, 0xc0, !PT ;  /* 0x0000ffff2c2c7812 */ /* 0x000fe200078ec0ff */
[----:B------:R1:W-:Y:S01]  /*12f5c0*/  STL [R1+0x22f4], R17 ;  /* 0x0022f41101007387 */ /* 0x0003e20000100800 */
[----:B------:R-:W-:Y:S02]  /*12f5d0*/  LOP3.LUT R15, R15, 0xffff, RZ, 0xc0, !PT ;  /* 0x0000ffff0f0f7812 */ /* 0x000fe400078ec0ff */
[----:B------:R-:W-:Y:S01]  /*12f5e0*/  LOP3.LUT R19, R19, 0xffff, RZ, 0xc0, !PT ;  /* 0x0000ffff13137812 */ /* 0x000fe200078ec0ff */
[----:B------:R-:W2:Y:S01]  /*12f5f0*/  LDL.LU R60, [R1+0x400] ;  /* 0x00040000013c7983 */ /* 0x000ea20000300800 */
[----:B------:R-:W-:-:S03]  /*12f600*/  PRMT R44, R44, 0x3340, R0 ;  /* 0x000033402c2c7816 */ /* 0x000fc60000000000 */
[----:B-1----:R-:W3:Y:S01]  /*12f610*/  LDL.LU R17, [R1+0x1b8] ;  /* 0x0001b80001117983 */ /* 0x002ee20000300800 */
[----:B------:R-:W-:-:S03]  /*12f620*/  PRMT R19, R15, 0x3340, R19 ;  /* 0x000033400f137816 */ /* 0x000fc60000000013 */
[----:B------:R-:W2:Y:S04]  /*12f630*/  LDL.LU R59, [R1+0x1e8] ;  /* 0x0001e800013b7983 */ /* 0x000ea80000300800 */
[----:B------:R-:W-:Y:S04]  /*12f640*/  STL.64 [R1+0x1778], R50 ;  /* 0x0017783201007387 */ /* 0x000fe80000100a00 */
[----:B------:R-:W2:Y:S04]  /*12f650*/  LDL.LU R34, [R1+0x3bc] ;  /* 0x0003bc0001227983 */ /* 0x000ea80000300800 */
[----:B------:R-:W2:Y:S04]  /*12f660*/  LDL.LU R61, [R1+0x1d0] ;  /* 0x0001d000013d7983 */ /* 0x000ea80000300800 */
[----:B------:R-:W-:Y:S01]  /*12f670*/  STL [R1+0x1f8], R44 ;  /* 0x0001f82c01007387 */ /* 0x000fe20000100800 */
[----:B----4-:R-:W-:-:S03]  /*12f680*/  LOP3.LUT R15, R55, 0xffff, RZ, 0xc0, !PT ;  /* 0x0000ffff370f7812 */ /* 0x010fc600078ec0ff */
[----:B------:R-:W4:Y:S04]  /*12f690*/  LDL.LU R55, [R1+0x6a8c] ;  /* 0x006a8c0001377983 */ /* 0x000f280000300800 */
[----:B------:R1:W-:Y:S01]  /*12f6a0*/  STL [R1+0x710], R19 ;  /* 0x0007101301007387 */ /* 0x0003e20000100800 */
[----:B------:R-:W-:Y:S02]  /*12f6b0*/  LOP3.LUT R56, R56, 0xffff, RZ, 0xc0, !PT ;  /* 0x0000ffff38387812 */ /* 0x000fe400078ec0ff */
[----:B------:R-:W-:Y:S02]  /*12f6c0*/  SHF.R.U32.HI R21, RZ, 0x8, R21 ;  /* 0x00000008ff157819 */ /* 0x000fe40000011615 */
[----:B-1----:R-:W-:-:S04]  /*12f6d0*/  LOP3.LUT R19, R53, 0xffff, RZ, 0xc0, !PT ;  /* 0x0000ffff35137812 */ /* 0x002fc800078ec0ff */
[----:B------:R-:W-:Y:S02]  /*12f6e0*/  PRMT R44, R15, 0x3340, R19 ;  /* 0x000033400f2c7816 */ /* 0x000fe40000000013 */
[----:B------:R-:W-:Y:S02]  /*12f6f0*/  SHF.R.U32.HI R15, RZ, 0x8, R15 ;  /* 0x00000008ff0f7819 */ /* 0x000fe4000001160f */
[----:B------:R-:W-:Y:S02]  /*12f700*/  SHF.R.U32.HI R19, RZ, 0x8, R19 ;  /* 0x00000008ff137819 */ /* 0x000fe40000011613 */
[----:B------:R-:W-:Y:S02]  /*12f710*/  PRMT R47, R56, 0x3340, R0 ;  /* 0x00003340382f7816 */ /* 0x000fe40000000000 */
[----:B------:R-:W-:Y:S02]  /*12f720*/  IADD3 R50, P1, PT, R26, R30, RZ ;  /* 0x0000001e1a327210 */ /* 0x000fe40007f3e0ff */
[----:B------:R-:W-:-:S02]  /*12f730*/  LOP3.LUT R15, R15, 0xffff, RZ, 0xc0, !PT ;  /* 0x0000ffff0f0f7812 */ /* 0x000fc400078ec0ff */
[----:B------:R-:W-:Y:S02]  /*12f740*/  LOP3.LUT R19, R19, 0xffff, RZ, 0xc0, !PT ;  /* 0x0000ffff13137812 */ /* 0x000fe400078ec0ff */
[----:B------:R-:W-:Y:S01]  /*12f750*/  LOP3.LUT R21, R21, 0xffff, RZ, 0xc0, !PT ;  /* 0x0000ffff15157812 */ /* 0x000fe200078ec0ff */
[----:B------:R-:W-:Y:S01]  /*12f760*/  IMAD.X R51, R58, 0x1, R29, P1 ;  /* 0x000000013a337824 */ /* 0x000fe200008e061d */
[----:B------:R-:W-:Y:S02]  /*12f770*/  PRMT R44, R44, 0x5410, R47 ;  /* 0x000054102c2c7816 */ /* 0x000fe4000000002f */
[----:B------:R-:W-:Y:S01]  /*12f780*/  PRMT R53, R15, 0x3340, R19 ;  /* 0x000033400f357816 */ /* 0x000fe20000000013 */
[----:B------:R-:W-:Y:S01]  /*12f790*/  STL [R1+0x67b4], R56 ;  /* 0x0067b43801007387 */ /* 0x000fe20000100800 */
[----:B------:R-:W-:-:S03]  /*12f7a0*/  PRMT R21, R21, 0x3340, R0 ;  /* 0x0000334015157816 */ /* 0x000fc60000000000 */
[----:B------:R-:W-:Y:S04]  /*12f7b0*/  STL [R1+0x2510], R44 ;  /* 0x0025102c01007387 */ /* 0x000fe80000100800 */
[----:B------:R-:W-:Y:S04]  /*12f7c0*/  STL.64 [R1+0x1770], R50 ;  /* 0x0017703201007387 */ /* 0x000fe80000100a00 */
[----:B------:R-:W-:Y:S04]  /*12f7d0*/  STL [R1+0x6640], R53 ;  /* 0x0066403501007387 */ /* 0x000fe80000100800 */
[----:B------:R2:W-:Y:S01]  /*12f7e0*/  STL [R1+0x1f4], R21 ;  /* 0x0001f41501007387 */ /* 0x0005e20000100800 */
[----:B---3--:R-:W-:-:S02]  /*12f7f0*/  LOP3.LUT R15, R17, 0xffff, RZ, 0xc0, !PT ;  /* 0x0000ffff110f7812 */ /* 0x008fc400078ec0ff */
[----:B--2---:R-:W-:Y:S02]  /*12f800*/  LOP3.LUT R21, R59, 0xffff, RZ, 0xc0, !PT ;  /* 0x0000ffff3b157812 */ /* 0x004fe400078ec0ff */
[----:B------:R-:W-:Y:S02]  /*12f810*/  LOP3.LUT R19, R34, 0xffff, RZ, 0xc0, !PT ;  /* 0x0000ffff22137812 */ /* 0x000fe400078ec0ff */
[----:B----4-:R-:W-:Y:S02]  /*12f820*/  LOP3.LUT R17, R55, 0xffff, RZ, 0xc0, !PT ;  /* 0x0000ffff37117812 */ /* 0x010fe400078ec0ff */
[----:B------:R-:W2:Y:S04]  /*12f830*/  LDL.LU R55, [R1+0x6a88] ;  /* 0x006a880001377983 */ /* 0x000ea80000300800 */
[----:B------:R-:W3:Y:S04]  /*12f840*/  LDL.LU R59, [R1+0x620] ;  /* 0x00062000013b7983 */ /* 0x000ee80000300800 */
[----:B------:R-:W4:Y:S01]  /*12f850*/  LDL.LU R34, [R1+0x50c] ;  /* 0x00050c0001227983 */ /* 0x000f220000300800 */
[----:B------:R-:W-:-:S03]  /*12f860*/  LOP3.LUT R44, R61, 0xffff, RZ, 0xc0, !PT ;  /* 0x0000ffff3d2c7812 */ /* 0x000fc600078ec0ff */
[----:B------:R-:W2:Y:S01]  /*12f870*/  LDL.LU R61, [R1+0x5a4] ;  /* 0x0005a400013d7983 */ /* 0x000ea20000300800 */
[----:B------:R-:W-:Y:S02]  /*12f880*/  LOP3.LUT R47, R60, 0xffff, RZ, 0xc0, !PT ;  /* 0x0000ffff3c2f7812 */ /* 0x000fe400078ec0ff */
[----:B------:R-:W-:Y:S02]  /*12f890*/  PRMT R50, R15, 0x3340, R0 ;  /* 0x000033400f327816 */ /* 0x000fe40000000000 */
[----:B------:R-:W-:-:S04]  /*12f8a0*/  PRMT R49, R47, 0x3340, R21 ;  /* 0x000033402f317816 */ /* 0x000fc80000000015 */
[----:B------:R-:W-:Y:S02]  /*12f8b0*/  PRMT R49, R49, 0x5410, R50 ;  /* 0x0000541031317816 */ /* 0x000fe40000000032 */
[----:B------:R-:W-:-:S03]  /*12f8c0*/  PRMT R50, R17, 0x3340, R0 ;  /* 0x0000334011327816 */ /* 0x000fc60000000000 */
[----:B------:R1:W-:Y:S02]  /*12f8d0*/  STL [R1+0x22d8], R49 ;  /* 0x0022d83101007387 */ /* 0x0003e40000100800 */
[----:B-1----:R-:W-:-:S04]  /*12f8e0*/  PRMT R49, R19, 0x3340, R44 ;  /* 0x0000334013317816 */ /* 0x002fc8000000002c */
[----:B------:R-:W-:Y:S02]  /*12f8f0*/  PRMT R49, R49, 0x5410, R50 ;  /* 0x0000541031317816 */ /* 0x000fe40000000032 */
[----:B------:R-:W-:Y:S02]  /*12f900*/  IADD3 R50, P1, PT, R26, R32, RZ ;  /* 0x000000201a327210 */ /* 0x000fe40007f3e0ff */
[----:B------:R-:W-:-:S03]  /*12f910*/  SHF.R.U32.HI R21, RZ, 0x8, R21 ;  /* 0x00000008ff157819 */ /* 0x000fc60000011615 */
[----:B------:R-:W-:Y:S01]  /*12f920*/  IMAD.X R51, R58, 0x1, R52, P1 ;  /* 0x000000013a337824 */ /* 0x000fe200008e0634 */
[----:B------:R1:W-:Y:S01]  /*12f930*/  STL [R1+0x22dc], R49 ;  /* 0x0022dc3101007387 */ /* 0x0003e20000100800 */
[----:B------:R-:W-:Y:S02]  /*12f940*/  SHF.R.U32.HI R47, RZ, 0x8, R47 ;  /* 0x00000008ff2f7819 */ /* 0x000fe4000001162f */
[----:B------:R-:W-:Y:S01]  /*12f950*/  SHF.R.U32.HI R19, RZ, 0x8, R19 ;  /* 0x00000008ff137819 */ /* 0x000fe20000011613 */
[----:B------:R0:W-:Y:S01]  /*12f960*/  STL.64 [R1+0x1760], R50 ;  /* 0x0017603201007387 */ /* 0x0001e20000100a00 */
[----:B------:R-:W-:Y:S02]  /*12f970*/  SHF.R.U32.HI R44, RZ, 0x8, R44 ;  /* 0x00000008ff2c7819 */ /* 0x000fe4000001162c */
[----:B------:R-:W-:Y:S02]  /*12f980*/  SHF.R.U32.HI R17, RZ, 0x8, R17 ;  /* 0x00000008ff117819 */ /* 0x000fe40000011611 */
[----:B-1----:R-:W-:-:S02]  /*12f990*/  LOP3.LUT R49, R21, 0xffff, RZ, 0xc0, !PT ;  /* 0x0000ffff15317812 */ /* 0x002fc400078ec0ff */
[----:B------:R-:W2:Y:S01]  /*12f9a0*/  LDL.LU R21, [R1+0x3c0] ;  /* 0x0003c00001157983 */ /* 0x000ea20000300800 */
[----:B------:R-:W-:Y:S02]  /*12f9b0*/  LOP3.LUT R47, R47, 0xffff, RZ, 0xc0, !PT ;  /* 0x0000ffff2f2f7812 */ /* 0x000fe400078ec0ff */
[----:B------:R-:W-:Y:S02]  /*12f9c0*/  SHF.R.U32.HI R15, RZ, 0x8, R15 ;  /* 0x00000008ff0f7819 */ /* 0x000fe4000001160f */
[----:B------:R-:W-:Y:S02]  /*12f9d0*/  LOP3.LUT R19, R19, 0xffff, RZ, 0xc0, !PT ;  /* 0x0000ffff13137812 */ /* 0x000fe400078ec0ff */
[----:B------:R-:W-:Y:S02]  /*12f9e0*/  LOP3.LUT R44, R44, 0xffff, RZ, 0xc0, !PT ;  /* 0x0000ffff2c2c7812 */ /* 0x000fe400078ec0ff */
[----:B0-----:R-:W-:Y:S02]  /*12f9f0*/  IADD3 R50, P1, PT, R26, R45, RZ ;  /* 0x0000002d1a327210 */ /* 0x001fe40007f3e0ff */
[----:B------:R-:W-:-:S02]  /*12fa00*/  LOP3.LUT R17, R17, 0xffff, RZ, 0xc0, !PT ;  /* 0x0000ffff11117812 */ /* 0x000fc400078ec0ff */
[----:B------:R-:W-:Y:S02]  /*12fa10*/  PRMT R47, R47, 0x3340, R49 ;  /* 0x000033402f2f7816 */ /* 0x000fe40000000031 */
[----:B------:R-:W-:Y:S01]  /*12fa20*/  LOP3.LUT R15, R15, 0xffff, RZ, 0xc0, !PT ;  /* 0x0000ffff0f0f7812 */ /* 0x000fe200078ec0ff */
[----:B------:R-:W-:Y:S01]  /*12fa30*/  IMAD.X R51, R58, 0x1, R48, P1 ;  /* 0x000000013a337824 */ /* 0x000fe200008e0630 */
[----:B------:R-:W-:Y:S02]  /*12fa40*/  PRMT R19, R19, 0x3340, R44 ;  /* 0x0000334013137816 */ /* 0x000fe4000000002c */
[--C-:B------:R-:W-:Y:S01]  /*12fa50*/  PRMT R17, R17, 0x3340, R0.reuse ;  /* 0x0000334011117816 */ /* 0x100fe20000000000 */
[----:B------:R-:W-:Y:S01]  /*12fa60*/  STL [R1+0x6e4], R47 ;  /* 0x0006e42f01007387 */ /* 0x000fe20000100800 */
[----:B------:R-:W-:-:S03]  /*12fa70*/  PRMT R15, R15, 0x3340, R0 ;  /* 0x000033400f0f7816 */ /* 0x000fc60000000000 */
[----:B------:R-:W-:Y:S04]  /*12fa80*/  STL [R1+0x6e0], R19 ;  /* 0x0006e01301007387 */ /* 0x000fe80000100800 */
[----:B------:R-:W-:Y:S04]  /*12fa90*/  STL.64 [R1+0x1768], R50 ;  /* 0x0017683201007387 */ /* 0x000fe80000100a00 */
[----:B------:R-:W-:Y:S04]  /*12faa0*/  STL [R1+0x1f0], R17 ;  /* 0x0001f01101007387 */ /* 0x000fe80000100800 */
[----:B------:R0:W-:Y:S04]  /*12fab0*/  STL [R1+0x1ec], R15 ;  /* 0x0001ec0f01007387 */ /* 0x0001e80000100800 */
[----:B0-----:R-:W2:Y:S04]  /*12fac0*/  LDL.LU R15, [R1+0x624] ;  /* 0x00062400010f7983 */ /* 0x001ea80000300800 */
[----:B------:R-:W2:Y:S04]  /*12fad0*/  LDL.LU R60, [R1+0x520] ;  /* 0x00052000013c7983 */ /* 0x000ea80000300800 */
[----:B------:R-:W2:Y:S01]  /*12fae0*/  LDL.LU R17, [R1+0x5a8] ;  /* 0x0005a80001117983 */ /* 0x000ea20000300800 */
[----:B---3--:R-:W-:-:S03]  /*12faf0*/  LOP3.LUT R44, R59, 0xffff, RZ, 0xc0, !PT ;  /* 0x0000ffff3b2c7812 */ /* 0x008fc600078ec0ff */
[----:B------:R-:W3:Y:S01]  /*12fb00*/  LDL.LU R59, [R1+0x5f4] ;  /* 0x0005f400013b7983 */ /* 0x000ee20000300800 */
[----:B----4-:R-:W-:-:S03]  /*12fb10*/  LOP3.LUT R19, R34, 0xffff, RZ, 0xc0, !PT ;  /* 0x0000ffff22137812 */ /* 0x010fc600078ec0ff */
[----:B------:R-:W4:Y:S01]  /*12fb20*/  LDL.LU R34, [R1+0x4cc] ;  /* 0x0004cc0001227983 */ /* 0x000f220000300800 */
[----:B--2---:R-:W-:Y:S02]  /*12fb30*/  LOP3.LUT R47, R61, 0xffff, RZ, 0xc0, !PT ;  /* 0x0000ffff3d2f7812 */ /* 0x004fe400078ec0ff */
[----:B------:R-:W-:Y:S02]  /*12fb40*/  PRMT R50, R19, 0x3340, R0 ;  /* 0x0000334013327816 */ /* 0x000fe40000000000 */
[----:B------:R-:W-:-:S04]  /*12fb50*/  PRMT R49, R44, 0x3340, R47 ;  /* 0x000033402c317816 */ /* 0x000fc8000000002f */
[----:B------:R-:W-:Y:S02]  /*12fb60*/  PRMT R49, R49, 0x5410, R50 ;  /* 0x0000541031317816 */ /* 0x000fe40000000032 */
[----:B------:R-:W-:-:S05]  /*12fb70*/  IADD3 R50, P1, PT, R26, R24, RZ ;  /* 0x000000181a327210 */ /* 0x000fca0007f3e0ff */
[----:B------:R-:W-:Y:S01]  /*12fb80*/  IMAD.X R51, R58, 0x1, R46, P1 ;  /* 0x000000013a337824 */ /* 0x000fe200008e062e */
[----:B------:R-:W-:Y:S04]  /*12fb90*/  STL [R1+0x22bc], R49 ;  /* 0x0022bc3101007387 */ /* 0x000fe80000100800 */
[----:B------:R0:W-:Y:S01]  /*12fba0*/  STL.64 [R1+0x1750], R50 ;  /* 0x0017503201007387 */ /* 0x0001e20000100a00 */
[----:B------:R-:W-:-:S03]  /*12fbb0*/  SHF.R.U32.HI R44, RZ, 0x8, R44 ;  /* 0x00000008ff2c7819 */ /* 0x000fc6000001162c */
[----:B0-----:R-:W2:Y:S04]  /*12fbc0*/  LDL.LU.64 R50, [R1+0x6a80] ;  /* 0x006a800001327983 */ /* 0x001ea80000300a00 */
[----:B------:R-:W2:Y:S01]  /*12fbd0*/  LDL.LU R61, [R1+0x568] ;  /* 0x00056800013d7983 */ /* 0x000ea20000300800 */
[----:B------:R-:W-:Y:S02]  /*12fbe0*/  SHF.R.U32.HI R47, RZ, 0x8, R47 ;  /* 0x00000008ff2f7819 */ /* 0x000fe4000001162f */
[----:B------:R-:W-:Y:S02]  /*12fbf0*/  LOP3.LUT R44, R44, 0xffff, RZ, 0xc0, !PT ;  /* 0x0000ffff2c2c7812 */ /* 0x000fe400078ec0ff */
[----:B------:R-:W-:-:S04]  /*12fc00*/  LOP3.LUT R47, R47, 0xffff, RZ, 0xc0, !PT ;  /* 0x0000ffff2f2f7812 */ /* 0x000fc800078ec0ff */
[----:B------:R-:W-:Y:S02]  /*12fc10*/  PRMT R47, R44, 0x3340, R47 ;  /* 0x000033402c2f7816 */ /* 0x000fe4000000002f */
[----:B------:R-:W-:Y:S02]  /*12fc20*/  LOP3.LUT R44, R21, 0xffff, RZ, 0xc0, !PT ;  /* 0x0000ffff152c7812 */ /* 0x000fe400078ec0ff */
[----:B------:R-:W-:Y:S01]  /*12fc30*/  LOP3.LUT R21, R55, 0xffff, RZ, 0xc0, !PT ;  /* 0x0000ffff37157812 */ /* 0x000fe200078ec0ff */
[----:B------:R0:W-:Y:S03]  /*12fc40*/  STL [R1+0x6d8], R47 ;  /* 0x0006d82f01007387 */ /* 0x0001e60000100800 */
[----:B------:R-:W-:Y:S02]  /*12fc50*/  PRMT R56, R44, 0x3340, R21 ;  /* 0x000033402c387816 */ /* 0x000fe40000000015 */
[----:B0-----:R-:W-:-:S02]  /*12fc60*/  SHF.R.U32.HI R47, RZ, 0x8, R19 ;  /* 0x00000008ff2f7819 */ /* 0x001fc40000011613 */
[----:B------:R-:W-:Y:S02]  /*12fc70*/  SHF.R.U32.HI R19, RZ, 0x8, R44 ;  /* 0x00000008ff137819 */ /* 0x000fe4000001162c */
[----:B------:R-:W-:Y:S02]  /*12fc80*/  SHF.R.U32.HI R44, RZ, 0x8, R21 ;  /* 0x00000008ff2c7819 */ /* 0x000fe40000011615 */
[----:B------:R-:W-:Y:S02]  /*12fc90*/  LOP3.LUT R21, R19, 0xffff, RZ, 0xc0, !PT ;  /* 0x0000ffff13157812 */ /* 0x000fe400078ec0ff */
[----:B------:R-:W-:Y:S02]  /*12fca0*/  LOP3.LUT R44, R44, 0xffff, RZ, 0xc0, !PT ;  /* 0x0000ffff2c2c7812 */ /* 0x000fe400078ec0ff */
[----:B------:R-:W-:Y:S01]  /*12fcb0*/  LOP3.LUT R47, R47, 0xffff, RZ, 0xc0, !PT ;  /* 0x0000ffff2f2f7812 */ /* 0x000fe200078ec0ff */
[----:B------:R0:W-:Y:S01]  /*12fcc0*/  STL.64 [R1+0x69d8], R56 ;  /* 0x0069d83801007387 */ /* 0x0001e20000100a00 */
[----:B------:R-:W-:-:S02]  /*12fcd0*/  PRMT R55, R21, 0x3340, R44 ;  /* 0x0000334015377816 */ /* 0x000fc4000000002c */
[----:B------:R-:W-:Y:S01]  /*12fce0*/  PRMT R47, R47, 0x3340, R0 ;  /* 0x000033402f2f7816 */ /* 0x000fe20000000000 */
[----:B------:R-:W2:Y:S04]  /*12fcf0*/  LDL.LU R19, [R1+0x8] ;  /* 0x0000080001137983 */ /* 0x000ea80000300800 */
[----:B------:R-:W-:Y:S04]  /*12fd00*/  STL [R1+0x6644], R55 ;  /* 0x0066443701007387 */ /* 0x000fe80000100800 */
[----:B------:R1:W-:Y:S01]  /*12fd10*/  STL [R1+0x1e8], R47 ;  /* 0x0001e82f01007387 */ /* 0x0003e20000100800 */
[----:B0-----:R-:W-:-:S02]  /*12fd20*/  LOP3.LUT R56, R15, 0xffff, RZ, 0xc0, !PT ;  /* 0x0000ffff0f387812 */ /* 0x001fc400078ec0ff */
[----:B---3--:R-:W-:Y:S02]  /*12fd30*/  LOP3.LUT R53, R59, 0xffff, RZ, 0xc0, !PT ;  /* 0x0000ffff3b357812 */ /* 0x008fe400078ec0ff */
[----:B----4-:R-:W-:Y:S02]  /*12fd40*/  LOP3.LUT R49, R34, 0xffff, RZ, 0xc0, !PT ;  /* 0x0000ffff22317812 */ /* 0x010fe400078ec0ff */
[----:B------:R-:W3:Y:S04]  /*12fd50*/  LDL.LU R34, [R1+0x730] ;  /* 0x0007300001227983 */ /* 0x000ee80000300800 */
[----:B------:R-:W4:Y:S04]  /*12fd60*/  LDL.LU R21, [R1+0x6c0] ;  /* 0x0006c00001157983 */ /* 0x000f280000300800 */
[----:B------:R-:W3:Y:S04]  /*12fd70*/  LDL.LU R15, [R1+0x6cc] ;  /* 0x0006cc00010f7983 */ /* 0x000ee80000300800 */
[----:B------:R-:W3:Y:S01]  /*12fd80*/  LDL.LU R59, [R1+0x728] ;  /* 0x00072800013b7983 */ /* 0x000ee20000300800 */
[----:B------:R-:W-:-:S02]  /*12fd90*/  LOP3.LUT R44, R60, 0xffff, RZ, 0xc0, !PT ;  /* 0x0000ffff3c2c7812 */ /* 0x000fc400078ec0ff */
[----:B------:R-:W-:Y:S02]  /*12fda0*/  LOP3.LUT R57, R17, 0xffff, RZ, 0xc0, !PT ;  /* 0x0000ffff11397812 */ /* 0x000fe400078ec0ff */
[----:B-1----:R-:W-:Y:S02]  /*12fdb0*/  PRMT R47, R44, 0x3340, R0 ;  /* 0x000033402c2f7816 */ /* 0x002fe40000000000 */
[----:B------:R-:W-:-:S04]  /*12fdc0*/  PRMT R17, R56, 0x3340, R57 ;  /* 0x0000334038117816 */ /* 0x000fc80000000039 */
[----:B------:R-:W-:Y:S02]  /*12fdd0*/  PRMT R47, R17, 0x5410, R47 ;  /* 0x00005410112f7816 */ /* 0x000fe4000000002f */
[----:B------:R-:W3:Y:S01]  /*12fde0*/  LDL.LU R17, [R1+0x6bc] ;  /* 0x0006bc0001117983 */ /* 0x000ee20000300800 */
[----:B------:R-:W-:-:S03]  /*12fdf0*/  PRMT R60, R49, 0x3340, R0 ;  /* 0x00003340313c7816 */ /* 0x000fc60000000000 */
[----:B------:R0:W-:Y:S01]  /*12fe00*/  STL [R1+0x22b4], R47 ;  /* 0x0022b42f01007387 */ /* 0x0001e20000100800 */
[----:B--2---:R-:W-:-:S04]  /*12fe10*/  LOP3.LUT R55, R61, 0xffff, RZ, 0xc0, !PT ;  /* 0x0000ffff3d377812 */ /* 0x004fc800078ec0ff */
[----:B0-----:R-:W-:-:S04]  /*12fe20*/  PRMT R47, R53, 0x3340, R55 ;  /* 0x00003340352f7816 */ /* 0x001fc80000000037 */
[----:B------:R-:W-:Y:S02]  /*12fe30*/  PRMT R61, R47, 0x5410, R60 ;  /* 0x000054102f3d7816 */ /* 0x000fe4000000003c */
[----:B------:R-:W2:Y:S01]  /*12fe40*/  LDL.LU R47, [R1+0x6c8] ;  /* 0x0006c800012f7983 */ /* 0x000ea20000300800 */
[----:B------:R-:W-:Y:S02]  /*12fe50*/  SHF.R.U32.HI R56, RZ, 0x8, R56 ;  /* 0x00000008ff387819 */ /* 0x000fe40000011638 */
[----:B------:R-:W-:Y:S02]  /*12fe60*/  SHF.R.U32.HI R57, RZ, 0x8, R57 ;  /* 0x00000008ff397819 */ /* 0x000fe40000011639 */
[----:B------:R-:W-:Y:S01]  /*12fe70*/  IADD3 R60, P1, PT, R26, R20, RZ ;  /* 0x000000141a3c7210 */ /* 0x000fe20007f3e0ff */
[----:B------:R0:W-:Y:S01]  /*12fe80*/  STL [R1+0x22b0], R61 ;  /* 0x0022b03d01007387 */ /* 0x0001e20000100800 */
[----:B------:R-:W-:Y:S02]  /*12fe90*/  LOP3.LUT R56, R56, 0xffff, RZ, 0xc0, !PT ;  /* 0x0000ffff38387812 */ /* 0x000fe400078ec0ff */
[----:B------:R-:W-:-:S02]  /*12fea0*/  LOP3.LUT R57, R57, 0xffff, RZ, 0xc0, !PT ;  /* 0x0000ffff39397812 */ /* 0x000fc400078ec0ff */
[----:B------:R-:W-:Y:S02]  /*12feb0*/  SHF.R.U32.HI R53, RZ, 0x8, R53 ;  /* 0x00000008ff357819 */ /* 0x000fe40000011635 */
[----:B------:R-:W-:Y:S02]  /*12fec0*/  SHF.R.U32.HI R55, RZ, 0x8, R55 ;  /* 0x00000008ff377819 */ /* 0x000fe40000011637 */
[----:B------:R-:W-:Y:S01]  /*12fed0*/  SHF.R.U32.HI R49, RZ, 0x8, R49 ;  /* 0x00000008ff317819 */ /* 0x000fe20000011631 */
[----:B0-----:R-:W-:Y:S01]  /*12fee0*/  IMAD.X R61, R58, 0x1, R18, P1 ;  /* 0x000000013a3d7824 */ /* 0x001fe200008e0612 */
[----:B------:R-:W-:Y:S02]  /*12fef0*/  PRMT R57, R56, 0x3340, R57 ;  /* 0x0000334038397816 */ /* 0x000fe40000000039 */
[----:B------:R-:W-:Y:S02]  /*12ff00*/  SHF.R.U32.HI R44, RZ, 0x8, R44 ;  /* 0x00000008ff2c7819 */ /* 0x000fe4000001162c */
[----:B------:R-:W-:-:S02]  /*12ff10*/  LOP3.LUT R53, R53, 0xffff, RZ, 0xc0, !PT ;  /* 0x0000ffff35357812 */ /* 0x000fc400078ec0ff */
[----:B------:R-:W-:Y:S02]  /*12ff20*/  LOP3.LUT R55, R55, 0xffff, RZ, 0xc0, !PT ;  /* 0x0000ffff37377812 */ /* 0x000fe400078ec0ff */
[----:B------:R-:W-:Y:S01]  /*12ff30*/  IADD3 R56, P1, PT, R26, R40, RZ ;  /* 0x000000281a387210 */ /* 0x000fe20007f3e0ff */
[----:B------:R0:W-:Y:S01]  /*12ff40*/  STL.64 [R1+0x1748], R60 ;  /* 0x0017483c01007387 */ /* 0x0001e20000100a00 */
[----:B------:R-:W-:Y:S02]  /*12ff50*/  LOP3.LUT R49, R49, 0xffff, RZ, 0xc0, !PT ;  /* 0x0000ffff31317812 */ /* 0x000fe400078ec0ff */
[----:B------:R-:W-:Y:S02]  /*12ff60*/  LOP3.LUT R44, R44, 0xffff, RZ, 0xc0, !PT ;  /* 0x0000ffff2c2c7812 */ /* 0x000fe400078ec0ff */
[----:B------:R-:W-:Y:S02]  /*12ff70*/  PRMT R53, R53, 0x3340, R55 ;  /* 0x0000334035357816 */ /* 0x000fe40000000037 */
[--C-:B------:R-:W-:Y:S01]  /*12ff80*/  PRMT R49, R49, 0x3340, R0.reuse ;  /* 0x0000334031317816 */ /* 0x100fe20000000000 */
[----:B0-----:R-:W2:Y:S01]  /*12ff90*/  LDL.LU.64 R60, [R1+0x6a78] ;  /* 0x006a7800013c7983 */ /* 0x001ea20000300a00 */
[----:B------:R-:W-:-:S03]  /*12ffa0*/  PRMT R44, R44, 0x3340, R0 ;  /* 0x000033402c2c7816 */ /* 0x000fc60000000000 */
[----:B------:R0:W-:Y:S04]  /*12ffb0*/  STL [R1+0x6d4], R57 ;  /* 0x0006d43901007387 */ /* 0x0001e80000100800 */
[----:B------:R-:W-:Y:S01]  /*12ffc0*/  STL [R1+0x6d0], R53 ;  /* 0x0006d03501007387 */ /* 0x000fe20000100800 */
[----:B0-----:R-:W-:-:S05]  /*12ffd0*/  IMAD.X R57, R58, 0x1, R19, P1 ;  /* 0x000000013a397824 */ /* 0x001fca00008e0613 */
[----:B------:R-:W-:Y:S04]  /*12ffe0*/  STL.64 [R1+0x1758], R56 ;  /* 0x0017583801007387 */ /* 0x000fe80000100a00 */
[----:B------:R4:W-:Y:S04]  /*12fff0*/  STL [R1+0x1e4], R49 ;  /* 0x0001e43101007387 */ /* 0x0009e80000100800 */
[----:B------:R3:W-:Y:S01]  /*130000*/  STL [R1+0x1e0], R44 ;  /* 0x0001e02c01007387 */ /* 0x0007e20000100800 */
[----:B----4-:R-:W-:-:S03]  /*130010*/  LOP3.LUT R49, R21, 0xffff, RZ, 0xc0, !PT ;  /* 0x0000ffff15317812 */ /* 0x010fc600078ec0ff */
[----:B------:R-:W4:Y:S01]  /*130020*/  LDL.LU R21, [R1+0x704] ;  /* 0x0007040001157983 */ /* 0x000f220000300800 */
[----:B---3--:R-:W-:-:S03]  /*130030*/  LOP3.LUT R44, R15, 0xffff, RZ, 0xc0, !PT ;  /* 0x0000ffff0f2c7812 */ /* 0x008fc600078ec0ff */
[----:B------:R-:W3:Y:S01]  /*130040*/  LDL.LU R15, [R1+0x68c] ;  /* 0x00068c00010f7983 */ /* 0x000ee20000300800 */
[----:B------:R-:W-:-:S03]  /*130050*/  LOP3.LUT R53, R59, 0xffff, RZ, 0xc0, !PT ;  /* 0x0000ffff3b357812 */ /* 0x000fc600078ec0ff */
[----:B------:R-:W3:Y:S01]  /*130060*/  LDL.LU R59, [R1+0x700] ;  /* 0x00070000013b7983 */ /* 0x000ee20000300800 */
[----:B------:R-:W-:Y:S02]  /*130070*/  LOP3.LUT R34, R34, 0xffff, RZ, 0xc0, !PT ;  /* 0x0000ffff22227812 */ /* 0x000fe400078ec0ff */
[----:B------:R-:W-:Y:S02]  /*130080*/  PRMT R56, R49, 0x3340, R0 ;  /* 0x0000334031387816 */ /* 0x000fe40000000000 */
[----:B------:R-:W-:Y:S02]  /*130090*/  PRMT R55, R34, 0x3340, R44 ;  /* 0x0000334022377816 */ /* 0x000fe4000000002c */
[----:B------:R-:W-:Y:S02]  /*1300a0*/  LOP3.LUT R17, R17, 0xffff, RZ, 0xc0, !PT ;  /* 0x0000ffff11117812 */ /* 0x000fe400078ec0ff */
[----:B------:R-:W-:Y:S02]  /*1300b0*/  PRMT R57, R55, 0x5410, R56 ;  /* 0x0000541037397816 */ /* 0x000fe40000000038 */
[----:B------:R-:W-:-:S03]  /*1300c0*/  PRMT R56, R17, 0x3340, R0 ;  /* 0x0000334011387816 */ /* 0x000fc60000000000 */
[----:B------:R0:W-:Y:S01]  /*1300d0*/  STL [R1+0x2294], R57 ;  /* 0x0022943901007387 */ /* 0x0001e20000100800 */
[----:B--2---:R-:W-:-:S04]  /*1300e0*/  LOP3.LUT R47, R47, 0xffff, RZ, 0xc0, !PT ;  /* 0x0000ffff2f2f7812 */ /* 0x004fc800078ec0ff */
[----:B------:R-:W-:-:S04]  /*1300f0*/  PRMT R55, R53, 0x3340, R47 ;  /* 0x0000334035377816 */ /* 0x000fc8000000002f */
[----:B------:R-:W-:Y:S02]  /*130100*/  PRMT R55, R55, 0x5410, R56 ;  /* 0x0000541037377816 */ /* 0x000fe40000000038 */
[----:B------:R-:W-:Y:S02]  /*130110*/  IADD3 R56, P1, PT, R26, R51, RZ ;  /* 0x000000331a387210 */ /* 0x000fe40007f3e0ff */
[----:B------:R-:W-:-:S03]  /*130120*/  SHF.R.U32.HI R53, RZ, 0x8, R53 ;  /* 0x00000008ff357819 */ /* 0x000fc60000011635 */
[----:B0-----:R-:W-:Y:S01]  /*130130*/  IMAD.X R57, R58, 0x1, R36, P1 ;  /* 0x000000013a397824 */ /* 0x001fe200008e0624 */
[----:B------:R-:W-:Y:S01]  /*130140*/  SHF.R.U32.HI R47, RZ, 0x8, R47 ;  /* 0x00000008ff2f7819 */ /* 0x000fe2000001162f */
[----:B------:R0:W-:Y:S01]  /*130150*/  STL [R1+0x2290], R55 ;  /* 0x0022903701007387 */ /* 0x0001e20000100800 */
[----:B------:R-:W-:Y:S02]  /*130160*/  SHF.R.U32.HI R34, RZ, 0x8, R34 ;  /* 0x00000008ff227819 */ /* 0x000fe40000011622 */
[----:B------:R-:W-:Y:S01]  /*130170*/  SHF.R.U32.HI R44, RZ, 0x8, R44 ;  /* 0x00000008ff2c7819 */ /* 0x000fe2000001162c */
[----:B------:R-:W2:Y:S04]  /*130180*/  LDL.LU R36, [R1+0x6a70] ;  /* 0x006a700001247983 */ /* 0x000ea80000300800 */
[----:B------:R1:W-:Y:S01]  /*130190*/  STL.64 [R1+0x1740], R56 ;  /* 0x0017403801007387 */ /* 0x0003e20000100a00 */
[----:B0-----:R-:W-:-:S02]  /*1301a0*/  LOP3.LUT R55, R44, 0xffff, RZ, 0xc0, !PT ;  /* 0x0000ffff2c377812 */ /* 0x001fc400078ec0ff */
[----:B------:R-:W-:Y:S02]  /*1301b0*/  SHF.R.U32.HI R49, RZ, 0x8, R49 ;  /* 0x00000008ff317819 */ /* 0x000fe40000011631 */
[----:B-1----:R-:W-:Y:S02]  /*1301c0*/  LOP3.LUT R56, R53, 0xffff, RZ, 0xc0, !PT ;  /* 0x0000ffff35387812 */ /* 0x002fe400078ec0ff */
[----:B------:R-:W-:Y:S02]  /*1301d0*/  LOP3.LUT R57, R47, 0xffff, RZ, 0xc0, !PT ;  /* 0x0000ffff2f397812 */ /* 0x000fe400078ec0ff */
[----:B------:R-:W-:Y:S02]  /*1301e0*/  LOP3.LUT R53, R34, 0xffff, RZ, 0xc0, !PT ;  /* 0x0000ffff22357812 */ /* 0x000fe400078ec0ff */
[----:B------:R-:W2:Y:S01]  /*1301f0*/  LDL.LU R34, [R1+0x714] ;  /* 0x0007140001227983 */ /* 0x000ea20000300800 */
[----:B------:R-:W-:Y:S02]  /*130200*/  PRMT R57, R56, 0x3340, R57 ;  /* 0x0000334038397816 */ /* 0x000fe40000000039 */
[----:B------:R-:W-:Y:S01]  /*130210*/  PRMT R53, R53, 0x3340, R55 ;  /* 0x0000334035357816 */ /* 0x000fe20000000037 */
[----:B------:R-:W2:Y:S01]  /*130220*/  LDL.LU R44, [R1+0x694] ;  /* 0x00069400012c7983 */ /* 0x000ea20000300800 */
[----:B------:R-:W-:-:S02]  /*130230*/  IADD3 R56, P1, PT, R26, R9, RZ ;  /* 0x000000091a387210 */ /* 0x000fc40007f3e0ff */
[----:B------:R-:W-:Y:S01]  /*130240*/  LOP3.LUT R49, R49, 0xffff, RZ, 0xc0, !PT ;  /* 0x0000ffff31317812 */ /* 0x000fe200078ec0ff */
[----:B------:R-:W2:Y:S04]  /*130250*/  LDL.LU R47, [R1+0x70c] ;  /* 0x00070c00012f7983 */ /* 0x000ea80000300800 */
[----:B------:R0:W-:Y:S04]  /*130260*/  STL [R1+0x6bc], R57 ;  /* 0x0006bc3901007387 */ /* 0x0001e80000100800 */
[----:B------:R1:W-:Y:S01]  /*130270*/  STL [R1+0x6ac], R53 ;  /* 0x0006ac3501007387 */ /* 0x0003e20000100800 */
[----:B0-----:R-:W-:Y:S01]  /*130280*/  IMAD.X R57, R58, 0x1, R11, P1 ;  /* 0x000000013a397824 */ /* 0x001fe200008e060b */
[----:B-1----:R-:W-:-:S04]  /*130290*/  PRMT R53, R49, 0x3340, R0 ;  /* 0x0000334031357816 */ /* 0x002fc80000000000 */
[----:B------:R0:W-:Y:S04]  /*1302a0*/  STL.64 [R1+0x1738], R56 ;  /* 0x0017383801007387 */ /* 0x0001e80000100a00 */
[----:B------:R1:W-:Y:S01]  /*1302b0*/  STL [R1+0x1dc], R53 ;  /* 0x0001dc3501007387 */ /* 0x0003e20000100800 */
[----:B------:R-:W-:Y:S02]  /*1302c0*/  SHF.R.U32.HI R17, RZ, 0x8, R17 ;  /* 0x00000008ff117819 */ /* 0x000fe40000011611 */
[----:B0-----:R-:W-:-:S05]  /*1302d0*/  IADD3 R56, P1, PT, R26, R10, RZ ;  /* 0x0000000a1a387210 */ /* 0x001fca0007f3e0ff */
[----:B------:R-:W-:Y:S01]  /*1302e0*/  IMAD.X R57, R58, 0x1, R12, P1 ;  /* 0x000000013a397824 */ /* 0x000fe200008e060c */
[----:B----4-:R-:W-:Y:S02]  /*1302f0*/  LOP3.LUT R49, R21, 0xffff, RZ, 0xc0, !PT ;  /* 0x0000ffff15317812 */ /* 0x010fe400078ec0ff */
[----:B---3--:R-:W-:Y:S02]  /*130300*/  LOP3.LUT R21, R15, 0xffff, RZ, 0xc0, !PT ;  /* 0x0000ffff0f157812 */ /* 0x008fe400078ec0ff */
[----:B------:R-:W-:Y:S02]  /*130310*/  LOP3.LUT R15, R59, 0xffff, RZ, 0xc0, !PT ;  /* 0x0000ffff3b0f7812 */ /* 0x000fe400078ec0ff */
[----:B------:R-:W-:Y:S02]  /*130320*/  PRMT R55, R21, 0x3340, R0 ;  /* 0x0000334015377816 */ /* 0x000fe40000000000 */
[----:B-1----:R-:W-:-:S04]  /*130330*/  PRMT R53, R49, 0x3340, R15 ;  /* 0x0000334031357816 */ /* 0x002fc8000000000f */
[----:B------:R-:W-:Y:S02]  /*130340*/  PRMT R53, R53, 0x5410, R55 ;  /* 0x0000541035357816 */ /* 0x000fe40000000037 */
[----:B------:R-:W-:-:S03]  /*130350*/  SHF.R.U32.HI R49, RZ, 0x8, R49 ;  /* 0x00000008ff317819 */ /* 0x000fc60000011631 */
[----:B------:R0:W-:Y:S01]  /*130360*/  STL [R1+0x2298], R53 ;  /* 0x0022983501007387 */ /* 0x0001e20000100800 */
[----:B------:R-:W-:-:S03]  /*130370*/  LOP3.LUT R55, R17, 0xffff, RZ, 0xc0, !PT ;  /* 0x0000ffff11377812 */ /* 0x000fc600078ec0ff */
[----:B------:R1:W-:Y:S01]  /*130380*/  STL.64 [R1+0x1730], R56 ;  /* 0x0017303801007387 */ /* 0x0003e20000100a00 */
[----:B------:R-:W-:Y:S02]  /*130390*/  LOP3.LUT R49, R49, 0xffff, RZ, 0xc0, !PT ;  /* 0x0000ffff31317812 */ /* 0x000fe400078ec0ff */
[----:B0-----:R-:W-:Y:S02]  /*1303a0*/  SHF.R.U32.HI R53, RZ, 0x8, R15 ;  /* 0x00000008ff357819 */ /* 0x001fe4000001160f */
[----:B------:R-:W3:Y:S02]  /*1303b0*/  LDL.LU R15, [R1+0x178] ;  /* 0x00017800010f7983 */ /* 0x000ee40000300800 */
[----:B------:R-:W-:Y:S02]  /*1303c0*/  LOP3.LUT R53, R53, 0xffff, RZ, 0xc0, !PT ;  /* 0x0000ffff35357812 */ /* 0x000fe400078ec0ff */
[----:B------:R-:W4:Y:S01]  /*1303d0*/  LDL.LU R17, [R1+0x114] ;  /* 0x0001140001117983 */ /* 0x000f220000300800 */
[----:B------:R-:W-:-:S02]  /*1303e0*/  PRMT R55, R55, 0x3340, R0 ;  /* 0x0000334037377816 */ /* 0x000fc40000000000 */
[----:B------:R-:W-:Y:S01]  /*1303f0*/  PRMT R49, R49, 0x3340, R53 ;  /* 0x0000334031317816 */ /* 0x000fe20000000035 */
[----:B------:R-:W4:Y:S04]  /*130400*/  LDL.LU R58, [R1+0x170] ;  /* 0x00017000013a7983 */ /* 0x000f280000300800 */
[----:B------:R-:W-:Y:S04]  /*130410*/  STL [R1+0x1d8], R55 ;  /* 0x0001d83701007387 */ /* 0x000fe80000100800 */
[----:B------:R0:W-:Y:S04]  /*130420*/  STL [R1+0x6c0], R49 ;  /* 0x0006c03101007387 */ /* 0x0001e80000100800 */
[----:B------:R-:W4:Y:S01]  /*130430*/  LDL.LU R59, [R1+0x110] ;  /* 0x00011000013b7983 */ /* 0x000f220000300800 */
[----:B------:R-:W-:Y:S01]  /*130440*/  VIADD R26, R26, UR5 ;  /* 0x000000051a1a7c36 */ /* 0x000fe20008000000 */
[----:B------:R-:W-:Y:S01]  /*130450*/  SHF.R.U32.HI R21, RZ, 0x8, R21 ;  /* 0x00000008ff157819 */ /* 0x000fe20000011615 */
[----:B------:R-:W0:Y:S03]  /*130460*/  LDCU UR5, c[0x0][0x3b8] ;  /* 0x00007700ff0577ac */ /* 0x000e260008000800 */
[----:B-1----:R-:W-:-:S02]  /*130470*/  IADD3 R56, P1, PT, R26, R6, RZ ;  /* 0x000000061a387210 */ /* 0x002fc40007f3e0ff */
[----:B--2---:R-:W-:Y:S02]  /*130480*/  LOP3.LUT R34, R34, 0xffff, RZ, 0xc0, !PT ;  /* 0x0000ffff22227812 */ /* 0x004fe400078ec0ff */
[----:B------:R-:W-:-:S04]  /*130490*/  LOP3.LUT R47, R47, 0xffff, RZ, 0xc0, !PT ;  /* 0x0000ffff2f2f7812 */ /* 0x000fc800078ec0ff */
[--C-:B0-----:R-:W-:Y:S02]  /*1304a0*/  PRMT R49, R34, 0x3340, R47.reuse ;  /* 0x0000334022317816 */ /* 0x101fe4000000002f */
[----:B------:R-:W-:Y:S02]  /*1304b0*/  SHF.R.U32.HI R34, RZ, 0x8, R34 ;  /* 0x00000008ff227819 */ /* 0x000fe40000011622 */
[----:B------:R-:W-:Y:S02]  /*1304c0*/  SHF.R.U32.HI R47, RZ, 0x8, R47 ;  /* 0x00000008ff2f7819 */ /* 0x000fe4000001162f */
[----:B------:R-:W-:Y:S02]  /*1304d0*/  LOP3.LUT R44, R44, 0xffff, RZ, 0xc0, !PT ;  /* 0x0000ffff2c2c7812 */ /* 0x000fe400078ec0ff */
[----:B------:R-:W-:Y:S02]  /*1304e0*/  LOP3.LUT R34, R34, 0xffff, RZ, 0xc0, !PT ;  /* 0x0000ffff22227812 */ /* 0x000fe400078ec0ff */
[----:B------:R-:W-:-:S02]  /*1304f0*/  LOP3.LUT R47, R47, 0xffff, RZ, 0xc0, !PT ;  /* 0x0000ffff2f2f7812 */ /* 0x000fc400078ec0ff */
[----:B------:R-:W-:Y:S02]  /*130500*/  PRMT R53, R44, 0x3340, R0 ;  /* 0x000033402c357816 */ /* 0x000fe40000000000 */
[----:B------:R-:W-:Y:S02]  /*130510*/  SHF.R.U32.HI R44, RZ, 0x8, R44 ;  /* 0x00000008ff2c7819 */ /* 0x000fe4000001162c */
[----:B------:R-:W-:Y:S02]  /*130520*/  PRMT R47, R34, 0x3340, R47 ;  /* 0x00003340222f7816 */ /* 0x000fe4000000002f */
[----:B------:R-:W-:Y:S02]  /*130530*/  SHF.R.S32.HI R34, RZ, 0x1f, R26 ;  /* 0x0000001fff227819 */ /* 0x000fe4000001141a */
[----:B------:R-:W-:Y:S02]  /*130540*/  LOP3.LUT R44, R44, 0xffff, RZ, 0xc0, !PT ;  /* 0x0000ffff2c2c7812 */ /* 0x000fe400078ec0ff */
[----:B------:R-:W-:Y:S01]  /*130550*/  PRMT R49, R49, 0x5410, R53 ;  /* 0x0000541031317816 */ /* 0x000fe20000000035 */
[----:B------:R-:W-:Y:S01]  /*130560*/  IMAD.X R57, R34, 0x1, R31, P1 ;  /* 0x0000000122397824 */ /* 0x000fe200008e061f */
[----:B------:R-:W-:-:S02]  /*130570*/  PRMT R44, R44, 0x3340, R0 ;  /* 0x000033402c2c7816 */ /* 0x000fc40000000000 */
[----:B------:R-:W-:Y:S01]  /*130580*/  LOP3.LUT R21, R21, 0xffff, RZ, 0xc0, !PT ;  /* 0x0000ffff15157812 */ /* 0x000fe200078ec0ff */
[----:B------:R-:W-:Y:S04]  /*130590*/  STL [R1+0x225c], R49 ;  /* 0x00225c3101007387 */ /* 0x000fe80000100800 */
[----:B------:R0:W-:Y:S01]  /*1305a0*/  STL [R1+0x6a8], R47 ;  /* 0x0006a82f01007387 */ /* 0x0001e20000100800 */
[----:B------:R-:W-:-:S03]  /*1305b0*/  PRMT R21, R21, 0x3340, R0 ;  /* 0x0000334015157816 */ /* 0x000fc60000000000 */
[----:B------:R-:W-:Y:S04]  /*1305c0*/  STL.64 [R1+0x1728], R56 ;  /* 0x0017283801007387 */ /* 0x000fe80000100a00 */
[----:B------:R1:W-:Y:S01]  /*1305d0*/  STL [R1+0x1d4], R44 ;  /* 0x0001d42c01007387 */ /* 0x0003e20000100800 */
[----:B0-----:R-:W-:-:S03]  /*1305e0*/  LOP3.LUT R47, R61, 0xffff, RZ, 0xc0, !PT ;  /* 0x0000ffff3d2f7812 */ /* 0x001fc600078ec0ff */
[----:B------:R0:W-:Y:S01]  /*1305f0*/  STL [R1+0x1d0], R21 ;  /* 0x0001d01501007387 */ /* 0x0001e20000100800 */
[----:B-1----:R-:W-:-:S03]  /*130600*/  LOP3.LUT R44, R38, 0xffff, RZ, 0xc0, !PT ;  /* 0x0000ffff262c7812 */ /* 0x002fc600078ec0ff */
[----:B------:R-:W2:Y:S04]  /*130610*/  LDL.LU R38, [R1+0x6a6c] ;  /* 0x006a6c0001267983 */ /* 0x000ea80000300800 */
[----:B------:R-:W2:Y:S04]  /*130620*/  LDL.LU R61, [R1+0x6a68] ;  /* 0x006a6800013d7983 */ /* 0x000ea80000300800 */
[----:B0-----:R-:W2:Y:S01]  /*130630*/  LDL.LU R21, [R1+0x148] ;  /* 0x0001480001157983 */ /* 0x001ea20000300800 */
[----:B---3--:R-:W-:-:S03]  /*130640*/  LOP3.LUT R56, R15, 0xffff, RZ, 0xc0, !PT ;  /* 0x0000ffff0f387812 */ /* 0x008fc600078ec0ff */
[----:B------:R-:W3:Y:S01]  /*130650*/  LDL.LU R15, [R1+0x42c] ;  /* 0x00042c00010f7983 */ /* 0x000ee20000300800 */
[----:B----4-:R-:W-:-:S03]  /*130660*/  LOP3.LUT R57, R17, 0xffff, RZ, 0xc0, !PT ;  /* 0x0000ffff11397812 */ /* 0x010fc600078ec0ff */
[----:B------:R-:W4:Y:S01]  /*130670*/  LDL.LU R17, [R1+0x324] ;  /* 0x0003240001117983 */ /* 0x000f220000300800 */
[----:B------:R-:W-:Y:S02]  /*130680*/  LOP3.LUT R49, R58, 0xffff, RZ, 0xc0, !PT ;  /* 0x0000ffff3a317812 */ /* 0x000fe400078ec0ff */
[----:B------:R-:W-:Y:S02]  /*130690*/  PRMT R58, R44, 0x3340, R0 ;  /* 0x000033402c3a7816 */ /* 0x000fe40000000000 */
[----:B------:R-:W-:-:S04]  /*1306a0*/  PRMT R53, R56, 0x3340, R57 ;  /* 0x0000334038357816 */ /* 0x000fc80000000039 */
[----:B------:R-:W-:Y:S02]  /*1306b0*/  PRMT R58, R53, 0x5410, R58 ;  /* 0x00005410353a7816 */ /* 0x000fe4000000003a */
[----:B------:R-:W2:Y:S01]  /*1306c0*/  LDL.LU R53, [R1+0x388] ;  /* 0x0003880001357983 */ /* 0x000ea20000300800 */
[----:B------:R-:W-:-:S03]  /*1306d0*/  LOP3.LUT R55, R59, 0xffff, RZ, 0xc0, !PT ;  /* 0x0000ffff3b377812 */ /* 0x000fc600078ec0ff */
[----:B------:R0:W-:Y:S01]  /*1306e0*/  STL [R1+0x2250], R58 ;  /* 0x0022503a01007387 */ /* 0x0001e20000100800 */
[----:B------:R-:W-:Y:S02]  /*1306f0*/  PRMT R59, R47, 0x3340, R0 ;  /* 0x000033402f3b7816 */ /* 0x000fe40000000000 */
[----:B0-----:R-:W-:-:S04]  /*130700*/  PRMT R58, R49, 0x3340, R55 ;  /* 0x00003340313a7816 */ /* 0x001fc80000000037 */
[----:B------:R-:W-:Y:S02]  /*130710*/  PRMT R59, R58, 0x5410, R59 ;  /* 0x000054103a3b7816 */ /* 0x000fe4000000003b */
[----:B------:R-:W-:-:S03]  /*130720*/  IADD3 R58, P1, PT, R26, R8, RZ ;  /* 0x000000081a3a7210 */ /* 0x000fc60007f3e0ff */
[----:B------:R0:W-:Y:S02]  /*130730*/  STL [R1+0x2254], R59 ;  /* 0x0022543b01007387 */ /* 0x0001e40000100800 */
[----:B0-----:R-:W-:-:S05]  /*130740*/  IMAD.X R59, R34, 0x1, R7, P1 ;  /* 0x00000001223b7824 */ /* 0x001fca00008e0607 */
[----:B------:R0:W-:Y:S04]  /*130750*/  STL.64 [R1+0x1720], R58 ;  /* 0x0017203a01007387 */ /* 0x0001e80000100a00 */
[----:B0-----:R-:W2:Y:S01]  /*130760*/  LDL.LU.64 R58, [R1+0x6a60] ;  /* 0x006a6000013a7983 */ /* 0x001ea20000300a00 */
[----:B------:R-:W-:Y:S02]  /*130770*/  SHF.R.U32.HI R56, RZ, 0x8, R56 ;  /* 0x00000008ff387819 */ /* 0x000fe40000011638 */
[----:B------:R-:W-:Y:S02]  /*130780*/  SHF.R.U32.HI R57, RZ, 0x8, R57 ;  /* 0x00000008ff397819 */ /* 0x000fe40000011639 */
[----:B------:R-:W-:Y:S02]  /*130790*/  SHF.R.U32.HI R49, RZ, 0x8, R49 ;  /* 0x00000008ff317819 */ /* 0x000fe40000011631 */
[----:B------:R-:W-:-:S02]  /*1307a0*/  SHF.R.U32.HI R55, RZ, 0x8, R55 ;  /* 0x00000008ff377819 */ /* 0x000fc40000011637 */
[----:B------:R-:W-:Y:S02]  /*1307b0*/  LOP3.LUT R56, R56, 0xffff, RZ, 0xc0, !PT ;  /* 0x0000ffff38387812 */ /* 0x000fe400078ec0ff */
[----:B------:R-:W-:Y:S02]  /*1307c0*/  LOP3.LUT R57, R57, 0xffff, RZ, 0xc0, !PT ;  /* 0x0000ffff39397812 */ /* 0x000fe400078ec0ff */
[----:B------:R-:W-:Y:S02]  /*1307d0*/  LOP3.LUT R49, R49, 0xffff, RZ, 0xc0, !PT ;  /* 0x0000ffff31317812 */ /* 0x000fe400078ec0ff */
[----:B------:R-:W-:Y:S02]  /*1307e0*/  LOP3.LUT R55, R55, 0xffff, RZ, 0xc0, !PT ;  /* 0x0000ffff37377812 */ /* 0x000fe400078ec0ff */
[----:B------:R-:W-:Y:S02]  /*1307f0*/  SHF.R.U32.HI R47, RZ, 0x8, R47 ;  /* 0x00000008ff2f7819 */ /* 0x000fe4000001162f */
[----:B------:R-:W-:-:S02]  /*130800*/  PRMT R57, R56, 0x3340, R57 ;  /* 0x0000334038397816 */ /* 0x000fc40000000039 */
[----:B------:R-:W-:Y:S02]  /*130810*/  SHF.R.U32.HI R44, RZ, 0x8, R44 ;  /* 0x00000008ff2c7819 */ /* 0x000fe4000001162c */
[----:B------:R-:W-:Y:S02]  /*130820*/  PRMT R49, R49, 0x3340, R55 ;  /* 0x0000334031317816 */ /* 0x000fe40000000037 */
[----:B------:R-:W-:Y:S02]  /*130830*/  IADD3 R56, P1, PT, R26, R5, RZ ;  /* 0x000000051a387210 */ /* 0x000fe40007f3e0ff */
[----:B------:R-:W-:Y:S01]  /*130840*/  LOP3.LUT R47, R47, 0xffff, RZ, 0xc0, !PT ;  /* 0x0000ffff2f2f7812 */ /* 0x000fe200078ec0ff */
[----:B------:R0:W-:Y:S01]  /*130850*/  STL [R1+0x6a4], R57 ;  /* 0x0006a43901007387 */ /* 0x0001e20000100800 */
[----:B------:R-:W-:-:S03]  /*130860*/  LOP3.LUT R44, R44, 0xffff, RZ, 0xc0, !PT ;  /* 0x0000ffff2c2c7812 */ /* 0x000fc600078ec0ff */
[----:B------:R1:W-:Y:S01]  /*130870*/  STL [R1+0x6a0], R49 ;  /* 0x0006a03101007387 */ /* 0x0003e20000100800 */
[----:B0-----:R-:W-:Y:S01]  /*130880*/  IMAD.X R57, R34, 0x1, R41, P1 ;  /* 0x0000000122397824 */ /* 0x001fe200008e0629 */
[--C-:B-1----:R-:W-:Y:S02]  /*130890*/  PRMT R49, R47, 0x3340, R0.reuse ;  /* 0x000033402f317816 */ /* 0x102fe40000000000 */
[----:B------:R-:W-:Y:S02]  /*1308a0*/  PRMT R47, R44, 0x3340, R0 ;  /* 0x000033402c2f7816 */ /* 0x000fe40000000000 */
[----:B------:R-:W-:Y:S04]  /*1308b0*/  STL.64 [R1+0x1718], R56 ;  /* 0x0017183801007387 */ /* 0x000fe80000100a00 */
[----:B------:R-:W-:Y:S04]  /*1308c0*/  STL [R1+0x1cc], R49 ;  /* 0x0001cc3101007387 */ /* 0x000fe80000100800 */
[----:B------:R2:W-:Y:S02]  /*1308d0*/  STL [R1+0x1c8], R47 ;  /* 0x0001c82f01007387 */ /* 0x0005e40000100800 */
[----:B--2---:R-:W-:-:S02]  /*1308e0*/  LOP3.LUT R47, R59, 0xffff, RZ, 0xc0, !PT ;  /* 0x0000ffff3b2f7812 */ /* 0x004fc400078ec0ff */
[----:B------:R-:W2:Y:S01]  /*1308f0*/  LDL.LU R59, [R1+0x6a58] ;  /* 0x006a5800013b7983 */ /* 0x000ea20000300800 */
[----:B------:R-:W-:Y:S02]  /*130900*/  LOP3.LUT R44, R21, 0xffff, RZ, 0xc0, !PT ;  /* 0x0000ffff152c7812 */ /* 0x000fe400078ec0ff */
[----:B------:R-:W-:Y:S02]  /*130910*/  LOP3.LUT R22, R22, 0xffff, RZ, 0xc0, !PT ;  /* 0x0000ffff16167812 */ /* 0x000fe400078ec0ff */
[----:B---3--:R-:W-:Y:S02]  /*130920*/  LOP3.LUT R49, R15, 0xffff, RZ, 0xc0, !PT ;  /* 0x0000ffff0f317812 */ /* 0x008fe400078ec0ff */
[----:B----4-:R-:W-:Y:S02]  /*130930*/  LOP3.LUT R15, R17, 0xffff, RZ, 0xc0, !PT ;  /* 0x0000ffff110f7812 */ /* 0x010fe400078ec0ff */
[----:B------:R-:W-:Y:S02]  /*130940*/  PRMT R21, R22, 0x3340, R0 ;  /* 0x0000334016157816 */ /* 0x000fe40000000000 */
[----:B------:R-:W-:-:S02]  /*130950*/  PRMT R17, R44, 0x3340, R47 ;  /* 0x000033402c117816 */ /* 0x000fc4000000002f */
[----:B------:R-:W-:Y:S02]  /*130960*/  LOP3.LUT R53, R53, 0xffff, RZ, 0xc0, !PT ;  /* 0x0000ffff35357812 */ /* 0x000fe400078ec0ff */
[----:B------:R-:W-:Y:S02]  /*130970*/  PRMT R55, R17, 0x5410, R21 ;  /* 0x0000541011377816 */ /* 0x000fe40000000015 */
[----:B------:R-:W3:Y:S01]  /*130980*/  LDL.LU R21, [R1+0x43c] ;  /* 0x00043c0001157983 */ /* 0x000ee20000300800 */
[----:B------:R-:W-:-:S03]  /*130990*/  PRMT R56, R15, 0x3340, R0 ;  /* 0x000033400f387816 */ /* 0x000fc60000000000 */
[----:B------:R-:W4:Y:S04]  /*1309a0*/  LDL.LU R17, [R1+0x32c] ;  /* 0x00032c0001117983 */ /* 0x000f280000300800 */
[----:B------:R0:W-:Y:S02]  /*1309b0*/  STL [R1+0x2238], R55 ;  /* 0x0022383701007387 */ /* 0x0001e40000100800 */
[----:B0-----:R-:W-:-:S04]  /*1309c0*/  PRMT R55, R49, 0x3340, R53 ;  /* 0x0000334031377816 */ /* 0x001fc80000000035 */
[----:B------:R-:W-:Y:S02]  /*1309d0*/  PRMT R55, R55, 0x5410, R56 ;  /* 0x0000541037377816 */ /* 0x000fe40000000038 */
[----:B------:R-:W-:Y:S02]  /*1309e0*/  IADD3 R56, P1, PT, R26, R4, RZ ;  /* 0x000000041a387210 */ /* 0x000fe40007f3e0ff */
[----:B------:R-:W-:Y:S02]  /*1309f0*/  SHF.R.U32.HI R49, RZ, 0x8, R49 ;  /* 0x00000008ff317819 */ /* 0x000fe40000011631 */
[----:B------:R-:W-:Y:S01]  /*130a00*/  SHF.R.U32.HI R53, RZ, 0x8, R53 ;  /* 0x00000008ff357819 */ /* 0x000fe20000011635 */
[----:B------:R-:W-:Y:S01]  /*130a10*/  IMAD.X R57, R34, 0x1, R3, P1 ;  /* 0x0000000122397824 */ /* 0x000fe200008e0603 */
[----:B------:R-:W-:Y:S02]  /*130a20*/  SHF.R.U32.HI R44, RZ, 0x8, R44 ;  /* 0x00000008ff2c7819 */ /* 0x000fe4000001162c */
[----:B------:R-:W-:Y:S01]  /*130a30*/  SHF.R.U32.HI R47, RZ, 0x8, R47 ;  /* 0x00000008ff2f7819 */ /* 0x000fe2000001162f */
[----:B------:R-:W-:Y:S01]  /*130a40*/  STL [R1+0x223c], R55 ;  /* 0x00223c3701007387 */ /* 0x000fe20000100800 */
[----:B------:R-:W-:-:S02]  /*130a50*/  SHF.R.U32.HI R22, RZ, 0x8, R22 ;  /* 0x00000008ff167819 */ /* 0x000fc40000011616 */
[----:B------:R-:W-:Y:S01]  /*130a60*/  LOP3.LUT R49, R49, 0xffff, RZ, 0xc0, !PT ;  /* 0x0000ffff31317812 */ /* 0x000fe200078ec0ff */
[----:B------:R0:W-:Y:S01]  /*130a70*/  STL.64 [R1+0x1708], R56 ;  /* 0x0017083801007387 */ /* 0x0001e20000100a00 */
[----:B------:R-:W-:Y:S02]  /*130a80*/  LOP3.LUT R53, R53, 0xffff, RZ, 0xc0, !PT ;  /* 0x0000ffff35357812 */ /* 0x000fe400078ec0ff */
[----:B------:R-:W-:Y:S02]  /*130a90*/  LOP3.LUT R44, R44, 0xffff, RZ, 0xc0, !PT ;  /* 0x0000ffff2c2c7812 */ /* 0x000fe400078ec0ff */
[----:B------:R-:W-:Y:S02]  /*130aa0*/  LOP3.LUT R47, R47, 0xffff, RZ, 0xc0, !PT ;  /* 0x0000ffff2f2f7812 */ /* 0x000fe400078ec0ff */
[----:B------:R-:W-:Y:S02]  /*130ab0*/  LOP3.LUT R22, R22, 0xffff, RZ, 0xc0, !PT ;  /* 0x0000ffff16167812 */ /* 0x000fe400078ec0ff */
[----:B------:R-:W-:-:S02]  /*130ac0*/  PRMT R49, R49, 0x3340, R53 ;  /* 0x0000334031317816 */ /* 0x000fc40000000035 */
[----:B0-----:R-:W-:Y:S02]  /*130ad0*/  IADD3 R56, P1, PT, R26, R13, RZ ;  /* 0x0000000d1a387210 */ /* 0x001fe40007f3e0ff */
[----:B------:R-:W-:Y:S02]  /*130ae0*/  PRMT R44, R44, 0x3340, R47 ;  /* 0x000033402c2c7816 */ /* 0x000fe4000000002f */
[----:B------:R-:W-:Y:S01]  /*130af0*/  PRMT R22, R22, 0x3340, R0 ;  /* 0x0000334016167816 */ /* 0x000fe20000000000 */
[----:B------:R-:W-:Y:S01]  /*130b00*/  IMAD.X R57, R34, 0x1, R14, P1 ;  /* 0x0000000122397824 */ /* 0x000fe200008e060e */
[----:B------:R0:W-:Y:S04]  /*130b10*/  STL [R1+0x4bc], R49 ;  /* 0x0004bc3101007387 */ /* 0x0001e80000100800 */
[----:B------:R-:W-:Y:S04]  /*130b20*/  STL [R1+0x4b8], R44 ;  /* 0x0004b82c01007387 */ /* 0x000fe80000100800 */
[----:B------:R1:W-:Y:S04]  /*130b30*/  STL.64 [R1+0x1710], R56 ;  /* 0x0017103801007387 */ /* 0x0003e80000100a00 */
[----:B------:R-:W-:Y:S01]  /*130b40*/  STL [R1+0x1c4], R22 ;  /* 0x0001c41601007387 */ /* 0x000fe20000100800 */
[----:B--2---:R-:W-:-:S03]  /*130b50*/  LOP3.LUT R53, R59, 0xffff, RZ, 0xc0, !PT ;  /* 0x0000ffff3b357812 */ /* 0x004fc600078ec0ff */
[----:B------:R-:W2:Y:S01]  /*130b60*/  LDL.LU R59, [R1+0x6a54] ;  /* 0x006a5400013b7983 */ /* 0x000ea20000300800 */
[----:B------:R-:W-:-:S04]  /*130b70*/  SHF.R.U32.HI R15, RZ, 0x8, R15 ;  /* 0x00000008ff0f7819 */ /* 0x000fc8000001160f */
[----:B------:R-:W-:-:S04]  /*130b80*/  LOP3.LUT R15, R15, 0xffff, RZ, 0xc0, !PT ;  /* 0x0000ffff0f0f7812 */ /* 0x000fc800078ec0ff */
[--C-:B------:R-:W-:Y:S02]  /*130b90*/  PRMT R15, R15, 0x3340, R0.reuse ;  /* 0x000033400f0f7816 */ /* 0x100fe40000000000 */
[----:B------:R-:W-:Y:S02]  /*130ba0*/  LOP3.LUT R60, R60, 0xffff, RZ, 0xc0, !PT ;  /* 0x0000ffff3c3c7812 */ /* 0x000fe400078ec0ff */
[----:B0-----:R-:W-:Y:S01]  /*130bb0*/  LOP3.LUT R49, R61, 0xffff, RZ, 0xc0, !PT ;  /* 0x0000ffff3d317812 */ /* 0x001fe200078ec0ff */
[----:B------:R0:W-:Y:S01]  /*130bc0*/  STL [R1+0x1c0], R15 ;  /* 0x0001c00f01007387 */ /* 0x0001e20000100800 */
[----:B-1----:R-:W-:Y:S02]  /*130bd0*/  PRMT R56, R60, 0x3340, R0 ;  /* 0x000033403c387816 */ /* 0x002fe40000000000 */
[----:B------:R-:W-:Y:S02]  /*130be0*/  PRMT R55, R53, 0x3340, R49 ;  /* 0x0000334035377816 */ /* 0x000fe40000000031 */
[----:B---3--:R-:W-:Y:S01]  /*130bf0*/  LOP3.LUT R21, R21, 0xffff, RZ, 0xc0, !PT ;  /* 0x0000ffff15157812 */ /* 0x008fe200078ec0ff */
[----:B0-----:R-:W3:Y:S01]  /*130c00*/  LDL.LU R15, [R1+0x634] ;  /* 0x00063400010f7983 */ /* 0x001ee20000300800 */
[----:B----4-:R-:W-:-:S03]  /*130c10*/  LOP3.LUT R17, R17, 0xffff, RZ, 0xc0, !PT ;  /* 0x0000ffff11117812 */ /* 0x010fc600078ec0ff */
[----:B------:R-:W4:Y:S04]  /*130c20*/  LDL.LU R44, [R1+0x558] ;  /* 0x00055800012c7983 */ /* 0x000f280000300800 */
[----:B------:R-:W3:Y:S01]  /*130c30*/  LDL.LU R22, [R1+0x5c0] ;  /* 0x0005c00001167983 */ /* 0x000ee20000300800 */
[----:B------:R-:W-:Y:S02]  /*130c40*/  PRMT R57, R55, 0x5410, R56 ;  /* 0x0000541037397816 */ /* 0x000fe40000000038 */
[----:B------:R-:W-:Y:S01]  /*130c50*/  PRMT R56, R17, 0x3340, R0 ;  /* 0x0000334011387816 */ /* 0x000fe20000000000 */
[----:B------:R-:W3:Y:S04]  /*130c60*/  LDL.LU R61, [R1+0x6a50] ;  /* 0x006a5000013d7983 */ /* 0x000ee80000300800 */
[----:B------:R-:W-:Y:S04]  /*130c70*/  STL [R1+0x67c8], R60 ;  /* 0x0067c83c01007387 */ /* 0x000fe80000100800 */
[----:B------:R0:W-:Y:S01]  /*130c80*/  STL [R1+0x2504], R57 ;  /* 0x0025043901007387 */ /* 0x0001e20000100800 */
[----:B--2---:R-:W-:-:S04]  /*130c90*/  LOP3.LUT R47, R59, 0xffff, RZ, 0xc0, !PT ;  /* 0x0000ffff3b2f7812 */ /* 0x004fc800078ec0ff */
[----:B------:R-:W-:-:S04]  /*130ca0*/  PRMT R55, R21, 0x3340, R47 ;  /* 0x0000334015377816 */ /* 0x000fc8000000002f */
[----:B------:R-:W-:Y:S02]  /*130cb0*/  PRMT R55, R55, 0x5410, R56 ;  /* 0x0000541037377816 */ /* 0x000fe40000000038 */
[----:B------:R-:W-:-:S05]  /*130cc0*/  IADD3 R56, P1, PT, R26, R2, RZ ;  /* 0x000000021a387210 */ /* 0x000fca0007f3e0ff */
[----:B0-----:R-:W-:Y:S01]  /*130cd0*/  IMAD.X R57, R34, 0x1, R0, P1 ;  /* 0x0000000122397824 */ /* 0x001fe200008e0600 */
[----:B------:R-:W-:Y:S04]  /*130ce0*/  STL [R1+0x21fc], R55 ;  /* 0x0021fc3701007387 */ /* 0x000fe80000100800 */
[----:B------:R0:W-:Y:S02]  /*130cf0*/  STL.64 [R1+0x1700], R56 ;  /* 0x0017003801007387 */ /* 0x0001e40000100a00 */
[----:B0-----:R-:W-:Y:S02]  /*130d00*/  SHF.R.U32.HI R56, RZ, 0x8, R49 ;  /* 0x00000008ff387819 */ /* 0x001fe40000011631 */
[----:B------:R-:W-:Y:S02]  /*130d10*/  SHF.R.U32.HI R49, RZ, 0x8, R21 ;  /* 0x00000008ff317819 */ /* 0x000fe40000011615 */
[----:B------:R-:W2:Y:S01]  /*130d20*/  LDL.LU R21, [R1+0x404] ;  /* 0x0004040001157983 */ /* 0x000ea20000300800 */
[----:B------:R-:W-:-:S02]  /*130d30*/  SHF.R.U32.HI R55, RZ, 0x8, R53 ;  /* 0x00000008ff377819 */ /* 0x000fc40000011635 */
[----:B------:R-:W-:Y:S02]  /*130d40*/  SHF.R.U32.HI R53, RZ, 0x8, R47 ;  /* 0x00000008ff357819 */ /* 0x000fe4000001162f */
[----:B------:R-:W2:Y:S01]  /*130d50*/  LDL.LU R47, [R1+0x35c] ;  /* 0x00035c00012f7983 */ /* 0x000ea20000300800 */
[----:B------:R-:W-:Y:S02]  /*130d60*/  LOP3.LUT R55, R55, 0xffff, RZ, 0xc0, !PT ;  /* 0x0000ffff37377812 */ /* 0x000fe400078ec0ff */
[----:B------:R-:W-:Y:S02]  /*130d70*/  LOP3.LUT R56, R56, 0xffff, RZ, 0xc0, !PT ;  /* 0x0000ffff38387812 */ /* 0x000fe400078ec0ff */
[----:B------:R-:W-:Y:S02]  /*130d80*/  LOP3.LUT R49, R49, 0xffff, RZ, 0xc0, !PT ;  /* 0x0000ffff31317812 */ /* 0x000fe400078ec0ff */
[----:B------:R-:W-:Y:S02]  /*130d90*/  LOP3.LUT R53, R53, 0xffff, RZ, 0xc0, !PT ;  /* 0x0000ffff35357812 */ /* 0x000fe400078ec0ff */
[----:B------:R-:W-:-:S02]  /*130da0*/  PRMT R59, R55, 0x3340, R56 ;  /* 0x00003340373b7816 */ /* 0x000fc40000000038 */
[----:B------:R-:W-:Y:S02]  /*130db0*/  PRMT R49, R49, 0x3340, R53 ;  /* 0x0000334031317816 */ /* 0x000fe40000000035 */
[----:B---3--:R-:W-:Y:S01]  /*130dc0*/  LOP3.LUT R15, R15, 0xffff, RZ, 0xc0, !PT ;  /* 0x0000ffff0f0f7812 */ /* 0x008fe200078ec0ff */
[----:B------:R-:W-:Y:S01]  /*130dd0*/  STL [R1+0x6648], R59 ;  /* 0x0066483b01007387 */ /* 0x000fe20000100800 */
[----:B----4-:R-:W-:Y:S02]  /*130de0*/  LOP3.LUT R53, R44, 0xffff, RZ, 0xc0, !PT ;  /* 0x0000ffff2c357812 */ /* 0x010fe400078ec0ff */
[----:B------:R-:W-:Y:S01]  /*130df0*/  LOP3.LUT R22, R22, 0xffff, RZ, 0xc0, !PT ;  /* 0x0000ffff16167812 */ /* 0x000fe200078ec0ff */
[----:B------:R-:W-:Y:S01]  /*130e00*/  STL [R1+0x69e0], R58 ;  /* 0x0069e03a01007387 */ /* 0x000fe20000100800 */
[----:B------:R-:W-:Y:S02]  /*130e10*/  IADD3 R56, P1, PT, R26, R43, RZ ;  /* 0x0000002b1a387210 */ /* 0x000fe40007f3e0ff */
[----:B------:R-:W-:Y:S01]  /*130e20*/  PRMT R44, R15, 0x3340, R22 ;  /* 0x000033400f2c7816 */ /* 0x000fe20000000016 */
[----:B------:R0:W-:Y:S02]  /*130e30*/  STL [R1+0x69c], R49 ;  /* 0x00069c3101007387 */ /* 0x0001e40000100800 */
[----:B------:R-:W-:Y:S01]  /*130e40*/  IMAD.X R57, R34, 0x1, R54, P1 ;  /* 0x0000000122397824 */ /* 0x000fe200008e0636 */
[----:B------:R-:W-:-:S02]  /*130e50*/  SHF.R.U32.HI R17, RZ, 0x8, R17 ;  /* 0x00000008ff117819 */ /* 0x000fc40000011611 */
[----:B0-----:R-:W-:-:S04]  /*130e60*/  PRMT R49, R53, 0x3340, R0 ;  /* 0x0000334035317816 */ /* 0x001fc80000000000 */
[----:B------:R-:W-:Y:S02]  /*130e70*/  PRMT R44, R44, 0x5410, R49 ;  /* 0x000054102c2c7816 */ /* 0x000fe40000000031 */
[----:B------:R-:W-:Y:S02]  /*130e80*/  SHF.R.U32.HI R15, RZ, 0x8, R15 ;  /* 0x00000008ff0f7819 */ /* 0x000fe4000001160f */
[----:B------:R-:W-:Y:S01]  /*130e90*/  SHF.R.U32.HI R55, RZ, 0x8, R22 ;  /* 0x00000008ff377819 */ /* 0x000fe20000011616 */
[----:B------:R0:W-:Y:S04]  /*130ea0*/  STL [R1+0x2210], R44 ;  /* 0x0022102c01007387 */ /* 0x0001e80000100800 */
[----:B------:R1:W-:Y:S01]  /*130eb0*/  STL.64 [R1+0x16f8], R56 ;  /* 0x0016f83801007387 */ /* 0x0003e20000100a00 */
[----:B------:R-:W-:-:S03]  /*130ec0*/  LOP3.LUT R55, R55, 0xffff, RZ, 0xc0, !PT ;  /* 0x0000ffff37377812 */ /* 0x000fc600078ec0ff */
[----:B------:R-:W3:Y:S01]  /*130ed0*/  LDL.LU R49, [R1+0x648] ;  /* 0x0006480001317983 */ /* 0x000ee20000300800 */
[----:B0-----:R-:W-:-:S03]  /*130ee0*/  LOP3.LUT R44, R15, 0xffff, RZ, 0xc0, !PT ;  /* 0x0000ffff0f2c7812 */ /* 0x001fc600078ec0ff */
[----:B------:R-:W4:Y:S01]  /*130ef0*/  LDL.LU R15, [R1+0x564] ;  /* 0x00056400010f7983 */ /* 0x000f220000300800 */
[----:B-1----:R-:W-:-:S03]  /*130f00*/  LOP3.LUT R56, R17, 0xffff, RZ, 0xc0, !PT ;  /* 0x0000ffff11387812 */ /* 0x002fc600078ec0ff */
[----:B------:R-:W4:Y:S01]  /*130f10*/  LDL.LU R17, [R1+0x5f0] ;  /* 0x0005f00001117983 */ /* 0x000f220000300800 */
[----:B------:R-:W-:Y:S02]  /*130f20*/  PRMT R55, R44, 0x3340, R55 ;  /* 0x000033402c377816 */ /* 0x000fe40000000037 */
[----:B------:R-:W-:Y:S01]  /*130f30*/  PRMT R56, R56, 0x3340, R0 ;  /* 0x0000334038387816 */ /* 0x000fe20000000000 */
[----:B------:R-:W4:Y:S04]  /*130f40*/  LDL.LU R22, [R1+0x408] ;  /* 0x0004080001167983 */ /* 0x000f280000300800 */
[----:B------:R0:W-:Y:S04]  /*130f50*/  STL [R1+0x1bc], R56 ;  /* 0x0001bc3801007387 */ /* 0x0001e80000100800 */
[----:B------:R1:W-:Y:S01]  /*130f60*/  STL [R1+0x698], R55 ;  /* 0x0006983701007387 */ /* 0x0003e20000100800 */
[----:B--2---:R-:W-:-:S02]  /*130f70*/  LOP3.LUT R44, R21, 0xffff, RZ, 0xc0, !PT ;  /* 0x0000ffff152c7812 */ /* 0x004fc400078ec0ff */
[----:B------:R-:W-:Y:S02]  /*130f80*/  LOP3.LUT R21, R61, 0xffff, RZ, 0xc0, !PT ;  /* 0x0000ffff3d157812 */ /* 0x000fe400078ec0ff */
[----:B------:R-:W2:Y:S01]  /*130f90*/  LDL.LU R61, [R1+0x6a4c] ;  /* 0x006a4c00013d7983 */ /* 0x000ea20000300800 */
[----:B------:R-:W-:Y:S02]  /*130fa0*/  LOP3.LUT R47, R47, 0xffff, RZ, 0xc0, !PT ;  /* 0x0000ffff2f2f7812 */ /* 0x000fe400078ec0ff */
[----:B0-----:R-:W-:Y:S02]  /*130fb0*/  PRMT R56, R21, 0x3340, R0 ;  /* 0x0000334015387816 */ /* 0x001fe40000000000 */
[----:B-1----:R-:W-:-:S04]  /*130fc0*/  PRMT R55, R44, 0x3340, R47 ;  /* 0x000033402c377816 */ /* 0x002fc8000000002f */
[----:B------:R-:W-:Y:S02]  /*130fd0*/  PRMT R55, R55, 0x5410, R56 ;  /* 0x0000541037377816 */ /* 0x000fe40000000038 */
[----:B------:R-:W-:Y:S02]  /*130fe0*/  IADD3 R56, P1, PT, R26, R30, RZ ;  /* 0x0000001e1a387210 */ /* 0x000fe40007f3e0ff */
[----:B------:R-:W-:Y:S02]  /*130ff0*/  SHF.R.U32.HI R44, RZ, 0x8, R44 ;  /* 0x00000008ff2c7819 */ /* 0x000fe4000001162c */
[----:B------:R-:W-:Y:S01]  /*131000*/  SHF.R.U32.HI R47, RZ, 0x8, R47 ;  /* 0x00000008ff2f7819 */ /* 0x000fe2000001162f */
[----:B------:R-:W-:Y:S01]  /*131010*/  IMAD.X R57, R34, 0x1, R29, P1 ;  /* 0x0000000122397824 */ /* 0x000fe200008e061d */
[----:B------:R-:W-:Y:S01]  /*131020*/  SHF.R.U32.HI R21, RZ, 0x8, R21 ;  /* 0x00000008ff157819 */ /* 0x000fe20000011615 */
[----:B------:R-:W-:Y:S01]  /*131030*/  STL [R1+0x21f4], R55 ;  /* 0x0021f43701007387 */ /* 0x000fe20000100800 */
[----:B------:R-:W-:-:S02]  /*131040*/  LOP3.LUT R44, R44, 0xffff, RZ, 0xc0, !PT ;  /* 0x0000ffff2c2c7812 */ /* 0x000fc400078ec0ff */
[----:B------:R-:W-:Y:S01]  /*131050*/  LOP3.LUT R47, R47, 0xffff, RZ, 0xc0, !PT ;  /* 0x0000ffff2f2f7812 */ /* 0x000fe200078ec0ff */
[----:B------:R0:W-:Y:S01]  /*131060*/  STL.64 [R1+0x16e0], R56 ;  /* 0x0016e03801007387 */ /* 0x0001e20000100a00 */
[----:B------:R-:W-:Y:S02]  /*131070*/  SHF.R.U32.HI R53, RZ, 0x8, R53 ;  /* 0x00000008ff357819 */ /* 0x000fe40000011635 */
[----:B------:R-:W-:Y:S02]  /*131080*/  LOP3.LUT R21, R21, 0xffff, RZ, 0xc0, !PT ;  /* 0x0000ffff15157812 */ /* 0x000fe400078ec0ff */
[----:B------:R-:W-:Y:S02]  /*131090*/  PRMT R44, R44, 0x3340, R47 ;  /* 0x000033402c2c7816 */ /* 0x000fe4000000002f */
[----:B------:R-:W-:Y:S01]  /*1310a0*/  LOP3.LUT R53, R53, 0xffff, RZ, 0xc0, !PT ;  /* 0x0000ffff35357812 */ /* 0x000fe200078ec0ff */
[----:B------:R-:W2:Y:S01]  /*1310b0*/  LDL.LU R47, [R1+0x61c] ;  /* 0x00061c00012f7983 */ /* 0x000ea20000300800 */
[----:B------:R-:W-:-:S02]  /*1310c0*/  PRMT R21, R21, 0x3340, R0 ;  /* 0x0000334015157816 */ /* 0x000fc40000000000 */
[----:B0-----:R-:W-:Y:S01]  /*1310d0*/  IADD3 R56, P1, PT, R26, R32, RZ ;  /* 0x000000201a387210 */ /* 0x001fe20007f3e0ff */
[----:B------:R0:W-:Y:S01]  /*1310e0*/  STL [R1+0x2f4], R44 ;  /* 0x0002f42c01007387 */ /* 0x0001e20000100800 */
[----:B------:R-:W-:-:S03]  /*1310f0*/  PRMT R53, R53, 0x3340, R0 ;  /* 0x0000334035357816 */ /* 0x000fc60000000000 */
[----:B------:R-:W-:Y:S01]  /*131100*/  IMAD.X R57, R34, 0x1, R52, P1 ;  /* 0x0000000122397824 */ /* 0x000fe200008e0634 */
[----:B0-----:R-:W2:Y:S04]  /*131110*/  LDL.LU R44, [R1+0x508] ;  /* 0x00050800012c7983 */ /* 0x001ea80000300800 */
[----:B------:R0:W-:Y:S01]  /*131120*/  STL [R1+0x1b4], R21 ;  /* 0x0001b41501007387 */ /* 0x0001e20000100800 */
[----:B---3--:R-:W-:-:S03]  /*131130*/  LOP3.LUT R49, R49, 0xffff, RZ, 0xc0, !PT ;  /* 0x0000ffff31317812 */ /* 0x008fc600078ec0ff */
[----:B0-----:R-:W3:Y:S04]  /*131140*/  LDL.LU R21, [R1+0x5a0] ;  /* 0x0005a00001157983 */ /* 0x001ee80000300800 */
[----:B------:R4:W-:Y:S04]  /*131150*/  STL.64 [R1+0x16f0], R56 ;  /* 0x0016f03801007387 */ /* 0x0009e80000100a00 */
[----:B------:R0:W-:Y:S01]  /*131160*/  STL [R1+0x1b8], R53 ;  /* 0x0001b83501007387 */ /* 0x0001e20000100800 */
[----:B----4-:R-:W-:Y:S02]  /*131170*/  LOP3.LUT R57, R15, 0xffff, RZ, 0xc0, !PT ;  /* 0x0000ffff0f397812 */ /* 0x010fe400078ec0ff */
[----:B0-----:R-:W-:-:S02]  /*131180*/  LOP3.LUT R53, R17, 0xffff, RZ, 0xc0, !PT ;  /* 0x0000ffff11357812 */ /* 0x001fc400078ec0ff */
[----:B------:R-:W-:Y:S02]  /*131190*/  LOP3.LUT R17, R22, 0xffff, RZ, 0xc0, !PT ;  /* 0x0000ffff16117812 */ /* 0x000fe400078ec0ff */
[----:B------:R-:W-:Y:S02]  /*1311a0*/  PRMT R55, R57, 0x3340, R0 ;  /* 0x0000334039377816 */ /* 0x000fe40000000000 */
[----:B------:R-:W-:-:S04]  /*1311b0*/  PRMT R22, R49, 0x3340, R53 ;  /* 0x0000334031167816 */ /* 0x000fc80000000035 */
[----:B------:R-:W-:Y:S02]  /*1311c0*/  PRMT R22, R22, 0x5410, R55 ;  /* 0x0000541016167816 */ /* 0x000fe40000000037 */
[----:B------:R-:W-:-:S03]  /*1311d0*/  SHF.R.U32.HI R56, RZ, 0x8, R17 ;  /* 0x00000008ff387819 */ /* 0x000fc60000011611 */
[----:B------:R0:W-:Y:S01]  /*1311e0*/  STL [R1+0x21f0], R22 ;  /* 0x0021f01601007387 */ /* 0x0001e20000100800 */
[----:B--2---:R-:W-:-:S04]  /*1311f0*/  LOP3.LUT R15, R61, 0xffff, RZ, 0xc0, !PT ;  /* 0x0000ffff3d0f7812 */ /* 0x004fc800078ec0ff */
[--C-:B------:R-:W-:Y:S02]  /*131200*/  PRMT R55, R17, 0x3340, R15.reuse ;  /* 0x0000334011377816 */ /* 0x100fe4000000000f */
[----:B------:R-:W-:Y:S02]  /*131210*/  SHF.R.U32.HI R58, RZ, 0x8, R15 ;  /* 0x00000008ff3a7819 */ /* 0x000fe4000001160f */
[----:B------:R-:W2:Y:S04]  /*131220*/  LDL.LU R15, [R1+0x744] ;  /* 0x00074400010f7983 */ /* 0x000ea80000300800 */
[----:B0-----:R-:W4:Y:S04]  /*131230*/  LDL.LU R22, [R1+0x6e8] ;  /* 0x0006e80001167983 */ /* 0x001f280000300800 */
[----:B------:R-:W4:Y:S01]  /*131240*/  LDL.LU R17, [R1+0x6f0] ;  /* 0x0006f00001117983 */ /* 0x000f220000300800 */
[----:B------:R-:W-:-:S02]  /*131250*/  SHF.R.U32.HI R49, RZ, 0x8, R49 ;  /* 0x00000008ff317819 */ /* 0x000fc40000011631 */
[----:B------:R-:W-:Y:S02]  /*131260*/  SHF.R.U32.HI R53, RZ, 0x8, R53 ;  /* 0x00000008ff357819 */ /* 0x000fe40000011635 */
[----:B------:R-:W-:Y:S02]  /*131270*/  LOP3.LUT R56, R56, 0xffff, RZ, 0xc0, !PT ;  /* 0x0000ffff38387812 */ /* 0x000fe400078ec0ff */
[----:B------:R-:W-:Y:S02]  /*131280*/  LOP3.LUT R58, R58, 0xffff, RZ, 0xc0, !PT ;  /* 0x0000ffff3a3a7812 */ /* 0x000fe400078ec0ff */
[----:B------:R-:W-:Y:S02]  /*131290*/  LOP3.LUT R49, R49, 0xffff, RZ, 0xc0, !PT ;  /* 0x0000ffff31317812 */ /* 0x000fe400078ec0ff */
[----:B------:R-:W-:Y:S02]  /*1312a0*/  LOP3.LUT R53, R53, 0xffff, RZ, 0xc0, !PT ;  /* 0x0000ffff35357812 */ /* 0x000fe400078ec0ff */
[----:B------:R-:W-:-:S02]  /*1312b0*/  PRMT R61, R56, 0x3340, R58 ;  /* 0x00003340383d7816 */ /* 0x000fc4000000003a */
[----:B------:R-:W-:-:S03]  /*1312c0*/  PRMT R56, R49, 0x3340, R53 ;  /* 0x0000334031387816 */ /* 0x000fc60000000035 */
[----:B------:R-:W-:Y:S01]  /*1312d0*/  STL [R1+0x664c], R61 ;  /* 0x00664c3d01007387 */ /* 0x000fe20000100800 */
[----:B------:R-:W-:-:S03]  /*1312e0*/  LOP3.LUT R53, R47, 0xffff, RZ, 0xc0, !PT ;  /* 0x0000ffff2f357812 */ /* 0x000fc600078ec0ff */
[----:B------:R3:W-:Y:S01]  /*1312f0*/  STL [R1+0x694], R56 ;  /* 0x0006943801007387 */ /* 0x0007e20000100800 */
[----:B------:R-:W-:-:S03]  /*131300*/  IADD3 R58, P1, PT, R26, R45, RZ ;  /* 0x0000002d1a3a7210 */ /* 0x000fc60007f3e0ff */
[----:B------:R-:W4:Y:S01]  /*131310*/  LDL.LU R47, [R1+0x748] ;  /* 0x00074800012f7983 */ /* 0x000f220000300800 */
[----:B------:R-:W-:-:S04]  /*131320*/  LOP3.LUT R49, R44, 0xffff, RZ, 0xc0, !PT ;  /* 0x0000ffff2c317812 */ /* 0x000fc800078ec0ff */
[----:B------:R-:W-:Y:S02]  /*131330*/  PRMT R44, R49, 0x3340, R0 ;  /* 0x00003340312c7816 */ /* 0x000fe40000000000 */
[----:B---3--:R-:W-:-:S04]  /*131340*/  LOP3.LUT R56, R21, 0xffff, RZ, 0xc0, !PT ;  /* 0x0000ffff15387812 */ /* 0x008fc800078ec0ff */
[--C-:B------:R-:W-:Y:S02]  /*131350*/  PRMT R21, R53, 0x3340, R56.reuse ;  /* 0x0000334035157816 */ /* 0x100fe40000000038 */
[----:B------:R-:W-:Y:S02]  /*131360*/  SHF.R.U32.HI R53, RZ, 0x8, R53 ;  /* 0x00000008ff357819 */ /* 0x000fe40000011635 */
[----:B------:R-:W-:Y:S02]  /*131370*/  SHF.R.U32.HI R56, RZ, 0x8, R56 ;  /* 0x00000008ff387819 */ /* 0x000fe40000011638 */
[----:B------:R-:W-:Y:S02]  /*131380*/  LOP3.LUT R53, R53, 0xffff, RZ, 0xc0, !PT ;  /* 0x0000ffff35357812 */ /* 0x000fe400078ec0ff */
[----:B------:R-:W-:Y:S02]  /*131390*/  LOP3.LUT R56, R56, 0xffff, RZ, 0xc0, !PT ;  /* 0x0000ffff38387812 */ /* 0x000fe400078ec0ff */
[----:B------:R-:W-:Y:S01]  /*1313a0*/  PRMT R21, R21, 0x5410, R44 ;  /* 0x0000541015157816 */ /* 0x000fe2000000002c */
[----:B------:R-:W-:Y:S01]  /*1313b0*/  IMAD.X R59, R34, 0x1, R48, P1 ;  /* 0x00000001223b7824 */ /* 0x000fe200008e0630 */
[----:B------:R-:W-:Y:S01]  /*1313c0*/  SHF.R.U32.HI R49, RZ, 0x8, R49 ;  /* 0x00000008ff317819 */ /* 0x000fe20000011631 */
[----:B------:R-:W3:Y:S01]  /*1313d0*/  LDL.LU R44, [R1+0x6ec] ;  /* 0x0006ec00012c7983 */ /* 0x000ee20000300800 */
[----:B------:R-:W-:-:S03]  /*1313e0*/  PRMT R56, R53, 0x3340, R56 ;  /* 0x0000334035387816 */ /* 0x000fc60000000038 */
[----:B------:R0:W-:Y:S01]  /*1313f0*/  STL [R1+0x21dc], R21 ;  /* 0x0021dc1501007387 */ /* 0x0001e20000100800 */
[----:B------:R-:W-:-:S04]  /*131400*/  LOP3.LUT R49, R49, 0xffff, RZ, 0xc0, !PT ;  /* 0x0000ffff31317812 */ /* 0x000fc800078ec0ff */
[----:B------:R-:W-:Y:S01]  /*131410*/  PRMT R49, R49, 0x3340, R0 ;  /* 0x0000334031317816 */ /* 0x000fe20000000000 */
[----:B0-----:R-:W3:Y:S04]  /*131420*/  LDL.LU R21, [R1+0x6f8] ;  /* 0x0006f80001157983 */ /* 0x001ee80000300800 */
[----:B------:R-:W-:Y:S04]  /*131430*/  STL.64 [R1+0x16e8], R58 ;  /* 0x0016e83a01007387 */ /* 0x000fe80000100a00 */
[----:B------:R0:W-:Y:S04]  /*131440*/  STL [R1+0x4b4], R56 ;  /* 0x0004b43801007387 */ /* 0x0001e80000100800 */
[----:B------:R1:W-:Y:S01]  /*131450*/  STL [R1+0x1b0], R49 ;  /* 0x0001b03101007387 */ /* 0x0003e20000100800 */
[----:B--2---:R-:W-:-:S02]  /*131460*/  LOP3.LUT R53, R15, 0xffff, RZ, 0xc0, !PT ;  /* 0x0000ffff0f357812 */ /* 0x004fc400078ec0ff */
[----:B----4-:R-:W-:Y:S02]  /*131470*/  LOP3.LUT R22, R22, 0xffff, RZ, 0xc0, !PT ;  /* 0x0000ffff16167812 */ /* 0x010fe400078ec0ff */
[----:B0-----:R-:W-:Y:S02]  /*131480*/  LOP3.LUT R56, R17, 0xffff, RZ, 0xc0, !PT ;  /* 0x0000ffff11387812 */ /* 0x001fe400078ec0ff */
[----:B------:R-:W-:Y:S02]  /*131490*/  PRMT R17, R22, 0x3340, R0 ;  /* 0x0000334016117816 */ /* 0x000fe40000000000 */
[----:B------:R-:W-:-:S04]  /*1314a0*/  PRMT R15, R53, 0x3340, R56 ;  /* 0x00003340350f7816 */ /* 0x000fc80000000038 */
[----:B-1----:R-:W-:Y:S02]  /*1314b0*/  PRMT R49, R15, 0x5410, R17 ;  /* 0x000054100f317816 */ /* 0x002fe40000000011 */
[----:B------:R-:W2:Y:S04]  /*1314c0*/  LDL.LU R17, [R1+0x72c] ;  /* 0x00072c0001117983 */ /* 0x000ea80000300800 */
[----:B------:R-:W4:Y:S04]  /*1314d0*/  LDL.LU R15, [R1+0x6b8] ;  /* 0x0006b800010f7983 */ /* 0x000f280000300800 */
[----:B------:R0:W-:Y:S04]  /*1314e0*/  STL [R1+0x730], R49 ;  /* 0x0007303101007387 */ /* 0x0001e80000100800 */
[----:B0-----:R-:W4:Y:S01]  /*1314f0*/  LDL.LU R49, [R1+0x724] ;  /* 0x0007240001317983 */ /* 0x001f220000300800 */
[----:B------:R-:W-:-:S02]  /*131500*/  IADD3 R58, P1, PT, R26, R24, RZ ;  /* 0x000000181a3a7210 */ /* 0x000fc40007f3e0ff */
[----:B------:R-:W-:Y:S02]  /*131510*/  SHF.R.U32.HI R57, RZ, 0x8, R57 ;  /* 0x00000008ff397819 */ /* 0x000fe40000011639 */
[----:B------:R-:W-:Y:S01]  /*131520*/  SHF.R.U32.HI R53, RZ, 0x8, R53 ;  /* 0x00000008ff357819 */ /* 0x000fe20000011635 */
[----:B------:R-:W-:Y:S01]  /*131530*/  IMAD.X R59, R34, 0x1, R46, P1 ;  /* 0x00000001223b7824 */ /* 0x000fe200008e062e */
[----:B------:R-:W-:Y:S02]  /*131540*/  SHF.R.U32.HI R56, RZ, 0x8, R56 ;  /* 0x00000008ff387819 */ /* 0x000fe40000011638 */
[----:B------:R-:W-:Y:S02]  /*131550*/  LOP3.LUT R57, R57, 0xffff, RZ, 0xc0, !PT ;  /* 0x0000ffff39397812 */ /* 0x000fe400078ec0ff */
[----:B------:R-:W-:Y:S02]  /*131560*/  LOP3.LUT R53, R53, 0xffff, RZ, 0xc0, !PT ;  /* 0x0000ffff35357812 */ /* 0x000fe400078ec0ff */
[----:B------:R-:W-:Y:S01]  /*131570*/  LOP3.LUT R56, R56, 0xffff, RZ, 0xc0, !PT ;  /* 0x0000ffff38387812 */ /* 0x000fe200078ec0ff */
[----:B------:R0:W-:Y:S02]  /*131580*/  STL.64 [R1+0x16d8], R58 ;  /* 0x0016d83a01007387 */ /* 0x0001e40000100a00 */
[----:B0-----:R-:W-:-:S02]  /*131590*/  PRMT R58, R57, 0x3340, R0 ;  /* 0x00003340393a7816 */ /* 0x001fc40000000000 */
[----:B------:R-:W-:-:S03]  /*1315a0*/  PRMT R57, R53, 0x3340, R56 ;  /* 0x0000334035397816 */ /* 0x000fc60000000038 */
[----:B------:R-:W-:Y:S01]  /*1315b0*/  STL [R1+0x1ac], R58 ;  /* 0x0001ac3a01007387 */ /* 0x000fe20000100800 */
[----:B------:R-:W-:Y:S02]  /*1315c0*/  LOP3.LUT R56, R47, 0xffff, RZ, 0xc0, !PT ;  /* 0x0000ffff2f387812 */ /* 0x000fe400078ec0ff */
[----:B---3--:R-:W-:Y:S01]  /*1315d0*/  LOP3.LUT R53, R44, 0xffff, RZ, 0xc0, !PT ;  /* 0x0000ffff2c357812 */ /* 0x008fe200078ec0ff */
[----:B------:R0:W-:Y:S03]  /*1315e0*/  STL [R1+0x690], R57 ;  /* 0x0006903901007387 */ /* 0x0001e60000100800 */
[----:B------:R-:W-:Y:S02]  /*1315f0*/  PRMT R44, R53, 0x3340, R0 ;  /* 0x00003340352c7816 */ /* 0x000fe40000000000 */
[----:B0-----:R-:W-:-:S04]  /*131600*/  LOP3.LUT R57, R21, 0xffff, RZ, 0xc0, !PT ;  /* 0x0000ffff15397812 */ /* 0x001fc800078ec0ff */
[--C-:B------:R-:W-:Y:S02]  /*131610*/  PRMT R21, R56, 0x3340, R57.reuse ;  /* 0x0000334038157816 */ /* 0x100fe40000000039 */
[----:B------:R-:W-:Y:S02]  /*131620*/  SHF.R.U32.HI R56, RZ, 0x8, R56 ;  /* 0x00000008ff387819 */ /* 0x000fe40000011638 */
[----:B------:R-:W-:Y:S02]  /*131630*/  SHF.R.U32.HI R57, RZ, 0x8, R57 ;  /* 0x00000008ff397819 */ /* 0x000fe40000011639 */
[----:B------:R-:W-:Y:S02]  /*131640*/  SHF.R.U32.HI R53, RZ, 0x8, R53 ;  /* 0x00000008ff357819 */ /* 0x000fe40000011635 */
[----:B------:R-:W-:Y:S02]  /*131650*/  PRMT R21, R21, 0x5410, R44 ;  /* 0x0000541015157816 */ /* 0x000fe4000000002c */
[----:B------:R-:W-:-:S02]  /*131660*/  IADD3 R58, P1, PT, R26, R20, RZ ;  /* 0x000000141a3a7210 */ /* 0x000fc40007f3e0ff */
[----:B------:R-:W-:Y:S01]  /*131670*/  LOP3.LUT R56, R56, 0xffff, RZ, 0xc0, !PT ;  /* 0x0000ffff38387812 */ /* 0x000fe200078ec0ff */
[----:B------:R-:W3:Y:S01]  /*131680*/  LDL.LU R20, [R1+0x6a48] ;  /* 0x006a480001147983 */ /* 0x000ee20000300800 */
[----:B------:R-:W-:Y:S02]  /*131690*/  LOP3.LUT R57, R57, 0xffff, RZ, 0xc0, !PT ;  /* 0x0000ffff39397812 */ /* 0x000fe400078ec0ff */
[----:B------:R-:W-:Y:S01]  /*1316a0*/  LOP3.LUT R53, R53, 0xffff, RZ, 0xc0, !PT ;  /* 0x0000ffff35357812 */ /* 0x000fe200078ec0ff */
[----:B------:R0:W-:Y:S01]  /*1316b0*/  STL [R1+0x21d0], R21 ;  /* 0x0021d01501007387 */ /* 0x0001e20000100800 */
[----:B------:R-:W-:Y:S01]  /*1316c0*/  IMAD.X R59, R34, 0x1, R18, P1 ;  /* 0x00000001223b7824 */ /* 0x000fe200008e0612 */
[----:B------:R-:W-:Y:S02]  /*1316d0*/  PRMT R56, R56, 0x3340, R57 ;  /* 0x0000334038387816 */ /* 0x000fe40000000039 */
[----:B------:R-:W3:Y:S01]  /*1316e0*/  LDL.LU R44, [R1+0x73c] ;  /* 0x00073c00012c7983 */ /* 0x000ee20000300800 */
[----:B------:R-:W-:-:S03]  /*1316f0*/  PRMT R53, R53, 0x3340, R0 ;  /* 0x0000334035357816 */ /* 0x000fc60000000000 */
[----:B0-----:R-:W3:Y:S04]  /*131700*/  LDL.LU R21, [R1+0x6c4] ;  /* 0x0006c40001157983 */ /* 0x001ee80000300800 */
[----:B------:R-:W3:Y:S04]  /*131710*/  LDL.LU R47, [R1+0x734] ;  /* 0x00073400012f7983 */ /* 0x000ee80000300800 */
[----:B------:R-:W3:Y:S04]  /*131720*/  LDL.LU R18, [R1+0x6a44] ;  /* 0x006a440001127983 */ /* 0x000ee80000300800 */
[----:B------:R-:W-:Y:S04]  /*131730*/  STL.64 [R1+0x16c8], R58 ;  /* 0x0016c83a01007387 */ /* 0x000fe80000100a00 */
[----:B------:R0:W-:Y:S04]  /*131740*/  STL [R1+0x68c], R56 ;  /* 0x00068c3801007387 */ /* 0x0001e80000100800 */
[----:B------:R1:W-:Y:S01]  /*131750*/  STL [R1+0x1a8], R53 ;  /* 0x0001a83501007387 */ /* 0x0003e20000100800 */
[----:B--2---:R-:W-:-:S02]  /*131760*/  LOP3.LUT R17, R17, 0xffff, RZ, 0xc0, !PT ;  /* 0x0000ffff11117812 */ /* 0x004fc400078ec0ff */
[----:B----4-:R-:W-:-:S04]  /*131770*/  LOP3.LUT R15, R15, 0xffff, RZ, 0xc0, !PT ;  /* 0x0000ffff0f0f7812 */ /* 0x010fc800078ec0ff */
[----:B0-----:R-:W-:Y:S02]  /*131780*/  PRMT R56, R15, 0x3340, R0 ;  /* 0x000033400f387816 */ /* 0x001fe40000000000 */
[----:B------:R-:W-:-:S04]  /*131790*/  LOP3.LUT R49, R49, 0xffff, RZ, 0xc0, !PT ;  /* 0x0000ffff31317812 */ /* 0x000fc800078ec0ff */
[----:B-1----:R-:W-:-:S04]  /*1317a0*/  PRMT R53, R17, 0x3340, R49 ;  /* 0x0000334011357816 */ /* 0x002fc80000000031 */
[----:B------:R-:W-:Y:S02]  /*1317b0*/  PRMT R53, R53, 0x5410, R56 ;  /* 0x0000541035357816 */ /* 0x000fe40000000038 */
[----:B------:R-:W-:Y:S02]  /*1317c0*/  IADD3 R56, P1, PT, R26, R40, RZ ;  /* 0x000000281a387210 */ /* 0x000fe40007f3e0ff */
[----:B------:R-:W2:Y:S01]  /*1317d0*/  LDL.LU R40, [R1+0x6a40] ;  /* 0x006a400001287983 */ /* 0x000ea20000300800 */
[----:B------:R-:W-:-:S03]  /*1317e0*/  SHF.R.U32.HI R49, RZ, 0x8, R49 ;  /* 0x00000008ff317819 */ /* 0x000fc60000011631 */
[----:B------:R0:W-:Y:S01]  /*1317f0*/  STL [R1+0x21b4], R53 ;  /* 0x0021b43501007387 */ /* 0x0001e20000100800 */
[----:B------:R-:W-:Y:S01]  /*131800*/  LOP3.LUT R49, R49, 0xffff, RZ, 0xc0, !PT ;  /* 0x0000ffff31317812 */ /* 0x000fe200078ec0ff */
[----:B------:R-:W-:Y:S01]  /*131810*/  IMAD.X R57, R34, 0x1, R19, P1 ;  /* 0x0000000122397824 */ /* 0x000fe200008e0613 */
[----:B0-----:R-:W-:Y:S02]  /*131820*/  SHF.R.U32.HI R53, RZ, 0x8, R22 ;  /* 0x00000008ff357819 */ /* 0x001fe40000011616 */
[----:B------:R-:W-:Y:S02]  /*131830*/  SHF.R.U32.HI R22, RZ, 0x8, R17 ;  /* 0x00000008ff167819 */ /* 0x000fe40000011611 */
[----:B------:R-:W-:Y:S01]  /*131840*/  LOP3.LUT R53, R53, 0xffff, RZ, 0xc0, !PT ;  /* 0x0000ffff35357812 */ /* 0x000fe200078ec0ff */
[----:B------:R-:W4:Y:S01]  /*131850*/  LDL.LU R17, [R1+0x18c] ;  /* 0x00018c0001117983 */ /* 0x000f220000300800 */
[----:B------:R-:W-:Y:S02]  /*131860*/  LOP3.LUT R22, R22, 0xffff, RZ, 0xc0, !PT ;  /* 0x0000ffff16167812 */ /* 0x000fe400078ec0ff */
[----:B------:R-:W-:-:S02]  /*131870*/  PRMT R53, R53, 0x3340, R0 ;  /* 0x0000334035357816 */ /* 0x000fc40000000000 */
[----:B------:R-:W-:Y:S01]  /*131880*/  PRMT R22, R22, 0x3340, R49 ;  /* 0x0000334016167816 */ /* 0x000fe20000000031 */
[----:B------:R-:W-:Y:S04]  /*131890*/  STL.64 [R1+0x16d0], R56 ;  /* 0x0016d03801007387 */ /* 0x000fe80000100a00 */
[----:B------:R0:W-:Y:S04]  /*1318a0*/  STL [R1+0x68c4], R22 ;  /* 0x0068c41601007387 */ /* 0x0001e80000100800 */
[----:B------:R1:W-:Y:S04]  /*1318b0*/  STL [R1+0x1a4], R53 ;  /* 0x0001a43501007387 */ /* 0x0003e80000100800 */
[----:B0-----:R-:W4:Y:S01]  /*1318c0*/  LDL.LU R22, [R1] ;  /* 0x0000000001167983 */ /* 0x001f220000300800 */
[----:B------:R-:W-:-:S02]  /*1318d0*/  IADD3 R56, P1, PT, R26, R51, RZ ;  /* 0x000000331a387210 */ /* 0x000fc40007f3e0ff */
[----:B---3--:R-:W-:Y:S02]  /*1318e0*/  LOP3.LUT R44, R44, 0xffff, RZ, 0xc0, !PT ;  /* 0x0000ffff2c2c7812 */ /* 0x008fe400078ec0ff */
[----:B------:R-:W-:Y:S02]  /*1318f0*/  LOP3.LUT R21, R21, 0xffff, RZ, 0xc0, !PT ;  /* 0x0000ffff15157812 */ /* 0x000fe400078ec0ff */
[----:B------:R-:W-:Y:S02]  /*131900*/  LOP3.LUT R49, R47, 0xffff, RZ, 0xc0, !PT ;  /* 0x0000ffff2f317812 */ /* 0x000fe400078ec0ff */
[----:B-1----:R-:W-:Y:S02]  /*131910*/  PRMT R53, R21, 0x3340, R0 ;  /* 0x0000334015357816 */ /* 0x002fe40000000000 */
[----:B------:R-:W-:-:S04]  /*131920*/  PRMT R47, R44, 0x3340, R49 ;  /* 0x000033402c2f7816 */ /* 0x000fc80000000031 */
[----:B------:R-:W-:Y:S02]  /*131930*/  PRMT R47, R47, 0x5410, R53 ;  /* 0x000054102f2f7816 */ /* 0x000fe40000000035 */
[----:B------:R-:W-:Y:S02]  /*131940*/  SHF.R.U32.HI R44, RZ, 0x8, R44 ;  /* 0x00000008ff2c7819 */ /* 0x000fe4000001162c */
[----:B------:R-:W-:Y:S01]  /*131950*/  SHF.R.U32.HI R49, RZ, 0x8, R49 ;  /* 0x00000008ff317819 */ /* 0x000fe20000011631 */
[----:B------:R0:W-:Y:S01]  /*131960*/  STL [R1+0x73c], R47 ;  /* 0x00073c2f01007387 */ /* 0x0001e20000100800 */
[----:B------:R-:W-:Y:S02]  /*131970*/  SHF.R.U32.HI R21, RZ, 0x8, R21 ;  /* 0x00000008ff157819 */ /* 0x000fe40000011615 */
[----:B------:R-:W-:Y:S02]  /*131980*/  LOP3.LUT R44, R44, 0xffff, RZ, 0xc0, !PT ;  /* 0x0000ffff2c2c7812 */ /* 0x000fe400078ec0ff */
[----:B------:R-:W-:-:S02]  /*131990*/  LOP3.LUT R49, R49, 0xffff, RZ, 0xc0, !PT ;  /* 0x0000ffff31317812 */ /* 0x000fc400078ec0ff */
[----:B------:R-:W-:Y:S01]  /*1319a0*/  LOP3.LUT R21, R21, 0xffff, RZ, 0xc0, !PT ;  /* 0x0000ffff15157812 */ /* 0x000fe200078ec0ff */
[----:B0-----:R-:W3:Y:S01]  /*1319b0*/  LDL.LU R47, [R1+0x190] ;  /* 0x00019000012f7983 */ /* 0x001ee20000300800 */
[----:B------:R-:W-:Y:S02]  /*1319c0*/  PRMT R44, R44, 0x3340, R49 ;  /* 0x000033402c2c7816 */ /* 0x000fe40000000031 */
[----:B------:R-:W-:Y:S02]  /*1319d0*/  PRMT R21, R21, 0x3340, R0 ;  /* 0x0000334015157816 */ /* 0x000fe40000000000 */
[----:B------:R-:W-:-:S04]  /*1319e0*/  SHF.R.U32.HI R15, RZ, 0x8, R15 ;  /* 0x00000008ff0f7819 */ /* 0x000fc8000001160f */
[----:B------:R-:W-:Y:S02]  /*1319f0*/  LOP3.LUT R15, R15, 0xffff, RZ, 0xc0, !PT ;  /* 0x0000ffff0f0f7812 */ /* 0x000fe400078ec0ff */
[----:B--2---:R-:W-:Y:S02]  /*131a00*/  LOP3.LUT R49, R40, 0xffff, RZ, 0xc0, !PT ;  /* 0x0000ffff28317812 */ /* 0x004fe400078ec0ff */
[----:B----4-:R-:W-:Y:S02]  /*131a10*/  LOP3.LUT R53, R17, 0xffff, RZ, 0xc0, !PT ;  /* 0x0000ffff11357812 */ /* 0x010fe400078ec0ff */
[----:B------:R-:W-:Y:S01]  /*131a20*/  LOP3.LUT R17, R38, 0xffff, RZ, 0xc0, !PT ;  /* 0x0000ffff26117812 */ /* 0x000fe200078ec0ff */
[----:B------:R-:W-:-:S05]  /*131a30*/  IMAD.X R57, R34, 0x1, R22, P1 ;  /* 0x0000000122397824 */ /* 0x000fca00008e0616 */
[----:B------:R0:W-:Y:S01]  /*131a40*/  STL.64 [R1+0x16c0], R56 ;  /* 0x0016c03801007387 */ /* 0x0001e20000100a00 */
[----:B------:R-:W-:-:S03]  /*131a50*/  PRMT R40, R53, 0x3340, R49 ;  /* 0x0000334035287816 */ /* 0x000fc60000000031 */
[----:B------:R-:W-:Y:S01]  /*131a60*/  STL [R1+0x4b0], R44 ;  /* 0x0004b02c01007387 */ /* 0x000fe20000100800 */
[----:B0-----:R-:W-:-:S03]  /*131a70*/  IADD3 R56, P1, PT, R26, R9, RZ ;  /* 0x000000091a387210 */ /* 0x001fc60007f3e0ff */
[----:B------:R0:W-:Y:S02]  /*131a80*/  STL [R1+0x1a0], R21 ;  /* 0x0001a01501007387 */ /* 0x0001e40000100800 */
[----:B------:R-:W-:-:S05]  /*131a90*/  IMAD.X R57, R34, 0x1, R11, P1 ;  /* 0x0000000122397824 */ /* 0x000fca00008e060b */
[----:B------:R1:W-:Y:S01]  /*131aa0*/  STL.64 [R1+0x16b8], R56 ;  /* 0x0016b83801007387 */ /* 0x0003e20000100a00 */
[----:B0-----:R-:W-:-:S03]  /*131ab0*/  PRMT R21, R15, 0x3340, R0 ;  /* 0x000033400f157816 */ /* 0x001fc60000000000 */
[----:B------:R-:W2:Y:S01]  /*131ac0*/  LDL.LU R15, [R1+0x350] ;  /* 0x00035000010f7983 */ /* 0x000ea20000300800 */
[----:B-1----:R-:W-:-:S03]  /*131ad0*/  PRMT R56, R17, 0x3340, R0 ;  /* 0x0000334011387816 */ /* 0x002fc60000000000 */
[----:B------:R0:W-:Y:S01]  /*131ae0*/  STL [R1+0x19c], R21 ;  /* 0x00019c1501007387 */ /* 0x0001e20000100800 */
[----:B------:R-:W-:Y:S02]  /*131af0*/  PRMT R40, R40, 0x5410, R56 ;  /* 0x0000541028287816 */ /* 0x000fe40000000038 */
[----:B------:R-:W-:Y:S01]  /*131b00*/  IADD3 R56, P1, PT, R26, R10, RZ ;  /* 0x0000000a1a387210 */ /* 0x000fe20007f3e0ff */
[----:B0-----:R-:W4:Y:S04]  /*131b10*/  LDL.LU R21, [R1+0x454] ;  /* 0x0004540001157983 */ /* 0x001f280000300800 */
[----:B------:R-:W-:Y:S01]  /*131b20*/  IMAD.X R57, R34, 0x1, R12, P1 ;  /* 0x0000000122397824 */ /* 0x000fe200008e060c */
[----:B------:R-:W4:Y:S04]  /*131b30*/  LDL.LU R44, [R1+0x3e0] ;  /* 0x0003e000012c7983 */ /* 0x000f280000300800 */
[----:B------:R-:W4:Y:S04]  /*131b40*/  LDL.LU R38, [R1+0x6a3c] ;  /* 0x006a3c0001267983 */ /* 0x000f280000300800 */
[----:B------:R0:W-:Y:S04]  /*131b50*/  STL [R1+0x688c], R40 ;  /* 0x00688c2801007387 */ /* 0x0001e80000100800 */
[----:B------:R-:W4:Y:S01]  /*131b60*/  LDL.LU R34, [R1+0x6a38] ;  /* 0x006a380001227983 */ /* 0x000f220000300800 */
[----:B------:R-:W-:-:S02]  /*131b70*/  SHF.R.U32.HI R49, RZ, 0x8, R49 ;  /* 0x00000008ff317819 */ /* 0x000fc40000011631 */
[----:B0-----:R-:W-:Y:S02]  /*131b80*/  SHF.R.U32.HI R40, RZ, 0x8, R53 ;  /* 0x00000008ff287819 */ /* 0x001fe40000011635 */
[----:B------:R-:W-:Y:S02]  /*131b90*/  LOP3.LUT R49, R49, 0xffff, RZ, 0xc0, !PT ;  /* 0x0000ffff31317812 */ /* 0x000fe400078ec0ff */
[----:B------:R-:W-:-:S04]  /*131ba0*/  LOP3.LUT R40, R40, 0xffff, RZ, 0xc0, !PT ;  /* 0x0000ffff28287812 */ /* 0x000fc800078ec0ff */
[----:B------:R-:W-:Y:S01]  /*131bb0*/  PRMT R49, R40, 0x3340, R49 ;  /* 0x0000334028317816 */ /* 0x000fe20000000031 */
[----:B------:R0:W-:Y:S01]  /*131bc0*/  STL.64 [R1+0x16b0], R56 ;  /* 0x0016b03801007387 */ /* 0x0001e20000100a00 */
[----:B------:R-:W-:-:S03]  /*131bd0*/  LOP3.LUT R40, R36, 0xffff, RZ, 0xc0, !PT ;  /* 0x0000ffff24287812 */ /* 0x000fc600078ec0ff */
[----:B------:R4:W-:Y:S04]  /*131be0*/  STL [R1+0x670], R49 ;  /* 0x0006703101007387 */ /* 0x0009e80000100800 */
[----:B------:R-:W4:Y:S01]  /*131bf0*/  LDL.LU R36, [R1+0x6a34] ;  /* 0x006a340001247983 */ /* 0x000f220000300800 */
[----:B---3--:R-:W-:Y:S02]  /*131c00*/  LOP3.LUT R47, R47, 0xffff, RZ, 0xc0, !PT ;  /* 0x0000ffff2f2f7812 */ /* 0x008fe400078ec0ff */
[----:B0-----:R-:W-:Y:S02]  /*131c10*/  PRMT R56, R40, 0x3340, R0 ;  /* 0x0000334028387816 */ /* 0x001fe40000000000 */
[----:B------:R-:W-:-:S04]  /*131c20*/  SHF.R.U32.HI R40, RZ, 0x8, R40 ;  /* 0x00000008ff287819 */ /* 0x000fc80000011628 */
[----:B------:R-:W-:-:S04]  /*131c30*/  LOP3.LUT R40, R40, 0xffff, RZ, 0xc0, !PT ;  /* 0x0000ffff28287812 */ /* 0x000fc800078ec0ff */
[----:B------:R-:W-:Y:S02]  /*131c40*/  PRMT R40, R40, 0x3340, R0 ;  /* 0x0000334028287816 */ /* 0x000fe40000000000 */
[----:B--2---:R-:W-:Y:S02]  /*131c50*/  LOP3.LUT R15, R15, 0xffff, RZ, 0xc0, !PT ;  /* 0x0000ffff0f0f7812 */ /* 0x004fe400078ec0ff */
[----:B----4-:R-:W-:Y:S02]  /*131c60*/  LOP3.LUT R49, R34, 0xffff, RZ, 0xc0, !PT ;  /* 0x0000ffff22317812 */ /* 0x010fe400078ec0ff */
[----:B------:R-:W2:Y:S02]  /*131c70*/  LDL.LU R34, [R1+0x6a30] ;  /* 0x006a300001227983 */ /* 0x000ea40000300800 */
[----:B------:R-:W-:Y:S02]  /*131c80*/  PRMT R53, R47, 0x3340, R49 ;  /* 0x000033402f357816 */ /* 0x000fe40000000031 */
[----:B------:R-:W-:-:S02]  /*131c90*/  SHF.R.U32.HI R47, RZ, 0x8, R47 ;  /* 0x00000008ff2f7819 */ /* 0x000fc4000001162f */
[----:B------:R-:W-:Y:S02]  /*131ca0*/  SHF.R.U32.HI R49, RZ, 0x8, R49 ;  /* 0x00000008ff317819 */ /* 0x000fe40000011631 */
[----:B------:R-:W-:Y:S02]  /*131cb0*/  LOP3.LUT R47, R47, 0xffff, RZ, 0xc0, !PT ;  /* 0x0000ffff2f2f7812 */ /* 0x000fe400078ec0ff */
[----:B------:R-:W-:Y:S02]  /*131cc0*/  LOP3.LUT R49, R49, 0xffff, RZ, 0xc0, !PT ;  /* 0x0000ffff31317812 */ /* 0x000fe400078ec0ff */
[----:B------:R-:W-:Y:S02]  /*131cd0*/  PRMT R53, R53, 0x5410, R56 ;  /* 0x0000541035357816 */ /* 0x000fe40000000038 */
[----:B------:R-:W-:-:S03]  /*131ce0*/  PRMT R47, R47, 0x3340, R49 ;  /* 0x000033402f2f7816 */ /* 0x000fc60000000031 */
[----:B------:R-:W-:Y:S01]  /*131cf0*/  STL [R1+0x21b0], R53 ;  /* 0x0021b03501007387 */ /* 0x000fe20000100800 */
[----:B------:R-:W-:-:S03]  /*131d00*/  LOP3.LUT R21, R21, 0xffff, RZ, 0xc0, !PT ;  /* 0x0000ffff15157812 */ /* 0x000fc600078ec0ff */
[----:B------:R0:W-:Y:S04]  /*131d10*/  STL [R1+0x66c], R47 ;  /* 0x00066c2f01007387 */ /* 0x0001e80000100800 */
[----:B------:R1:W-:Y:S01]  /*131d20*/  STL [R1+0x198], R40 ;  /* 0x0001982801007387 */ /* 0x0003e20000100800 */
[----:B0-----:R-:W-:Y:S02]  /*131d30*/  PRMT R47, R15, 0x3340, R0 ;  /* 0x000033400f2f7816 */ /* 0x001fe40000000000 */
[----:B-1----:R-:W-:Y:S01]  /*131d40*/  LOP3.LUT R40, R44, 0xffff, RZ, 0xc0, !PT ;  /* 0x0000ffff2c287812 */ /* 0x002fe200078ec0ff */
[----:B------:R-:W-:Y:S01]  /*131d50*/  VIADD R44, R26, UR5 ;  /* 0x000000051a2c7c36 */ /* 0x000fe20008000000 */
[----:B------:R-:W-:Y:S01]  /*131d60*/  SHF.R.U32.HI R15, RZ, 0x8, R15 ;  /* 0x00000008ff0f7819 */ /* 0x000fe2000001160f */
[----:B------:R-:W0:Y:S01]  /*131d70*/  LDCU UR5, c[0x0][0x3b8] ;  /* 0x00007700ff0577ac */ /* 0x000e220008000800 */
[----:B------:R-:W-:-:S02]  /*131d80*/  PRMT R26, R21, 0x3340, R40 ;  /* 0x00003340151a7816 */ /* 0x000fc40000000028 */
[----:B------:R-:W-:Y:S02]  /*131d90*/  SHF.R.S32.HI R49, RZ, 0x1f, R44 ;  /* 0x0000001fff317819 */ /* 0x000fe4000001142c */
[----:B------:R-:W-:Y:S02]  /*131da0*/  PRMT R26, R26, 0x5410, R47 ;  /* 0x000054101a1a7816 */ /* 0x000fe4000000002f */
[----:B------:R-:W-:Y:S02]  /*131db0*/  SHF.R.U32.HI R47, RZ, 0x8, R17 ;  /* 0x00000008ff2f7819 */ /* 0x000fe40000011611 */
[----:B------:R-:W-:Y:S02]  /*131dc0*/  IADD3 R56, P1, PT, R44, R6, RZ ;  /* 0x000000062c387210 */ /* 0x000fe40007f3e0ff */
[----:B------:R-:W-:Y:S02]  /*131dd0*/  SHF.R.U32.HI R21, RZ, 0x8, R21 ;  /* 0x00000008ff157819 */ /* 0x000fe40000011615 */
[----:B------:R-:W-:-:S02]  /*131de0*/  SHF.R.U32.HI R40, RZ, 0x8, R40 ;  /* 0x00000008ff287819 */ /* 0x000fc40000011628 */
[----:B------:R-:W-:Y:S01]  /*131df0*/  LOP3.LUT R47, R47, 0xffff, RZ, 0xc0, !PT ;  /* 0x0000ffff2f2f7812 */ /* 0x000fe200078ec0ff */
[----:B------:R-:W-:Y:S01]  /*131e00*/  IMAD.X R57, R49, 0x1, R31, P1 ;  /* 0x0000000131397824 */ /* 0x000fe200008e061f */
[----:B------:R-:W-:Y:S02]  /*131e10*/  LOP3.LUT R21, R21, 0xffff, RZ, 0xc0, !PT ;  /* 0x0000ffff15157812 */ /* 0x000fe400078ec0ff */
[----:B------:R-:W-:Y:S01]  /*131e20*/  LOP3.LUT R40, R40, 0xffff, RZ, 0xc0, !PT ;  /* 0x0000ffff28287812 */ /* 0x000fe200078ec0ff */
[----:B------:R1:W-:Y:S01]  /*131e30*/  STL [R1+0x219c], R26 ;  /* 0x00219c1a01007387 */ /* 0x0003e20000100800 */
[----:B------:R-:W-:Y:S02]  /*131e40*/  PRMT R47, R47, 0x3340, R0 ;  /* 0x000033402f2f7816 */ /* 0x000fe40000000000 */
[----:B------:R-:W-:Y:S01]  /*131e50*/  PRMT R40, R21, 0x3340, R40 ;  /* 0x0000334015287816 */ /* 0x000fe20000000028 */
[----:B------:R-:W3:Y:S01]  /*131e60*/  LDL.LU R17, [R1+0x434] ;  /* 0x0004340001117983 */ /* 0x000ee20000300800 */
[----:B------:R-:W-:-:S03]  /*131e70*/  LOP3.LUT R21, R37, 0xffff, RZ, 0xc0, !PT ;  /* 0x0000ffff25157812 */ /* 0x000fc600078ec0ff */
[----:B------:R-:W-:Y:S04]  /*131e80*/  STL.64 [R1+0x16a8], R56 ;  /* 0x0016a83801007387 */ /* 0x000fe80000100a00 */
[----:B-1----:R-:W4:Y:S04]  /*131e90*/  LDL.LU R26, [R1+0x390] ;  /* 0x00039000011a7983 */ /* 0x002f280000300800 */
[----:B------:R-:W-:Y:S04]  /*131ea0*/  STL [R1+0x194], R47 ;  /* 0x0001942f01007387 */ /* 0x000fe80000100800 */
[----:B------:R1:W-:Y:S04]  /*131eb0*/  STL [R1+0x648], R40 ;  /* 0x0006482801007387 */ /* 0x0003e80000100800 */
[----:B------:R-:W4:Y:S01]  /*131ec0*/  LDL.LU R37, [R1+0x6a2c] ;  /* 0x006a2c0001257983 */ /* 0x000f220000300800 */
[----:B-1----:R-:W-:-:S03]  /*131ed0*/  LOP3.LUT R40, R36, 0xffff, RZ, 0xc0, !PT ;  /* 0x0000ffff24287812 */ /* 0x002fc600078ec0ff */
[----:B------:R-:W4:Y:S01]  /*131ee0*/  LDL.LU R36, [R1+0x6a28] ;  /* 0x006a280001247983 */ /* 0x000f220000300800 */
[----:B------:R-:W-:Y:S02]  /*131ef0*/  PRMT R53, R21, 0x3340, R0 ;  /* 0x0000334015357816 */ /* 0x000fe40000000000 */
[----:B------:R-:W-:Y:S02]  /*131f00*/  IADD3 R56, P1, PT, R44, R8, RZ ;  /* 0x000000082c387210 */ /* 0x000fe40007f3e0ff */
[----:B------:R-:W-:-:S03]  /*131f10*/  SHF.R.U32.HI R21, RZ, 0x8, R21 ;  /* 0x00000008ff157819 */ /* 0x000fc60000011615 */
[----:B------:R-:W-:Y:S01]  /*131f20*/  IMAD.X R57, R49, 0x1, R7, P1 ;  /* 0x0000000131397824 */ /* 0x000fe200008e0607 */
[----:B------:R-:W-:Y:S02]  /*131f30*/  LOP3.LUT R21, R21, 0xffff, RZ, 0xc0, !PT ;  /* 0x0000ffff15157812 */ /* 0x000fe400078ec0ff */
[----:B------:R-:W-:Y:S02]  /*131f40*/  LOP3.LUT R15, R15, 0xffff, RZ, 0xc0, !PT ;  /* 0x0000ffff0f0f7812 */ /* 0x000fe400078ec0ff */
[----:B------:R-:W-:Y:S02]  /*131f50*/  PRMT R21, R21, 0x3340, R0 ;  /* 0x0000334015157816 */ /* 0x000fe40000000000 */
[----:B--2---:R-:W-:-:S04]  /*131f60*/  LOP3.LUT R34, R34, 0xffff, RZ, 0xc0, !PT ;  /* 0x0000ffff22227812 */ /* 0x004fc800078ec0ff */
[----:B------:R-:W-:Y:S02]  /*131f70*/  PRMT R47, R34, 0x3340, R40 ;  /* 0x00003340222f7816 */ /* 0x000fe40000000028 */
[----:B------:R-:W-:Y:S02]  /*131f80*/  SHF.R.U32.HI R34, RZ, 0x8, R34 ;  /* 0x00000008ff227819 */ /* 0x000fe40000011622 */
[----:B------:R-:W-:Y:S02]  /*131f90*/  SHF.R.U32.HI R40, RZ, 0x8, R40 ;  /* 0x00000008ff287819 */ /* 0x000fe40000011628 */
[----:B------:R-:W-:Y:S02]  /*131fa0*/  PRMT R47, R47, 0x5410, R53 ;  /* 0x000054102f2f7816 */ /* 0x000fe40000000035 */
[----:B------:R-:W-:Y:S02]  /*131fb0*/  LOP3.LUT R34, R34, 0xffff, RZ, 0xc0, !PT ;  /* 0x0000ffff22227812 */ /* 0x000fe400078ec0ff */
[----:B------:R-:W-:Y:S01]  /*131fc0*/  LOP3.LUT R40, R40, 0xffff, RZ, 0xc0, !PT ;  /* 0x0000ffff28287812 */ /* 0x000fe200078ec0ff */
[----:B------:R-:W-:Y:S03]  /*131fd0*/  STL [R1+0x728], R47 ;  /* 0x0007282f01007387 */ /* 0x000fe60000100800 */
[----:B------:R-:W-:Y:S01]  /*131fe0*/  PRMT R40, R34, 0x3340, R40 ;  /* 0x0000334022287816 */ /* 0x000fe20000000028 */
[----:B------:R1:W-:Y:S04]  /*131ff0*/  STL.64 [R1+0x16a0], R56 ;  /* 0x0016a03801007387 */ /* 0x0003e80000100a00 */
[----:B------:R-:W2:Y:S04]  /*132000*/  LDL.LU R34, [R1+0x468] ;  /* 0x0004680001227983 */ /* 0x000ea80000300800 */
[----:B------:R-:W-:Y:S01]  /*132010*/  STL [R1+0x634], R40 ;  /* 0x0006342801007387 */ /* 0x000fe20000100800 */
[----:B-1----:R-:W-:-:S03]  /*132020*/  IADD3 R56, P1, PT, R44, R5, RZ ;  /* 0x000000052c387210 */ /* 0x002fc60007f3e0ff */
[----:B------:R1:W-:Y:S02]  /*132030*/  STL [R1+0x18c], R21 ;  /* 0x00018c1501007387 */ /* 0x0003e40000100800 */
[----:B------:R-:W-:Y:S01]  /*132040*/  IMAD.X R57, R49, 0x1, R41, P1 ;  /* 0x0000000131397824 */ /* 0x000fe200008e0629 */
[----:B-1----:R-:W-:-:S04]  /*132050*/  PRMT R21, R15, 0x3340, R0 ;  /* 0x000033400f157816 */ /* 0x002fc80000000000 */
[----:B------:R1:W-:Y:S04]  /*132060*/  STL.64 [R1+0x1698], R56 ;  /* 0x0016983801007387 */ /* 0x0003e80000100a00 */
[----:B------:R0:W-:Y:S01]  /*132070*/  STL [R1+0x190], R21 ;  /* 0x0001901501007387 */ /* 0x0001e20000100800 */
[----:B---3--:R-:W-:Y:S02]  /*132080*/  LOP3.LUT R15, R17, 0xffff, RZ, 0xc0, !PT ;  /* 0x0000ffff110f7812 */ /* 0x008fe400078ec0ff */
[----:B------:R-:W-:Y:S02]  /*132090*/  LOP3.LUT R17, R38, 0xffff, RZ, 0xc0, !PT ;  /* 0x0000ffff26117812 */ /* 0x000fe400078ec0ff */
[----:B----4-:R-:W-:Y:S02]  /*1320a0*/  LOP3.LUT R40, R36, 0xffff, RZ, 0xc0, !PT ;  /* 0x0000ffff24287812 */ /* 0x010fe400078ec0ff */
[----:B------:R-:W3:Y:S04]  /*1320b0*/  LDL.LU R36, [R1+0x6a24] ;  /* 0x006a240001247983 */ /* 0x000ee80000300800 */
[----:B------:R-:W4:Y:S01]  /*1320c0*/  LDL.LU R38, [R1+0x6a20] ;  /* 0x006a200001267983 */ /* 0x000f220000300800 */
[----:B-1----:R-:W-:-:S02]  /*1320d0*/  LOP3.LUT R56, R26, 0xffff, RZ, 0xc0, !PT ;  /* 0x0000ffff1a387812 */ /* 0x002fc400078ec0ff */
[----:B0-----:R-:W-:Y:S02]  /*1320e0*/  LOP3.LUT R21, R37, 0xffff, RZ, 0xc0, !PT ;  /* 0x0000ffff25157812 */ /* 0x001fe400078ec0ff */
[----:B------:R-:W-:Y:S02]  /*1320f0*/  PRMT R37, R40, 0x3340, R0 ;  /* 0x0000334028257816 */ /* 0x000fe40000000000 */
[----:B------:R-:W-:-:S04]  /*132100*/  PRMT R26, R15, 0x3340, R56 ;  /* 0x000033400f1a7816 */ /* 0x000fc80000000038 */
[----:B------:R-:W-:Y:S02]  /*132110*/  PRMT R37, R26, 0x5410, R37 ;  /* 0x000054101a257816 */ /* 0x000fe40000000025 */
[----:B------:R-:W-:Y:S02]  /*132120*/  PRMT R26, R21, 0x3340, R17 ;  /* 0x00003340151a7816 */ /* 0x000fe40000000011 */
[----:B------:R-:W-:Y:S01]  /*132130*/  SHF.R.U32.HI R47, RZ, 0x8, R21 ;  /* 0x00000008ff2f7819 */ /* 0x000fe20000011615 */
[----:B------:R0:W-:Y:S04]  /*132140*/  STL [R1+0x2190], R37 ;  /* 0x0021902501007387 */ /* 0x0001e80000100800 */
[----:B------:R1:W-:Y:S04]  /*132150*/  STL.64 [R1+0x69f0], R26 ;  /* 0x0069f01a01007387 */ /* 0x0003e80000100a00 */
[----:B------:R-:W4:Y:S01]  /*132160*/  LDL.LU R21, [R1+0x654] ;  /* 0x0006540001157983 */ /* 0x000f220000300800 */
[----:B0-----:R-:W-:-:S02]  /*132170*/  SHF.R.U32.HI R37, RZ, 0x8, R17 ;  /* 0x00000008ff257819 */ /* 0x001fc40000011611 */
[----:B------:R-:W-:Y:S01]  /*132180*/  SHF.R.U32.HI R17, RZ, 0x8, R15 ;  /* 0x00000008ff117819 */ /* 0x000fe2000001160f */
[----:B------:R-:W4:Y:S04]  /*132190*/  LDL.LU R53, [R1+0x590] ;  /* 0x0005900001357983 */ /* 0x000f280000300800 */
[----:B------:R-:W4:Y:S01]  /*1321a0*/  LDL.LU R15, [R1+0x604] ;  /* 0x00060400010f7983 */ /* 0x000f220000300800 */
[----:B-1----:R-:W-:Y:S02]  /*1321b0*/  SHF.R.U32.HI R26, RZ, 0x8, R56 ;  /* 0x00000008ff1a7819 */ /* 0x002fe40000011638 */
[----:B------:R-:W-:Y:S02]  /*1321c0*/  LOP3.LUT R27, R47, 0xffff, RZ, 0xc0, !PT ;  /* 0x0000ffff2f1b7812 */ /* 0x000fe400078ec0ff */
[----:B------:R-:W-:-:S02]  /*1321d0*/  LOP3.LUT R37, R37, 0xffff, RZ, 0xc0, !PT ;  /* 0x0000ffff25257812 */ /* 0x000fc400078ec0ff */
[----:B------:R-:W-:Y:S02]  /*1321e0*/  LOP3.LUT R17, R17, 0xffff, RZ, 0xc0, !PT ;  /* 0x0000ffff11117812 */ /* 0x000fe400078ec0ff */
[----:B------:R-:W-:Y:S02]  /*1321f0*/  LOP3.LUT R26, R26, 0xffff, RZ, 0xc0, !PT ;  /* 0x0000ffff1a1a7812 */ /* 0x000fe400078ec0ff */
[----:B------:R-:W-:Y:S02]  /*132200*/  PRMT R37, R27, 0x3340, R37 ;  /* 0x000033401b257816 */ /* 0x000fe40000000025 */
[----:B------:R-:W-:-:S03]  /*132210*/  PRMT R17, R17, 0x3340, R26 ;  /* 0x0000334011117816 */ /* 0x000fc6000000001a */
[----:B------:R0:W-:Y:S04]  /*132220*/  STL [R1+0x6654], R37 ;  /* 0x0066542501007387 */ /* 0x0001e80000100800 */
[----:B------:R1:W-:Y:S01]  /*132230*/  STL [R1+0x624], R17 ;  /* 0x0006241101007387 */ /* 0x0003e20000100800 */
[----:B--2---:R-:W-:Y:S02]  /*132240*/  LOP3.LUT R27, R34, 0xffff, RZ, 0xc0, !PT ;  /* 0x0000ffff221b7812 */ /* 0x004fe400078ec0ff */
[----:B---3--:R-:W-:Y:S02]  /*132250*/  LOP3.LUT R26, R36, 0xffff, RZ, 0xc0, !PT ;  /* 0x0000ffff241a7812 */ /* 0x008fe400078ec0ff */
[----:B------:R-:W2:Y:S01]  /*132260*/  LDL.LU R36, [R1+0x6a1c] ;  /* 0x006a1c0001247983 */ /* 0x000ea20000300800 */
[----:B----4-:R-:W-:-:S02]  /*132270*/  LOP3.LUT R34, R38, 0xffff, RZ, 0xc0, !PT ;  /* 0x0000ffff26227812 */ /* 0x010fc400078ec0ff */
[----:B0-----:R-:W-:Y:S02]  /*132280*/  PRMT R37, R26, 0x3340, R0 ;  /* 0x000033401a257816 */ /* 0x001fe40000000000 */
[----:B-1----:R-:W-:-:S04]  /*132290*/  PRMT R17, R27, 0x3340, R34 ;  /* 0x000033401b117816 */ /* 0x002fc80000000022 */
[----:B------:R-:W-:Y:S02]  /*1322a0*/  PRMT R38, R17, 0x5410, R37 ;  /* 0x0000541011267816 */ /* 0x000fe40000000025 */
[----:B------:R-:W3:Y:S04]  /*1322b0*/  LDL.LU R17, [R1+0x660] ;  /* 0x0006600001117983 */ /* 0x000ee80000300800 */
[----:B------:R-:W4:Y:S01]  /*1322c0*/  LDL.LU R47, [R1+0x610] ;  /* 0x00061000012f7983 */ /* 0x000f220000300800 */
[----:B------:R-:W-:Y:S02]  /*1322d0*/  SHF.R.U32.HI R27, RZ, 0x8, R27 ;  /* 0x00000008ff1b7819 */ /* 0x000fe4000001161b */
[----:B------:R-:W-:Y:S02]  /*1322e0*/  SHF.R.U32.HI R34, RZ, 0x8, R34 ;  /* 0x00000008ff227819 */ /* 0x000fe40000011622 */
[----:B------:R-:W-:-:S02]  /*1322f0*/  SHF.R.U32.HI R26, RZ, 0x8, R26 ;  /* 0x00000008ff1a7819 */ /* 0x000fc4000001161a */
[----:B------:R-:W-:Y:S02]  /*132300*/  IADD3 R56, P1, PT, R44, R4, RZ ;  /* 0x000000042c387210 */ /* 0x000fe40007f3e0ff */
[----:B------:R-:W-:Y:S02]  /*132310*/  LOP3.LUT R27, R27, 0xffff, RZ, 0xc0, !PT ;  /* 0x0000ffff1b1b7812 */ /* 0x000fe400078ec0ff */
[----:B------:R-:W-:Y:S02]  /*132320*/  LOP3.LUT R34, R34, 0xffff, RZ, 0xc0, !PT ;  /* 0x0000ffff22227812 */ /* 0x000fe400078ec0ff */
[----:B------:R-:W-:Y:S01]  /*132330*/  LOP3.LUT R26, R26, 0xffff, RZ, 0xc0, !PT ;  /* 0x0000ffff1a1a7812 */ /* 0x000fe200078ec0ff */
[----:B------:R-:W-:Y:S01]  /*132340*/  IMAD.X R57, R49, 0x1, R3, P1 ;  /* 0x0000000131397824 */ /* 0x000fe200008e0603 */
[----:B------:R-:W-:Y:S02]  /*132350*/  PRMT R34, R27, 0x3340, R34 ;  /* 0x000033401b227816 */ /* 0x000fe40000000022 */
[----:B------:R-:W-:Y:S01]  /*132360*/  PRMT R27, R26, 0x3340, R0 ;  /* 0x000033401a1b7816 */ /* 0x000fe20000000000 */
[----:B------:R-:W-:Y:S01]  /*132370*/  STL [R1+0x6884], R38 ;  /* 0x0068842601007387 */ /* 0x000fe20000100800 */
[----:B------:R-:W-:-:S03]  /*132380*/  LOP3.LUT R21, R21, 0xffff, RZ, 0xc0, !PT ;  /* 0x0000ffff15157812 */ /* 0x000fc600078ec0ff */
[----:B------:R0:W-:Y:S01]  /*132390*/  STL.64 [R1+0x1688], R56 ;  /* 0x0016883801007387 */ /* 0x0001e20000100a00 */
[----:B------:R-:W-:-:S03]  /*1323a0*/  LOP3.LUT R26, R53, 0xffff, RZ, 0xc0, !PT ;  /* 0x0000ffff351a7812 */ /* 0x000fc600078ec0ff */
[----:B------:R1:W-:Y:S04]  /*1323b0*/  STL [R1+0x68d0], R34 ;  /* 0x0068d02201007387 */ /* 0x0003e80000100800 */
[----:B------:R1:W-:Y:S04]  /*1323c0*/  STL [R1+0x5c], R27 ;  /* 0x00005c1b01007387 */ /* 0x0003e80000100800 */
[----:B0-----:R-:W4:Y:S01]  /*1323d0*/  LDL.LU R57, [R1+0x63c] ;  /* 0x00063c0001397983 */ /* 0x001f220000300800 */
[----:B-1----:R-:W-:Y:S02]  /*1323e0*/  PRMT R34, R26, 0x3340, R0 ;  /* 0x000033401a227816 */ /* 0x002fe40000000000 */
[----:B------:R-:W-:-:S04]  /*1323f0*/  LOP3.LUT R27, R15, 0xffff, RZ, 0xc0, !PT ;  /* 0x0000ffff0f1b7812 */ /* 0x000fc800078ec0ff */
[----:B------:R-:W-:-:S04]  /*132400*/  PRMT R15, R21, 0x3340, R27 ;  /* 0x00003340150f7816 */ /* 0x000fc8000000001b */
[----:B------:R-:W-:Y:S02]  /*132410*/  PRMT R34, R15, 0x5410, R34 ;  /* 0x000054100f227816 */ /* 0x000fe40000000022 */
[----:B------:R-:W4:Y:S01]  /*132420*/  LDL.LU R15, [R1+0x55c] ;  /* 0x00055c00010f7983 */ /* 0x000f220000300800 */
[----:B------:R-:W-:-:S03]  /*132430*/  SHF.R.U32.HI R21, RZ, 0x8, R21 ;  /* 0x00000008ff157819 */ /* 0x000fc60000011615 */
[----:B------:R0:W-:Y:S01]  /*132440*/  STL [R1+0x215c], R34 ;  /* 0x00215c2201007387 */ /* 0x0001e20000100800 */
[----:B------:R-:W-:Y:S02]  /*132450*/  SHF.R.U32.HI R27, RZ, 0x8, R27 ;  /* 0x00000008ff1b7819 */ /* 0x000fe4000001161b */
[----:B------:R-:W-:Y:S02]  /*132460*/  IADD3 R58, P1, PT, R44, R13, RZ ;  /* 0x0000000d2c3a7210 */ /* 0x000fe40007f3e0ff */
[----:B------:R-:W-:Y:S02]  /*132470*/  LOP3.LUT R21, R21, 0xffff, RZ, 0xc0, !PT ;  /* 0x0000ffff15157812 */ /* 0x000fe400078ec0ff */
[----:B0-----:R-:W-:Y:S02]  /*132480*/  SHF.R.U32.HI R34, RZ, 0x8, R40 ;  /* 0x00000008ff227819 */ /* 0x001fe40000011628 */
[----:B------:R-:W-:Y:S02]  /*132490*/  LOP3.LUT R27, R27, 0xffff, RZ, 0xc0, !PT ;  /* 0x0000ffff1b1b7812 */ /* 0x000fe400078ec0ff */
[----:B------:R-:W-:Y:S01]  /*1324a0*/  LOP3.LUT R34, R34, 0xffff, RZ, 0xc0, !PT ;  /* 0x0000ffff22227812 */ /* 0x000fe200078ec0ff */
[----:B------:R-:W-:Y:S01]  /*1324b0*/  IMAD.X R59, R49, 0x1, R14, P1 ;  /* 0x00000001313b7824 */ /* 0x000fe200008e060e */
[----:B------:R-:W-:-:S02]  /*1324c0*/  PRMT R27, R21, 0x3340, R27 ;  /* 0x00003340151b7816 */ /* 0x000fc4000000001b */
[----:B------:R-:W-:Y:S02]  /*1324d0*/  PRMT R34, R34, 0x3340, R0 ;  /* 0x0000334022227816 */ /* 0x000fe40000000000 */
[----:B------:R0:W-:Y:S04]  /*1324e0*/  STL.64 [R1+0x1690], R58 ;  /* 0x0016903a01007387 */ /* 0x0001e80000100a00 */
[----:B------:R-:W-:Y:S04]  /*1324f0*/  STL [R1+0x60], R34 ;  /* 0x0000602201007387 */ /* 0x000fe80000100800 */
[----:B------:R4:W-:Y:S01]  /*132500*/  STL [R1+0x620], R27 ;  /* 0x0006201b01007387 */ /* 0x0009e20000100800 */
[----:B0-----:R-:W-:-:S05]  /*132510*/  IADD3 R58, P1, PT, R44, R2, RZ ;  /* 0x000000022c3a7210 */ /* 0x001fca0007f3e0ff */
[--C-:B------:R-:W-:Y:S01]  /*132520*/  IMAD.X R59, R49, 0x1, R0.reuse, P1 ;  /* 0x00000001313b7824 */ /* 0x100fe200008e0600 */
[----:B--2---:R-:W-:Y:S02]  /*132530*/  LOP3.LUT R21, R36, 0xffff, RZ, 0xc0, !PT ;  /* 0x0000ffff24157812 */ /* 0x004fe400078ec0ff */
[----:B------:R-:W2:Y:S02]  /*132540*/  LDL.LU R36, [R1+0x6a18] ;  /* 0x006a180001247983 */ /* 0x000ea40000300800 */
[----:B------:R-:W-:Y:S02]  /*132550*/  PRMT R37, R21, 0x3340, R0 ;  /* 0x0000334015257816 */ /* 0x000fe40000000000 */
[----:B---3--:R-:W-:Y:S02]  /*132560*/  LOP3.LUT R17, R17, 0xffff, RZ, 0xc0, !PT ;  /* 0x0000ffff11117812 */ /* 0x008fe400078ec0ff */
[----:B----4-:R-:W-:-:S04]  /*132570*/  LOP3.LUT R27, R47, 0xffff, RZ, 0xc0, !PT ;  /* 0x0000ffff2f1b7812 */ /* 0x010fc800078ec0ff */
[----:B------:R-:W-:-:S04]  /*132580*/  PRMT R34, R17, 0x3340, R27 ;  /* 0x0000334011227816 */ /* 0x000fc8000000001b */
[----:B------:R-:W-:-:S05]  /*132590*/  PRMT R34, R34, 0x5410, R37 ;  /* 0x0000541022227816 */ /* 0x000fca0000000025 */
[----:B------:R0:W-:Y:S02]  /*1325a0*/  STL [R1+0x6f0], R34 ;  /* 0x0006f02201007387 */ /* 0x0001e40000100800 */
[----:B0-----:R-:W-:Y:S02]  /*1325b0*/  SHF.R.U32.HI R34, RZ, 0x8, R26 ;  /* 0x00000008ff227819 */ /* 0x001fe4000001161a */
[----:B------:R-:W-:Y:S02]  /*1325c0*/  SHF.R.U32.HI R26, RZ, 0x8, R17 ;  /* 0x00000008ff1a7819 */ /* 0x000fe40000011611 */
[----:B------:R-:W3:Y:S04]  /*1325d0*/  LDL.LU R17, [R1+0x644] ;  /* 0x0006440001117983 */ /* 0x000ee80000300800 */
[----:B------:R-:W-:Y:S04]  /*1325e0*/  STL.64 [R1+0x1680], R58 ;  /* 0x0016803a01007387 */ /* 0x000fe80000100a00 */
[----:B------:R-:W4:Y:S04]  /*1325f0*/  LDL.LU R53, [R1+0x560] ;  /* 0x0005600001357983 */ /* 0x000f280000300800 */
[----:B------:R-:W4:Y:S01]  /*132600*/  LDL.LU R47, [R1+0x5cc] ;  /* 0x0005cc00012f7983 */ /* 0x000f220000300800 */
[----:B------:R-:W-:-:S02]  /*132610*/  SHF.R.U32.HI R27, RZ, 0x8, R27 ;  /* 0x00000008ff1b7819 */ /* 0x000fc4000001161b */
[----:B------:R-:W-:Y:S02]  /*132620*/  LOP3.LUT R34, R34, 0xffff, RZ, 0xc0, !PT ;  /* 0x0000ffff22227812 */ /* 0x000fe400078ec0ff */
[----:B------:R-:W-:Y:S02]  /*132630*/  LOP3.LUT R26, R26, 0xffff, RZ, 0xc0, !PT ;  /* 0x0000ffff1a1a7812 */ /* 0x000fe400078ec0ff */
[----:B------:R-:W-:Y:S02]  /*132640*/  LOP3.LUT R27, R27, 0xffff, RZ, 0xc0, !PT ;  /* 0x0000ffff1b1b7812 */ /* 0x000fe400078ec0ff */
[----:B------:R-:W-:Y:S02]  /*132650*/  PRMT R34, R34, 0x3340, R0 ;  /* 0x0000334022227816 */ /* 0x000fe40000000000 */
[----:B------:R-:W-:-:S03]  /*132660*/  PRMT R27, R26, 0x3340, R27 ;  /* 0x000033401a1b7816 */ /* 0x000fc6000000001b */
[----:B------:R-:W-:Y:S01]  /*132670*/  STL [R1+0x68], R34 ;  /* 0x0000682201007387 */ /* 0x000fe20000100800 */
[----:B------:R-:W-:Y:S02]  /*132680*/  LOP3.LUT R26, R57, 0xffff, RZ, 0xc0, !PT ;  /* 0x0000ffff391a7812 */ /* 0x000fe400078ec0ff */
[----:B------:R-:W-:Y:S01]  /*132690*/  LOP3.LUT R15, R15, 0xffff, RZ, 0xc0, !PT ;  /* 0x0000ffff0f0f7812 */ /* 0x000fe200078ec0ff */
[----:B------:R2:W-:Y:S04]  /*1326a0*/  STL [R1+0x61c], R27 ;  /* 0x00061c1b01007387 */ /* 0x0005e80000100800 */
[----:B------:R-:W-:Y:S01]  /*1326b0*/  STL.64 [R1+0x69f8], R42 ;  /* 0x0069f82a01007387 */ /* 0x000fe20000100a00 */
[----:B--2---:R-:W-:Y:S02]  /*1326c0*/  LOP3.LUT R27, R36, 0xffff, RZ, 0xc0, !PT ;  /* 0x0000ffff241b7812 */ /* 0x004fe400078ec0ff */
[----:B------:R-:W-:-:S02]  /*1326d0*/  PRMT R36, R15, 0x3340, R0 ;  /* 0x000033400f247816 */ /* 0x000fc40000000000 */
[----:B------:R-:W-:-:S04]  /*1326e0*/  PRMT R34, R26, 0x3340, R27 ;  /* 0x000033401a227816 */ /* 0x000fc8000000001b */
[----:B------:R-:W-:Y:S02]  /*1326f0*/  PRMT R34, R34, 0x5410, R36 ;  /* 0x0000541022227816 */ /* 0x000fe40000000024 */
[----:B------:R-:W-:-:S03]  /*132700*/  IADD3 R36, P1, PT, R44, R43, RZ ;  /* 0x0000002b2c247210 */ /* 0x000fc60007f3e0ff */
[----:B------:R0:W-:Y:S02]  /*132710*/  STL [R1+0x2158], R34 ;  /* 0x0021582201007387 */ /* 0x0001e40000100800 */
[----:B------:R-:W-:Y:S02]  /*132720*/  IMAD.X R37, R49, 0x1, R54, P1 ;  /* 0x0000000131257824 */ /* 0x000fe400008e0636 */
[----:B------:R-:W-:Y:S04]  /*132730*/  STL.64 [R1+0x6a00], R54 ;  /* 0x006a003601007387 */ /* 0x000fe80000100a00 */
[----:B------:R-:W2:Y:S01]  /*132740*/  LDL.LU R56, [R1+0x760] ;  /* 0x0007600001387983 */ /* 0x000ea20000300800 */
[----:B0-----:R-:W-:-:S03]  /*132750*/  SHF.R.U32.HI R34, RZ, 0x8, R21 ;  /* 0x00000008ff227819 */ /* 0x001fc60000011615 */
[----:B------:R0:W-:Y:S01]  /*132760*/  STL.64 [R1+0x1678], R36 ;  /* 0x0016782401007387 */ /* 0x0001e20000100a00 */
[----:B------:R-:W-:-:S03]  /*132770*/  SHF.R.U32.HI R26, RZ, 0x8, R26 ;  /* 0x00000008ff1a7819 */ /* 0x000fc6000001161a */
[----:B------:R-:W2:Y:S01]  /*132780*/  LDL.LU R57, [R1+0x718] ;  /* 0x0007180001397983 */ /* 0x000ea20000300800 */
[----:B------:R-:W-:-:S03]  /*132790*/  SHF.R.U32.HI R27, RZ, 0x8, R27 ;  /* 0x00000008ff1b7819 */ /* 0x000fc6000001161b */
[----:B------:R-:W2:Y:S01]  /*1327a0*/  LDL.LU R21, [R1+0x71c] ;  /* 0x00071c0001157983 */ /* 0x000ea20000300800 */
[----:B------:R-:W-:Y:S02]  /*1327b0*/  LOP3.LUT R26, R26, 0xffff, RZ, 0xc0, !PT ;  /* 0x0000ffff1a1a7812 */ /* 0x000fe400078ec0ff */
[----:B------:R-:W-:Y:S02]  /*1327c0*/  LOP3.LUT R27, R27, 0xffff, RZ, 0xc0, !PT ;  /* 0x0000ffff1b1b7812 */ /* 0x000fe400078ec0ff */
[----:B------:R-:W-:Y:S02]  /*1327d0*/  LOP3.LUT R34, R34, 0xffff, RZ, 0xc0, !PT ;  /* 0x0000ffff22227812 */ /* 0x000fe400078ec0ff */
[----:B0-----:R-:W-:Y:S02]  /*1327e0*/  PRMT R36, R26, 0x3340, R27 ;  /* 0x000033401a247816 */ /* 0x001fe4000000001b */
[----:B------:R-:W-:-:S03]  /*1327f0*/  PRMT R34, R34, 0x3340, R0 ;  /* 0x0000334022227816 */ /* 0x000fc60000000000 */
[----:B------:R0:W-:Y:S01]  /*132800*/  STL [R1+0x68b4], R36 ;  /* 0x0068b42401007387 */ /* 0x0001e20000100800 */
[----:B---3--:R-:W-:-:S03]  /*132810*/  LOP3.LUT R17, R17, 0xffff, RZ, 0xc0, !PT ;  /* 0x0000ffff11117812 */ /* 0x008fc600078ec0ff */
[----:B------:R1:W-:Y:S01]  /*132820*/  STL [R1+0x64], R34 ;  /* 0x0000642201007387 */ /* 0x0003e20000100800 */
[----:B----4-:R-:W-:-:S04]  /*132830*/  LOP3.LUT R26, R53, 0xffff, RZ, 0xc0, !PT ;  /* 0x0000ffff351a7812 */ /* 0x010fc800078ec0ff */
[----:B0-----:R-:W-:Y:S02]  /*132840*/  PRMT R36, R26, 0x3340, R0 ;  /* 0x000033401a247816 */ /* 0x001fe40000000000 */
[----:B-1----:R-:W-:-:S04]  /*132850*/  LOP3.LUT R34, R47, 0xffff, RZ, 0xc0, !PT ;  /* 0x0000ffff2f227812 */ /* 0x002fc800078ec0ff */
[----:B------:R-:W-:-:S04]  /*132860*/  PRMT R27, R17, 0x3340, R34 ;  /* 0x00003340111b7816 */ /* 0x000fc80000000022 */
[----:B------:R-:W-:-:S05]  /*132870*/  PRMT R27, R27, 0x5410, R36 ;  /* 0x000054101b1b7816 */ /* 0x000fca0000000024 */
[----:B------:R0:W-:Y:S04]  /*132880*/  STL [R1+0x6f8], R27 ;  /* 0x0006f81b01007387 */ /* 0x0001e80000100800 */
[----:B------:R-:W3:Y:S01]  /*132890*/  LDL.LU R53, [R1+0x764] ;  /* 0x0007640001357983 */ /* 0x000ee20000300800 */
[----:B------:R-:W-:-:S05]  /*1328a0*/  IADD3 R36, P1, PT, R44, R30, RZ ;  /* 0x0000001e2c247210 */ /* 0x000fca0007f3e0ff */
[----:B------:R-:W-:Y:S01]  /*1328b0*/  IMAD.X R37, R49, 0x1, R29, P1 ;  /* 0x0000000131257824 */ /* 0x000fe200008e061d */
[----:B0-----:R-:W-:Y:S02]  /*1328c0*/  SHF.R.U32.HI R27, RZ, 0x8, R17 ;  /* 0x00000008ff1b7819 */ /* 0x001fe40000011611 */
[----:B------:R-:W4:Y:S04]  /*1328d0*/  LDL.LU R17, [R1+0x720] ;  /* 0x0007200001117983 */ /* 0x000f280000300800 */
[----:B------:R0:W-:Y:S04]  /*1328e0*/  STL.64 [R1+0x1668], R36 ;  /* 0x0016682401007387 */ /* 0x0001e80000100a00 */
[----:B------:R-:W4:Y:S01]  /*1328f0*/  LDL.LU R47, [R1+0x738] ;  /* 0x00073800012f7983 */ /* 0x000f220000300800 */
[----:B------:R-:W-:-:S02]  /*132900*/  SHF.R.U32.HI R34, RZ, 0x8, R34 ;  /* 0x00000008ff227819 */ /* 0x000fc40000011622 */
[----:B------:R-:W-:Y:S02]  /*132910*/  SHF.R.U32.HI R26, RZ, 0x8, R26 ;  /* 0x00000008ff1a7819 */ /* 0x000fe4000001161a */
[----:B------:R-:W-:Y:S02]  /*132920*/  LOP3.LUT R27, R27, 0xffff, RZ, 0xc0, !PT ;  /* 0x0000ffff1b1b7812 */ /* 0x000fe400078ec0ff */
[----:B------:R-:W-:Y:S02]  /*132930*/  LOP3.LUT R34, R34, 0xffff, RZ, 0xc0, !PT ;  /* 0x0000ffff22227812 */ /* 0x000fe400078ec0ff */
[----:B------:R-:W-:Y:S02]  /*132940*/  LOP3.LUT R26, R26, 0xffff, RZ, 0xc0, !PT ;  /* 0x0000ffff1a1a7812 */ /* 0x000fe400078ec0ff */
[----:B0-----:R-:W-:Y:S02]  /*132950*/  PRMT R36, R27, 0x3340, R34 ;  /* 0x000033401b247816 */ /* 0x001fe40000000022 */
[----:B------:R-:W-:-:S03]  /*132960*/  PRMT R27, R26, 0x3340, R0 ;  /* 0x000033401a1b7816 */ /* 0x000fc60000000000 */
[----:B------:R0:W-:Y:S04]  /*132970*/  STL [R1+0x68d4], R36 ;  /* 0x0068d42401007387 */ /* 0x0001e80000100800 */
[----:B------:R1:W-:Y:S01]  /*132980*/  STL [R1+0x6c], R27 ;  /* 0x00006c1b01007387 */ /* 0x0003e20000100800 */
[----:B------:R-:W-:-:S04]  /*132990*/  SHF.R.U32.HI R15, RZ, 0x8, R15 ;  /* 0x00000008ff0f7819 */ /* 0x000fc8000001160f */
[----:B------:R-:W-:-:S04]  /*1329a0*/  LOP3.LUT R15, R15, 0xffff, RZ, 0xc0, !PT ;  /* 0x0000ffff0f0f7812 */ /* 0x000fc800078ec0ff */
[--C-:B------:R-:W-:Y:S02]  /*1329b0*/  PRMT R15, R15, 0x3340, R0.reuse ;  /* 0x000033400f0f7816 */ /* 0x100fe40000000000 */
[----:B--2---:R-:W-:Y:S02]  /*1329c0*/  LOP3.LUT R26, R56, 0xffff, RZ, 0xc0, !PT ;  /* 0x0000ffff381a7812 */ /* 0x004fe400078ec0ff */
[----:B------:R-:W-:Y:S02]  /*1329d0*/  LOP3.LUT R34, R57, 0xffff, RZ, 0xc0, !PT ;  /* 0x0000ffff39227812 */ /* 0x000fe400078ec0ff */
[----:B------:R-:W-:Y:S02]  /*1329e0*/  LOP3.LUT R21, R21, 0xffff, RZ, 0xc0, !PT ;  /* 0x0000ffff15157812 */ /* 0x000fe400078ec0ff */
[----:B0-----:R-:W-:Y:S02]  /*1329f0*/  PRMT R36, R34, 0x3340, R0 ;  /* 0x0000334022247816 */ /* 0x001fe40000000000 */
[----:B-1----:R-:W-:-:S04]  /*132a00*/  PRMT R27, R26, 0x3340, R21 ;  /* 0x000033401a1b7816 */ /* 0x002fc80000000015 */
[----:B------:R-:W-:Y:S02]  /*132a10*/  PRMT R27, R27, 0x5410, R36 ;  /* 0x000054101b1b7816 */ /* 0x000fe40000000024 */
[----:B------:R-:W-:Y:S02]  /*132a20*/  IADD3 R36, P1, PT, R44, R32, RZ ;  /* 0x000000202c247210 */ /* 0x000fe40007f3e0ff */
[----:B------:R-:W-:-:S03]  /*132a30*/  SHF.R.U32.HI R26, RZ, 0x8, R26 ;  /* 0x00000008ff1a7819 */ /* 0x000fc6000001161a */
[----:B------:R-:W-:Y:S01]  /*132a40*/  IMAD.X R37, R49, 0x1, R52, P1 ;  /* 0x0000000131257824 */ /* 0x000fe200008e0634 */
[----:B------:R-:W-:Y:S01]  /*132a50*/  SHF.R.U32.HI R21, RZ, 0x8, R21 ;  /* 0x00000008ff157819 */ /* 0x000fe20000011615 */
[----:B------:R0:W-:Y:S01]  /*132a60*/  STL [R1+0x704], R27 ;  /* 0x0007041b01007387 */ /* 0x0001e20000100800 */
[----:B------:R-:W-:-:S03]  /*132a70*/  LOP3.LUT R26, R26, 0xffff, RZ, 0xc0, !PT ;  /* 0x0000ffff1a1a7812 */ /* 0x000fc600078ec0ff */
[----:B------:R-:W-:Y:S04]  /*132a80*/  STL.64 [R1+0x1670], R36 ;  /* 0x0016702401007387 */ /* 0x000fe80000100a00 */
[----:B------:R-:W2:Y:S01]  /*132a90*/  LDL.LU R56, [R1+0x758] ;  /* 0x0007580001387983 */ /* 0x000ea20000300800 */
[----:B0-----:R-:W-:-:S03]  /*132aa0*/  LOP3.LUT R27, R21, 0xffff, RZ, 0xc0, !PT ;  /* 0x0000ffff151b7812 */ /* 0x001fc600078ec0ff */
[----:B------:R-:W2:Y:S04]  /*132ab0*/  LDL.LU R57, [R1+0x6f4] ;  /* 0x0006f40001397983 */ /* 0x000ea80000300800 */
[----:B------:R0:W-:Y:S01]  /*132ac0*/  STL [R1+0x70], R15 ;  /* 0x0000700f01007387 */ /* 0x0001e20000100800 */
[----:B------:R-:W-:-:S03]  /*132ad0*/  PRMT R27, R26, 0x3340, R27 ;  /* 0x000033401a1b7816 */ /* 0x000fc6000000001b */
[----:B------:R-:W2:Y:S04]  /*132ae0*/  LDL.LU R21, [R1+0x750] ;  /* 0x0007500001157983 */ /* 0x000ea80000300800 */
[----:B0-----:R-:W2:Y:S01]  /*132af0*/  LDL.LU R15, [R1+0x754] ;  /* 0x00075400010f7983 */ /* 0x001ea20000300800 */
[----:B---3--:R-:W-:-:S03]  /*132b00*/  LOP3.LUT R26, R53, 0xffff, RZ, 0xc0, !PT ;  /* 0x0000ffff351a7812 */ /* 0x008fc600078ec0ff */
[----:B------:R0:W-:Y:S04]  /*132b10*/  STL [R1+0x5f0], R27 ;  /* 0x0005f01b01007387 */ /* 0x0001e80000100800 */
[----:B------:R-:W3:Y:S01]  /*132b20*/  LDL.LU R53, [R1+0x74c] ;  /* 0x00074c0001357983 */ /* 0x000ee20000300800 */
[----:B----4-:R-:W-:-:S04]  /*132b30*/  LOP3.LUT R17, R17, 0xffff, RZ, 0xc0, !PT ;  /* 0x0000ffff11117812 */ /* 0x010fc800078ec0ff */
[----:B------:R-:W-:Y:S02]  /*132b40*/  PRMT R37, R17, 0x3340, R0 ;  /* 0x0000334011257816 */ /* 0x000fe40000000000 */
[----:B0-----:R-:W-:-:S04]  /*132b50*/  LOP3.LUT R27, R47, 0xffff, RZ, 0xc0, !PT ;  /* 0x0000ffff2f1b7812 */ /* 0x001fc800078ec0ff */
[----:B------:R-:W-:-:S04]  /*132b60*/  PRMT R36, R26, 0x3340, R27 ;  /* 0x000033401a247816 */ /* 0x000fc8000000001b */
[----:B------:R-:W-:Y:S02]  /*132b70*/  PRMT R38, R36, 0x5410, R37 ;  /* 0x0000541024267816 */ /* 0x000fe40000000025 */
[----:B------:R-:W-:Y:S02]  /*132b80*/  IADD3 R36, P1, PT, R44, R45, RZ ;  /* 0x0000002d2c247210 */ /* 0x000fe40007f3e0ff */
[----:B------:R-:W-:Y:S02]  /*132b90*/  SHF.R.U32.HI R34, RZ, 0x8, R34 ;  /* 0x00000008ff227819 */ /* 0x000fe40000011622 */
[----:B------:R-:W-:Y:S01]  /*132ba0*/  SHF.R.U32.HI R26, RZ, 0x8, R26 ;  /* 0x00000008ff1a7819 */ /* 0x000fe2000001161a */
[----:B------:R-:W-:Y:S01]  /*132bb0*/  IMAD.X R37, R49, 0x1, R48, P1 ;  /* 0x0000000131257824 */ /* 0x000fe200008e0630 */
[----:B------:R-:W-:Y:S02]  /*132bc0*/  SHF.R.U32.HI R27, RZ, 0x8, R27 ;  /* 0x00000008ff1b7819 */ /* 0x000fe4000001161b */
[----:B------:R-:W-:Y:S01]  /*132bd0*/  LOP3.LUT R34, R34, 0xffff, RZ, 0xc0, !PT ;  /* 0x0000ffff22227812 */ /* 0x000fe200078ec0ff */
[----:B------:R-:W-:Y:S01]  /*132be0*/  STL [R1+0x700], R38 ;  /* 0x0007002601007387 */ /* 0x000fe20000100800 */
[----:B------:R-:W-:-:S02]  /*132bf0*/  LOP3.LUT R26, R26, 0xffff, RZ, 0xc0, !PT ;  /* 0x0000ffff1a1a7812 */ /* 0x000fc400078ec0ff */
[----:B------:R-:W-:Y:S01]  /*132c00*/  LOP3.LUT R27, R27, 0xffff, RZ, 0xc0, !PT ;  /* 0x0000ffff1b1b7812 */ /* 0x000fe200078ec0ff */
[----:B------:R0:W-:Y:S04]  /*132c10*/  STL.64 [R1+0x1660], R36 ;  /* 0x0016602401007387 */ /* 0x0001e80000100a00 */
[----:B------:R-:W4:Y:S01]  /*132c20*/  LDL.LU R40, [R1+0x14] ;  /* 0x0000140001287983 */ /* 0x000f220000300800 */
[----:B0-----:R-:W-:-:S03]  /*132c30*/  PRMT R37, R34, 0x3340, R0 ;  /* 0x0000334022257816 */ /* 0x001fc60000000000 */
[----:B------:R-:W4:Y:S01]  /*132c40*/  LDL.LU R36, [R1+0x10] ;  /* 0x0000100001247983 */ /* 0x000f220000300800 */
[----:B------:R-:W-:Y:S02]  /*132c50*/  PRMT R34, R26, 0x3340, R27 ;  /* 0x000033401a227816 */ /* 0x000fe4000000001b */
[----:B------:R-:W-:Y:S01]  /*132c60*/  IADD3 R26, P1, PT, R44, R24, RZ ;  /* 0x000000182c1a7210 */ /* 0x000fe20007f3e0ff */
[----:B------:R-:W-:Y:S01]  /*132c70*/  STL [R1+0x78], R37 ;  /* 0x0000782501007387 */ /* 0x000fe20000100800 */
[----:B------:R-:W-:-:S03]  /*132c80*/  SHF.R.U32.HI R17, RZ, 0x8, R17 ;  /* 0x00000008ff117819 */ /* 0x000fc60000011611 */
[----:B------:R-:W-:Y:S01]  /*132c90*/  IMAD.X R27, R49, 0x1, R46, P1 ;  /* 0x00000001311b7824 */ /* 0x000fe200008e062e */
[----:B------:R-:W-:Y:S04]  /*132ca0*/  STL [R1+0x5dc], R34 ;  /* 0x0005dc2201007387 */ /* 0x000fe80000100800 */
[----:B------:R-:W4:Y:S04]  /*132cb0*/  LDL.LU R46, [R1+0x6a14] ;  /* 0x006a1400012e7983 */ /* 0x000f280000300800 */
[----:B------:R0:W-:Y:S02]  /*132cc0*/  STL.64 [R1+0x1658], R26 ;  /* 0x0016581a01007387 */ /* 0x0001e40000100a00 */
[----:B0-----:R-:W-:-:S02]  /*132cd0*/  LOP3.LUT R26, R17, 0xffff, RZ, 0xc0, !PT ;  /* 0x0000ffff111a7812 */ /* 0x001fc400078ec0ff */
[----:B------:R-:W4:Y:S04]  /*132ce0*/  LDL.LU R17, [R1+0x298] ;  /* 0x0002980001117983 */ /* 0x000f280000300800 */
[----:B------:R-:W4:Y:S01]  /*132cf0*/  LDL.LU R47, [R1+0x158] ;  /* 0x00015800012f7983 */ /* 0x000f220000300800 */
[----:B------:R-:W-:-:S05]  /*132d00*/  PRMT R26, R26, 0x3340, R0 ;  /* 0x000033401a1a7816 */ /* 0x000fca0000000000 */
[----:B------:R0:W-:Y:S01]  /*132d10*/  STL [R1+0x74], R26 ;  /* 0x0000741a01007387 */ /* 0x0001e20000100800 */
[----:B--2---:R-:W-:-:S03]  /*132d20*/  LOP3.LUT R27, R56, 0xffff, RZ, 0xc0, !PT ;  /* 0x0000ffff381b7812 */ /* 0x004fc600078ec0ff */
[----:B------:R-:W2:Y:S01]  /*132d30*/  LDL.LU R56, [R1+0x6fc] ;  /* 0x0006fc0001387983 */ /* 0x000ea20000300800 */
[----:B0-----:R-:W-:-:S04]  /*132d40*/  LOP3.LUT R26, R57, 0xffff, RZ, 0xc0, !PT ;  /* 0x0000ffff391a7812 */ /* 0x001fc800078ec0ff */
[----:B------:R-:W-:Y:S02]  /*132d50*/  PRMT R38, R26, 0x3340, R0 ;  /* 0x000033401a267816 */ /* 0x000fe40000000000 */
[----:B------:R-:W-:-:S04]  /*132d60*/  LOP3.LUT R37, R21, 0xffff, RZ, 0xc0, !PT ;  /* 0x0000ffff15257812 */ /* 0x000fc800078ec0ff */
[----:B------:R-:W-:Y:S02]  /*132d70*/  PRMT R21, R27, 0x3340, R37 ;  /* 0x000033401b157816 */ /* 0x000fe40000000025 */
[----:B------:R-:W-:Y:S02]  /*132d80*/  LOP3.LUT R15, R15, 0xffff, RZ, 0xc0, !PT ;  /* 0x0000ffff0f0f7812 */ /* 0x000fe400078ec0ff */
[----:B------:R-:W-:Y:S02]  /*132d90*/  PRMT R38, R21, 0x5410, R38 ;  /* 0x0000541015267816 */ /* 0x000fe40000000026 */
[----:B------:R-:W-:Y:S02]  /*132da0*/  SHF.R.U32.HI R21, RZ, 0x8, R15 ;  /* 0x00000008ff157819 */ /* 0x000fe4000001160f */
[----:B---3--:R-:W-:Y:S01]  /*132db0*/  LOP3.LUT R34, R53, 0xffff, RZ, 0xc0, !PT ;  /* 0x0000ffff35227812 */ /* 0x008fe200078ec0ff */
[----:B------:R0:W-:Y:S03]  /*132dc0*/  STL [R1+0x210c], R38 ;  /* 0x00210c2601007387 */ /* 0x0001e60000100800 */
[--C-:B------:R-:W-:Y:S01]  /*132dd0*/  PRMT R15, R15, 0x3340, R34.reuse ;  /* 0x000033400f0f7816 */ /* 0x100fe20000000022 */
[----:B------:R-:W3:Y:S01]  /*132de0*/  LDL.LU R57, [R1+0x2a8] ;  /* 0x0002a80001397983 */ /* 0x000ee20000300800 */
[----:B------:R-:W-:-:S02]  /*132df0*/  SHF.R.U32.HI R34, RZ, 0x8, R34 ;  /* 0x00000008ff227819 */ /* 0x000fc40000011622 */
[----:B0-----:R-:W-:Y:S02]  /*132e00*/  LOP3.LUT R38, R21, 0xffff, RZ, 0xc0, !PT ;  /* 0x0000ffff15267812 */ /* 0x001fe400078ec0ff */
[----:B------:R-:W3:Y:S01]  /*132e10*/  LDL.LU R21, [R1+0x15c] ;  /* 0x00015c0001157983 */ /* 0x000ee20000300800 */
[----:B------:R-:W-:-:S03]  /*132e20*/  LOP3.LUT R42, R34, 0xffff, RZ, 0xc0, !PT ;  /* 0x0000ffff222a7812 */ /* 0x000fc600078ec0ff */
[----:B------:R-:W3:Y:S01]  /*132e30*/  LDL.LU R34, [R1+0xc] ;  /* 0x00000c0001227983 */ /* 0x000ee20000300800 */
[----:B------:R-:W-:Y:S02]  /*132e40*/  SHF.R.U32.HI R27, RZ, 0x8, R27 ;  /* 0x00000008ff1b7819 */ /* 0x000fe4000001161b */
[----:B------:R-:W-:Y:S02]  /*132e50*/  SHF.R.U32.HI R37, RZ, 0x8, R37 ;  /* 0x00000008ff257819 */ /* 0x000fe40000011625 */
[----:B------:R-:W-:Y:S02]  /*132e60*/  LOP3.LUT R27, R27, 0xffff, RZ, 0xc0, !PT ;  /* 0x0000ffff1b1b7812 */ /* 0x000fe400078ec0ff */
[----:B------:R-:W-:Y:S02]  /*132e70*/  LOP3.LUT R37, R37, 0xffff, RZ, 0xc0, !PT ;  /* 0x0000ffff25257812 */ /* 0x000fe400078ec0ff */
[----:B------:R-:W-:Y:S02]  /*132e80*/  SHF.R.U32.HI R26, RZ, 0x8, R26 ;  /* 0x00000008ff1a7819 */ /* 0x000fe4000001161a */
[----:B------:R-:W-:-:S02]  /*132e90*/  PRMT R38, R38, 0x3340, R42 ;  /* 0x0000334026267816 */ /* 0x000fc4000000002a */
[----:B------:R-:W-:Y:S02]  /*132ea0*/  PRMT R27, R27, 0x3340, R37 ;  /* 0x000033401b1b7816 */ /* 0x000fe40000000025 */
[----:B------:R-:W-:Y:S02]  /*132eb0*/  LOP3.LUT R26, R26, 0xffff, RZ, 0xc0, !PT ;  /* 0x0000ffff1a1a7812 */ /* 0x000fe400078ec0ff */
[----:B----4-:R-:W-:Y:S01]  /*132ec0*/  IADD3 R42, P1, PT, R44, R40, RZ ;  /* 0x000000282c2a7210 */ /* 0x010fe20007f3e0ff */
[----:B------:R-:W-:Y:S04]  /*132ed0*/  STL [R1+0x5d4], R38 ;  /* 0x0005d42601007387 */ /* 0x000fe80000100800 */
[----:B------:R0:W-:Y:S01]  /*132ee0*/  STL [R1+0x578], R27 ;  /* 0x0005781b01007387 */ /* 0x0001e20000100800 */
[----:B------:R-:W-:Y:S01]  /*132ef0*/  IMAD.X R43, R49, 0x1, R36, P1 ;  /* 0x00000001312b7824 */ /* 0x000fe200008e0624 */
[----:B0-----:R-:W-:-:S04]  /*132f00*/  PRMT R27, R26, 0x3340, R0 ;  /* 0x000033401a1b7816 */ /* 0x001fc80000000000 */
[----:B------:R-:W-:Y:S04]  /*132f10*/  STL.64 [R1+0x1650], R42 ;  /* 0x0016502a01007387 */ /* 0x000fe80000100a00 */
[----:B------:R0:W-:Y:S01]  /*132f20*/  STL [R1+0x7c], R27 ;  /* 0x00007c1b01007387 */ /* 0x0001e20000100800 */
[----:B------:R-:W-:Y:S02]  /*132f30*/  LOP3.LUT R26, R17, 0xffff, RZ, 0xc0, !PT ;  /* 0x0000ffff111a7812 */ /* 0x000fe400078ec0ff */
[----:B------:R-:W-:Y:S02]  /*132f40*/  LOP3.LUT R17, R20, 0xffff, RZ, 0xc0, !PT ;  /* 0x0000ffff14117812 */ /* 0x000fe400078ec0ff */
[----:B------:R-:W4:Y:S01]  /*132f50*/  LDL.LU R20, [R1+0x6a10] ;  /* 0x006a100001147983 */ /* 0x000f220000300800 */
[----:B0-----:R-:W-:-:S03]  /*132f60*/  LOP3.LUT R27, R47, 0xffff, RZ, 0xc0, !PT ;  /* 0x0000ffff2f1b7812 */ /* 0x001fc600078ec0ff */
[----:B------:R-:W4:Y:S04]  /*132f70*/  LDL.LU R53, [R1+0x280] ;  /* 0x0002800001357983 */ /* 0x000f280000300800 */
[----:B------:R-:W4:Y:S01]  /*132f80*/  LDL.LU R47, [R1+0x12c] ;  /* 0x00012c00012f7983 */ /* 0x000f220000300800 */
[----:B------:R-:W-:Y:S02]  /*132f90*/  PRMT R38, R17, 0x3340, R0 ;  /* 0x0000334011267816 */ /* 0x000fe40000000000 */
[----:B------:R-:W-:Y:S02]  /*132fa0*/  PRMT R37, R26, 0x3340, R27 ;  /* 0x000033401a257816 */ /* 0x000fe4000000001b */
[----:B------:R-:W-:Y:S02]  /*132fb0*/  SHF.R.U32.HI R26, RZ, 0x8, R26 ;  /* 0x00000008ff1a7819 */ /* 0x000fe4000001161a */
[----:B------:R-:W-:-:S02]  /*132fc0*/  PRMT R38, R37, 0x5410, R38 ;  /* 0x0000541025267816 */ /* 0x000fc40000000026 */
[----:B------:R-:W-:Y:S02]  /*132fd0*/  SHF.R.U32.HI R27, RZ, 0x8, R27 ;  /* 0x00000008ff1b7819 */ /* 0x000fe4000001161b */
[----:B------:R-:W-:Y:S02]  /*132fe0*/  LOP3.LUT R26, R26, 0xffff, RZ, 0xc0, !PT ;  /* 0x0000ffff1a1a7812 */ /* 0x000fe400078ec0ff */
[----:B------:R-:W-:Y:S01]  /*132ff0*/  LOP3.LUT R27, R27, 0xffff, RZ, 0xc0, !PT ;  /* 0x0000ffff1b1b7812 */ /* 0x000fe200078ec0ff */
[----:B------:R0:W-:Y:S03]  /*133000*/  STL [R1+0x2108], R38 ;  /* 0x0021082601007387 */ /* 0x0001e60000100800 */
[----:B------:R-:W-:Y:S02]  /*133010*/  PRMT R27, R26, 0x3340, R27 ;  /* 0x000033401a1b7816 */ /* 0x000fe4000000001b */
[----:B0-----:R-:W-:-:S02]  /*133020*/  LOP3.LUT R38, R18, 0xffff, RZ, 0xc0, !PT ;  /* 0x0000ffff12267812 */ /* 0x001fc400078ec0ff */
[----:B------:R-:W-:Y:S02]  /*133030*/  SHF.R.U32.HI R17, RZ, 0x8, R17 ;  /* 0x00000008ff117819 */ /* 0x000fe40000011611 */
[----:B--2---:R-:W-:-:S04]  /*133040*/  LOP3.LUT R60, R56, 0xffff, RZ, 0xc0, !PT ;  /* 0x0000ffff383c7812 */ /* 0x004fc800078ec0ff */
[----:B------:R-:W-:-:S04]  /*133050*/  SHF.R.U32.HI R37, RZ, 0x8, R60 ;  /* 0x00000008ff257819 */ /* 0x000fc8000001163c */
[----:B------:R-:W-:-:S04]  /*133060*/  LOP3.LUT R37, R37, 0xffff, RZ, 0xc0, !PT ;  /* 0x0000ffff25257812 */ /* 0x000fc800078ec0ff */
[----:B------:R-:W-:-:S05]  /*133070*/  PRMT R37, R37, 0x3340, R0 ;  /* 0x0000334025257816 */ /* 0x000fca0000000000 */
[----:B------:R0:W-:Y:S04]  /*133080*/  STL [R1+0x188], R37 ;  /* 0x0001882501007387 */ /* 0x0001e80000100800 */
[----:B------:R1:W-:Y:S04]  /*133090*/  STL [R1+0x574], R27 ;  /* 0x0005741b01007387 */ /* 0x0003e80000100800 */
[----:B------:R-:W2:Y:S01]  /*1330a0*/  LDL.LU R18, [R1+0x6a0c] ;  /* 0x006a0c0001127983 */ /* 0x000ea20000300800 */
[----:B---3--:R-:W-:Y:S02]  /*1330b0*/  LOP3.LUT R26, R57, 0xffff, RZ, 0xc0, !PT ;  /* 0x0000ffff391a7812 */ /* 0x008fe400078ec0ff */
[----:B0-----:R-:W-:-:S02]  /*1330c0*/  PRMT R37, R38, 0x3340, R0 ;  /* 0x0000334026257816 */ /* 0x001fc40000000000 */
[----:B------:R-:W-:-:S04]  /*1330d0*/  LOP3.LUT R21, R21, 0xffff, RZ, 0xc0, !PT ;  /* 0x0000ffff15157812 */ /* 0x000fc800078ec0ff */
[----:B-1----:R-:W-:Y:S02]  /*1330e0*/  PRMT R27, R26, 0x3340, R21 ;  /* 0x000033401a1b7816 */ /* 0x002fe40000000015 */
[----:B------:R-:W-:Y:S02]  /*1330f0*/  IADD3 R42, P1, PT, R44, R34, RZ ;  /* 0x000000222c2a7210 */ /* 0x000fe40007f3e0ff */
[----:B------:R-:W-:-:S03]  /*133100*/  PRMT R27, R27, 0x5410, R37 ;  /* 0x000054101b1b7816 */ /* 0x000fc60000000025 */
[----:B------:R-:W-:Y:S02]  /*133110*/  IMAD.X R43, R49, 0x1, R19, P1 ;  /* 0x00000001312b7824 */ /* 0x000fe400008e0613 */
[----:B------:R0:W-:Y:S01]  /*133120*/  STL [R1+0x20ec], R27 ;  /* 0x0020ec1b01007387 */ /* 0x0001e20000100800 */
[----:B------:R-:W-:-:S03]  /*133130*/  LOP3.LUT R37, R17, 0xffff, RZ, 0xc0, !PT ;  /* 0x0000ffff11257812 */ /* 0x000fc600078ec0ff */
[----:B------:R1:W-:Y:S01]  /*133140*/  STL.64 [R1+0x1640], R42 ;  /* 0x0016402a01007387 */ /* 0x0003e20000100a00 */
[----:B0-----:R-:W-:-:S03]  /*133150*/  SHF.R.U32.HI R27, RZ, 0x8, R21 ;  /* 0x00000008ff1b7819 */ /* 0x001fc60000011615 */
[----:B------:R-:W3:Y:S04]  /*133160*/  LDL.LU R21, [R1+0x288] ;  /* 0x0002880001157983 */ /* 0x000ee80000300800 */
[----:B------:R-:W2:Y:S01]  /*133170*/  LDL.LU R17, [R1+0x13c] ;  /* 0x00013c0001117983 */ /* 0x000ea20000300800 */
[----:B------:R-:W-:Y:S02]  /*133180*/  SHF.R.U32.HI R26, RZ, 0x8, R26 ;  /* 0x00000008ff1a7819 */ /* 0x000fe4000001161a */
[----:B------:R-:W-:Y:S02]  /*133190*/  LOP3.LUT R27, R27, 0xffff, RZ, 0xc0, !PT ;  /* 0x0000ffff1b1b7812 */ /* 0x000fe400078ec0ff */
[----:B------:R-:W-:Y:S02]  /*1331a0*/  LOP3.LUT R26, R26, 0xffff, RZ, 0xc0, !PT ;  /* 0x0000ffff1a1a7812 */ /* 0x000fe400078ec0ff */
[----:B-1----:R-:W-:-:S02]  /*1331b0*/  PRMT R42, R37, 0x3340, R0 ;  /* 0x00003340252a7816 */ /* 0x002fc40000000000 */
[----:B------:R-:W-:-:S03]  /*1331c0*/  PRMT R37, R26, 0x3340, R27 ;  /* 0x000033401a257816 */ /* 0x000fc6000000001b */
[----:B------:R-:W-:Y:S01]  /*1331d0*/  STL [R1+0x88], R42 ;  /* 0x0000882a01007387 */ /* 0x000fe20000100800 */
[----:B------:R-:W-:-:S03]  /*1331e0*/  LOP3.LUT R26, R35, 0xffff, RZ, 0xc0, !PT ;  /* 0x0000ffff231a7812 */ /* 0x000fc600078ec0ff */
[----:B------:R0:W-:Y:S01]  /*1331f0*/  STL [R1+0x56c], R37 ;  /* 0x00056c2501007387 */ /* 0x0001e20000100800 */
[----:B------:R-:W-:Y:S02]  /*133200*/  PRMT R43, R26, 0x3340, R0 ;  /* 0x000033401a2b7816 */ /* 0x000fe40000000000 */
[----:B------:R-:W-:Y:S01]  /*133210*/  SHF.R.U32.HI R38, RZ, 0x8, R38 ;  /* 0x00000008ff267819 */ /* 0x000fe20000011626 */
[----:B------:R-:W2:Y:S01]  /*133220*/  LDL.LU R35, [R1+0x6a08] ;  /* 0x006a080001237983 */ /* 0x000ea20000300800 */
[----:B----4-:R-:W-:Y:S02]  /*133230*/  LOP3.LUT R27, R53, 0xffff, RZ, 0xc0, !PT ;  /* 0x0000ffff351b7812 */ /* 0x010fe400078ec0ff */
[----:B0-----:R-:W-:-:S04]  /*133240*/  LOP3.LUT R37, R47, 0xffff, RZ, 0xc0, !PT ;  /* 0x0000ffff2f257812 */ /* 0x001fc800078ec0ff */
[----:B------:R-:W-:-:S04]  /*133250*/  PRMT R42, R27, 0x3340, R37 ;  /* 0x000033401b2a7816 */ /* 0x000fc80000000025 */
[----:B------:R-:W-:Y:S02]  /*133260*/  PRMT R47, R42, 0x5410, R43 ;  /* 0x000054102a2f7816 */ /* 0x000fe4000000002b */
[----:B------:R-:W-:-:S05]  /*133270*/  IADD3 R42, P1, PT, R44, R51, RZ ;  /* 0x000000332c2a7210 */ /* 0x000fca0007f3e0ff */
[----:B------:R-:W-:Y:S01]  /*133280*/  IMAD.X R43, R49, 0x1, R22, P1 ;  /* 0x00000001312b7824 */ /* 0x000fe200008e0616 */
[----:B------:R-:W-:Y:S01]  /*133290*/  STL [R1+0x6e8], R47 ;  /* 0x0006e82f01007387 */ /* 0x000fe20000100800 */
[----:B------:R-:W-:Y:S02]  /*1332a0*/  SHF.R.U32.HI R27, RZ, 0x8, R27 ;  /* 0x00000008ff1b7819 */ /* 0x000fe4000001161b */
[----:B------:R-:W-:Y:S01]  /*1332b0*/  SHF.R.U32.HI R37, RZ, 0x8, R37 ;  /* 0x00000008ff257819 */ /* 0x000fe20000011625 */
[----:B------:R0:W-:Y:S01]  /*1332c0*/  STL.64 [R1+0x1648], R42 ;  /* 0x0016482a01007387 */ /* 0x0001e20000100a00 */
[----:B------:R-:W-:-:S03]  /*1332d0*/  LOP3.LUT R38, R38, 0xffff, RZ, 0xc0, !PT ;  /* 0x0000ffff26267812 */ /* 0x000fc600078ec0ff */
[----:B------:R-:W4:Y:S01]  /*1332e0*/  LDL.LU R61, [R1+0x49c] ;  /* 0x00049c00013d7983 */ /* 0x000f220000300800 */
[----:B------:R-:W-:-:S03]  /*1332f0*/  LOP3.LUT R27, R27, 0xffff, RZ, 0xc0, !PT ;  /* 0x0000ffff1b1b7812 */ /* 0x000fc600078ec0ff */
[----:B------:R-:W4:Y:S01]  /*133300*/  LDL.LU R58, [R1+0x384] ;  /* 0x00038400013a7983 */ /* 0x000f220000300800 */
[----:B------:R-:W-:-:S03]  /*133310*/  LOP3.LUT R37, R37, 0xffff, RZ, 0xc0, !PT ;  /* 0x0000ffff25257812 */ /* 0x000fc600078ec0ff */
[----:B------:R-:W4:Y:S01]  /*133320*/  LDL.LU R59, [R1+0x41c] ;  /* 0x00041c00013b7983 */ /* 0x000f220000300800 */
[----:B------:R-:W-:Y:S02]  /*133330*/  SHF.R.U32.HI R26, RZ, 0x8, R26 ;  /* 0x00000008ff1a7819 */ /* 0x000fe4000001161a */
[----:B------:R-:W-:Y:S02]  /*133340*/  PRMT R38, R38, 0x3340, R0 ;  /* 0x0000334026267816 */ /* 0x000fe40000000000 */
[----:B------:R-:W-:Y:S02]  /*133350*/  PRMT R27, R27, 0x3340, R37 ;  /* 0x000033401b1b7816 */ /* 0x000fe40000000025 */
[----:B0-----:R-:W-:Y:S02]  /*133360*/  IADD3 R42, P1, PT, R44, R9, RZ ;  /* 0x000000092c2a7210 */ /* 0x001fe40007f3e0ff */
[----:B------:R-:W-:Y:S01]  /*133370*/  LOP3.LUT R26, R26, 0xffff, RZ, 0xc0, !PT ;  /* 0x0000ffff1a1a7812 */ /* 0x000fe200078ec0ff */
[----:B------:R-:W-:Y:S02]  /*133380*/  STL [R1+0x80], R38 ;  /* 0x0000802601007387 */ /* 0x000fe40000100800 */
[----:B------:R-:W-:-:S02]  /*133390*/  IMAD.X R43, R49, 0x1, R11, P1 ;  /* 0x00000001312b7824 */ /* 0x000fc400008e060b */
[----:B------:R0:W-:Y:S01]  /*1333a0*/  STL [R1+0x570], R27 ;  /* 0x0005701b01007387 */ /* 0x0001e20000100800 */
[----:B------:R-:W-:-:S03]  /*1333b0*/  LOP3.LUT R47, R16, 0xffff, RZ, 0xc0, !PT ;  /* 0x0000ffff102f7812 */ /* 0x000fc600078ec0ff */
[----:B------:R-:W-:Y:S01]  /*1333c0*/  STL.64 [R1+0x1638], R42 ;  /* 0x0016382a01007387 */ /* 0x000fe20000100a00 */
[----:B0-----:R-:W-:-:S05]  /*1333d0*/  PRMT R27, R26, 0x3340, R0 ;  /* 0x000033401a1b7816 */ /* 0x001fca0000000000 */
[----:B------:R2:W-:Y:S04]  /*1333e0*/  STL [R1+0x84], R27 ;  /* 0x0000841b01007387 */ /* 0x0005e80000100800 */
[----:B------:R-:W4:Y:S04]  /*1333f0*/  LDL.LU R56, [R1+0x498] ;  /* 0x0004980001387983 */ /* 0x000f280000300800 */
[----:B------:R-:W4:Y:S04]  /*133400*/  LDL.LU R16, [R1+0x380] ;  /* 0x0003800001107983 */ /* 0x000f280000300800 */
[----:B------:R-:W4:Y:S04]  /*133410*/  LDL.LU R57, [R1+0x418] ;  /* 0x0004180001397983 */ /* 0x000f280000300800 */
[----:B------:R-:W-:Y:S01]  /*133420*/  STL [R1+0x67e4], R47 ;  /* 0x0067e42f01007387 */ /* 0x000fe20000100800 */
[----:B---3--:R-:W-:-:S02]  /*133430*/  LOP3.LUT R26, R21, 0xffff, RZ, 0xc0, !PT ;  /* 0x0000ffff151a7812 */ /* 0x008fc400078ec0ff */
[----:B--2---:R-:W-:Y:S02]  /*133440*/  LOP3.LUT R27, R17, 0xffff, RZ, 0xc0, !PT ;  /* 0x0000ffff111b7812 */ /* 0x004fe400078ec0ff */
[----:B------:R-:W-:Y:S02]  /*133450*/  PRMT R21, R47, 0x3340, R0 ;  /* 0x000033402f157816 */ /* 0x000fe40000000000 */
[----:B------:R-:W-:-:S04]  /*133460*/  PRMT R17, R26, 0x3340, R27 ;  /* 0x000033401a117816 */ /* 0x000fc8000000001b */
[----:B------:R-:W-:Y:S02]  /*133470*/  PRMT R37, R17, 0x5410, R21 ;  /* 0x0000541011257816 */ /* 0x000fe40000000015 */
[----:B------:R-:W2:Y:S04]  /*133480*/  LDL.LU R17, [R1+0x354] ;  /* 0x0003540001117983 */ /* 0x000ea80000300800 */
[----:B------:R-:W3:Y:S04]  /*133490*/  LDL.LU R21, [R1+0x460] ;  /* 0x0004600001157983 */ /* 0x000ee80000300800 */
[----:B------:R0:W-:Y:S04]  /*1334a0*/  STL [R1+0x24e4], R37 ;  /* 0x0024e42501007387 */ /* 0x0001e80000100800 */
[----:B------:R-:W3:Y:S01]  /*1334b0*/  LDL.LU R53, [R1+0x3e4] ;  /* 0x0003e40001357983 */ /* 0x000ee20000300800 */
[----:B------:R-:W-:-:S02]  /*1334c0*/  SHF.R.U32.HI R26, RZ, 0x8, R26 ;  /* 0x00000008ff1a7819 */ /* 0x000fc4000001161a */
[----:B------:R-:W-:Y:S02]  /*1334d0*/  SHF.R.U32.HI R27, RZ, 0x8, R27 ;  /* 0x00000008ff1b7819 */ /* 0x000fe4000001161b */
[----:B------:R-:W-:Y:S02]  /*1334e0*/  IADD3 R42, P1, PT, R44, R10, RZ ;  /* 0x0000000a2c2a7210 */ /* 0x000fe40007f3e0ff */
[----:B------:R-:W-:Y:S02]  /*1334f0*/  LOP3.LUT R26, R26, 0xffff, RZ, 0xc0, !PT ;  /* 0x0000ffff1a1a7812 */ /* 0x000fe400078ec0ff */
[----:B------:R-:W-:Y:S01]  /*133500*/  LOP3.LUT R27, R27, 0xffff, RZ, 0xc0, !PT ;  /* 0x0000ffff1b1b7812 */ /* 0x000fe200078ec0ff */
[----:B------:R-:W-:-:S03]  /*133510*/  IMAD.X R43, R49, 0x1, R12, P1 ;  /* 0x00000001312b7824 */ /* 0x000fc600008e060c */
[----:B------:R-:W-:Y:S02]  /*133520*/  PRMT R49, R26, 0x3340, R27 ;  /* 0x000033401a317816 */ /* 0x000fe4000000001b */
[----:B------:R1:W-:Y:S04]  /*133530*/  STL.64 [R1+0x1630], R42 ;  /* 0x0016302a01007387 */ /* 0x0003e80000100a00 */
[----:B------:R-:W-:Y:S01]  /*133540*/  STL [R1+0x6658], R49 ;  /* 0x0066583101007387 */ /* 0x000fe20000100800 */
[----:B----4-:R-:W-:Y:S02]  /*133550*/  LOP3.LUT R27, R61, 0xffff, RZ, 0xc0, !PT ;  /* 0x0000ffff3d1b7812 */ /* 0x010fe400078ec0ff */
[----:B------:R-:W-:Y:S02]  /*133560*/  LOP3.LUT R26, R58, 0xffff, RZ, 0xc0, !PT ;  /* 0x0000ffff3a1a7812 */ /* 0x000fe400078ec0ff */
[----:B0-----:R-:W-:-:S04]  /*133570*/  LOP3.LUT R37, R59, 0xffff, RZ, 0xc0, !PT ;  /* 0x0000ffff3b257812 */ /* 0x001fc800078ec0ff */
[----:B------:R-:W-:Y:S02]  /*133580*/  PRMT R38, R27, 0x3340, R37 ;  /* 0x000033401b267816 */ /* 0x000fe40000000025 */
[----:B------:R-:W-:Y:S02]  /*133590*/  SHF.R.U32.HI R27, RZ, 0x8, R27 ;  /* 0x00000008ff1b7819 */ /* 0x000fe4000001161b */
[----:B------:R-:W-:Y:S02]  /*1335a0*/  SHF.R.U32.HI R37, RZ, 0x8, R37 ;  /* 0x00000008ff257819 */ /* 0x000fe40000011625 */
[----:B-1----:R-:W-:Y:S02]  /*1335b0*/  PRMT R42, R26, 0x3340, R0 ;  /* 0x000033401a2a7816 */ /* 0x002fe40000000000 */
[----:B------:R-:W-:Y:S02]  /*1335c0*/  SHF.R.U32.HI R26, RZ, 0x8, R26 ;  /* 0x00000008ff1a7819 */ /* 0x000fe4000001161a */
[----:B------:R-:W-:-:S02]  /*1335d0*/  LOP3.LUT R27, R27, 0xffff, RZ, 0xc0, !PT ;  /* 0x0000ffff1b1b7812 */ /* 0x000fc400078ec0ff */
[----:B------:R-:W-:Y:S02]  /*1335e0*/  LOP3.LUT R37, R37, 0xffff, RZ, 0xc0, !PT ;  /* 0x0000ffff25257812 */ /* 0x000fe400078ec0ff */
[----:B------:R-:W-:Y:S02]  /*1335f0*/  PRMT R38, R38, 0x5410, R42 ;  /* 0x0000541026267816 */ /* 0x000fe4000000002a */
[----:B------:R-:W-:Y:S02]  /*133600*/  LOP3.LUT R26, R26, 0xffff, RZ, 0xc0, !PT ;  /* 0x0000ffff1a1a7812 */ /* 0x000fe400078ec0ff */
[----:B------:R-:W-:Y:S01]  /*133610*/  PRMT R27, R27, 0x3340, R37 ;  /* 0x000033401b1b7816 */ /* 0x000fe20000000025 */
[----:B------:R-:W-:Y:S01]  /*133620*/  STL [R1+0x20e8], R38 ;  /* 0x0020e82601007387 */ /* 0x000fe20000100800 */
[----:B------:R-:W-:-:S03]  /*133630*/  PRMT R26, R26, 0x3340, R0 ;  /* 0x000033401a1a7816 */ /* 0x000fc60000000000 */
[----:B------:R0:W-:Y:S04]  /*133640*/  STL [R1+0x568], R27 ;  /* 0x0005681b01007387 */ /* 0x0001e80000100800 */
[----:B------:R1:W-:Y:S01]  /*133650*/  STL [R1+0x8c], R26 ;  /* 0x00008c1a01007387 */ /* 0x0003e20000100800 */
[----:B0-----:R-:W-:Y:S02]  /*133660*/  LOP3.LUT R27, R56, 0xffff, RZ, 0xc0, !PT ;  /* 0x0000ffff381b7812 */ /* 0x001fe400078ec0ff */
[----:B------:R-:W-:Y:S02]  /*133670*/  LOP3.LUT R16, R16, 0xffff, RZ, 0xc0, !PT ;  /* 0x0000ffff10107812 */ /* 0x000fe400078ec0ff */
[----:B------:R-:W-:Y:S02]  /*133680*/  LOP3.LUT R38, R57, 0xffff, RZ, 0xc0, !PT ;  /* 0x0000ffff39267812 */ /* 0x000fe400078ec0ff */
[----:B------:R-:W-:-:S02]  /*133690*/  PRMT R37, R16, 0x3340, R0 ;  /* 0x0000334010257816 */ /* 0x000fc40000000000 */
[----:B-1----:R-:W-:-:S04]  /*1336a0*/  PRMT R26, R27, 0x3340, R38 ;  /* 0x000033401b1a7816 */ /* 0x002fc80000000026 */
[----:B------:R-:W-:-:S05]  /*1336b0*/  PRMT R26, R26, 0x5410, R37 ;  /* 0x000054101a1a7816 */ /* 0x000fca0000000025 */
[----:B------:R0:W-:Y:S04]  /*1336c0*/  STL [R1+0x20cc], R26 ;  /* 0x0020cc1a01007387 */ /* 0x0001e80000100800 */
[----:B------:R-:W4:Y:S04]  /*1336d0*/  LDL.LU R59, [R1+0x674] ;  /* 0x00067400013b7983 */ /* 0x000f280000300800 */
[----:B------:R-:W4:Y:S04]  /*1336e0*/  LDL.LU R56, [R1+0x5b4] ;  /* 0x0005b40001387983 */ /* 0x000f280000300800 */
[----:B------:R-:W4:Y:S01]  /*1336f0*/  LDL.LU R57, [R1+0x628] ;  /* 0x0006280001397983 */ /* 0x000f220000300800 */
[----:B------:R-:W-:Y:S01]  /*133700*/  VIADD R49, R44, UR5 ;  /* 0x000000052c317c36 */ /* 0x000fe20008000000 */
[----:B------:R-:W-:Y:S01]  /*133710*/  SHF.R.U32.HI R27, RZ, 0x8, R27 ;  /* 0x00000008ff1b7819 */ /* 0x000fe2000001161b */
[----:B------:R-:W1:Y:S01]  /*133720*/  LDCU UR5, c[0x0][0x3b8] ;  /* 0x00007700ff0577ac */ /* 0x000e620008000800 */
[----:B------:R-:W-:-:S02]  /*133730*/  SHF.R.U32.HI R38, RZ, 0x8, R38 ;  /* 0x00000008ff267819 */ /* 0x000fc40000011626 */
[----:B------:R-:W-:Y:S02]  /*133740*/  LOP3.LUT R27, R27, 0xffff, RZ, 0xc0, !PT ;  /* 0x0000ffff1b1b7812 */ /* 0x000fe400078ec0ff */
[----:B------:R-:W-:Y:S02]  /*133750*/  LOP3.LUT R38, R38, 0xffff, RZ, 0xc0, !PT ;  /* 0x0000ffff26267812 */ /* 0x000fe400078ec0ff */
[----:B------:R-:W-:Y:S02]  /*133760*/  SHF.R.U32.HI R16, RZ, 0x8, R16 ;  /* 0x00000008ff107819 */ /* 0x000fe40000011610 */
[----:B------:R-:W-:Y:S02]  /*133770*/  PRMT R38, R27, 0x3340, R38 ;  /* 0x000033401b267816 */ /* 0x000fe40000000026 */
[----:B------:R-:W-:Y:S02]  /*133780*/  LOP3.LUT R16, R16, 0xffff, RZ, 0xc0, !PT ;  /* 0x0000ffff10107812 */ /* 0x000fe400078ec0ff */
[----:B--2---:R-:W-:-:S02]  /*133790*/  LOP3.LUT R17, R17, 0xffff, RZ, 0xc0, !PT ;  /* 0x0000ffff11117812 */ /* 0x004fc400078ec0ff */
[----:B---3--:R-:W-:Y:S02]  /*1337a0*/  LOP3.LUT R21, R21, 0xffff, RZ, 0xc0, !PT ;  /* 0x0000ffff15157812 */ /* 0x008fe400078ec0ff */
[----:B------:R-:W-:Y:S02]  /*1337b0*/  PRMT R42, R17, 0x3340, R0 ;  /* 0x00003340112a7816 */ /* 0x000fe40000000000 */
[----:B0-----:R-:W-:-:S04]  /*1337c0*/  LOP3.LUT R26, R53, 0xffff, RZ, 0xc0, !PT ;  /* 0x0000ffff351a7812 */ /* 0x001fc800078ec0ff */
[----:B------:R-:W-:-:S04]  /*1337d0*/  PRMT R37, R21, 0x3340, R26 ;  /* 0x0000334015257816 */ /* 0x000fc8000000001a */
[----:B------:R-:W-:Y:S02]  /*1337e0*/  PRMT R44, R37, 0x5410, R42 ;  /* 0x00005410252c7816 */ /* 0x000fe4000000002a */
[----:B------:R-:W-:Y:S02]  /*1337f0*/  SHF.R.S32.HI R37, RZ, 0x1f, R49 ;  /* 0x0000001fff257819 */ /* 0x000fe40000011431 */
[----:B------:R-:W-:Y:S01]  /*133800*/  IADD3 R42, P1, PT, R49, R6, RZ ;  /* 0x00000006312a7210 */ /* 0x000fe20007f3e0ff */
[----:B------:R0:W-:Y:S04]  /*133810*/  STL [R1+0x20e4], R44 ;  /* 0x0020e42c01007387 */ /* 0x0001e80000100800 */
[----:B------:R-:W-:Y:S01]  /*133820*/  IMAD.X R43, R37, 0x1, R31, P1 ;  /* 0x00000001252b7824 */ /* 0x000fe200008e061f */
[----:B------:R-:W-:-:S02]  /*133830*/  SHF.R.U32.HI R21, RZ, 0x8, R21 ;  /* 0x00000008ff157819 */ /* 0x000fc40000011615 */
[----:B------:R-:W-:Y:S02]  /*133840*/  SHF.R.U32.HI R26, RZ, 0x8, R26 ;  /* 0x00000008ff1a7819 */ /* 0x000fe4000001161a */
[----:B------:R-:W-:Y:S01]  /*133850*/  STL.64 [R1+0x1620], R42 ;  /* 0x0016202a01007387 */ /* 0x000fe20000100a00 */
[----:B------:R-:W-:-:S03]  /*133860*/  LOP3.LUT R21, R21, 0xffff, RZ, 0xc0, !PT ;  /* 0x0000ffff15157812 */ /* 0x000fc600078ec0ff */
[----:B------:R-:W2:Y:S01]  /*133870*/  LDL.LU R53, [R1+0x474] ;  /* 0x0004740001357983 */ /* 0x000ea20000300800 */
[----:B------:R-:W-:-:S03]  /*133880*/  LOP3.LUT R26, R26, 0xffff, RZ, 0xc0, !PT ;  /* 0x0000ffff1a1a7812 */ /* 0x000fc600078ec0ff */
[----:B0-----:R-:W3:Y:S01]  /*133890*/  LDL.LU R44, [R1+0x3f4] ;  /* 0x0003f400012c7983 */ /* 0x001ee20000300800 */
[----:B------:R-:W-:Y:S02]  /*1338a0*/  PRMT R21, R21, 0x3340, R26 ;  /* 0x0000334015157816 */ /* 0x000fe4000000001a */
[----:B------:R-:W-:Y:S02]  /*1338b0*/  IADD3 R26, P1, PT, R49, R8, RZ ;  /* 0x00000008311a7210 */ /* 0x000fe40007f3e0ff */
[----:B------:R-:W-:-:S03]  /*1338c0*/  SHF.R.U32.HI R17, RZ, 0x8, R17 ;  /* 0x00000008ff117819 */ /* 0x000fc60000011611 */
[----:B------:R-:W-:Y:S01]  /*1338d0*/  IMAD.X R27, R37, 0x1, R7, P1 ;  /* 0x00000001251b7824 */ /* 0x000fe200008e0607 */
[----:B------:R-:W-:Y:S01]  /*1338e0*/  LOP3.LUT R17, R17, 0xffff, RZ, 0xc0, !PT ;  /* 0x0000ffff11117812 */ /* 0x000fe200078ec0ff */
[----:B------:R-:W-:Y:S04]  /*1338f0*/  STL [R1+0x564], R38 ;  /* 0x0005642601007387 */ /* 0x000fe80000100800 */
[----:B------:R0:W-:Y:S04]  /*133900*/  STL [R1+0x560], R21 ;  /* 0x0005601501007387 */ /* 0x0001e80000100800 */
[----:B------:R1:W-:Y:S04]  /*133910*/  STL.64 [R1+0x1628], R26 ;  /* 0x0016281a01007387 */ /* 0x0003e80000100a00 */
[----:B0-----:R-:W3:Y:S01]  /*133920*/  LDL.LU R21, [R1+0x658] ;  /* 0x0006580001157983 */ /* 0x001ee20000300800 */
[----:B-1----:R-:W-:-:S02]  /*133930*/  PRMT R26, R17, 0x3340, R0 ;  /* 0x00003340111a7816 */ /* 0x002fc40000000000 */
[----:B------:R-:W-:-:S03]  /*133940*/  PRMT R17, R16, 0x3340, R0 ;  /* 0x0000334010117816 */ /* 0x000fc60000000000 */
[----:B------:R-:W-:Y:S04]  /*133950*/  STL [R1+0x94], R26 ;  /* 0x0000941a01007387 */ /* 0x000fe80000100800 */
[----:B------:R-:W3:Y:S04]  /*133960*/  LDL.LU R16, [R1+0x594] ;  /* 0x0005940001107983 */ /* 0x000ee80000300800 */
[----:B------:R0:W-:Y:S04]  /*133970*/  STL [R1+0x90], R17 ;  /* 0x0000901101007387 */ /* 0x0001e80000100800 */
[----:B0-----:R-:W3:Y:S01]  /*133980*/  LDL.LU R17, [R1+0x608] ;  /* 0x0006080001117983 */ /* 0x001ee20000300800 */
[----:B----4-:R-:W-:-:S02]  /*133990*/  LOP3.LUT R27, R59, 0xffff, RZ, 0xc0, !PT ;  /* 0x0000ffff3b1b7812 */ /* 0x010fc400078ec0ff */
[----:B------:R-:W-:Y:S02]  /*1339a0*/  LOP3.LUT R26, R56, 0xffff, RZ, 0xc0, !PT ;  /* 0x0000ffff381a7812 */ /* 0x000fe400078ec0ff */
[----:B------:R-:W-:Y:S02]  /*1339b0*/  LOP3.LUT R38, R57, 0xffff, RZ, 0xc0, !PT ;  /* 0x0000ffff39267812 */ /* 0x000fe400078ec0ff */
[----:B------:R-:W-:Y:S02]  /*1339c0*/  PRMT R43, R26, 0x3340, R0 ;  /* 0x000033401a2b7816 */ /* 0x000fe40000000000 */
[----:B------:R-:W-:-:S04]  /*1339d0*/  PRMT R42, R27, 0x3340, R38 ;  /* 0x000033401b2a7816 */ /* 0x000fc80000000026 */
[----:B------:R-:W-:Y:S02]  /*1339e0*/  PRMT R47, R42, 0x5410, R43 ;  /* 0x000054102a2f7816 */ /* 0x000fe4000000002b */
[----:B------:R-:W-:Y:S02]  /*1339f0*/  IADD3 R42, P1, PT, R49, R5, RZ ;  /* 0x00000005312a7210 */ /* 0x000fe40007f3e0ff */
[----:B------:R-:W-:Y:S02]  /*133a00*/  SHF.R.U32.HI R27, RZ, 0x8, R27 ;  /* 0x00000008ff1b7819 */ /* 0x000fe4000001161b */
[----:B------:R-:W-:Y:S01]  /*133a10*/  SHF.R.U32.HI R38, RZ, 0x8, R38 ;  /* 0x00000008ff267819 */ /* 0x000fe20000011626 */
[----:B------:R-:W-:Y:S01]  /*133a20*/  IMAD.X R43, R37, 0x1, R41, P1 ;  /* 0x00000001252b7824 */ /* 0x000fe200008e0629 */
[----:B------:R-:W-:Y:S02]  /*133a30*/  LOP3.LUT R27, R27, 0xffff, RZ, 0xc0, !PT ;  /* 0x0000ffff1b1b7812 */ /* 0x000fe400078ec0ff */
[----:B------:R-:W-:Y:S01]  /*133a40*/  LOP3.LUT R38, R38, 0xffff, RZ, 0xc0, !PT ;  /* 0x0000ffff26267812 */ /* 0x000fe200078ec0ff */
[----:B------:R-:W-:Y:S04]  /*133a50*/  STL [R1+0x20c8], R47 ;  /* 0x0020c82f01007387 */ /* 0x000fe80000100800 */
[----:B------:R0:W-:Y:S02]  /*133a60*/  STL.64 [R1+0x1618], R42 ;  /* 0x0016182a01007387 */ /* 0x0001e40000100a00 */
[----:B0-----:R-:W-:-:S05]  /*133a70*/  PRMT R42, R27, 0x3340, R38 ;  /* 0x000033401b2a7816 */ /* 0x001fca0000000026 */
[----:B------:R0:W-:Y:S02]  /*133a80*/  STL [R1+0x55c], R42 ;  /* 0x00055c2a01007387 */ /* 0x0001e40000100800 */
[----:B0-----:R-:W-:-:S04]  /*133a90*/  SHF.R.U32.HI R42, RZ, 0x8, R26 ;  /* 0x00000008ff2a7819 */ /* 0x001fc8000001161a */
[----:B------:R-:W-:-:S04]  /*133aa0*/  LOP3.LUT R42, R42, 0xffff, RZ, 0xc0, !PT ;  /* 0x0000ffff2a2a7812 */ /* 0x000fc800078ec0ff */
[----:B------:R-:W-:Y:S02]  /*133ab0*/  PRMT R42, R42, 0x3340, R0 ;  /* 0x000033402a2a7816 */ /* 0x000fe40000000000 */
[----:B--2---:R-:W-:Y:S02]  /*133ac0*/  LOP3.LUT R38, R53, 0xffff, RZ, 0xc0, !PT ;  /* 0x0000ffff35267812 */ /* 0x004fe400078ec0ff */
[----:B---3--:R-:W-:Y:S02]  /*133ad0*/  LOP3.LUT R27, R44, 0xffff, RZ, 0xc0, !PT ;  /* 0x0000ffff2c1b7812 */ /* 0x008fe400078ec0ff */
[----:B------:R-:W-:Y:S02]  /*133ae0*/  SHF.R.U32.HI R26, RZ, 0x8, R38 ;  /* 0x00000008ff1a7819 */ /* 0x000fe40000011626 */
[--C-:B------:R-:W-:Y:S02]  /*133af0*/  PRMT R44, R38, 0x3340, R27.reuse ;  /* 0x00003340262c7816 */ /* 0x100fe4000000001b */
[----:B------:R-:W-:-:S02]  /*133b00*/  SHF.R.U32.HI R38, RZ, 0x8, R27 ;  /* 0x00000008ff267819 */ /* 0x000fc4000001161b */
[----:B------:R-:W2:Y:S04]  /*133b10*/  LDL.LU R27, [R1+0x67c] ;  /* 0x00067c00011b7983 */ /* 0x000ea80000300800 */
[----:B------:R-:W3:Y:S04]  /*133b20*/  LDL.LU R61, [R1+0x5bc] ;  /* 0x0005bc00013d7983 */ /* 0x000ee80000300800 */
[----:B------:R-:W4:Y:S01]  /*133b30*/  LDL.LU R59, [R1+0x630] ;  /* 0x00063000013b7983 */ /* 0x000f220000300800 */
[----:B------:R-:W-:Y:S02]  /*133b40*/  LOP3.LUT R26, R26, 0xffff, RZ, 0xc0, !PT ;  /* 0x0000ffff1a1a7812 */ /* 0x000fe400078ec0ff */
[----:B------:R-:W-:-:S04]  /*133b50*/  LOP3.LUT R38, R38, 0xffff, RZ, 0xc0, !PT ;  /* 0x0000ffff26267812 */ /* 0x000fc800078ec0ff */
[----:B------:R-:W-:Y:S02]  /*133b60*/  PRMT R53, R26, 0x3340, R38 ;  /* 0x000033401a357816 */ /* 0x000fe40000000026 */
[----:B------:R-:W-:-:S03]  /*133b70*/  LOP3.LUT R38, R21, 0xffff, RZ, 0xc0, !PT ;  /* 0x0000ffff15267812 */ /* 0x000fc600078ec0ff */
[----:B------:R-:W-:Y:S04]  /*133b80*/  STL [R1+0x665c], R53 ;  /* 0x00665c3501007387 */ /* 0x000fe80000100800 */
[----:B------:R0:W-:Y:S04]  /*133b90*/  STL [R1+0x9c], R42 ;  /* 0x00009c2a01007387 */ /* 0x0001e80000100800 */
[----:B------:R-:W4:Y:S01]  /*133ba0*/  LDL.LU R56, [R1+0x7b0] ;  /* 0x0007b00001387983 */ /* 0x000f220000300800 */
[----:B------:R-:W-:-:S03]  /*133bb0*/  LOP3.LUT R26, R16, 0xffff, RZ, 0xc0, !PT ;  /* 0x0000ffff101a7812 */ /* 0x000fc600078ec0ff */
[----:B------:R-:W4:Y:S01]  /*133bc0*/  LDL.LU R57, [R1+0x768] ;  /* 0x0007680001397983 */ /* 0x000f220000300800 */
[----:B0-----:R-:W-:Y:S02]  /*133bd0*/  LOP3.LUT R42, R17, 0xffff, RZ, 0xc0, !PT ;  /* 0x0000ffff112a7812 */ /* 0x001fe400078ec0ff */
        /* <DEDUP_REMOVED lines=9> */
[----:B------:R-:W-:Y:S02]  /*133c70*/  SHF.R.U32.HI R42, RZ, 0x8, R42 ;  /* 0x00000008ff2a7819 */ /* 0x000fe4000001162a */
[----:B------:R-:W-:Y:S01]  /*133c80*/  SHF.R.U32.HI R26, RZ, 0x8, R26 ;  /* 0x00000008ff1a7819 */ /* 0x000fe2000001161a */
[----:B------:R-:W-:Y:S01]  /*133c90*/  IMAD.X R55, R37, 0x1, R3, P1 ;  /* 0x0000000125377824 */ /* 0x000fe200008e0603 */
[----:B------:R-:W-:Y:S02]  /*133ca0*/  LOP3.LUT R38, R38, 0xffff, RZ, 0xc0, !PT ;  /* 0x0000ffff26267812 */ /* 0x000fe400078ec0ff */
[----:B------:R-:W-:Y:S02]  /*133cb0*/  LOP3.LUT R42, R42, 0xffff, RZ, 0xc0, !PT ;  /* 0x0000ffff2a2a7812 */ /* 0x000fe400078ec0ff */
[----:B------:R-:W-:Y:S01]  /*133cc0*/  LOP3.LUT R26, R26, 0xffff, RZ, 0xc0, !PT ;  /* 0x0000ffff1a1a7812 */ /* 0x000fe200078ec0ff */
[----:B------:R0:W-:Y:S01]  /*133cd0*/  STL.64 [R1+0x1610], R54 ;  /* 0x0016103601007387 */ /* 0x0001e20000100a00 */
[----:B------:R-:W-:-:S02]  /*133ce0*/  PRMT R42, R38, 0x3340, R42 ;  /* 0x00003340262a7816 */ /* 0x000fc4000000002a */
[----:B------:R-:W-:Y:S01]  /*133cf0*/  PRMT R38, R26, 0x3340, R0 ;  /* 0x000033401a267816 */ /* 0x000fe20000000000 */
[----:B0-----:R-:W4:Y:S04]  /*133d00*/  LDL.LU.64 R54, [R1+0x6a00] ;  /* 0x006a000001367983 */ /* 0x001f280000300a00 */
[----:B------:R-:W4:Y:S04]  /*133d10*/  LDL.LU R58, [R1+0x774] ;  /* 0x00077400013a7983 */ /* 0x000f280000300800 */
[----:B------:R-:W-:Y:S04]  /*133d20*/  STL [R1+0x480], R42 ;  /* 0x0004802a01007387 */ /* 0x000fe80000100800 */
[----:B------:R4:W-:Y:S01]  /*133d30*/  STL [R1+0xa0], R38 ;  /* 0x0000a02601007387 */ /* 0x0009e20000100800 */
[----:B--2---:R-:W-:-:S02]  /*133d40*/  LOP3.LUT R27, R27, 0xffff, RZ, 0xc0, !PT ;  /* 0x0000ffff1b1b7812 */ /* 0x004fc400078ec0ff */
[----:B---3--:R-:W-:Y:S02]  /*133d50*/  LOP3.LUT R26, R61, 0xffff, RZ, 0xc0, !PT ;  /* 0x0000ffff3d1a7812 */ /* 0x008fe400078ec0ff */
[----:B----4-:R-:W-:Y:S02]  /*133d60*/  LOP3.LUT R38, R59, 0xffff, RZ, 0xc0, !PT ;  /* 0x0000ffff3b267812 */ /* 0x010fe400078ec0ff */
[----:B------:R-:W-:Y:S02]  /*133d70*/  PRMT R43, R26, 0x3340, R0 ;  /* 0x000033401a2b7816 */ /* 0x000fe40000000000 */
[----:B------:R-:W-:-:S04]  /*133d80*/  PRMT R42, R27, 0x3340, R38 ;  /* 0x000033401b2a7816 */ /* 0x000fc80000000026 */
[----:B------:R-:W-:Y:S02]  /*133d90*/  PRMT R47, R42, 0x5410, R43 ;  /* 0x000054102a2f7816 */ /* 0x000fe4000000002b */
[----:B------:R-:W-:Y:S02]  /*133da0*/  IADD3 R42, P1, PT, R49, R13, RZ ;  /* 0x0000000d312a7210 */ /* 0x000fe40007f3e0ff */
[----:B------:R-:W-:-:S03]  /*133db0*/  SHF.R.U32.HI R27, RZ, 0x8, R27 ;  /* 0x00000008ff1b7819 */ /* 0x000fc6000001161b */
[----:B------:R-:W-:Y:S01]  /*133dc0*/  IMAD.X R43, R37, 0x1, R14, P1 ;  /* 0x00000001252b7824 */ /* 0x000fe200008e060e */
[----:B------:R-:W-:Y:S01]  /*133dd0*/  SHF.R.U32.HI R38, RZ, 0x8, R38 ;  /* 0x00000008ff267819 */ /* 0x000fe20000011626 */
[----:B------:R-:W-:Y:S01]  /*133de0*/  STL [R1+0x6c4], R47 ;  /* 0x0006c42f01007387 */ /* 0x000fe20000100800 */
[----:B------:R-:W-:-:S03]  /*133df0*/  SHF.R.U32.HI R26, RZ, 0x8, R26 ;  /* 0x00000008ff1a7819 */ /* 0x000fc6000001161a */
[----:B------:R0:W-:Y:S01]  /*133e00*/  STL.64 [R1+0x1608], R42 ;  /* 0x0016082a01007387 */ /* 0x0001e20000100a00 */
[----:B------:R-:W-:Y:S02]  /*133e10*/  LOP3.LUT R27, R27, 0xffff, RZ, 0xc0, !PT ;  /* 0x0000ffff1b1b7812 */ /* 0x000fe400078ec0ff */
[----:B------:R-:W-:Y:S02]  /*133e20*/  LOP3.LUT R38, R38, 0xffff, RZ, 0xc0, !PT ;  /* 0x0000ffff26267812 */ /* 0x000fe400078ec0ff */
[----:B------:R-:W-:Y:S02]  /*133e30*/  LOP3.LUT R26, R26, 0xffff, RZ, 0xc0, !PT ;  /* 0x0000ffff1a1a7812 */ /* 0x000fe400078ec0ff */
[----:B------:R-:W-:Y:S01]  /*133e40*/  PRMT R38, R27, 0x3340, R38 ;  /* 0x000033401b267816 */ /* 0x000fe20000000026 */
[----:B0-----:R-:W2:Y:S01]  /*133e50*/  LDL.LU.64 R42, [R1+0x69f8] ;  /* 0x0069f800012a7983 */ /* 0x001ea20000300a00 */
[----:B------:R-:W-:-:S03]  /*133e60*/  PRMT R27, R26, 0x3340, R0 ;  /* 0x000033401a1b7816 */ /* 0x000fc60000000000 */
[----:B------:R0:W-:Y:S04]  /*133e70*/  STL [R1+0x558], R38 ;  /* 0x0005582601007387 */ /* 0x0001e80000100800 */
[----:B------:R1:W-:Y:S04]  /*133e80*/  STL [R1+0x98], R27 ;  /* 0x0000981b01007387 */ /* 0x0003e80000100800 */
[----:B------:R-:W3:Y:S01]  /*133e90*/  LDL.LU R59, [R1+0x798] ;  /* 0x00079800013b7983 */ /* 0x000ee20000300800 */
[----:B------:R-:W-:-:S03]  /*133ea0*/  LOP3.LUT R53, R16, 0xffff, RZ, 0xc0, !PT ;  /* 0x0000ffff10357812 */ /* 0x000fc600078ec0ff */
[----:B------:R-:W4:Y:S01]  /*133eb0*/  LDL.LU R16, [R1+0x740] ;  /* 0x0007400001107983 */ /* 0x000f220000300800 */
[----:B0-----:R-:W-:-:S03]  /*133ec0*/  LOP3.LUT R38, R17, 0xffff, RZ, 0xc0, !PT ;  /* 0x0000ffff11267812 */ /* 0x001fc600078ec0ff */
[----:B------:R-:W3:Y:S01]  /*133ed0*/  LDL.LU R17, [R1+0x794] ;  /* 0x0007940001117983 */ /* 0x000ee20000300800 */
[----:B------:R-:W-:Y:S02]  /*133ee0*/  LOP3.LUT R26, R56, 0xffff, RZ, 0xc0, !PT ;  /* 0x0000ffff381a7812 */ /* 0x000fe400078ec0ff */
[----:B------:R-:W-:Y:S02]  /*133ef0*/  LOP3.LUT R47, R57, 0xffff, RZ, 0xc0, !PT ;  /* 0x0000ffff392f7812 */ /* 0x000fe400078ec0ff */
[----:B------:R-:W-:Y:S02]  /*133f00*/  LOP3.LUT R21, R21, 0xffff, RZ, 0xc0, !PT ;  /* 0x0000ffff15157812 */ /* 0x000fe400078ec0ff */
[----:B------:R-:W-:Y:S02]  /*133f10*/  PRMT R57, R47, 0x3340, R0 ;  /* 0x000033402f397816 */ /* 0x000fe40000000000 */
[--C-:B------:R-:W-:Y:S02]  /*133f20*/  PRMT R56, R26, 0x3340, R21.reuse ;  /* 0x000033401a387816 */ /* 0x100fe40000000015 */
[----:B------:R-:W-:-:S02]  /*133f30*/  SHF.R.U32.HI R21, RZ, 0x8, R21 ;  /* 0x00000008ff157819 */ /* 0x000fc40000011615 */
[----:B-1----:R-:W-:Y:S02]  /*133f40*/  LOP3.LUT R27, R58, 0xffff, RZ, 0xc0, !PT ;  /* 0x0000ffff3a1b7812 */ /* 0x002fe400078ec0ff */
[----:B------:R-:W-:Y:S02]  /*133f50*/  PRMT R58, R56, 0x5410, R57 ;  /* 0x00005410383a7816 */ /* 0x000fe40000000039 */
[----:B------:R-:W-:Y:S02]  /*133f60*/  PRMT R57, R38, 0x3340, R0 ;  /* 0x0000334026397816 */ /* 0x000fe40000000000 */
[----:B------:R-:W-:Y:S01]  /*133f70*/  PRMT R56, R53, 0x3340, R27 ;  /* 0x0000334035387816 */ /* 0x000fe2000000001b */
[----:B------:R0:W-:Y:S01]  /*133f80*/  STL [R1+0x20c0], R58 ;  /* 0x0020c03a01007387 */ /* 0x0001e20000100800 */
[----:B------:R-:W-:Y:S02]  /*133f90*/  SHF.R.U32.HI R53, RZ, 0x8, R53 ;  /* 0x00000008ff357819 */ /* 0x000fe40000011635 */
[----:B------:R-:W-:-:S02]  /*133fa0*/  SHF.R.U32.HI R27, RZ, 0x8, R27 ;  /* 0x00000008ff1b7819 */ /* 0x000fc4000001161b */
[----:B0-----:R-:W-:Y:S02]  /*133fb0*/  PRMT R58, R56, 0x5410, R57 ;  /* 0x00005410383a7816 */ /* 0x001fe40000000039 */
[----:B------:R-:W-:Y:S02]  /*133fc0*/  IADD3 R56, P1, PT, R49, R2, RZ ;  /* 0x0000000231387210 */ /* 0x000fe40007f3e0ff */
[----:B------:R-:W-:-:S03]  /*133fd0*/  SHF.R.U32.HI R26, RZ, 0x8, R26 ;  /* 0x00000008ff1a7819 */ /* 0x000fc6000001161a */
[----:B------:R-:W-:Y:S01]  /*133fe0*/  IMAD.X R57, R37, 0x1, R0, P1 ;  /* 0x0000000125397824 */ /* 0x000fe200008e0600 */
[----:B------:R0:W-:Y:S01]  /*133ff0*/  STL [R1+0x20c4], R58 ;  /* 0x0020c43a01007387 */ /* 0x0001e20000100800 */
[----:B------:R-:W-:Y:S02]  /*134000*/  LOP3.LUT R53, R53, 0xffff, RZ, 0xc0, !PT ;  /* 0x0000ffff35357812 */ /* 0x000fe400078ec0ff */
[----:B------:R-:W-:Y:S01]  /*134010*/  LOP3.LUT R26, R26, 0xffff, RZ, 0xc0, !PT ;  /* 0x0000ffff1a1a7812 */ /* 0x000fe200078ec0ff */
[----:B------:R1:W-:Y:S01]  /*134020*/  STL.64 [R1+0x1600], R56 ;  /* 0x0016003801007387 */ /* 0x0003e20000100a00 */
[----:B------:R-:W-:Y:S02]  /*134030*/  SHF.R.U32.HI R47, RZ, 0x8, R47 ;  /* 0x00000008ff2f7819 */ /* 0x000fe4000001162f */
[----:B0-----:R-:W-:Y:S02]  /*134040*/  LOP3.LUT R58, R27, 0xffff, RZ, 0xc0, !PT ;  /* 0x0000ffff1b3a7812 */ /* 0x001fe400078ec0ff */
[----:B------:R-:W-:Y:S01]  /*134050*/  LOP3.LUT R27, R21, 0xffff, RZ, 0xc0, !PT ;  /* 0x0000ffff151b7812 */ /* 0x000fe200078ec0ff */
[----:B-1----:R-:W3:Y:S01]  /*134060*/  LDL.LU R56, [R1+0x7a8] ;  /* 0x0007a80001387983 */ /* 0x002ee20000300800 */
[----:B------:R-:W-:-:S03]  /*134070*/  PRMT R58, R53, 0x3340, R58 ;  /* 0x00003340353a7816 */ /* 0x000fc6000000003a */
[----:B------:R-:W3:Y:S01]  /*134080*/  LDL.LU R21, [R1+0x75c] ;  /* 0x00075c0001157983 */ /* 0x000ee20000300800 */
[----:B------:R-:W-:-:S03]  /*134090*/  PRMT R53, R26, 0x3340, R27 ;  /* 0x000033401a357816 */ /* 0x000fc6000000001b */
[----:B------:R-:W3:Y:S01]  /*1340a0*/  LDL.LU R57, [R1+0x7a4] ;  /* 0x0007a40001397983 */ /* 0x000ee20000300800 */
[----:B------:R-:W-:Y:S02]  /*1340b0*/  SHF.R.U32.HI R38, RZ, 0x8, R38 ;  /* 0x00000008ff267819 */ /* 0x000fe40000011626 */
[----:B------:R-:W-:Y:S02]  /*1340c0*/  LOP3.LUT R47, R47, 0xffff, RZ, 0xc0, !PT ;  /* 0x0000ffff2f2f7812 */ /* 0x000fe400078ec0ff */
[----:B------:R-:W-:Y:S01]  /*1340d0*/  LOP3.LUT R38, R38, 0xffff, RZ, 0xc0, !PT ;  /* 0x0000ffff26267812 */ /* 0x000fe200078ec0ff */
[----:B------:R0:W-:Y:S04]  /*1340e0*/  STL [R1+0x54c], R58 ;  /* 0x00054c3a01007387 */ /* 0x0001e80000100800 */
[----:B------:R1:W-:Y:S01]  /*1340f0*/  STL [R1+0x524], R53 ;  /* 0x0005243501007387 */ /* 0x0003e20000100800 */
[----:B0-----:R-:W-:-:S02]  /*134100*/  PRMT R58, R47, 0x3340, R0 ;  /* 0x000033402f3a7816 */ /* 0x001fc40000000000 */
[----:B-1----:R-:W-:Y:S02]  /*134110*/  PRMT R53, R38, 0x3340, R0 ;  /* 0x0000334026357816 */ /* 0x002fe40000000000 */
[----:B--2---:R-:W-:-:S05]  /*134120*/  IADD3 R26, P1, PT, R49, R43, RZ ;  /* 0x0000002b311a7210 */ /* 0x004fca0007f3e0ff */
[----:B------:R-:W-:-:S05]  /*134130*/  IMAD.X R27, R37, 0x1, R54, P1 ;  /* 0x00000001251b7824 */ /* 0x000fca00008e0636 */
[----:B------:R0:W-:Y:S04]  /*134140*/  STL.64 [R1+0x15f8], R26 ;  /* 0x0015f81a01007387 */ /* 0x0001e80000100a00 */
[----:B0-----:R-:W2:Y:S04]  /*134150*/  LDL.LU.64 R26, [R1+0x69f0] ;  /* 0x0069f000011a7983 */ /* 0x001ea80000300a00 */
[----:B------:R-:W-:Y:S04]  /*134160*/  STL [R1+0xa4], R58 ;  /* 0x0000a43a01007387 */ /* 0x000fe80000100800 */
[----:B------:R3:W-:Y:S01]  /*134170*/  STL [R1+0xa8], R53 ;  /* 0x0000a83501007387 */ /* 0x0007e20000100800 */
[----:B----4-:R-:W-:-:S02]  /*134180*/  LOP3.LUT R38, R16, 0xffff, RZ, 0xc0, !PT ;  /* 0x0000ffff10267812 */ /* 0x010fc400078ec0ff */
[----:B---3--:R-:W-:Y:S02]  /*134190*/  LOP3.LUT R53, R17, 0xffff, RZ, 0xc0, !PT ;  /* 0x0000ffff11357812 */ /* 0x008fe400078ec0ff */
[----:B------:R-:W3:Y:S04]  /*1341a0*/  LDL.LU R17, [R1+0x2c8] ;  /* 0x0002c80001117983 */ /* 0x000ee80000300800 */
[----:B------:R-:W4:Y:S01]  /*1341b0*/  LDL.LU R16, [R1+0x240] ;  /* 0x0002400001107983 */ /* 0x000f220000300800 */
[----:B------:R-:W-:Y:S02]  /*1341c0*/  LOP3.LUT R47, R59, 0xffff, RZ, 0xc0, !PT ;  /* 0x0000ffff3b2f7812 */ /* 0x000fe400078ec0ff */
[----:B------:R-:W-:Y:S02]  /*1341d0*/  PRMT R59, R38, 0x3340, R0 ;  /* 0x00003340263b7816 */ /* 0x000fe40000000000 */
[----:B------:R-:W-:-:S02]  /*1341e0*/  PRMT R58, R47, 0x3340, R53 ;  /* 0x000033402f3a7816 */ /* 0x000fc40000000035 */
[----:B------:R-:W-:Y:S02]  /*1341f0*/  SHF.R.U32.HI R47, RZ, 0x8, R47 ;  /* 0x00000008ff2f7819 */ /* 0x000fe4000001162f */
[----:B------:R-:W-:Y:S02]  /*134200*/  SHF.R.U32.HI R53, RZ, 0x8, R53 ;  /* 0x00000008ff357819 */ /* 0x000fe40000011635 */
[----:B------:R-:W-:Y:S02]  /*134210*/  PRMT R61, R58, 0x5410, R59 ;  /* 0x000054103a3d7816 */ /* 0x000fe4000000003b */
        /* <DEDUP_REMOVED lines=9> */
[----:B------:R0:W-:Y:S04]  /*1342b0*/  STL.64 [R1+0x15f0], R58 ;  /* 0x0015f03a01007387 */ /* 0x0001e80000100a00 */
[----:B------:R-:W-:Y:S04]  /*1342c0*/  STL [R1+0x514], R53 ;  /* 0x0005143501007387 */ /* 0x000fe80000100800 */
[----:B------:R1:W-:Y:S01]  /*1342d0*/  STL [R1+0xb0], R47 ;  /* 0x0000b02f01007387 */ /* 0x0003e20000100800 */
[----:B0-----:R-:W-:-:S02]  /*1342e0*/  IADD3 R58, P1, PT, R49, R32, RZ ;  /* 0x00000020313a7210 */ /* 0x001fc40007f3e0ff */
[----:B------:R-:W-:Y:S02]  /*1342f0*/  LOP3.LUT R38, R56, 0xffff, RZ, 0xc0, !PT ;  /* 0x0000ffff38267812 */ /* 0x000fe400078ec0ff */
[----:B------:R-:W-:Y:S02]  /*134300*/  LOP3.LUT R21, R21, 0xffff, RZ, 0xc0, !PT ;  /* 0x0000ffff15157812 */ /* 0x000fe400078ec0ff */
[----:B-1----:R-:W-:Y:S02]  /*134310*/  LOP3.LUT R47, R57, 0xffff, RZ, 0xc0, !PT ;  /* 0x0000ffff392f7812 */ /* 0x002fe400078ec0ff */
[----:B------:R-:W-:Y:S02]  /*134320*/  PRMT R56, R21, 0x3340, R0 ;  /* 0x0000334015387816 */ /* 0x000fe40000000000 */
[----:B------:R-:W-:Y:S02]  /*134330*/  PRMT R53, R38, 0x3340, R47 ;  /* 0x0000334026357816 */ /* 0x000fe4000000002f */
[----:B------:R-:W-:-:S02]  /*134340*/  SHF.R.U32.HI R38, RZ, 0x8, R38 ;  /* 0x00000008ff267819 */ /* 0x000fc40000011626 */
[----:B------:R-:W-:Y:S02]  /*134350*/  SHF.R.U32.HI R47, RZ, 0x8, R47 ;  /* 0x00000008ff2f7819 */ /* 0x000fe4000001162f */
[----:B------:R-:W-:Y:S02]  /*134360*/  SHF.R.U32.HI R21, RZ, 0x8, R21 ;  /* 0x00000008ff157819 */ /* 0x000fe40000011615 */
[----:B------:R-:W-:Y:S02]  /*134370*/  LOP3.LUT R38, R38, 0xffff, RZ, 0xc0, !PT ;  /* 0x0000ffff26267812 */ /* 0x000fe400078ec0ff */
[----:B------:R-:W-:Y:S02]  /*134380*/  LOP3.LUT R47, R47, 0xffff, RZ, 0xc0, !PT ;  /* 0x0000ffff2f2f7812 */ /* 0x000fe400078ec0ff */
[----:B------:R-:W-:Y:S01]  /*134390*/  LOP3.LUT R21, R21, 0xffff, RZ, 0xc0, !PT ;  /* 0x0000ffff15157812 */ /* 0x000fe200078ec0ff */
[----:B------:R-:W-:Y:S01]  /*1343a0*/  IMAD.X R59, R37, 0x1, R52, P1 ;  /* 0x00000001253b7824 */ /* 0x000fe200008e0634 */
[----:B------:R-:W-:-:S02]  /*1343b0*/  PRMT R53, R53, 0x5410, R56 ;  /* 0x0000541035357816 */ /* 0x000fc40000000038 */
[----:B------:R-:W-:Y:S01]  /*1343c0*/  PRMT R47, R38, 0x3340, R47 ;  /* 0x00003340262f7816 */ /* 0x000fe2000000002f */
[----:B------:R-:W2:Y:S01]  /*1343d0*/  LDL.LU R56, [R1+0x2cc] ;  /* 0x0002cc0001387983 */ /* 0x000ea20000300800 */
[----:B------:R-:W-:-:S03]  /*1343e0*/  PRMT R38, R21, 0x3340, R0 ;  /* 0x0000334015267816 */ /* 0x000fc60000000000 */
[----:B------:R-:W-:Y:S04]  /*1343f0*/  STL [R1+0x20a4], R53 ;  /* 0x0020a43501007387 */ /* 0x000fe80000100800 */
[----:B------:R0:W-:Y:S04]  /*134400*/  STL.64 [R1+0x15e8], R58 ;  /* 0x0015e83a01007387 */ /* 0x0001e80000100a00 */
[----:B------:R-:W-:Y:S04]  /*134410*/  STL [R1+0x474], R47 ;  /* 0x0004742f01007387 */ /* 0x000fe80000100800 */
[----:B------:R4:W-:Y:S01]  /*134420*/  STL [R1+0xac], R38 ;  /* 0x0000ac2601007387 */ /* 0x0009e20000100800 */
[----:B0-----:R-:W-:-:S05]  /*134430*/  IADD3 R58, P1, PT, R49, R45, RZ ;  /* 0x0000002d313a7210 */ /* 0x001fca0007f3e0ff */
[----:B------:R-:W-:Y:S01]  /*134440*/  IMAD.X R59, R37, 0x1, R48, P1 ;  /* 0x00000001253b7824 */ /* 0x000fe200008e0630 */
[----:B---3--:R-:W-:Y:S02]  /*134450*/  LOP3.LUT R21, R17, 0xffff, RZ, 0xc0, !PT ;  /* 0x0000ffff11157812 */ /* 0x008fe400078ec0ff */
[----:B------:R-:W-:Y:S02]  /*134460*/  LOP3.LUT R17, R20, 0xffff, RZ, 0xc0, !PT ;  /* 0x0000ffff14117812 */ /* 0x000fe400078ec0ff */
[----:B------:R-:W3:Y:S01]  /*134470*/  LDL.LU R20, [R1+0x69ec] ;  /* 0x0069ec0001147983 */ /* 0x000ee20000300800 */
[----:B----4-:R-:W-:-:S04]  /*134480*/  LOP3.LUT R38, R16, 0xffff, RZ, 0xc0, !PT ;  /* 0x0000ffff10267812 */ /* 0x010fc800078ec0ff */
[--C-:B------:R-:W-:Y:S02]  /*134490*/  PRMT R16, R21, 0x3340, R38.reuse ;  /* 0x0000334015107816 */ /* 0x100fe40000000026 */
[----:B------:R-:W-:Y:S02]  /*1344a0*/  SHF.R.U32.HI R21, RZ, 0x8, R21 ;  /* 0x00000008ff157819 */ /* 0x000fe40000011615 */
[----:B------:R-:W-:Y:S02]  /*1344b0*/  SHF.R.U32.HI R38, RZ, 0x8, R38 ;  /* 0x00000008ff267819 */ /* 0x000fe40000011626 */
[----:B------:R-:W-:Y:S02]  /*1344c0*/  PRMT R47, R17, 0x3340, R0 ;  /* 0x00003340112f7816 */ /* 0x000fe40000000000 */
[----:B------:R-:W-:Y:S02]  /*1344d0*/  LOP3.LUT R21, R21, 0xffff, RZ, 0xc0, !PT ;  /* 0x0000ffff15157812 */ /* 0x000fe400078ec0ff */
[----:B------:R-:W-:-:S02]  /*1344e0*/  LOP3.LUT R38, R38, 0xffff, RZ, 0xc0, !PT ;  /* 0x0000ffff26267812 */ /* 0x000fc400078ec0ff */
[----:B------:R-:W-:Y:S02]  /*1344f0*/  PRMT R47, R16, 0x5410, R47 ;  /* 0x00005410102f7816 */ /* 0x000fe4000000002f */
[----:B------:R-:W-:Y:S01]  /*134500*/  PRMT R21, R21, 0x3340, R38 ;  /* 0x0000334015157816 */ /* 0x000fe20000000026 */
[----:B------:R-:W4:Y:S04]  /*134510*/  LDL.LU R16, [R1+0x4d0] ;  /* 0x0004d00001107983 */ /* 0x000f280000300800 */
[----:B------:R-:W4:Y:S04]  /*134520*/  LDL.LU R57, [R1+0x3d8] ;  /* 0x0003d80001397983 */ /* 0x000f280000300800 */
[----:B------:R-:W-:Y:S04]  /*134530*/  STL [R1+0x20a0], R47 ;  /* 0x0020a02f01007387 */ /* 0x000fe80000100800 */
[----:B------:R-:W-:Y:S04]  /*134540*/  STL.64 [R1+0x15e0], R58 ;  /* 0x0015e03a01007387 */ /* 0x000fe80000100a00 */
[----:B------:R0:W-:Y:S04]  /*134550*/  STL [R1+0x68d8], R21 ;  /* 0x0068d81501007387 */ /* 0x0001e80000100800 */
[----:B0-----:R-:W4:Y:S01]  /*134560*/  LDL.LU R21, [R1+0x18] ;  /* 0x0000180001157983 */ /* 0x001f220000300800 */
[----:B------:R-:W-:-:S04]  /*134570*/  SHF.R.U32.HI R17, RZ, 0x8, R17 ;  /* 0x00000008ff117819 */ /* 0x000fc80000011611 */
[----:B------:R-:W-:-:S04]  /*134580*/  LOP3.LUT R17, R17, 0xffff, RZ, 0xc0, !PT ;  /* 0x0000ffff11117812 */ /* 0x000fc800078ec0ff */
[--C-:B------:R-:W-:Y:S02]  /*134590*/  PRMT R38, R17, 0x3340, R0.reuse ;  /* 0x0000334011267816 */ /* 0x100fe40000000000 */
[----:B------:R-:W4:Y:S04]  /*1345a0*/  LDL.LU R17, [R1+0x2b0] ;  /* 0x0002b00001117983 */ /* 0x000f280000300800 */
[----:B------:R0:W-:Y:S02]  /*1345b0*/  STL [R1+0xb4], R38 ;  /* 0x0000b42601007387 */ /* 0x0001e40000100800 */
[----:B0-----:R-:W-:Y:S02]  /*1345c0*/  LOP3.LUT R38, R46, 0xffff, RZ, 0xc0, !PT ;  /* 0x0000ffff2e267812 */ /* 0x001fe400078ec0ff */
[----:B------:R-:W4:Y:S02]  /*1345d0*/  LDL.LU R46, [R1+0x69e8] ;  /* 0x0069e800012e7983 */ /* 0x000f240000300800 */
[----:B------:R-:W-:-:S02]  /*1345e0*/  PRMT R58, R38, 0x3340, R0 ;  /* 0x00003340263a7816 */ /* 0x000fc40000000000 */
[----:B--2---:R-:W-:Y:S02]  /*1345f0*/  LOP3.LUT R47, R56, 0xffff, RZ, 0xc0, !PT ;  /* 0x0000ffff382f7812 */ /* 0x004fe400078ec0ff */
[----:B---3--:R-:W-:Y:S02]  /*134600*/  LOP3.LUT R53, R20, 0xffff, RZ, 0xc0, !PT ;  /* 0x0000ffff14357812 */ /* 0x008fe400078ec0ff */
[----:B------:R-:W2:Y:S02]  /*134610*/  LDL.LU R20, [R1+0x69e4] ;  /* 0x0069e40001147983 */ /* 0x000ea40000300800 */
[----:B------:R-:W-:-:S04]  /*134620*/  PRMT R56, R47, 0x3340, R53 ;  /* 0x000033402f387816 */ /* 0x000fc80000000035 */
[----:B------:R-:W-:Y:S02]  /*134630*/  PRMT R56, R56, 0x5410, R58 ;  /* 0x0000541038387816 */ /* 0x000fe4000000003a */
[----:B------:R-:W-:-:S03]  /*134640*/  IADD3 R58, P1, PT, R49, R24, RZ ;  /* 0x00000018313a7210 */ /* 0x000fc60007f3e0ff */
[----:B------:R-:W-:Y:S02]  /*134650*/  STL [R1+0x75c], R56 ;  /* 0x00075c3801007387 */ /* 0x000fe40000100800 */
[----:B----4-:R-:W-:-:S05]  /*134660*/  IMAD.X R59, R37, 0x1, R21, P1 ;  /* 0x00000001253b7824 */ /* 0x010fca00008e0615 */
[----:B------:R0:W-:Y:S04]  /*134670*/  STL.64 [R1+0x15d0], R58 ;  /* 0x0015d03a01007387 */ /* 0x0001e80000100a00 */
[----:B0-----:R-:W3:Y:S01]  /*134680*/  LDL.LU R58, [R1+0x69e0] ;  /* 0x0069e000013a7983 */ /* 0x001ee20000300800 */
[----:B------:R-:W-:Y:S02]  /*134690*/  SHF.R.U32.HI R47, RZ, 0x8, R47 ;  /* 0x00000008ff2f7819 */ /* 0x000fe4000001162f */
[----:B------:R-:W-:Y:S02]  /*1346a0*/  SHF.R.U32.HI R53, RZ, 0x8, R53 ;  /* 0x00000008ff357819 */ /* 0x000fe40000011635 */
[----:B------:R-:W-:Y:S02]  /*1346b0*/  SHF.R.U32.HI R38, RZ, 0x8, R38 ;  /* 0x00000008ff267819 */ /* 0x000fe40000011626 */
[----:B------:R-:W-:-:S02]  /*1346c0*/  LOP3.LUT R47, R47, 0xffff, RZ, 0xc0, !PT ;  /* 0x0000ffff2f2f7812 */ /* 0x000fc400078ec0ff */
[----:B------:R-:W-:Y:S02]  /*1346d0*/  LOP3.LUT R53, R53, 0xffff, RZ, 0xc0, !PT ;  /* 0x0000ffff35357812 */ /* 0x000fe400078ec0ff */
[----:B------:R-:W-:Y:S02]  /*1346e0*/  LOP3.LUT R38, R38, 0xffff, RZ, 0xc0, !PT ;  /* 0x0000ffff26267812 */ /* 0x000fe400078ec0ff */
[----:B------:R-:W-:Y:S02]  /*1346f0*/  PRMT R53, R47, 0x3340, R53 ;  /* 0x000033402f357816 */ /* 0x000fe40000000035 */
[----:B------:R-:W-:-:S03]  /*134700*/  PRMT R47, R38, 0x3340, R0 ;  /* 0x00003340262f7816 */ /* 0x000fc60000000000 */
[----:B------:R0:W-:Y:S01]  /*134710*/  STL [R1+0x4ec], R53 ;  /* 0x0004ec3501007387 */ /* 0x0001e20000100800 */
[----:B------:R-:W-:Y:S02]  /*134720*/  LOP3.LUT R16, R16, 0xffff, RZ, 0xc0, !PT ;  /* 0x0000ffff10107812 */ /* 0x000fe400078ec0ff */
[----:B------:R-:W-:Y:S01]  /*134730*/  LOP3.LUT R38, R57, 0xffff, RZ, 0xc0, !PT ;  /* 0x0000ffff39267812 */ /* 0x000fe200078ec0ff */
[----:B------:R2:W-:Y:S03]  /*134740*/  STL [R1+0xb8], R47 ;  /* 0x0000b82f01007387 */ /* 0x0005e60000100800 */
[----:B0-----:R-:W-:Y:S02]  /*134750*/  PRMT R53, R38, 0x3340, R0 ;  /* 0x0000334026357816 */ /* 0x001fe40000000000 */
[----:B------:R-:W-:-:S05]  /*134760*/  IADD3 R56, P1, PT, R49, R40, RZ ;  /* 0x0000002831387210 */ /* 0x000fca0007f3e0ff */
[----:B------:R-:W-:Y:S01]  /*134770*/  IMAD.X R57, R37, 0x1, R36, P1 ;  /* 0x0000000125397824 */ /* 0x000fe200008e0624 */
[----:B------:R-:W-:Y:S02]  /*134780*/  LOP3.LUT R59, R17, 0xffff, RZ, 0xc0, !PT ;  /* 0x0000ffff113b7812 */ /* 0x000fe400078ec0ff */
[----:B--2---:R-:W-:-:S04]  /*134790*/  LOP3.LUT R47, R20, 0xffff, RZ, 0xc0, !PT ;  /* 0x0000ffff142f7812 */ /* 0x004fc800078ec0ff */
[----:B------:R-:W-:-:S04]  /*1347a0*/  PRMT R20, R16, 0x3340, R47 ;  /* 0x0000334010147816 */ /* 0x000fc8000000002f */
[----:B------:R-:W-:Y:S02]  /*1347b0*/  PRMT R20, R20, 0x5410, R53 ;  /* 0x0000541014147816 */ /* 0x000fe40000000035 */
[----:B------:R-:W-:-:S03]  /*1347c0*/  SHF.R.U32.HI R16, RZ, 0x8, R16 ;  /* 0x00000008ff107819 */ /* 0x000fc60000011610 */
[----:B------:R0:W-:Y:S01]  /*1347d0*/  STL [R1+0x6850], R20 ;  /* 0x0068501401007387 */ /* 0x0001e20000100800 */
[----:B------:R-:W-:Y:S02]  /*1347e0*/  LOP3.LUT R16, R16, 0xffff, RZ, 0xc0, !PT ;  /* 0x0000ffff10107812 */ /* 0x000fe400078ec0ff */
[----:B0-----:R-:W-:-:S04]  /*1347f0*/  SHF.R.U32.HI R20, RZ, 0x8, R47 ;  /* 0x00000008ff147819 */ /* 0x001fc8000001162f */
[----:B------:R-:W-:Y:S01]  /*134800*/  LOP3.LUT R20, R20, 0xffff, RZ, 0xc0, !PT ;  /* 0x0000ffff14147812 */ /* 0x000fe200078ec0ff */
[----:B------:R0:W-:Y:S03]  /*134810*/  STL.64 [R1+0x15d8], R56 ;  /* 0x0015d83801007387 */ /* 0x0001e60000100a00 */
[----:B------:R-:W-:Y:S02]  /*134820*/  PRMT R16, R16, 0x3340, R20 ;  /* 0x0000334010107816 */ /* 0x000fe40000000014 */
[----:B------:R-:W-:Y:S01]  /*134830*/  LOP3.LUT R47, R46, 0xffff, RZ, 0xc0, !PT ;  /* 0x0000ffff2e2f7812 */ /* 0x000fe200078ec0ff */
[----:B0-----:R-:W2:Y:S04]  /*134840*/  LDL.LU.64 R56, [R1+0x69d8] ;  /* 0x0069d80001387983 */ /* 0x001ea80000300a00 */
[----:B------:R0:W-:Y:S02]  /*134850*/  STL [R1+0x508], R16 ;  /* 0x0005081001007387 */ /* 0x0001e40000100800 */
[----:B0-----:R-:W-:-:S02]  /*134860*/  PRMT R16, R59, 0x3340, R47 ;  /* 0x000033403b107816 */ /* 0x001fc4000000002f */
[----:B---3--:R-:W-:Y:S02]  /*134870*/  LOP3.LUT R53, R58, 0xffff, RZ, 0xc0, !PT ;  /* 0x0000ffff3a357812 */ /* 0x008fe400078ec0ff */
[----:B------:R-:W3:Y:S04]  /*134880*/  LDL.LU R58, [R1+0x69d4] ;  /* 0x0069d400013a7983 */ /* 0x000ee80000300800 */
[----:B------:R-:W4:Y:S01]  /*134890*/  LDL.LU R46, [R1+0x69d0] ;  /* 0x0069d000012e7983 */ /* 0x000f220000300800 */
[----:B------:R-:W-:-:S04]  /*1348a0*/  PRMT R17, R53, 0x3340, R0 ;  /* 0x0000334035117816 */ /* 0x000fc80000000000 */
[----:B------:R-:W-:Y:S02]  /*1348b0*/  PRMT R20, R16, 0x5410, R17 ;  /* 0x0000541010147816 */ /* 0x000fe40000000011 */
[----:B------:R-:W-:Y:S02]  /*1348c0*/  IADD3 R16, P1, PT, R49, R34, RZ ;  /* 0x0000002231107210 */ /* 0x000fe40007f3e0ff */
[----:B------:R-:W-:-:S03]  /*1348d0*/  SHF.R.U32.HI R47, RZ, 0x8, R47 ;  /* 0x00000008ff2f7819 */ /* 0x000fc6000001162f */
[----:B------:R-:W-:Y:S01]  /*1348e0*/  IMAD.X R17, R37, 0x1, R19, P1 ;  /* 0x0000000125117824 */ /* 0x000fe200008e0613 */
[----:B------:R0:W-:Y:S04]  /*1348f0*/  STL [R1+0x6858], R20 ;  /* 0x0068581401007387 */ /* 0x0001e80000100800 */
[----:B------:R1:W-:Y:S01]  /*134900*/  STL.64 [R1+0x15c8], R16 ;  /* 0x0015c81001007387 */ /* 0x0003e20000100a00 */
[--C-:B0-----:R-:W-:Y:S02]  /*134910*/  PRMT R20, R60, 0x3340, R0.reuse ;  /* 0x000033403c147816 */ /* 0x101fe40000000000 */
[----:B------:R-:W-:Y:S02]  /*134920*/  LOP3.LUT R60, R47, 0xffff, RZ, 0xc0, !PT ;  /* 0x0000ffff2f3c7812 */ /* 0x000fe400078ec0ff */
[----:B------:R-:W-:Y:S01]  /*134930*/  PRMT R47, R39, 0x3340, R0 ;  /* 0x00003340272f7816 */ /* 0x000fe20000000000 */
[----:B-1----:R-:W2:Y:S04]  /*134940*/  LDL.LU.64 R16, [R1+0x69c8] ;  /* 0x0069c80001107983 */ /* 0x002ea80000300a00 */
[----:B------:R-:W2:Y:S01]  /*134950*/  LDL.LU R39, [R1+0x69c0] ;  /* 0x0069c00001277983 */ /* 0x000ea20000300800 */
[----:B------:R-:W-:-:S04]  /*134960*/  SHF.R.U32.HI R59, RZ, 0x8, R59 ;  /* 0x00000008ff3b7819 */ /* 0x000fc8000001163b */
[----:B------:R-:W-:-:S04]  /*134970*/  LOP3.LUT R59, R59, 0xffff, RZ, 0xc0, !PT ;  /* 0x0000ffff3b3b7812 */ /* 0x000fc800078ec0ff */
[----:B------:R-:W-:Y:S02]  /*134980*/  PRMT R59, R59, 0x3340, R60 ;  /* 0x000033403b3b7816 */ /* 0x000fe4000000003c */
[----:B------:R-:W-:-:S03]  /*134990*/  IADD3 R60, P1, PT, R49, R51, RZ ;  /* 0x00000033313c7210 */ /* 0x000fc60007f3e0ff */
[----:B------:R4:W-:Y:S02]  /*1349a0*/  STL [R1+0x4e4], R59 ;  /* 0x0004e43b01007387 */ /* 0x0009e40000100800 */
[----:B------:R-:W-:Y:S01]  /*1349b0*/  IMAD.X R61, R37, 0x1, R22, P1 ;  /* 0x00000001253d7824 */ /* 0x000fe200008e0616 */
[----:B------:R-:W-:Y:S02]  /*1349c0*/  PRMT R15, R15, 0x5410, R20 ;  /* 0x000054100f0f7816 */ /* 0x000fe40000000014 */
[----:B----4-:R-:W-:-:S04]  /*1349d0*/  LOP3.LUT R59, R46, 0xffff, RZ, 0xc0, !PT ;  /* 0x0000ffff2e3b7812 */ /* 0x010fc800078ec0ff */
[----:B------:R-:W-:Y:S01]  /*1349e0*/  PRMT R46, R59, 0x3340, R0 ;  /* 0x000033403b2e7816 */ /* 0x000fe20000000000 */
[----:B------:R-:W-:Y:S04]  /*1349f0*/  STL [R1+0x67f4], R59 ;  /* 0x0067f43b01007387 */ /* 0x000fe80000100800 */
[----:B------:R0:W-:Y:S01]  /*134a00*/  STL.64 [R1+0x15c0], R60 ;  /* 0x0015c03c01007387 */ /* 0x0001e20000100a00 */
[----:B------:R-:W-:Y:S02]  /*134a10*/  PRMT R44, R44, 0x5410, R46 ;  /* 0x000054102c2c7816 */ /* 0x000fe4000000002e */
[----:B------:R-:W-:Y:S02]  /*134a20*/  LOP3.LUT R46, R27, 0xffff, RZ, 0xc0, !PT ;  /* 0x0000ffff1b2e7812 */ /* 0x000fe400078ec0ff */
[----:B0-----:R-:W-:Y:S01]  /*134a30*/  IADD3 R60, P1, PT, R49, R9, RZ ;  /* 0x00000009313c7210 */ /* 0x001fe20007f3e0ff */
[----:B------:R-:W-:Y:S01]  /*134a40*/  STL [R1+0x24bc], R44 ;  /* 0x0024bc2c01007387 */ /* 0x000fe20000100800 */
[----:B------:R-:W-:-:S03]  /*134a50*/  PRMT R20, R46, 0x3340, R0 ;  /* 0x000033402e147816 */ /* 0x000fc60000000000 */
[----:B------:R-:W-:Y:S01]  /*134a60*/  IMAD.X R61, R37, 0x1, R11, P1 ;  /* 0x00000001253d7824 */ /* 0x000fe200008e060b */
[----:B------:R-:W-:Y:S01]  /*134a70*/  STL [R1+0x24c0], R15 ;  /* 0x0024c00f01007387 */ /* 0x000fe20000100800 */
[----:B------:R-:W-:-:S03]  /*134a80*/  PRMT R20, R26, 0x5410, R20 ;  /* 0x000054101a147816 */ /* 0x000fc60000000014 */
[----:B------:R0:W-:Y:S01]  /*134a90*/  STL.64 [R1+0x15b0], R60 ;  /* 0x0015b03c01007387 */ /* 0x0001e20000100a00 */
[----:B------:R-:W-:Y:S02]  /*134aa0*/  IADD3 R26, P1, PT, R49, R10, RZ ;  /* 0x0000000a311a7210 */ /* 0x000fe40007f3e0ff */
[----:B--2---:R-:W-:Y:S01]  /*134ab0*/  LOP3.LUT R39, R39, 0xffff, RZ, 0xc0, !PT ;  /* 0x0000ffff27277812 */ /* 0x004fe200078ec0ff */
[----:B0-----:R-:W2:Y:S04]  /*134ac0*/  LDL.LU R61, [R1+0x4ac] ;  /* 0x0004ac00013d7983 */ /* 0x001ea80000300800 */
[----:B------:R-:W4:Y:S04]  /*134ad0*/  LDL.LU R60, [R1+0x38c] ;  /* 0x00038c00013c7983 */ /* 0x000f280000300800 */
[----:B------:R-:W4:Y:S04]  /*134ae0*/  LDL.LU R44, [R1+0x430] ;  /* 0x00043000012c7983 */ /* 0x000f280000300800 */
[----:B------:R-:W4:Y:S01]  /*134af0*/  LDL.LU R15, [R1+0x2c0] ;  /* 0x0002c000010f7983 */ /* 0x000f220000300800 */
[----:B------:R-:W-:-:S03]  /*134b00*/  IMAD.X R27, R37, 0x1, R12, P1 ;  /* 0x00000001251b7824 */ /* 0x000fc600008e060c */
[----:B------:R-:W-:Y:S01]  /*134b10*/  STL [R1+0x67dc], R46 ;  /* 0x0067dc2e01007387 */ /* 0x000fe20000100800 */
[----:B------:R-:W-:-:S03]  /*134b20*/  PRMT R37, R39, 0x3340, R0 ;  /* 0x0000334027257816 */ /* 0x000fc60000000000 */
[----:B------:R0:W-:Y:S01]  /*134b30*/  STL [R1+0x24c4], R20 ;  /* 0x0024c41401007387 */ /* 0x0001e20000100800 */
[----:B------:R-:W-:Y:S02]  /*134b40*/  PRMT R37, R55, 0x5410, R37 ;  /* 0x0000541037257816 */ /* 0x000fe40000000025 */
[----:B---3--:R-:W-:Y:S02]  /*134b50*/  LOP3.LUT R58, R58, 0xffff, RZ, 0xc0, !PT ;  /* 0x0000ffff3a3a7812 */ /* 0x008fe400078ec0ff */
[----:B0-----:R-:W-:-:S04]  /*134b60*/  SHF.R.U32.HI R20, RZ, 0x8, R53 ;  /* 0x00000008ff147819 */ /* 0x001fc80000011635 */
[----:B------:R-:W-:Y:S01]  /*134b70*/  LOP3.LUT R20, R20, 0xffff, RZ, 0xc0, !PT ;  /* 0x0000ffff14147812 */ /* 0x000fe200078ec0ff */
[----:B------:R0:W-:Y:S03]  /*134b80*/  STL.64 [R1+0x15b8], R26 ;  /* 0x0015b81a01007387 */ /* 0x0001e60000100a00 */
[--C-:B------:R-:W-:Y:S01]  /*134b90*/  PRMT R20, R20, 0x3340, R0.reuse ;  /* 0x0000334014147816 */ /* 0x100fe20000000000 */
[----:B0-----:R-:W3:Y:S04]  /*134ba0*/  LDL.LU.64 R26, [R1+0x69b8] ;  /* 0x0069b800011a7983 */ /* 0x001ee80000300a00 */
[----:B------:R-:W-:Y:S04]  /*134bb0*/  STL [R1+0x67cc], R39 ;  /* 0x0067cc2701007387 */ /* 0x000fe80000100800 */
[----:B------:R0:W-:Y:S04]  /*134bc0*/  STL [R1+0x24c8], R37 ;  /* 0x0024c82501007387 */ /* 0x0001e80000100800 */
[----:B------:R-:W-:Y:S04]  /*134bd0*/  STL [R1+0x67b8], R58 ;  /* 0x0067b83a01007387 */ /* 0x000fe80000100800 */
[----:B------:R1:W-:Y:S01]  /*134be0*/  STL [R1+0xbc], R20 ;  /* 0x0000bc1401007387 */ /* 0x0003e20000100800 */
[----:B0-----:R-:W-:-:S04]  /*134bf0*/  PRMT R37, R58, 0x3340, R0 ;  /* 0x000033403a257816 */ /* 0x001fc80000000000 */
[----:B------:R-:W-:Y:S01]  /*134c00*/  PRMT R39, R56, 0x5410, R37 ;  /* 0x0000541038277816 */ /* 0x000fe20000000025 */
[----:B-1----:R-:W-:-:S04]  /*134c10*/  VIADD R20, R49, UR5 ;  /* 0x0000000531147c36 */ /* 0x002fc80008000000 */
[----:B------:R0:W-:Y:S01]  /*134c20*/  STL [R1+0x24d0], R39 ;  /* 0x0024d02701007387 */ /* 0x0001e20000100800 */
[----:B------:R-:W-:Y:S01]  /*134c30*/  SHF.R.U32.HI R38, RZ, 0x8, R38 ;  /* 0x00000008ff267819 */ /* 0x000fe20000011626 */
[----:B------:R-:W1:Y:S01]  /*134c40*/  LDCU UR5, c[0x0][0x3b8] ;  /* 0x00007700ff0577ac */ /* 0x000e620008000800 */
[----:B------:R-:W-:Y:S02]  /*134c50*/  SHF.R.S32.HI R37, RZ, 0x1f, R20 ;  /* 0x0000001fff257819 */ /* 0x000fe40000011414 */
[----:B------:R-:W-:-:S05]  /*134c60*/  IADD3 R58, P1, PT, R20, R6, RZ ;  /* 0x00000006143a7210 */ /* 0x000fca0007f3e0ff */
[----:B------:R-:W-:Y:S01]  /*134c70*/  IMAD.X R59, R37, 0x1, R31, P1 ;  /* 0x00000001253b7824 */ /* 0x000fe200008e061f */
[----:B0-----:R-:W-:-:S04]  /*134c80*/  PRMT R39, R23, 0x5410, R47 ;  /* 0x0000541017277816 */ /* 0x001fc8000000002f */
[----:B------:R-:W-:Y:S04]  /*134c90*/  STL.64 [R1+0x15a8], R58 ;  /* 0x0015a83a01007387 */ /* 0x000fe80000100a00 */
[----:B------:R-:W3:Y:S01]  /*134ca0*/  LDL.LU R23, [R1+0x69b0] ;  /* 0x0069b00001177983 */ /* 0x000ee20000300800 */
[----:B------:R-:W-:-:S03]  /*134cb0*/  LOP3.LUT R38, R38, 0xffff, RZ, 0xc0, !PT ;  /* 0x0000ffff26267812 */ /* 0x000fc600078ec0ff */
[----:B------:R-:W3:Y:S04]  /*134cc0*/  LDL.LU R55, [R1+0x4fc] ;  /* 0x0004fc0001377983 */ /* 0x000ee80000300800 */
[----:B------:R-:W3:Y:S04]  /*134cd0*/  LDL.LU R56, [R1+0x3f0] ;  /* 0x0003f00001387983 */ /* 0x000ee80000300800 */
[----:B------:R0:W-:Y:S02]  /*134ce0*/  STL [R1+0x24d4], R39 ;  /* 0x0024d42701007387 */ /* 0x0001e40000100800 */
[----:B0-----:R-:W-:-:S05]  /*134cf0*/  PRMT R39, R38, 0x3340, R0 ;  /* 0x0000334026277816 */ /* 0x001fca0000000000 */
[----:B------:R0:W-:Y:S01]  /*134d00*/  STL [R1+0xc0], R39 ;  /* 0x0000c02701007387 */ /* 0x0001e20000100800 */
[----:B------:R-:W-:Y:S02]  /*134d10*/  LOP3.LUT R17, R17, 0xffff, RZ, 0xc0, !PT ;  /* 0x0000ffff11117812 */ /* 0x000fe400078ec0ff */
[----:B------:R-:W-:-:S05]  /*134d20*/  IADD3 R58, P1, PT, R20, R8, RZ ;  /* 0x00000008143a7210 */ /* 0x000fca0007f3e0ff */
[----:B------:R-:W-:Y:S01]  /*134d30*/  IMAD.X R59, R37, 0x1, R7, P1 ;  /* 0x00000001253b7824 */ /* 0x000fe200008e0607 */
[----:B--2---:R-:W-:Y:S02]  /*134d40*/  LOP3.LUT R38, R61, 0xffff, RZ, 0xc0, !PT ;  /* 0x0000ffff3d267812 */ /* 0x004fe400078ec0ff */
[----:B----4-:R-:W-:Y:S02]  /*134d50*/  LOP3.LUT R46, R60, 0xffff, RZ, 0xc0, !PT ;  /* 0x0000ffff3c2e7812 */ /* 0x010fe400078ec0ff */
[----:B0-----:R-:W-:Y:S02]  /*134d60*/  LOP3.LUT R39, R44, 0xffff, RZ, 0xc0, !PT ;  /* 0x0000ffff2c277812 */ /* 0x001fe400078ec0ff */
[----:B------:R-:W-:Y:S02]  /*134d70*/  PRMT R47, R46, 0x3340, R0 ;  /* 0x000033402e2f7816 */ /* 0x000fe40000000000 */
[----:B------:R-:W-:Y:S02]  /*134d80*/  PRMT R44, R38, 0x3340, R39 ;  /* 0x00003340262c7816 */ /* 0x000fe40000000027 */
[----:B------:R-:W-:-:S02]  /*134d90*/  LOP3.LUT R15, R15, 0xffff, RZ, 0xc0, !PT ;  /* 0x0000ffff0f0f7812 */ /* 0x000fc400078ec0ff */
[----:B------:R-:W-:Y:S02]  /*134da0*/  PRMT R47, R44, 0x5410, R47 ;  /* 0x000054102c2f7816 */ /* 0x000fe4000000002f */
[----:B------:R-:W-:Y:S02]  /*134db0*/  PRMT R44, R17, 0x3340, R0 ;  /* 0x00003340112c7816 */ /* 0x000fe40000000000 */
[----:B---3--:R-:W-:Y:S02]  /*134dc0*/  LOP3.LUT R49, R23, 0xffff, RZ, 0xc0, !PT ;  /* 0x0000ffff17317812 */ /* 0x008fe400078ec0ff */
[----:B------:R-:W2:Y:S04]  /*134dd0*/  LDL.LU R23, [R1+0x69ac] ;  /* 0x0069ac0001177983 */ /* 0x000ea80000300800 */
[----:B------:R0:W-:Y:S02]  /*134de0*/  STL [R1+0x2520], R17 ;  /* 0x0025201101007387 */ /* 0x0001e40000100800 */
[----:B0-----:R-:W-:-:S04]  /*134df0*/  PRMT R17, R15, 0x3340, R49 ;  /* 0x000033400f117816 */ /* 0x001fc80000000031 */
[----:B------:R-:W-:Y:S01]  /*134e00*/  PRMT R17, R17, 0x5410, R44 ;  /* 0x0000541011117816 */ /* 0x000fe2000000002c */
[----:B------:R0:W-:Y:S04]  /*134e10*/  STL [R1+0x758], R47 ;  /* 0x0007582f01007387 */ /* 0x0001e80000100800 */
[----:B------:R3:W-:Y:S01]  /*134e20*/  STL [R1+0x24b4], R17 ;  /* 0x0024b41101007387 */ /* 0x0007e20000100800 */
[----:B0-----:R-:W-:-:S03]  /*134e30*/  SHF.R.U32.HI R47, RZ, 0x8, R15 ;  /* 0x00000008ff2f7819 */ /* 0x001fc6000001160f */
[----:B------:R-:W4:Y:S04]  /*134e40*/  LDL.LU R15, [R1+0x6b0] ;  /* 0x0006b000010f7983 */ /* 0x000f280000300800 */
[----:B------:R-:W4:Y:S04]  /*134e50*/  LDL.LU R44, [R1+0x60c] ;  /* 0x00060c00012c7983 */ /* 0x000f280000300800 */
[----:B------:R0:W-:Y:S04]  /*134e60*/  STL.64 [R1+0x1598], R58 ;  /* 0x0015983a01007387 */ /* 0x0001e80000100a00 */
[----:B---3--:R-:W3:Y:S01]  /*134e70*/  LDL.LU R17, [R1+0x65c] ;  /* 0x00065c0001117983 */ /* 0x008ee20000300800 */
[----:B------:R-:W-:-:S02]  /*134e80*/  SHF.R.U32.HI R49, RZ, 0x8, R49 ;  /* 0x00000008ff317819 */ /* 0x000fc40000011631 */
[----:B------:R-:W-:Y:S02]  /*134e90*/  SHF.R.U32.HI R38, RZ, 0x8, R38 ;  /* 0x00000008ff267819 */ /* 0x000fe40000011626 */
[----:B------:R-:W-:Y:S02]  /*134ea0*/  SHF.R.U32.HI R39, RZ, 0x8, R39 ;  /* 0x00000008ff277819 */ /* 0x000fe40000011627 */
[----:B------:R-:W-:Y:S02]  /*134eb0*/  LOP3.LUT R47, R47, 0xffff, RZ, 0xc0, !PT ;  /* 0x0000ffff2f2f7812 */ /* 0x000fe400078ec0ff */
[----:B------:R-:W-:Y:S02]  /*134ec0*/  LOP3.LUT R49, R49, 0xffff, RZ, 0xc0, !PT ;  /* 0x0000ffff31317812 */ /* 0x000fe400078ec0ff */
[----:B------:R-:W-:Y:S02]  /*134ed0*/  LOP3.LUT R38, R38, 0xffff, RZ, 0xc0, !PT ;  /* 0x0000ffff26267812 */ /* 0x000fe400078ec0ff */
[----:B------:R-:W-:-:S02]  /*134ee0*/  LOP3.LUT R39, R39, 0xffff, RZ, 0xc0, !PT ;  /* 0x0000ffff27277812 */ /* 0x000fc400078ec0ff */
[----:B------:R-:W-:Y:S02]  /*134ef0*/  PRMT R61, R47, 0x3340, R49 ;  /* 0x000033402f3d7816 */ /* 0x000fe40000000031 */
[----:B------:R-:W-:-:S03]  /*134f00*/  PRMT R38, R38, 0x3340, R39 ;  /* 0x0000334026267816 */ /* 0x000fc60000000027 */
[----:B------:R-:W-:Y:S01]  /*134f10*/  STL [R1+0x6660], R61 ;  /* 0x0066603d01007387 */ /* 0x000fe20000100800 */
[----:B------:R-:W-:Y:S02]  /*134f20*/  LOP3.LUT R47, R55, 0xffff, RZ, 0xc0, !PT ;  /* 0x0000ffff372f7812 */ /* 0x000fe400078ec0ff */
[----:B------:R-:W-:Y:S01]  /*134f30*/  LOP3.LUT R39, R56, 0xffff, RZ, 0xc0, !PT ;  /* 0x0000ffff38277812 */ /* 0x000fe200078ec0ff */
[----:B------:R2:W-:Y:S03]  /*134f40*/  STL [R1+0x498], R38 ;  /* 0x0004982601007387 */ /* 0x0005e60000100800 */
[----:B------:R-:W-:Y:S02]  /*134f50*/  PRMT R53, R39, 0x3340, R0 ;  /* 0x0000334027357816 */ /* 0x000fe40000000000 */
[----:B0-----:R-:W-:Y:S02]  /*134f60*/  IADD3 R58, P1, PT, R20, R5, RZ ;  /* 0x00000005143a7210 */ /* 0x001fe40007f3e0ff */
[----:B------:R-:W-:-:S03]  /*134f70*/  SHF.R.U32.HI R39, RZ, 0x8, R39 ;  /* 0x00000008ff277819 */ /* 0x000fc60000011627 */
[----:B------:R-:W-:Y:S01]  /*134f80*/  IMAD.X R59, R37, 0x1, R41, P1 ;  /* 0x00000001253b7824 */ /* 0x000fe200008e0629 */
[----:B------:R-:W-:Y:S02]  /*134f90*/  LOP3.LUT R39, R39, 0xffff, RZ, 0xc0, !PT ;  /* 0x0000ffff27277812 */ /* 0x000fe400078ec0ff */
[----:B--2---:R-:W-:Y:S02]  /*134fa0*/  LOP3.LUT R38, R23, 0xffff, RZ, 0xc0, !PT ;  /* 0x0000ffff17267812 */ /* 0x004fe400078ec0ff */
[----:B------:R-:W2:Y:S02]  /*134fb0*/  LDL.LU R23, [R1+0x69a8] ;  /* 0x0069a80001177983 */ /* 0x000ea40000300800 */
[----:B------:R-:W-:-:S04]  /*134fc0*/  PRMT R49, R47, 0x3340, R38 ;  /* 0x000033402f317816 */ /* 0x000fc80000000026 */
[----:B------:R-:W-:Y:S02]  /*134fd0*/  PRMT R49, R49, 0x5410, R53 ;  /* 0x0000541031317816 */ /* 0x000fe40000000035 */
[----:B------:R-:W-:-:S03]  /*134fe0*/  SHF.R.U32.HI R53, RZ, 0x8, R38 ;  /* 0x00000008ff357819 */ /* 0x000fc60000011626 */
[----:B------:R0:W-:Y:S01]  /*134ff0*/  STL [R1+0x740], R49 ;  /* 0x0007403101007387 */ /* 0x0001e20000100800 */
[----:B------:R-:W-:Y:S02]  /*135000*/  LOP3.LUT R53, R53, 0xffff, RZ, 0xc0, !PT ;  /* 0x0000ffff35357812 */ /* 0x000fe400078ec0ff */
[----:B0-----:R-:W-:Y:S02]  /*135010*/  SHF.R.U32.HI R49, RZ, 0x8, R47 ;  /* 0x00000008ff317819 */ /* 0x001fe4000001162f */
[----:B------:R-:W2:Y:S02]  /*135020*/  LDL.LU R47, [R1+0x3b8] ;  /* 0x0003b800012f7983 */ /* 0x000ea40000300800 */
[----:B------:R-:W-:Y:S02]  /*135030*/  LOP3.LUT R49, R49, 0xffff, RZ, 0xc0, !PT ;  /* 0x0000ffff31317812 */ /* 0x000fe400078ec0ff */
[----:B------:R-:W-:Y:S02]  /*135040*/  STL.64 [R1+0x1590], R58 ;  /* 0x0015903a01007387 */ /* 0x000fe40000100a00 */
[----:B------:R-:W-:-:S02]  /*135050*/  PRMT R53, R49, 0x3340, R53 ;  /* 0x0000334031357816 */ /* 0x000fc40000000035 */
[----:B------:R-:W2:Y:S01]  /*135060*/  LDL.LU R38, [R1+0x444] ;  /* 0x0004440001267983 */ /* 0x000ea20000300800 */
[----:B------:R-:W-:-:S03]  /*135070*/  PRMT R49, R39, 0x3340, R0 ;  /* 0x0000334027317816 */ /* 0x000fc60000000000 */
[----:B------:R-:W-:Y:S01]  /*135080*/  STL [R1+0x48c], R53 ;  /* 0x00048c3501007387 */ /* 0x000fe20000100800 */
[----:B----4-:R-:W-:Y:S02]  /*135090*/  LOP3.LUT R15, R15, 0xffff, RZ, 0xc0, !PT ;  /* 0x0000ffff0f0f7812 */ /* 0x010fe400078ec0ff */
[----:B------:R-:W-:Y:S01]  /*1350a0*/  LOP3.LUT R39, R44, 0xffff, RZ, 0xc0, !PT ;  /* 0x0000ffff2c277812 */ /* 0x000fe200078ec0ff */
[----:B------:R3:W-:Y:S03]  /*1350b0*/  STL [R1+0xc4], R49 ;  /* 0x0000c43101007387 */ /* 0x0007e60000100800 */
[----:B------:R-:W-:Y:S02]  /*1350c0*/  PRMT R44, R39, 0x3340, R0 ;  /* 0x00003340272c7816 */ /* 0x000fe40000000000 */
[----:B---3--:R-:W-:-:S04]  /*1350d0*/  LOP3.LUT R49, R17, 0xffff, RZ, 0xc0, !PT ;  /* 0x0000ffff11317812 */ /* 0x008fc800078ec0ff */
[----:B------:R-:W-:Y:S02]  /*1350e0*/  PRMT R17, R15, 0x3340, R49 ;  /* 0x000033400f117816 */ /* 0x000fe40000000031 */
[----:B------:R-:W-:Y:S02]  /*1350f0*/  IADD3 R58, P1, PT, R20, R4, RZ ;  /* 0x00000004143a7210 */ /* 0x000fe40007f3e0ff */
[----:B------:R-:W-:-:S03]  /*135100*/  PRMT R17, R17, 0x5410, R44 ;  /* 0x0000541011117816 */ /* 0x000fc6000000002c */
[----:B------:R-:W-:Y:S02]  /*135110*/  IMAD.X R59, R37, 0x1, R3, P1 ;  /* 0x00000001253b7824 */ /* 0x000fe400008e0603 */
[----:B------:R0:W-:Y:S04]  /*135120*/  STL [R1+0x2040], R17 ;  /* 0x0020401101007387 */ /* 0x0001e80000100800 */
[----:B------:R-:W3:Y:S01]  /*135130*/  LDL.LU R60, [R1+0x6b4] ;  /* 0x0006b400013c7983 */ /* 0x000ee20000300800 */
[----:B------:R-:W-:-:S03]  /*135140*/  SHF.R.U32.HI R53, RZ, 0x8, R46 ;  /* 0x00000008ff357819 */ /* 0x000fc6000001162e */
[----:B------:R-:W4:Y:S01]  /*135150*/  LDL.LU R55, [R1+0x614] ;  /* 0x0006140001377983 */ /* 0x000f220000300800 */
[----:B------:R-:W-:-:S03]  /*135160*/  SHF.R.U32.HI R46, RZ, 0x8, R15 ;  /* 0x00000008ff2e7819 */ /* 0x000fc6000001160f */
[----:B------:R-:W3:Y:S04]  /*135170*/  LDL.LU R56, [R1+0x664] ;  /* 0x0006640001387983 */ /* 0x000ee80000300800 */
[----:B------:R-:W-:Y:S04]  /*135180*/  STL.64 [R1+0x15a0], R58 ;  /* 0x0015a03a01007387 */ /* 0x000fe80000100a00 */
[----:B------:R-:W3:Y:S04]  /*135190*/  LDL.LU R44, [R1+0x684] ;  /* 0x00068400012c7983 */ /* 0x000ee80000300800 */
[----:B0-----:R-:W3:Y:S04]  /*1351a0*/  LDL.LU R17, [R1+0x5c8] ;  /* 0x0005c80001117983 */ /* 0x001ee80000300800 */
[----:B------:R-:W3:Y:S01]  /*1351b0*/  LDL.LU R15, [R1+0x640] ;  /* 0x00064000010f7983 */ /* 0x000ee20000300800 */
[----:B------:R-:W-:-:S02]  /*1351c0*/  SHF.R.U32.HI R49, RZ, 0x8, R49 ;  /* 0x00000008ff317819 */ /* 0x000fc40000011631 */
[----:B------:R-:W-:Y:S02]  /*1351d0*/  LOP3.LUT R53, R53, 0xffff, RZ, 0xc0, !PT ;  /* 0x0000ffff35357812 */ /* 0x000fe400078ec0ff */
[----:B------:R-:W-:Y:S02]  /*1351e0*/  LOP3.LUT R46, R46, 0xffff, RZ, 0xc0, !PT ;  /* 0x0000ffff2e2e7812 */ /* 0x000fe400078ec0ff */
[----:B------:R-:W-:Y:S02]  /*1351f0*/  LOP3.LUT R49, R49, 0xffff, RZ, 0xc0, !PT ;  /* 0x0000ffff31317812 */ /* 0x000fe400078ec0ff */
[----:B------:R-:W-:Y:S02]  /*135200*/  PRMT R53, R53, 0x3340, R0 ;  /* 0x0000334035357816 */ /* 0x000fe40000000000 */
[----:B------:R-:W-:-:S03]  /*135210*/  PRMT R49, R46, 0x3340, R49 ;  /* 0x000033402e317816 */ /* 0x000fc60000000031 */
[----:B------:R-:W-:Y:S04]  /*135220*/  STL [R1+0xc8], R53 ;  /* 0x0000c83501007387 */ /* 0x000fe80000100800 */
[----:B------:R-:W-:Y:S01]  /*135230*/  STL [R1+0x468], R49 ;  /* 0x0004683101007387 */ /* 0x000fe20000100800 */
[----:B------:R-:W-:-:S04]  /*135240*/  SHF.R.U32.HI R39, RZ, 0x8, R39 ;  /* 0x00000008ff277819 */ /* 0x000fc80000011627 */
[----:B------:R-:W-:-:S04]  /*135250*/  LOP3.LUT R39, R39, 0xffff, RZ, 0xc0, !PT ;  /* 0x0000ffff27277812 */ /* 0x000fc800078ec0ff */
[----:B------:R-:W-:Y:S02]  /*135260*/  PRMT R39, R39, 0x3340, R0 ;  /* 0x0000334027277816 */ /* 0x000fe40000000000 */
[----:B--2---:R-:W-:Y:S02]  /*135270*/  LOP3.LUT R23, R23, 0xffff, RZ, 0xc0, !PT ;  /* 0x0000ffff17177812 */ /* 0x004fe400078ec0ff */
[----:B------:R-:W-:-:S04]  /*135280*/  LOP3.LUT R46, R47, 0xffff, RZ, 0xc0, !PT ;  /* 0x0000ffff2f2e7812 */ /* 0x000fc800078ec0ff */
[----:B------:R-:W-:Y:S01]  /*135290*/  PRMT R47, R46, 0x3340, R0 ;  /* 0x000033402e2f7816 */ /* 0x000fe20000000000 */
[----:B------:R0:W-:Y:S01]  /*1352a0*/  STL [R1+0x2514], R46 ;  /* 0x0025142e01007387 */ /* 0x0001e20000100800 */
[----:B------:R-:W-:-:S04]  /*1352b0*/  LOP3.LUT R38, R38, 0xffff, RZ, 0xc0, !PT ;  /* 0x0000ffff26267812 */ /* 0x000fc800078ec0ff */
[--C-:B0-----:R-:W-:Y:S02]  /*1352c0*/  PRMT R46, R23, 0x3340, R38.reuse ;  /* 0x00003340172e7816 */ /* 0x101fe40000000026 */
[----:B------:R-:W-:Y:S02]  /*1352d0*/  SHF.R.U32.HI R23, RZ, 0x8, R23 ;  /* 0x00000008ff177819 */ /* 0x000fe40000011617 */
[----:B------:R-:W-:Y:S02]  /*1352e0*/  SHF.R.U32.HI R38, RZ, 0x8, R38 ;  /* 0x00000008ff267819 */ /* 0x000fe40000011626 */
[----:B------:R-:W-:Y:S02]  /*1352f0*/  PRMT R49, R46, 0x5410, R47 ;  /* 0x000054102e317816 */ /* 0x000fe4000000002f */
[----:B------:R-:W-:Y:S02]  /*135300*/  IADD3 R46, P1, PT, R20, R13, RZ ;  /* 0x0000000d142e7210 */ /* 0x000fe40007f3e0ff */
[----:B------:R-:W-:-:S02]  /*135310*/  LOP3.LUT R23, R23, 0xffff, RZ, 0xc0, !PT ;  /* 0x0000ffff17177812 */ /* 0x000fc400078ec0ff */
[----:B------:R-:W-:Y:S01]  /*135320*/  LOP3.LUT R38, R38, 0xffff, RZ, 0xc0, !PT ;  /* 0x0000ffff26267812 */ /* 0x000fe200078ec0ff */
[----:B------:R-:W-:-:S03]  /*135330*/  IMAD.X R47, R37, 0x1, R14, P1 ;  /* 0x00000001252f7824 */ /* 0x000fc600008e060e */
[----:B------:R-:W-:Y:S01]  /*135340*/  PRMT R23, R23, 0x3340, R38 ;  /* 0x0000334017177816 */ /* 0x000fe20000000026 */
[----:B------:R-:W-:Y:S04]  /*135350*/  STL [R1+0x24ac], R49 ;  /* 0x0024ac3101007387 */ /* 0x000fe80000100800 */
[----:B------:R3:W-:Y:S04]  /*135360*/  STL.64 [R1+0x1588], R46 ;  /* 0x0015882e01007387 */ /* 0x0007e80000100a00 */
[----:B------:R-:W-:Y:S04]  /*135370*/  STL [R1+0x6664], R23 ;  /* 0x0066641701007387 */ /* 0x000fe80000100800 */
[----:B------:R0:W-:Y:S01]  /*135380*/  STL [R1+0xd0], R39 ;  /* 0x0000d02701007387 */ /* 0x0001e20000100800 */
[----:B----4-:R-:W-:-:S02]  /*135390*/  LOP3.LUT R38, R55, 0xffff, RZ, 0xc0, !PT ;  /* 0x0000ffff37267812 */ /* 0x010fc400078ec0ff */
[----:B---3--:R-:W-:Y:S02]  /*1353a0*/  LOP3.LUT R46, R60, 0xffff, RZ, 0xc0, !PT ;  /* 0x0000ffff3c2e7812 */ /* 0x008fe400078ec0ff */
[----:B------:R-:W2:Y:S01]  /*1353b0*/  LDL.LU R60, [R1+0x840] ;  /* 0x00084000013c7983 */ /* 0x000ea20000300800 */
[----:B------:R-:W-:-:S03]  /*1353c0*/  LOP3.LUT R47, R56, 0xffff, RZ, 0xc0, !PT ;  /* 0x0000ffff382f7812 */ /* 0x000fc600078ec0ff */
[----:B------:R-:W3:Y:S04]  /*1353d0*/  LDL.LU R55, [R1+0x7ec] ;  /* 0x0007ec0001377983 */ /* 0x000ee80000300800 */
[----:B------:R-:W4:Y:S01]  /*1353e0*/  LDL.LU R56, [R1+0x7f0] ;  /* 0x0007f00001387983 */ /* 0x000f220000300800 */
[----:B------:R-:W-:-:S03]  /*1353f0*/  LOP3.LUT R49, R44, 0xffff, RZ, 0xc0, !PT ;  /* 0x0000ffff2c317812 */ /* 0x000fc600078ec0ff */
[----:B------:R-:W4:Y:S01]  /*135400*/  LDL.LU R44, [R1+0x844] ;  /* 0x00084400012c7983 */ /* 0x000f220000300800 */
[----:B0-----:R-:W-:-:S03]  /*135410*/  LOP3.LUT R39, R15, 0xffff, RZ, 0xc0, !PT ;  /* 0x0000ffff0f277812 */ /* 0x001fc600078ec0ff */
[----:B------:R-:W4:Y:S01]  /*135420*/  LDL.LU R15, [R1+0x7f4] ;  /* 0x0007f400010f7983 */ /* 0x000f220000300800 */
[----:B------:R-:W-:Y:S02]  /*135430*/  LOP3.LUT R23, R17, 0xffff, RZ, 0xc0, !PT ;  /* 0x0000ffff11177812 */ /* 0x000fe400078ec0ff */
[----:B------:R-:W-:Y:S02]  /*135440*/  PRMT R53, R38, 0x3340, R0 ;  /* 0x0000334026357816 */ /* 0x000fe40000000000 */
[----:B------:R-:W-:-:S04]  /*135450*/  PRMT R17, R46, 0x3340, R47 ;  /* 0x000033402e117816 */ /* 0x000fc8000000002f */
[----:B------:R-:W-:Y:S02]  /*135460*/  PRMT R17, R17, 0x5410, R53 ;  /* 0x0000541011117816 */ /* 0x000fe40000000035 */
[----:B------:R-:W-:-:S03]  /*135470*/  PRMT R53, R23, 0x3340, R0 ;  /* 0x0000334017357816 */ /* 0x000fc60000000000 */
[----:B------:R0:W-:Y:S01]  /*135480*/  STL [R1+0x6838], R17 ;  /* 0x0068381101007387 */ /* 0x0001e20000100800 */
[----:B------:R-:W-:Y:S02]  /*135490*/  IADD3 R58, P1, PT, R20, R2, RZ ;  /* 0x00000002143a7210 */ /* 0x000fe40007f3e0ff */
[----:B0-----:R-:W-:-:S04]  /*1354a0*/  PRMT R17, R49, 0x3340, R39 ;  /* 0x0000334031117816 */ /* 0x001fc80000000027 */
[----:B------:R-:W-:Y:S01]  /*1354b0*/  PRMT R17, R17, 0x5410, R53 ;  /* 0x0000541011117816 */ /* 0x000fe20000000035 */
[----:B------:R-:W-:Y:S01]  /*1354c0*/  IMAD.X R59, R37, 0x1, R0, P1 ;  /* 0x00000001253b7824 */ /* 0x000fe200008e0600 */
[----:B------:R-:W-:Y:S02]  /*1354d0*/  SHF.R.U32.HI R46, RZ, 0x8, R46 ;  /* 0x00000008ff2e7819 */ /* 0x000fe4000001162e */
[----:B------:R-:W-:Y:S01]  /*1354e0*/  SHF.R.U32.HI R47, RZ, 0x8, R47 ;  /* 0x00000008ff2f7819 */ /* 0x000fe2000001162f */
[----:B------:R0:W-:Y:S01]  /*1354f0*/  STL [R1+0x748], R17 ;  /* 0x0007481101007387 */ /* 0x0001e20000100800 */
[----:B------:R-:W-:Y:S02]  /*135500*/  SHF.R.U32.HI R39, RZ, 0x8, R39 ;  /* 0x00000008ff277819 */ /* 0x000fe40000011627 */
[----:B------:R-:W-:Y:S01]  /*135510*/  LOP3.LUT R46, R46, 0xffff, RZ, 0xc0, !PT ;  /* 0x0000ffff2e2e7812 */ /* 0x000fe200078ec0ff */
[----:B------:R1:W-:Y:S01]  /*135520*/  STL.64 [R1+0x1580], R58 ;  /* 0x0015803a01007387 */ /* 0x0003e20000100a00 */
[----:B------:R-:W-:-:S02]  /*135530*/  LOP3.LUT R47, R47, 0xffff, RZ, 0xc0, !PT ;  /* 0x0000ffff2f2f7812 */ /* 0x000fc400078ec0ff */
[----:B0-----:R-:W-:Y:S02]  /*135540*/  SHF.R.U32.HI R17, RZ, 0x8, R49 ;  /* 0x00000008ff117819 */ /* 0x001fe40000011631 */
[----:B------:R-:W-:Y:S02]  /*135550*/  LOP3.LUT R39, R39, 0xffff, RZ, 0xc0, !PT ;  /* 0x0000ffff27277812 */ /* 0x000fe400078ec0ff */
[----:B------:R-:W-:Y:S01]  /*135560*/  LOP3.LUT R17, R17, 0xffff, RZ, 0xc0, !PT ;  /* 0x0000ffff11117812 */ /* 0x000fe200078ec0ff */
[----:B-1----:R-:W4:Y:S01]  /*135570*/  LDL.LU R59, [R1+0x7f8] ;  /* 0x0007f800013b7983 */ /* 0x002f220000300800 */
[----:B------:R-:W-:Y:S02]  /*135580*/  PRMT R49, R46, 0x3340, R47 ;  /* 0x000033402e317816 */ /* 0x000fe4000000002f */
[----:B------:R-:W-:Y:S02]  /*135590*/  PRMT R17, R17, 0x3340, R39 ;  /* 0x0000334011117816 */ /* 0x000fe40000000027 */
[----:B------:R-:W-:Y:S01]  /*1355a0*/  SHF.R.U32.HI R23, RZ, 0x8, R23 ;  /* 0x00000008ff177819 */ /* 0x000fe20000011617 */
[----:B------:R-:W-:Y:S01]  /*1355b0*/  STL [R1+0x488], R49 ;  /* 0x0004883101007387 */ /* 0x000fe20000100800 */
[----:B------:R-:W-:-:S03]  /*1355c0*/  IADD3 R46, P1, PT, R20, R43, RZ ;  /* 0x0000002b142e7210 */ /* 0x000fc60007f3e0ff */
[----:B------:R0:W-:Y:S01]  /*1355d0*/  STL [R1+0x484], R17 ;  /* 0x0004841101007387 */ /* 0x0001e20000100800 */
[----:B------:R-:W-:Y:S01]  /*1355e0*/  LOP3.LUT R23, R23, 0xffff, RZ, 0xc0, !PT ;  /* 0x0000ffff17177812 */ /* 0x000fe200078ec0ff */
[----:B------:R-:W-:Y:S01]  /*1355f0*/  IMAD.X R47, R37, 0x1, R54, P1 ;  /* 0x00000001252f7824 */ /* 0x000fe200008e0636 */
[----:B0-----:R-:W-:-:S04]  /*135600*/  SHF.R.U32.HI R17, RZ, 0x8, R38 ;  /* 0x00000008ff117819 */ /* 0x001fc80000011626 */
[----:B------:R-:W-:Y:S02]  /*135610*/  LOP3.LUT R17, R17, 0xffff, RZ, 0xc0, !PT ;  /* 0x0000ffff11117812 */ /* 0x000fe400078ec0ff */
[--C-:B------:R-:W-:Y:S02]  /*135620*/  PRMT R38, R23, 0x3340, R0.reuse ;  /* 0x0000334017267816 */ /* 0x100fe40000000000 */
[----:B------:R-:W-:Y:S01]  /*135630*/  PRMT R23, R17, 0x3340, R0 ;  /* 0x0000334011177816 */ /* 0x000fe20000000000 */
[----:B------:R-:W-:Y:S04]  /*135640*/  STL.64 [R1+0x1578], R46 ;  /* 0x0015782e01007387 */ /* 0x000fe80000100a00 */
[----:B------:R0:W-:Y:S04]  /*135650*/  STL [R1+0xd4], R38 ;  /* 0x0000d42601007387 */ /* 0x0001e80000100800 */
[----:B------:R1:W-:Y:S04]  /*135660*/  STL [R1+0xcc], R23 ;  /* 0x0000cc1701007387 */ /* 0x0003e80000100800 */
[----:B0-----:R-:W4:Y:S01]  /*135670*/  LDL.LU R38, [R1+0x820] ;  /* 0x0008200001267983 */ /* 0x001f220000300800 */
[----:B--2---:R-:W-:-:S03]  /*135680*/  LOP3.LUT R47, R60, 0xffff, RZ, 0xc0, !PT ;  /* 0x0000ffff3c2f7812 */ /* 0x004fc600078ec0ff */
[----:B------:R-:W2:Y:S01]  /*135690*/  LDL.LU R60, [R1+0x7cc] ;  /* 0x0007cc00013c7983 */ /* 0x000ea20000300800 */
[----:B---3--:R-:W-:-:S03]  /*1356a0*/  LOP3.LUT R17, R55, 0xffff, RZ, 0xc0, !PT ;  /* 0x0000ffff37117812 */ /* 0x008fc600078ec0ff */
[----:B------:R-:W3:Y:S01]  /*1356b0*/  LDL.LU R55, [R1+0x830] ;  /* 0x0008300001377983 */ /* 0x000ee20000300800 */
[----:B----4-:R-:W-:Y:S02]  /*1356c0*/  LOP3.LUT R49, R56, 0xffff, RZ, 0xc0, !PT ;  /* 0x0000ffff38317812 */ /* 0x010fe400078ec0ff */
[----:B------:R-:W-:Y:S01]  /*1356d0*/  PRMT R53, R17, 0x3340, R0 ;  /* 0x0000334011357816 */ /* 0x000fe20000000000 */
[----:B------:R-:W4:Y:S01]  /*1356e0*/  LDL.LU R56, [R1+0x824] ;  /* 0x0008240001387983 */ /* 0x000f220000300800 */
[----:B------:R-:W-:-:S03]  /*1356f0*/  LOP3.LUT R39, R44, 0xffff, RZ, 0xc0, !PT ;  /* 0x0000ffff2c277812 */ /* 0x000fc600078ec0ff */
[----:B------:R-:W4:Y:S01]  /*135700*/  LDL.LU R44, [R1+0x7d0] ;  /* 0x0007d000012c7983 */ /* 0x000f220000300800 */
[----:B-1----:R-:W-:Y:S02]  /*135710*/  LOP3.LUT R23, R15, 0xffff, RZ, 0xc0, !PT ;  /* 0x0000ffff0f177812 */ /* 0x002fe400078ec0ff */
[----:B------:R-:W-:-:S04]  /*135720*/  PRMT R15, R47, 0x3340, R49 ;  /* 0x000033402f0f7816 */ /* 0x000fc80000000031 */
[----:B------:R-:W-:Y:S02]  /*135730*/  PRMT R53, R15, 0x5410, R53 ;  /* 0x000054100f357816 */ /* 0x000fe40000000035 */
[----:B------:R-:W4:Y:S01]  /*135740*/  LDL.LU R15, [R1+0x834] ;  /* 0x00083400010f7983 */ /* 0x000f220000300800 */
[----:B------:R-:W-:-:S03]  /*135750*/  PRMT R58, R23, 0x3340, R0 ;  /* 0x00003340173a7816 */ /* 0x000fc60000000000 */
[----:B------:R0:W-:Y:S01]  /*135760*/  STL [R1+0x2004], R53 ;  /* 0x0020043501007387 */ /* 0x0001e20000100800 */
[----:B------:R-:W-:Y:S02]  /*135770*/  SHF.R.U32.HI R47, RZ, 0x8, R47 ;  /* 0x00000008ff2f7819 */ /* 0x000fe4000001162f */
[----:B------:R-:W-:Y:S02]  /*135780*/  SHF.R.U32.HI R49, RZ, 0x8, R49 ;  /* 0x00000008ff317819 */ /* 0x000fe40000011631 */
[----:B------:R-:W-:Y:S02]  /*135790*/  LOP3.LUT R47, R47, 0xffff, RZ, 0xc0, !PT ;  /* 0x0000ffff2f2f7812 */ /* 0x000fe400078ec0ff */
[----:B------:R-:W-:Y:S02]  /*1357a0*/  LOP3.LUT R49, R49, 0xffff, RZ, 0xc0, !PT ;  /* 0x0000ffff31317812 */ /* 0x000fe400078ec0ff */
[----:B------:R-:W-:Y:S02]  /*1357b0*/  SHF.R.U32.HI R23, RZ, 0x8, R23 ;  /* 0x00000008ff177819 */ /* 0x000fe40000011617 */
[----:B------:R-:W-:-:S02]  /*1357c0*/  PRMT R49, R47, 0x3340, R49 ;  /* 0x000033402f317816 */ /* 0x000fc40000000031 */
[----:B------:R-:W-:Y:S02]  /*1357d0*/  SHF.R.U32.HI R17, RZ, 0x8, R17 ;  /* 0x00000008ff117819 */ /* 0x000fe40000011611 */
[----:B------:R-:W-:Y:S02]  /*1357e0*/  LOP3.LUT R23, R23, 0xffff, RZ, 0xc0, !PT ;  /* 0x0000ffff17177812 */ /* 0x000fe400078ec0ff */
        /* <DEDUP_REMOVED lines=9> */
[----:B------:R-:W-:Y:S02]  /*135880*/  PRMT R39, R39, 0x3340, R46 ;  /* 0x0000334027277816 */ /* 0x000fe4000000002e */
[----:B------:R-:W-:Y:S01]  /*135890*/  IADD3 R46, P1, PT, R20, R32, RZ ;  /* 0x00000020142e7210 */ /* 0x000fe20007f3e0ff */
[----:B------:R-:W-:Y:S01]  /*1358a0*/  STL [R1+0x2008], R53 ;  /* 0x0020083501007387 */ /* 0x000fe20000100800 */
[----:B------:R-:W-:-:S03]  /*1358b0*/  LOP3.LUT R17, R17, 0xffff, RZ, 0xc0, !PT ;  /* 0x0000ffff11117812 */ /* 0x000fc600078ec0ff */
[----:B------:R-:W-:Y:S01]  /*1358c0*/  IMAD.X R47, R37, 0x1, R52, P1 ;  /* 0x00000001252f7824 */ /* 0x000fe200008e0634 */
[----:B------:R-:W-:Y:S04]  /*1358d0*/  STL.64 [R1+0x1570], R58 ;  /* 0x0015703a01007387 */ /* 0x000fe80000100a00 */
[----:B------:R-:W-:Y:S04]  /*1358e0*/  STL [R1+0x460], R49 ;  /* 0x0004603101007387 */ /* 0x000fe80000100800 */
[----:B------:R0:W-:Y:S04]  /*1358f0*/  STL [R1+0x454], R39 ;  /* 0x0004542701007387 */ /* 0x0001e80000100800 */
[----:B------:R1:W-:Y:S01]  /*135900*/  STL.64 [R1+0x1568], R46 ;  /* 0x0015682e01007387 */ /* 0x0003e20000100a00 */
[----:B0-----:R-:W-:-:S02]  /*135910*/  PRMT R39, R23, 0x3340, R0 ;  /* 0x0000334017277816 */ /* 0x001fc40000000000 */
[----:B------:R-:W-:Y:S02]  /*135920*/  PRMT R23, R17, 0x3340, R0 ;  /* 0x0000334011177816 */ /* 0x000fe40000000000 */
[----:B-1----:R-:W-:Y:S01]  /*135930*/  LOP3.LUT R46, R38, 0xffff, RZ, 0xc0, !PT ;  /* 0x0000ffff262e7812 */ /* 0x002fe200078ec0ff */
[----:B------:R4:W-:Y:S04]  /*135940*/  STL [R1+0xd8], R39 ;  /* 0x0000d82701007387 */ /* 0x0009e80000100800 */
[----:B------:R0:W-:Y:S04]  /*135950*/  STL [R1+0x184], R23 ;  /* 0x0001841701007387 */ /* 0x0001e80000100800 */
[----:B------:R-:W4:Y:S01]  /*135960*/  LDL.LU R38, [R1+0x600] ;  /* 0x0006000001267983 */ /* 0x000f220000300800 */
[----:B------:R-:W-:-:S05]  /*135970*/  IADD3 R58, P1, PT, R20, R45, RZ ;  /* 0x0000002d143a7210 */ /* 0x000fca0007f3e0ff */
[----:B------:R-:W-:Y:S01]  /*135980*/  IMAD.X R59, R37, 0x1, R48, P1 ;  /* 0x00000001253b7824 */ /* 0x000fe200008e0630 */
[----:B--2---:R-:W-:Y:S02]  /*135990*/  LOP3.LUT R17, R60, 0xffff, RZ, 0xc0, !PT ;  /* 0x0000ffff3c117812 */ /* 0x004fe400078ec0ff */
[----:B------:R-:W2:Y:S01]  /*1359a0*/  LDL.LU R60, [R1+0x650] ;  /* 0x00065000013c7983 */ /* 0x000ea20000300800 */
[----:B---3--:R-:W-:Y:S02]  /*1359b0*/  LOP3.LUT R47, R55, 0xffff, RZ, 0xc0, !PT ;  /* 0x0000ffff372f7812 */ /* 0x008fe400078ec0ff */
[----:B------:R-:W-:Y:S02]  /*1359c0*/  PRMT R53, R17, 0x3340, R0 ;  /* 0x0000334011357816 */ /* 0x000fe40000000000 */
[----:B------:R-:W-:Y:S02]  /*1359d0*/  PRMT R49, R46, 0x3340, R47 ;  /* 0x000033402e317816 */ /* 0x000fe4000000002f */
[----:B----4-:R-:W-:-:S02]  /*1359e0*/  LOP3.LUT R39, R56, 0xffff, RZ, 0xc0, !PT ;  /* 0x0000ffff38277812 */ /* 0x010fc400078ec0ff */
[----:B------:R-:W-:Y:S02]  /*1359f0*/  PRMT R49, R49, 0x5410, R53 ;  /* 0x0000541031317816 */ /* 0x000fe40000000035 */
[----:B0-----:R-:W-:Y:S02]  /*135a00*/  LOP3.LUT R23, R44, 0xffff, RZ, 0xc0, !PT ;  /* 0x0000ffff2c177812 */ /* 0x001fe400078ec0ff */
[----:B------:R-:W-:Y:S02]  /*135a10*/  SHF.R.U32.HI R46, RZ, 0x8, R46 ;  /* 0x00000008ff2e7819 */ /* 0x000fe4000001162e */
[----:B------:R-:W-:Y:S02]  /*135a20*/  PRMT R53, R23, 0x3340, R0 ;  /* 0x0000334017357816 */ /* 0x000fe40000000000 */
[----:B------:R-:W-:Y:S02]  /*135a30*/  LOP3.LUT R44, R15, 0xffff, RZ, 0xc0, !PT ;  /* 0x0000ffff0f2c7812 */ /* 0x000fe400078ec0ff */
[----:B------:R-:W3:Y:S04]  /*135a40*/  LDL.LU R15, [R1+0x310] ;  /* 0x00031000010f7983 */ /* 0x000ee80000300800 */
[----:B------:R-:W4:Y:S01]  /*135a50*/  LDL.LU R55, [R1+0x2ac] ;  /* 0x0002ac0001377983 */ /* 0x000f220000300800 */
[----:B------:R-:W-:-:S03]  /*135a60*/  SHF.R.U32.HI R47, RZ, 0x8, R47 ;  /* 0x00000008ff2f7819 */ /* 0x000fc6000001162f */
[----:B------:R0:W-:Y:S01]  /*135a70*/  STL [R1+0x7f8], R49 ;  /* 0x0007f83101007387 */ /* 0x0001e20000100800 */
[----:B------:R-:W-:Y:S02]  /*135a80*/  LOP3.LUT R46, R46, 0xffff, RZ, 0xc0, !PT ;  /* 0x0000ffff2e2e7812 */ /* 0x000fe400078ec0ff */
[----:B------:R-:W-:Y:S01]  /*135a90*/  LOP3.LUT R47, R47, 0xffff, RZ, 0xc0, !PT ;  /* 0x0000ffff2f2f7812 */ /* 0x000fe200078ec0ff */
[----:B------:R-:W4:Y:S01]  /*135aa0*/  LDL.LU R45, [R1+0x69a4] ;  /* 0x0069a400012d7983 */ /* 0x000f220000300800 */
[----:B0-----:R-:W-:-:S04]  /*135ab0*/  PRMT R49, R39, 0x3340, R44 ;  /* 0x0000334027317816 */ /* 0x001fc8000000002c */
[----:B------:R-:W-:-:S05]  /*135ac0*/  PRMT R49, R49, 0x5410, R53 ;  /* 0x0000541031317816 */ /* 0x000fca0000000035 */
[----:B------:R0:W-:Y:S04]  /*135ad0*/  STL [R1+0x24a8], R49 ;  /* 0x0024a83101007387 */ /* 0x0001e80000100800 */
[----:B------:R-:W4:Y:S01]  /*135ae0*/  LDL.LU R48, [R1+0x69a0] ;  /* 0x0069a00001307983 */ /* 0x000f220000300800 */
[----:B0-----:R-:W-:-:S03]  /*135af0*/  PRMT R49, R46, 0x3340, R47 ;  /* 0x000033402e317816 */ /* 0x001fc6000000002f */
[----:B------:R-:W-:Y:S01]  /*135b00*/  STL.64 [R1+0x1560], R58 ;  /* 0x0015603a01007387 */ /* 0x000fe20000100a00 */
[----:B------:R-:W-:-:S03]  /*135b10*/  IADD3 R46, P1, PT, R20, R24, RZ ;  /* 0x00000018142e7210 */ /* 0x000fc60007f3e0ff */
[----:B------:R-:W-:Y:S04]  /*135b20*/  STL [R1+0x44c], R49 ;  /* 0x00044c3101007387 */ /* 0x000fe80000100800 */
[----:B------:R-:W4:Y:S01]  /*135b30*/  LDL.LU R24, [R1+0x699c] ;  /* 0x00699c0001187983 */ /* 0x000f220000300800 */
[----:B------:R-:W-:Y:S02]  /*135b40*/  SHF.R.U32.HI R39, RZ, 0x8, R39 ;  /* 0x00000008ff277819 */ /* 0x000fe40000011627 */
[----:B------:R-:W-:Y:S02]  /*135b50*/  SHF.R.U32.HI R44, RZ, 0x8, R44 ;  /* 0x00000008ff2c7819 */ /* 0x000fe4000001162c */
[----:B------:R-:W-:Y:S02]  /*135b60*/  LOP3.LUT R39, R39, 0xffff, RZ, 0xc0, !PT ;  /* 0x0000ffff27277812 */ /* 0x000fe400078ec0ff */
[----:B------:R-:W-:Y:S01]  /*135b70*/  LOP3.LUT R44, R44, 0xffff, RZ, 0xc0, !PT ;  /* 0x0000ffff2c2c7812 */ /* 0x000fe200078ec0ff */
[----:B------:R-:W-:-:S03]  /*135b80*/  IMAD.X R47, R37, 0x1, R21, P1 ;  /* 0x00000001252f7824 */ /* 0x000fc600008e0615 */
[----:B------:R-:W-:-:S05]  /*135b90*/  PRMT R39, R39, 0x3340, R44 ;  /* 0x0000334027277816 */ /* 0x000fca000000002c */
[----:B------:R-:W-:Y:S04]  /*135ba0*/  STL [R1+0x444], R39 ;  /* 0x0004442701007387 */ /* 0x000fe80000100800 */
[----:B------:R-:W-:Y:S04]  /*135bb0*/  STL.64 [R1+0x1558], R46 ;  /* 0x0015582e01007387 */ /* 0x000fe80000100a00 */
[----:B------:R-:W4:Y:S04]  /*135bc0*/  LDL.LU R56, [R1+0x314] ;  /* 0x0003140001387983 */ /* 0x000f280000300800 */
[----:B------:R-:W4:Y:S01]  /*135bd0*/  LDL.LU R44, [R1+0x2b4] ;  /* 0x0002b400012c7983 */ /* 0x000f220000300800 */
[----:B------:R-:W-:-:S02]  /*135be0*/  SHF.R.U32.HI R23, RZ, 0x8, R23 ;  /* 0x00000008ff177819 */ /* 0x000fc40000011617 */
[----:B------:R-:W-:Y:S02]  /*135bf0*/  SHF.R.U32.HI R17, RZ, 0x8, R17 ;  /* 0x00000008ff117819 */ /* 0x000fe40000011611 */
[----:B------:R-:W-:Y:S02]  /*135c00*/  LOP3.LUT R23, R23, 0xffff, RZ, 0xc0, !PT ;  /* 0x0000ffff17177812 */ /* 0x000fe400078ec0ff */
[----:B------:R-:W-:Y:S02]  /*135c10*/  LOP3.LUT R17, R17, 0xffff, RZ, 0xc0, !PT ;  /* 0x0000ffff11117812 */ /* 0x000fe400078ec0ff */
[--C-:B------:R-:W-:Y:S02]  /*135c20*/  PRMT R23, R23, 0x3340, R0.reuse ;  /* 0x0000334017177816 */ /* 0x100fe40000000000 */
[----:B------:R-:W-:-:S03]  /*135c30*/  PRMT R17, R17, 0x3340, R0 ;  /* 0x0000334011117816 */ /* 0x000fc60000000000 */
[----:B------:R0:W-:Y:S04]  /*135c40*/  STL [R1+0x180], R23 ;  /* 0x0001801701007387 */ /* 0x0001e80000100800 */
[----:B------:R3:W-:Y:S01]  /*135c50*/  STL [R1+0xe0], R17 ;  /* 0x0000e01101007387 */ /* 0x0007e20000100800 */
[----:B0-----:R-:W-:-:S04]  /*135c60*/  LOP3.LUT R23, R38, 0xffff, RZ, 0xc0, !PT ;  /* 0x0000ffff26177812 */ /* 0x001fc800078ec0ff */
[----:B------:R-:W-:Y:S02]  /*135c70*/  PRMT R46, R23, 0x3340, R0 ;  /* 0x00003340172e7816 */ /* 0x000fe40000000000 */
[----:B--2---:R-:W-:Y:S02]  /*135c80*/  LOP3.LUT R38, R60, 0xffff, RZ, 0xc0, !PT ;  /* 0x0000ffff3c267812 */ /* 0x004fe400078ec0ff */
[----:B---3--:R-:W-:Y:S02]  /*135c90*/  LOP3.LUT R17, R15, 0xffff, RZ, 0xc0, !PT ;  /* 0x0000ffff0f117812 */ /* 0x008fe400078ec0ff */
[----:B------:R-:W-:Y:S02]  /*135ca0*/  LOP3.LUT R15, R18, 0xffff, RZ, 0xc0, !PT ;  /* 0x0000ffff120f7812 */ /* 0x000fe400078ec0ff */
[----:B------:R-:W2:Y:S04]  /*135cb0*/  LDL.LU R18, [R1+0x6998] ;  /* 0x0069980001127983 */ /* 0x000ea80000300800 */
[----:B------:R4:W-:Y:S02]  /*135cc0*/  STL [R1+0x250c], R23 ;  /* 0x00250c1701007387 */ /* 0x0009e40000100800 */
[----:B----4-:R-:W-:-:S02]  /*135cd0*/  LOP3.LUT R23, R55, 0xffff, RZ, 0xc0, !PT ;  /* 0x0000ffff37177812 */ /* 0x010fc400078ec0ff */
[----:B------:R-:W-:-:S04]  /*135ce0*/  LOP3.LUT R24, R24, 0xffff, RZ, 0xc0, !PT ;  /* 0x0000ffff18187812 */ /* 0x000fc800078ec0ff */
[----:B------:R-:W-:-:S04]  /*135cf0*/  PRMT R39, R24, 0x3340, R38 ;  /* 0x0000334018277816 */ /* 0x000fc80000000026 */
[----:B------:R-:W-:Y:S02]  /*135d00*/  PRMT R47, R39, 0x5410, R46 ;  /* 0x00005410272f7816 */ /* 0x000fe4000000002e */
[----:B------:R-:W-:Y:S02]  /*135d10*/  PRMT R46, R15, 0x3340, R0 ;  /* 0x000033400f2e7816 */ /* 0x000fe40000000000 */
[----:B------:R-:W-:Y:S02]  /*135d20*/  PRMT R39, R17, 0x3340, R23 ;  /* 0x0000334011277816 */ /* 0x000fe40000000017 */
[----:B------:R-:W-:Y:S02]  /*135d30*/  SHF.R.U32.HI R24, RZ, 0x8, R24 ;  /* 0x00000008ff187819 */ /* 0x000fe40000011618 */
[----:B------:R-:W-:Y:S02]  /*135d40*/  SHF.R.U32.HI R38, RZ, 0x8, R38 ;  /* 0x00000008ff267819 */ /* 0x000fe40000011626 */
[----:B------:R-:W-:-:S02]  /*135d50*/  PRMT R39, R39, 0x5410, R46 ;  /* 0x0000541027277816 */ /* 0x000fc4000000002e */
[----:B------:R-:W-:Y:S02]  /*135d60*/  IADD3 R46, P1, PT, R20, R40, RZ ;  /* 0x00000028142e7210 */ /* 0x000fe40007f3e0ff */
[----:B------:R-:W-:Y:S02]  /*135d70*/  LOP3.LUT R24, R24, 0xffff, RZ, 0xc0, !PT ;  /* 0x0000ffff18187812 */ /* 0x000fe400078ec0ff */
[----:B------:R-:W-:Y:S01]  /*135d80*/  LOP3.LUT R38, R38, 0xffff, RZ, 0xc0, !PT ;  /* 0x0000ffff26267812 */ /* 0x000fe200078ec0ff */
[----:B------:R0:W-:Y:S01]  /*135d90*/  STL [R1+0x24a4], R47 ;  /* 0x0024a42f01007387 */ /* 0x0001e20000100800 */
[----:B------:R-:W-:Y:S02]  /*135da0*/  SHF.R.U32.HI R17, RZ, 0x8, R17 ;  /* 0x00000008ff117819 */ /* 0x000fe40000011611 */
[----:B------:R-:W-:Y:S02]  /*135db0*/  SHF.R.U32.HI R23, RZ, 0x8, R23 ;  /* 0x00000008ff177819 */ /* 0x000fe40000011617 */
[----:B------:R-:W-:Y:S01]  /*135dc0*/  PRMT R24, R24, 0x3340, R38 ;  /* 0x0000334018187816 */ /* 0x000fe20000000026 */
[----:B------:R-:W-:Y:S01]  /*135dd0*/  STL [R1+0x7ec], R39 ;  /* 0x0007ec2701007387 */ /* 0x000fe20000100800 */
[----:B------:R-:W-:Y:S01]  /*135de0*/  LOP3.LUT R17, R17, 0xffff, RZ, 0xc0, !PT ;  /* 0x0000ffff11117812 */ /* 0x000fe200078ec0ff */
[----:B0-----:R-:W-:Y:S01]  /*135df0*/  IMAD.X R47, R37, 0x1, R36, P1 ;  /* 0x00000001252f7824 */ /* 0x001fe200008e0624 */
[----:B------:R-:W-:Y:S01]  /*135e00*/  LOP3.LUT R23, R23, 0xffff, RZ, 0xc0, !PT ;  /* 0x0000ffff17177812 */ /* 0x000fe200078ec0ff */
[----:B------:R-:W3:Y:S04]  /*135e10*/  LDL.LU R55, [R1+0x2ec] ;  /* 0x0002ec0001377983 */ /* 0x000ee80000300800 */
[----:B------:R-:W-:Y:S04]  /*135e20*/  STL.64 [R1+0x1550], R46 ;  /* 0x0015502e01007387 */ /* 0x000fe80000100a00 */
[----:B------:R0:W-:Y:S02]  /*135e30*/  STL [R1+0x6668], R24 ;  /* 0x0066681801007387 */ /* 0x0001e40000100800 */
[----:B0-----:R-:W-:-:S02]  /*135e40*/  PRMT R24, R17, 0x3340, R23 ;  /* 0x0000334011187816 */ /* 0x001fc40000000017 */
[----:B------:R-:W-:-:S03]  /*135e50*/  LOP3.LUT R17, R27, 0xffff, RZ, 0xc0, !PT ;  /* 0x0000ffff1b117812 */ /* 0x000fc600078ec0ff */
[----:B------:R0:W-:Y:S04]  /*135e60*/  STL [R1+0x43c], R24 ;  /* 0x00043c1801007387 */ /* 0x0001e80000100800 */
[----:B------:R-:W4:Y:S01]  /*135e70*/  LDL.LU R27, [R1+0x6994] ;  /* 0x00699400011b7983 */ /* 0x000f220000300800 */
[----:B------:R-:W-:Y:S02]  /*135e80*/  LOP3.LUT R23, R56, 0xffff, RZ, 0xc0, !PT ;  /* 0x0000ffff38177812 */ /* 0x000fe400078ec0ff */
        /* <DEDUP_REMOVED lines=8> */
[----:B------:R-:W2:Y:S01]  /*135f10*/  LDL.LU R56, [R1+0x538] ;  /* 0x0005380001387983 */ /* 0x000ea20000300800 */
[----:B------:R-:W-:-:S02]  /*135f20*/  SHF.R.U32.HI R23, RZ, 0x8, R23 ;  /* 0x00000008ff177819 */ /* 0x000fc40000011617 */
[----:B0-----:R-:W-:Y:S02]  /*135f30*/  SHF.R.U32.HI R38, RZ, 0x8, R15 ;  /* 0x00000008ff267819 */ /* 0x001fe4000001160f */
[----:B------:R-:W2:Y:S04]  /*135f40*/  LDL.LU R15, [R1+0x420] ;  /* 0x00042000010f7983 */ /* 0x000ea80000300800 */
[----:B------:R-:W2:Y:S01]  /*135f50*/  LDL.LU R44, [R1+0x4a4] ;  /* 0x0004a400012c7983 */ /* 0x000ea20000300800 */
[----:B------:R-:W-:Y:S02]  /*135f60*/  SHF.R.U32.HI R24, RZ, 0x8, R24 ;  /* 0x00000008ff187819 */ /* 0x000fe40000011618 */
[----:B------:R-:W-:Y:S02]  /*135f70*/  LOP3.LUT R38, R38, 0xffff, RZ, 0xc0, !PT ;  /* 0x0000ffff26267812 */ /* 0x000fe400078ec0ff */
[----:B------:R-:W-:-:S02]  /*135f80*/  LOP3.LUT R23, R23, 0xffff, RZ, 0xc0, !PT ;  /* 0x0000ffff17177812 */ /* 0x000fc400078ec0ff */
[----:B------:R-:W-:Y:S02]  /*135f90*/  LOP3.LUT R24, R24, 0xffff, RZ, 0xc0, !PT ;  /* 0x0000ffff18187812 */ /* 0x000fe400078ec0ff */
[----:B------:R-:W-:Y:S02]  /*135fa0*/  PRMT R39, R38, 0x3340, R0 ;  /* 0x0000334026277816 */ /* 0x000fe40000000000 */
[----:B------:R-:W-:Y:S02]  /*135fb0*/  PRMT R38, R23, 0x3340, R24 ;  /* 0x0000334017267816 */ /* 0x000fe40000000018 */
[----:B------:R-:W-:Y:S01]  /*135fc0*/  LOP3.LUT R23, R26, 0xffff, RZ, 0xc0, !PT ;  /* 0x0000ffff1a177812 */ /* 0x000fe200078ec0ff */
[----:B------:R-:W-:Y:S04]  /*135fd0*/  STL [R1+0xe4], R39 ;  /* 0x0000e42701007387 */ /* 0x000fe80000100800 */
[----:B------:R4:W-:Y:S04]  /*135fe0*/  STL [R1+0x434], R38 ;  /* 0x0004342601007387 */ /* 0x0009e80000100800 */
[----:B------:R-:W2:Y:S01]  /*135ff0*/  LDL.LU R26, [R1+0x6990] ;  /* 0x00699000011a7983 */ /* 0x000ea20000300800 */
[----:B------:R-:W-:-:S02]  /*136000*/  PRMT R46, R23, 0x3340, R0 ;  /* 0x00003340172e7816 */ /* 0x000fc40000000000 */
[----:B------:R-:W-:Y:S02]  /*136010*/  SHF.R.U32.HI R23, RZ, 0x8, R23 ;  /* 0x00000008ff177819 */ /* 0x000fe40000011617 */
[----:B------:R-:W-:Y:S02]  /*136020*/  SHF.R.U32.HI R17, RZ, 0x8, R17 ;  /* 0x00000008ff117819 */ /* 0x000fe40000011611 */
[----:B------:R-:W-:Y:S02]  /*136030*/  LOP3.LUT R23, R23, 0xffff, RZ, 0xc0, !PT ;  /* 0x0000ffff17177812 */ /* 0x000fe400078ec0ff */
[----:B------:R-:W-:Y:S02]  /*136040*/  LOP3.LUT R17, R17, 0xffff, RZ, 0xc0, !PT ;  /* 0x0000ffff11117812 */ /* 0x000fe400078ec0ff */
[----:B------:R-:W-:Y:S02]  /*136050*/  PRMT R23, R23, 0x3340, R0 ;  /* 0x0000334017177816 */ /* 0x000fe40000000000 */
[----:B---3--:R-:W-:-:S02]  /*136060*/  LOP3.LUT R24, R55, 0xffff, RZ, 0xc0, !PT ;  /* 0x0000ffff37187812 */ /* 0x008fc400078ec0ff */
[----:B----4-:R-:W-:Y:S02]  /*136070*/  LOP3.LUT R38, R27, 0xffff, RZ, 0xc0, !PT ;  /* 0x0000ffff1b267812 */ /* 0x010fe400078ec0ff */
[----:B------:R-:W3:Y:S02]  /*136080*/  LDL.LU R27, [R1+0x698c] ;  /* 0x00698c00011b7983 */ /* 0x000ee40000300800 */
[----:B------:R-:W-:Y:S02]  /*136090*/  PRMT R39, R24, 0x3340, R38 ;  /* 0x0000334018277816 */ /* 0x000fe40000000026 */
[----:B------:R-:W-:Y:S02]  /*1360a0*/  SHF.R.U32.HI R24, RZ, 0x8, R24 ;  /* 0x00000008ff187819 */ /* 0x000fe40000011618 */
[----:B------:R-:W-:Y:S02]  /*1360b0*/  SHF.R.U32.HI R38, RZ, 0x8, R38 ;  /* 0x00000008ff267819 */ /* 0x000fe40000011626 */
[----:B------:R-:W-:-:S02]  /*1360c0*/  PRMT R39, R39, 0x5410, R46 ;  /* 0x0000541027277816 */ /* 0x000fc4000000002e */
[----:B------:R-:W-:Y:S02]  /*1360d0*/  IADD3 R46, P1, PT, R20, R51, RZ ;  /* 0x00000033142e7210 */ /* 0x000fe40007f3e0ff */
[----:B------:R-:W-:Y:S02]  /*1360e0*/  LOP3.LUT R24, R24, 0xffff, RZ, 0xc0, !PT ;  /* 0x0000ffff18187812 */ /* 0x000fe400078ec0ff */
[----:B------:R-:W-:Y:S01]  /*1360f0*/  LOP3.LUT R38, R38, 0xffff, RZ, 0xc0, !PT ;  /* 0x0000ffff26267812 */ /* 0x000fe200078ec0ff */
[----:B------:R-:W-:-:S03]  /*136100*/  IMAD.X R47, R37, 0x1, R22, P1 ;  /* 0x00000001252f7824 */ /* 0x000fc600008e0616 */
[----:B------:R-:W-:Y:S02]  /*136110*/  PRMT R24, R24, 0x3340, R38 ;  /* 0x0000334018187816 */ /* 0x000fe40000000026 */
[----:B------:R-:W-:Y:S01]  /*136120*/  IADD3 R38, P1, PT, R20, R9, RZ ;  /* 0x0000000914267210 */ /* 0x000fe20007f3e0ff */
[----:B------:R0:W-:Y:S04]  /*136130*/  STL [R1+0x7f4], R39 ;  /* 0x0007f42701007387 */ /* 0x0001e80000100800 */
[----:B------:R-:W-:Y:S04]  /*136140*/  STL.64 [R1+0x1540], R46 ;  /* 0x0015402e01007387 */ /* 0x000fe80000100a00 */
[----:B------:R-:W-:Y:S01]  /*136150*/  STL [R1+0x430], R24 ;  /* 0x0004301801007387 */ /* 0x000fe20000100800 */
[----:B0-----:R-:W-:-:S03]  /*136160*/  IMAD.X R39, R37, 0x1, R11, P1 ;  /* 0x0000000125277824 */ /* 0x001fc600008e060b */
[----:B------:R0:W-:Y:S04]  /*136170*/  STL [R1+0xec], R23 ;  /* 0x0000ec1701007387 */ /* 0x0001e80000100800 */
[----:B------:R1:W-:Y:S01]  /*136180*/  STL.64 [R1+0x1538], R38 ;  /* 0x0015382601007387 */ /* 0x0003e20000100a00 */
[--C-:B0-----:R-:W-:Y:S02]  /*136190*/  PRMT R23, R17, 0x3340, R0.reuse ;  /* 0x0000334011177816 */ /* 0x101fe40000000000 */
[----:B--2---:R-:W-:Y:S02]  /*1361a0*/  LOP3.LUT R17, R56, 0xffff, RZ, 0xc0, !PT ;  /* 0x0000ffff38117812 */ /* 0x004fe400078ec0ff */
[----:B------:R-:W-:Y:S01]  /*1361b0*/  LOP3.LUT R24, R15, 0xffff, RZ, 0xc0, !PT ;  /* 0x0000ffff0f187812 */ /* 0x000fe200078ec0ff */
[----:B------:R0:W-:Y:S03]  /*1361c0*/  STL [R1+0xe8], R23 ;  /* 0x0000e81701007387 */ /* 0x0001e60000100800 */
[----:B-1----:R-:W-:Y:S01]  /*1361d0*/  PRMT R39, R24, 0x3340, R0 ;  /* 0x0000334018277816 */ /* 0x002fe20000000000 */
[----:B------:R-:W2:Y:S04]  /*1361e0*/  LDL.LU R15, [R1+0x53c] ;  /* 0x00053c00010f7983 */ /* 0x000ea80000300800 */
[----:B------:R-:W4:Y:S01]  /*1361f0*/  LDL.LU R55, [R1+0x424] ;  /* 0x0004240001377983 */ /* 0x000f220000300800 */
[----:B0-----:R-:W-:-:S03]  /*136200*/  LOP3.LUT R23, R44, 0xffff, RZ, 0xc0, !PT ;  /* 0x0000ffff2c177812 */ /* 0x001fc600078ec0ff */
[----:B------:R-:W3:Y:S01]  /*136210*/  LDL.LU R56, [R1+0x4a8] ;  /* 0x0004a80001387983 */ /* 0x000ee20000300800 */
[----:B------:R-:W-:Y:S02]  /*136220*/  PRMT R38, R17, 0x3340, R23 ;  /* 0x0000334011267816 */ /* 0x000fe40000000017 */
[----:B------:R-:W-:Y:S01]  /*136230*/  SHF.R.U32.HI R17, RZ, 0x8, R17 ;  /* 0x00000008ff117819 */ /* 0x000fe20000011611 */
[----:B------:R-:W3:Y:S01]  /*136240*/  LDL.LU R44, [R1+0x464] ;  /* 0x00046400012c7983 */ /* 0x000ee20000300800 */
[----:B------:R-:W-:Y:S02]  /*136250*/  PRMT R46, R38, 0x5410, R39 ;  /* 0x00005410262e7816 */ /* 0x000fe40000000027 */
[----:B------:R-:W-:Y:S02]  /*136260*/  IADD3 R38, P1, PT, R20, R10, RZ ;  /* 0x0000000a14267210 */ /* 0x000fe40007f3e0ff */
[----:B------:R-:W-:Y:S02]  /*136270*/  SHF.R.U32.HI R23, RZ, 0x8, R23 ;  /* 0x00000008ff177819 */ /* 0x000fe40000011617 */
[----:B------:R-:W-:Y:S01]  /*136280*/  LOP3.LUT R17, R17, 0xffff, RZ, 0xc0, !PT ;  /* 0x0000ffff11117812 */ /* 0x000fe200078ec0ff */
[----:B------:R-:W-:Y:S01]  /*136290*/  IMAD.X R39, R37, 0x1, R12, P1 ;  /* 0x0000000125277824 */ /* 0x000fe200008e060c */
[----:B------:R-:W-:Y:S01]  /*1362a0*/  LOP3.LUT R23, R23, 0xffff, RZ, 0xc0, !PT ;  /* 0x0000ffff17177812 */ /* 0x000fe200078ec0ff */
[----:B------:R-:W-:Y:S03]  /*1362b0*/  STL [R1+0x7bc], R46 ;  /* 0x0007bc2e01007387 */ /* 0x000fe60000100800 */
[----:B------:R-:W-:Y:S01]  /*1362c0*/  PRMT R23, R17, 0x3340, R23 ;  /* 0x0000334011177816 */ /* 0x000fe20000000017 */
[----:B------:R-:W-:Y:S01]  /*1362d0*/  STL.64 [R1+0x1530], R38 ;  /* 0x0015302601007387 */ /* 0x000fe20000100a00 */
[----:B------:R-:W-:-:S03]  /*1362e0*/  LOP3.LUT R17, R26, 0xffff, RZ, 0xc0, !PT ;  /* 0x0000ffff1a117812 */ /* 0x000fc600078ec0ff */
[----:B------:R-:W3:Y:S04]  /*1362f0*/  LDL.LU R26, [R1+0x6988] ;  /* 0x00698800011a7983 */ /* 0x000ee80000300800 */
[----:B------:R0:W-:Y:S02]  /*136300*/  STL [R1+0x42c], R23 ;  /* 0x00042c1701007387 */ /* 0x0001e40000100800 */
[----:B0-----:R-:W-:Y:S02]  /*136310*/  LOP3.LUT R23, R18, 0xffff, RZ, 0xc0, !PT ;  /* 0x0000ffff12177812 */ /* 0x001fe400078ec0ff */
[----:B------:R-:W3:Y:S01]  /*136320*/  LDL.LU R18, [R1+0x6984] ;  /* 0x0069840001127983 */ /* 0x000ee20000300800 */
[----:B------:R-:W-:-:S04]  /*136330*/  LOP3.LUT R25, R25, 0xffff, RZ, 0xc0, !PT ;  /* 0x0000ffff19197812 */ /* 0x000fc800078ec0ff */
[----:B------:R-:W-:Y:S01]  /*136340*/  PRMT R37, R25, 0x3340, R0 ;  /* 0x0000334019257816 */ /* 0x000fe20000000000 */
[----:B------:R0:W-:Y:S01]  /*136350*/  STL [R1+0x2508], R25 ;  /* 0x0025081901007387 */ /* 0x0001e20000100800 */
[----:B------:R-:W-:Y:S02]  /*136360*/  SHF.R.U32.HI R24, RZ, 0x8, R24 ;  /* 0x00000008ff187819 */ /* 0x000fe40000011618 */
[----:B0-----:R-:W-:Y:S02]  /*136370*/  PRMT R25, R17, 0x3340, R23 ;  /* 0x0000334011197816 */ /* 0x001fe40000000017 */
[----:B------:R-:W-:Y:S02]  /*136380*/  SHF.R.U32.HI R17, RZ, 0x8, R17 ;  /* 0x00000008ff117819 */ /* 0x000fe40000011611 */
[----:B------:R-:W-:Y:S02]  /*136390*/  SHF.R.U32.HI R23, RZ, 0x8, R23 ;  /* 0x00000008ff177819 */ /* 0x000fe40000011617 */
[----:B------:R-:W-:-:S02]  /*1363a0*/  PRMT R25, R25, 0x5410, R37 ;  /* 0x0000541019197816 */ /* 0x000fc40000000025 */
[----:B------:R-:W-:Y:S02]  /*1363b0*/  LOP3.LUT R17, R17, 0xffff, RZ, 0xc0, !PT ;  /* 0x0000ffff11117812 */ /* 0x000fe400078ec0ff */
[----:B------:R-:W-:Y:S02]  /*1363c0*/  LOP3.LUT R23, R23, 0xffff, RZ, 0xc0, !PT ;  /* 0x0000ffff17177812 */ /* 0x000fe400078ec0ff */
[----:B------:R-:W-:Y:S01]  /*1363d0*/  LOP3.LUT R24, R24, 0xffff, RZ, 0xc0, !PT ;  /* 0x0000ffff18187812 */ /* 0x000fe200078ec0ff */
[----:B------:R0:W-:Y:S03]  /*1363e0*/  STL [R1+0x2494], R25 ;  /* 0x0024941901007387 */ /* 0x0001e60000100800 */
[----:B------:R-:W-:Y:S02]  /*1363f0*/  PRMT R24, R24, 0x3340, R0 ;  /* 0x0000334018187816 */ /* 0x000fe40000000000 */
[----:B0-----:R-:W-:-:S05]  /*136400*/  PRMT R25, R17, 0x3340, R23 ;  /* 0x0000334011197816 */ /* 0x001fca0000000017 */
[----:B------:R-:W-:Y:S04]  /*136410*/  STL [R1+0x666c], R25 ;  /* 0x00666c1901007387 */ /* 0x000fe80000100800 */
[----:B------:R0:W-:Y:S01]  /*136420*/  STL [R1+0xf0], R24 ;  /* 0x0000f01801007387 */ /* 0x0001e20000100800 */
[----:B------:R-:W-:Y:S01]  /*136430*/  VIADD R20, R20, UR5 ;  /* 0x0000000514147c36 */ /* 0x000fe20008000000 */
[----:B------:R-:W-:Y:S01]  /*136440*/  LOP3.LUT R28, R28, 0xffff, RZ, 0xc0, !PT ;  /* 0x0000ffff1c1c7812 */ /* 0x000fe200078ec0ff */
[----:B------:R-:W1:Y:S01]  /*136450*/  LDCU UR5, c[0x0][0x3b8] ;  /* 0x00007700ff0577ac */ /* 0x000e620008000800 */
[----:B--2---:R-:W-:Y:S02]  /*136460*/  LOP3.LUT R15, R15, 0xffff, RZ, 0xc0, !PT ;  /* 0x0000ffff0f0f7812 */ /* 0x004fe400078ec0ff */
[----:B----4-:R-:W-:-:S02]  /*136470*/  LOP3.LUT R17, R55, 0xffff, RZ, 0xc0, !PT ;  /* 0x0000ffff37117812 */ /* 0x010fc400078ec0ff */
[----:B---3--:R-:W-:Y:S02]  /*136480*/  LOP3.LUT R37, R56, 0xffff, RZ, 0xc0, !PT ;  /* 0x0000ffff38257812 */ /* 0x008fe400078ec0ff */
[----:B0-----:R-:W-:Y:S02]  /*136490*/  PRMT R24, R17, 0x3340, R0 ;  /* 0x0000334011187816 */ /* 0x001fe40000000000 */
[----:B------:R-:W-:-:S04]  /*1364a0*/  PRMT R23, R15, 0x3340, R37 ;  /* 0x000033400f177816 */ /* 0x000fc80000000025 */
[----:B------:R-:W-:Y:S02]  /*1364b0*/  PRMT R24, R23, 0x5410, R24 ;  /* 0x0000541017187816 */ /* 0x000fe40000000018 */
[----:B------:R-:W-:Y:S02]  /*1364c0*/  LOP3.LUT R23, R26, 0xffff, RZ, 0xc0, !PT ;  /* 0x0000ffff1a177812 */ /* 0x000fe400078ec0ff */
[----:B------:R-:W2:Y:S04]  /*1364d0*/  LDL.LU R26, [R1+0x6980] ;  /* 0x00698000011a7983 */ /* 0x000ea80000300800 */
[----:B------:R0:W-:Y:S04]  /*1364e0*/  STL [R1+0x76c], R24 ;  /* 0x00076c1801007387 */ /* 0x0001e80000100800 */
[----:B------:R-:W3:Y:S04]  /*1364f0*/  LDL.LU R60, [R1+0x7b8] ;  /* 0x0007b800013c7983 */ /* 0x000ee80000300800 */
[----:B------:R-:W4:Y:S01]  /*136500*/  LDL.LU R55, [R1+0x62c] ;  /* 0x00062c0001377983 */ /* 0x000f220000300800 */
[----:B------:R-:W-:-:S02]  /*136510*/  LOP3.LUT R18, R18, 0xffff, RZ, 0xc0, !PT ;  /* 0x0000ffff12127812 */ /* 0x000fc400078ec0ff */
[----:B0-----:R-:W-:Y:S01]  /*136520*/  LOP3.LUT R24, R44, 0xffff, RZ, 0xc0, !PT ;  /* 0x0000ffff2c187812 */ /* 0x001fe200078ec0ff */
[----:B------:R-:W2:Y:S01]  /*136530*/  LDL.LU R56, [R1+0x678] ;  /* 0x0006780001387983 */ /* 0x000ea20000300800 */
[----:B------:R-:W-:Y:S02]  /*136540*/  PRMT R38, R23, 0x3340, R0 ;  /* 0x0000334017267816 */ /* 0x000fe40000000000 */
[----:B------:R-:W-:-:S04]  /*136550*/  PRMT R25, R18, 0x3340, R24 ;  /* 0x0000334012197816 */ /* 0x000fc80000000018 */
[----:B------:R-:W-:Y:S02]  /*136560*/  PRMT R44, R25, 0x5410, R38 ;  /* 0x00005410192c7816 */ /* 0x000fe40000000026 */
[----:B------:R-:W-:Y:S02]  /*136570*/  SHF.R.S32.HI R25, RZ, 0x1f, R20 ;  /* 0x0000001fff197819 */ /* 0x000fe40000011414 */
[----:B------:R-:W-:Y:S01]  /*136580*/  IADD3 R38, P1, PT, R20, R6, RZ ;  /* 0x0000000614267210 */ /* 0x000fe20007f3e0ff */
[----:B------:R-:W-:Y:S01]  /*136590*/  STL [R1+0x72c], R44 ;  /* 0x00072c2c01007387 */ /* 0x000fe20000100800 */
[----:B------:R-:W-:-:S03]  /*1365a0*/  SHF.R.U32.HI R15, RZ, 0x8, R15 ;  /* 0x00000008ff0f7819 */ /* 0x000fc6000001160f */
[----:B------:R-:W-:Y:S02]  /*1365b0*/  IMAD.X R39, R25, 0x1, R31, P1 ;  /* 0x0000000119277824 */ /* 0x000fe400008e061f */
[----:B------:R-:W2:Y:S04]  /*1365c0*/  LDL.LU R31, [R1+0x697c] ;  /* 0x00697c00011f7983 */ /* 0x000ea80000300800 */
[----:B------:R0:W-:Y:S02]  /*1365d0*/  STL.64 [R1+0x1520], R38 ;  /* 0x0015202601007387 */ /* 0x0001e40000100a00 */
[----:B0-----:R-:W-:Y:S02]  /*1365e0*/  SHF.R.U32.HI R38, RZ, 0x8, R37 ;  /* 0x00000008ff267819 */ /* 0x001fe40000011625 */
[----:B------:R-:W-:-:S02]  /*1365f0*/  LOP3.LUT R37, R15, 0xffff, RZ, 0xc0, !PT ;  /* 0x0000ffff0f257812 */ /* 0x000fc400078ec0ff */
[----:B------:R-:W2:Y:S01]  /*136600*/  LDL.LU R15, [R1+0x7c0] ;  /* 0x0007c000010f7983 */ /* 0x000ea20000300800 */
[----:B------:R-:W-:Y:S02]  /*136610*/  SHF.R.U32.HI R18, RZ, 0x8, R18 ;  /* 0x00000008ff127819 */ /* 0x000fe40000011612 */
[----:B------:R-:W-:Y:S02]  /*136620*/  SHF.R.U32.HI R24, RZ, 0x8, R24 ;  /* 0x00000008ff187819 */ /* 0x000fe40000011618 */
[----:B------:R-:W-:Y:S02]  /*136630*/  LOP3.LUT R18, R18, 0xffff, RZ, 0xc0, !PT ;  /* 0x0000ffff12127812 */ /* 0x000fe400078ec0ff */
[----:B------:R-:W-:Y:S02]  /*136640*/  LOP3.LUT R24, R24, 0xffff, RZ, 0xc0, !PT ;  /* 0x0000ffff18187812 */ /* 0x000fe400078ec0ff */
[----:B------:R-:W-:Y:S02]  /*136650*/  LOP3.LUT R38, R38, 0xffff, RZ, 0xc0, !PT ;  /* 0x0000ffff26267812 */ /* 0x000fe400078ec0ff */
[----:B------:R-:W-:-:S02]  /*136660*/  PRMT R24, R18, 0x3340, R24 ;  /* 0x0000334012187816 */ /* 0x000fc40000000018 */
[----:B------:R-:W2:Y:S01]  /*136670*/  LDL.LU R18, [R1+0x680] ;  /* 0x0006800001127983 */ /* 0x000ea20000300800 */
[----:B------:R-:W-:Y:S02]  /*136680*/  SHF.R.U32.HI R23, RZ, 0x8, R23 ;  /* 0x00000008ff177819 */ /* 0x000fe40000011617 */
[----:B------:R-:W-:Y:S02]  /*136690*/  PRMT R37, R37, 0x3340, R38 ;  /* 0x0000334025257816 */ /* 0x000fe40000000026 */
[----:B------:R-:W-:Y:S02]  /*1366a0*/  SHF.R.U32.HI R17, RZ, 0x8, R17 ;  /* 0x00000008ff117819 */ /* 0x000fe40000011611 */
[----:B------:R-:W-:Y:S02]  /*1366b0*/  IADD3 R38, P1, PT, R20, R8, RZ ;  /* 0x0000000814267210 */ /* 0x000fe40007f3e0ff */
[----:B------:R-:W-:Y:S01]  /*1366c0*/  LOP3.LUT R23, R23, 0xffff, RZ, 0xc0, !PT ;  /* 0x0000ffff17177812 */ /* 0x000fe200078ec0ff */
[----:B------:R0:W-:Y:S01]  /*1366d0*/  STL [R1+0x420], R37 ;  /* 0x0004202501007387 */ /* 0x0001e20000100800 */
[----:B------:R-:W-:Y:S01]  /*1366e0*/  LOP3.LUT R17, R17, 0xffff, RZ, 0xc0, !PT ;  /* 0x0000ffff11117812 */ /* 0x000fe200078ec0ff */
[----:B------:R-:W-:-:S02]  /*1366f0*/  IMAD.X R39, R25, 0x1, R7, P1 ;  /* 0x0000000119277824 */ /* 0x000fc400008e0607 */
[----:B------:R-:W2:Y:S04]  /*136700*/  LDL.LU R44, [R1+0x504] ;  /* 0x00050400012c7983 */ /* 0x000ea80000300800 */
[----:B------:R1:W-:Y:S01]  /*136710*/  STL [R1+0x2c0], R24 ;  /* 0x0002c01801007387 */ /* 0x0003e20000100800 */
[----:B0-----:R-:W-:-:S03]  /*136720*/  PRMT R37, R23, 0x3340, R0 ;  /* 0x0000334017257816 */ /* 0x001fc60000000000 */
[----:B------:R-:W-:Y:S01]  /*136730*/  STL.64 [R1+0x1528], R38 ;  /* 0x0015282601007387 */ /* 0x000fe20000100a00 */
[----:B-1----:R-:W-:-:S03]  /*136740*/  PRMT R24, R17, 0x3340, R0 ;  /* 0x0000334011187816 */ /* 0x002fc60000000000 */
[----:B------:R-:W-:Y:S04]  /*136750*/  STL [R1+0xf8], R37 ;  /* 0x0000f82501007387 */ /* 0x000fe80000100800 */
[----:B------:R2:W-:Y:S01]  /*136760*/  STL [R1+0xf4], R24 ;  /* 0x0000f41801007387 */ /* 0x0005e20000100800 */
[----:B---3--:R-:W-:Y:S02]  /*136770*/  LOP3.LUT R23, R60, 0xffff, RZ, 0xc0, !PT ;  /* 0x0000ffff3c177812 */ /* 0x008fe400078ec0ff */
[----:B----4-:R-:W-:Y:S02]  /*136780*/  LOP3.LUT R17, R55, 0xffff, RZ, 0xc0, !PT ;  /* 0x0000ffff37117812 */ /* 0x010fe400078ec0ff */
[----:B--2---:R-:W-:Y:S02]  /*136790*/  LOP3.LUT R24, R56, 0xffff, RZ, 0xc0, !PT ;  /* 0x0000ffff38187812 */ /* 0x004fe400078ec0ff */
[----:B------:R-:W-:-:S02]  /*1367a0*/  PRMT R38, R17, 0x3340, R0 ;  /* 0x0000334011267816 */ /* 0x000fc40000000000 */
[--C-:B------:R-:W-:Y:S02]  /*1367b0*/  PRMT R37, R23, 0x3340, R24.reuse ;  /* 0x0000334017257816 */ /* 0x100fe40000000018 */
[----:B------:R-:W-:Y:S02]  /*1367c0*/  SHF.R.U32.HI R23, RZ, 0x8, R23 ;  /* 0x00000008ff177819 */ /* 0x000fe40000011617 */
[----:B------:R-:W-:Y:S02]  /*1367d0*/  SHF.R.U32.HI R24, RZ, 0x8, R24 ;  /* 0x00000008ff187819 */ /* 0x000fe40000011618 */
[----:B------:R-:W-:Y:S02]  /*1367e0*/  PRMT R37, R37, 0x5410, R38 ;  /* 0x0000541025257816 */ /* 0x000fe40000000026 */
[----:B------:R-:W-:Y:S02]  /*1367f0*/  SHF.R.U32.HI R17, RZ, 0x8, R17 ;  /* 0x00000008ff117819 */ /* 0x000fe40000011611 */
[----:B------:R-:W-:-:S02]  /*136800*/  IADD3 R38, P1, PT, R20, R5, RZ ;  /* 0x0000000514267210 */ /* 0x000fc40007f3e0ff */
[----:B------:R-:W-:Y:S02]  /*136810*/  LOP3.LUT R23, R23, 0xffff, RZ, 0xc0, !PT ;  /* 0x0000ffff17177812 */ /* 0x000fe400078ec0ff */
        /* <DEDUP_REMOVED lines=9> */
[----:B------:R-:W-:-:S03]  /*1368b0*/  LOP3.LUT R17, R15, 0xffff, RZ, 0xc0, !PT ;  /* 0x0000ffff0f117812 */ /* 0x000fc600078ec0ff */
[----:B------:R-:W2:Y:S01]  /*1368c0*/  LDL.LU R55, [R1+0x7a0] ;  /* 0x0007a00001377983 */ /* 0x000ea20000300800 */
[----:B0-----:R-:W-:-:S03]  /*1368d0*/  LOP3.LUT R24, R31, 0xffff, RZ, 0xc0, !PT ;  /* 0x0000ffff1f187812 */ /* 0x001fc600078ec0ff */
[----:B------:R-:W3:Y:S04]  /*1368e0*/  LDL.LU R15, [R1+0x618] ;  /* 0x00061800010f7983 */ /* 0x000ee80000300800 */
[----:B------:R-:W4:Y:S01]  /*1368f0*/  LDL.LU R31, [R1+0x668] ;  /* 0x00066800011f7983 */ /* 0x000f220000300800 */
[----:B------:R-:W-:Y:S02]  /*136900*/  LOP3.LUT R18, R18, 0xffff, RZ, 0xc0, !PT ;  /* 0x0000ffff12127812 */ /* 0x000fe400078ec0ff */
[----:B------:R-:W-:Y:S02]  /*136910*/  PRMT R38, R24, 0x3340, R0 ;  /* 0x0000334018267816 */ /* 0x000fe40000000000 */
[----:B------:R-:W-:Y:S02]  /*136920*/  PRMT R37, R17, 0x3340, R18 ;  /* 0x0000334011257816 */ /* 0x000fe40000000012 */
[----:B------:R-:W-:-:S02]  /*136930*/  LOP3.LUT R27, R27, 0xffff, RZ, 0xc0, !PT ;  /* 0x0000ffff1b1b7812 */ /* 0x000fc400078ec0ff */
[----:B------:R-:W-:Y:S02]  /*136940*/  PRMT R37, R37, 0x5410, R38 ;  /* 0x0000541025257816 */ /* 0x000fe40000000026 */
[----:B------:R-:W-:Y:S01]  /*136950*/  LOP3.LUT R26, R26, 0xffff, RZ, 0xc0, !PT ;  /* 0x0000ffff1a1a7812 */ /* 0x000fe200078ec0ff */
[----:B------:R-:W-:Y:S01]  /*136960*/  STL [R1+0x6804], R27 ;  /* 0x0068041b01007387 */ /* 0x000fe20000100800 */
[----:B-1----:R-:W-:-:S03]  /*136970*/  LOP3.LUT R23, R44, 0xffff, RZ, 0xc0, !PT ;  /* 0x0000ffff2c177812 */ /* 0x002fc600078ec0ff */
[----:B------:R0:W-:Y:S01]  /*136980*/  STL [R1+0x70c], R37 ;  /* 0x00070c2501007387 */ /* 0x0001e20000100800 */
[----:B------:R-:W-:Y:S02]  /*136990*/  PRMT R38, R27, 0x3340, R0 ;  /* 0x000033401b267816 */ /* 0x000fe40000000000 */
[----:B0-----:R-:W-:-:S04]  /*1369a0*/  PRMT R37, R23, 0x3340, R26 ;  /* 0x0000334017257816 */ /* 0x001fc8000000001a */
[----:B------:R-:W-:Y:S02]  /*1369b0*/  PRMT R27, R37, 0x5410, R38 ;  /* 0x00005410251b7816 */ /* 0x000fe40000000026 */
[----:B------:R-:W-:Y:S02]  /*1369c0*/  IADD3 R38, P1, PT, R20, R4, RZ ;  /* 0x0000000414267210 */ /* 0x000fe40007f3e0ff */
[----:B------:R-:W-:-:S03]  /*1369d0*/  SHF.R.U32.HI R23, RZ, 0x8, R23 ;  /* 0x00000008ff177819 */ /* 0x000fc60000011617 */
[----:B------:R-:W-:Y:S01]  /*1369e0*/  IMAD.X R39, R25, 0x1, R3, P1 ;  /* 0x0000000119277824 */ /* 0x000fe200008e0603 */
[----:B------:R-:W-:Y:S01]  /*1369f0*/  SHF.R.U32.HI R26, RZ, 0x8, R26 ;  /* 0x00000008ff1a7819 */ /* 0x000fe2000001161a */
[----:B------:R-:W-:Y:S01]  /*136a00*/  STL [R1+0x2480], R27 ;  /* 0x0024801b01007387 */ /* 0x000fe20000100800 */
[----:B------:R-:W-:-:S03]  /*136a10*/  SHF.R.U32.HI R17, RZ, 0x8, R17 ;  /* 0x00000008ff117819 */ /* 0x000fc60000011611 */
[----:B------:R-:W-:Y:S01]  /*136a20*/  STL.64 [R1+0x1510], R38 ;  /* 0x0015102601007387 */ /* 0x000fe20000100a00 */
[----:B------:R-:W-:Y:S02]  /*136a30*/  SHF.R.U32.HI R18, RZ, 0x8, R18 ;  /* 0x00000008ff127819 */ /* 0x000fe40000011612 */
[----:B------:R-:W-:Y:S01]  /*136a40*/  LOP3.LUT R23, R23, 0xffff, RZ, 0xc0, !PT ;  /* 0x0000ffff17177812 */ /* 0x000fe200078ec0ff */
[----:B------:R-:W4:Y:S01]  /*136a50*/  LDL.LU R60, [R1+0x5134] ;  /* 0x00513400013c7983 */ /* 0x000f220000300800 */
[----:B------:R-:W-:-:S03]  /*136a60*/  LOP3.LUT R26, R26, 0xffff, RZ, 0xc0, !PT ;  /* 0x0000ffff1a1a7812 */ /* 0x000fc600078ec0ff */
[----:B------:R-:W4:Y:S01]  /*136a70*/  LDL.LU R56, [R1+0x89c] ;  /* 0x00089c0001387983 */ /* 0x000f220000300800 */
[----:B------:R-:W-:-:S03]  /*136a80*/  LOP3.LUT R17, R17, 0xffff, RZ, 0xc0, !PT ;  /* 0x0000ffff11117812 */ /* 0x000fc600078ec0ff */
[----:B------:R-:W4:Y:S01]  /*136a90*/  LDL.LU R44, [R1+0x894] ;  /* 0x00089400012c7983 */ /* 0x000f220000300800 */
[----:B------:R-:W-:Y:S02]  /*136aa0*/  LOP3.LUT R18, R18, 0xffff, RZ, 0xc0, !PT ;  /* 0x0000ffff12127812 */ /* 0x000fe400078ec0ff */
[----:B------:R-:W-:Y:S02]  /*136ab0*/  PRMT R26, R23, 0x3340, R26 ;  /* 0x00003340171a7816 */ /* 0x000fe4000000001a */
[----:B------:R-:W-:-:S03]  /*136ac0*/  PRMT R18, R17, 0x3340, R18 ;  /* 0x0000334011127816 */ /* 0x000fc60000000012 */
[----:B------:R2:W-:Y:S04]  /*136ad0*/  STL [R1+0x6670], R26 ;  /* 0x0066701a01007387 */ /* 0x0005e80000100800 */
[----:B------:R0:W-:Y:S01]  /*136ae0*/  STL [R1+0x68dc], R18 ;  /* 0x0068dc1201007387 */ /* 0x0001e20000100800 */
[----:B--2---:R-:W-:Y:S02]  /*136af0*/  LOP3.LUT R26, R55, 0xffff, RZ, 0xc0, !PT ;  /* 0x0000ffff371a7812 */ /* 0x004fe400078ec0ff */
[----:B---3--:R-:W-:Y:S02]  /*136b00*/  LOP3.LUT R17, R15, 0xffff, RZ, 0xc0, !PT ;  /* 0x0000ffff0f117812 */ /* 0x008fe400078ec0ff */
[----:B----4-:R-:W-:Y:S02]  /*136b10*/  LOP3.LUT R23, R31, 0xffff, RZ, 0xc0, !PT ;  /* 0x0000ffff1f177812 */ /* 0x010fe400078ec0ff */
[----:B0-----:R-:W-:-:S02]  /*136b20*/  PRMT R18, R17, 0x3340, R0 ;  /* 0x0000334011127816 */ /* 0x001fc40000000000 */
[----:B------:R-:W-:-:S04]  /*136b30*/  PRMT R15, R26, 0x3340, R23 ;  /* 0x000033401a0f7816 */ /* 0x000fc80000000017 */
[----:B------:R-:W-:-:S05]  /*136b40*/  PRMT R15, R15, 0x5410, R18 ;  /* 0x000054100f0f7816 */ /* 0x000fca0000000012 */
[----:B------:R0:W-:Y:S04]  /*136b50*/  STL [R1+0x6ec], R15 ;  /* 0x0006ec0f01007387 */ /* 0x0001e80000100800 */
[----:B0-----:R-:W2:Y:S04]  /*136b60*/  LDL.LU R15, [R1+0x5144] ;  /* 0x00514400010f7983 */ /* 0x001ea80000300800 */
[----:B------:R-:W3:Y:S04]  /*136b70*/  LDL.LU R55, [R1+0x2f48] ;  /* 0x002f480001377983 */ /* 0x000ee80000300800 */
[----:B------:R-:W4:Y:S01]  /*136b80*/  LDL.LU R31, [R1+0x2e44] ;  /* 0x002e4400011f7983 */ /* 0x000f220000300800 */
        /* <DEDUP_REMOVED lines=8> */
[----:B------:R-:W-:-:S02]  /*136c10*/  PRMT R37, R18, 0x3340, R23 ;  /* 0x0000334012257816 */ /* 0x000fc40000000017 */
[----:B------:R-:W-:Y:S02]  /*136c20*/  PRMT R18, R17, 0x3340, R0 ;  /* 0x0000334011127816 */ /* 0x000fe40000000000 */
[----:B------:R-:W-:Y:S01]  /*136c30*/  STL.64 [R1+0x1508], R38 ;  /* 0x0015082601007387 */ /* 0x000fe20000100a00 */
[----:B------:R-:W-:-:S03]  /*136c40*/  LOP3.LUT R17, R60, 0xffff, RZ, 0xc0, !PT ;  /* 0x0000ffff3c117812 */ /* 0x000fc600078ec0ff */
[----:B------:R-:W-:Y:S01]  /*136c50*/  STL [R1+0x68e0], R37 ;  /* 0x0068e02501007387 */ /* 0x000fe20000100800 */
[----:B------:R-:W-:-:S03]  /*136c60*/  LOP3.LUT R23, R56, 0xffff, RZ, 0xc0, !PT ;  /* 0x0000ffff38177812 */ /* 0x000fc600078ec0ff */
[----:B------:R0:W-:Y:S01]  /*136c70*/  STL [R1+0x120], R18 ;  /* 0x0001201201007387 */ /* 0x0001e20000100800 */
[----:B------:R-:W-:Y:S02]  /*136c80*/  PRMT R27, R23, 0x3340, R0 ;  /* 0x00003340171b7816 */ /* 0x000fe40000000000 */
[----:B0-----:R-:W-:-:S04]  /*136c90*/  LOP3.LUT R18, R44, 0xffff, RZ, 0xc0, !PT ;  /* 0x0000ffff2c127812 */ /* 0x001fc800078ec0ff */
[----:B------:R-:W-:-:S04]  /*136ca0*/  PRMT R26, R17, 0x3340, R18 ;  /* 0x00003340111a7816 */ /* 0x000fc80000000012 */
[----:B------:R-:W-:Y:S02]  /*136cb0*/  PRMT R37, R26, 0x5410, R27 ;  /* 0x000054101a257816 */ /* 0x000fe4000000001b */
[----:B------:R-:W-:Y:S02]  /*136cc0*/  SHF.R.U32.HI R24, RZ, 0x8, R24 ;  /* 0x00000008ff187819 */ /* 0x000fe40000011618 */
[----:B------:R-:W-:Y:S01]  /*136cd0*/  IADD3 R26, P1, PT, R20, R2, RZ ;  /* 0x00000002141a7210 */ /* 0x000fe20007f3e0ff */
[----:B------:R-:W-:Y:S01]  /*136ce0*/  STL [R1+0x6dc], R37 ;  /* 0x0006dc2501007387 */ /* 0x000fe20000100800 */
[----:B------:R-:W-:Y:S02]  /*136cf0*/  SHF.R.U32.HI R17, RZ, 0x8, R17 ;  /* 0x00000008ff117819 */ /* 0x000fe40000011611 */
[----:B------:R-:W-:Y:S01]  /*136d00*/  SHF.R.U32.HI R18, RZ, 0x8, R18 ;  /* 0x00000008ff127819 */ /* 0x000fe20000011612 */
[----:B------:R-:W4:Y:S01]  /*136d10*/  LDL.LU R38, [R1+0x511c] ;  /* 0x00511c0001267983 */ /* 0x000f220000300800 */
[----:B------:R-:W-:-:S03]  /*136d20*/  LOP3.LUT R24, R24, 0xffff, RZ, 0xc0, !PT ;  /* 0x0000ffff18187812 */ /* 0x000fc600078ec0ff */
[----:B------:R-:W4:Y:S01]  /*136d30*/  LDL.LU R56, [R1+0x87c] ;  /* 0x00087c0001387983 */ /* 0x000f220000300800 */
[----:B------:R-:W-:-:S03]  /*136d40*/  IMAD.X R27, R25, 0x1, R0, P1 ;  /* 0x00000001191b7824 */ /* 0x000fc600008e0600 */
[----:B------:R-:W4:Y:S01]  /*136d50*/  LDL.LU R44, [R1+0x5124] ;  /* 0x00512400012c7983 */ /* 0x000f220000300800 */
[----:B------:R-:W-:Y:S02]  /*136d60*/  LOP3.LUT R17, R17, 0xffff, RZ, 0xc0, !PT ;  /* 0x0000ffff11117812 */ /* 0x000fe400078ec0ff */
[----:B------:R-:W-:Y:S02]  /*136d70*/  LOP3.LUT R18, R18, 0xffff, RZ, 0xc0, !PT ;  /* 0x0000ffff12127812 */ /* 0x000fe400078ec0ff */
[----:B------:R-:W-:Y:S01]  /*136d80*/  PRMT R24, R24, 0x3340, R0 ;  /* 0x0000334018187816 */ /* 0x000fe20000000000 */
[----:B------:R-:W-:Y:S01]  /*136d90*/  STL.64 [R1+0x1500], R26 ;  /* 0x0015001a01007387 */ /* 0x000fe20000100a00 */
[----:B------:R-:W-:-:S03]  /*136da0*/  PRMT R18, R17, 0x3340, R18 ;  /* 0x0000334011127816 */ /* 0x000fc60000000012 */
[----:B------:R4:W-:Y:S04]  /*136db0*/  STL [R1+0x110], R24 ;  /* 0x0001101801007387 */ /* 0x0009e80000100800 */
[----:B------:R0:W-:Y:S01]  /*136dc0*/  STL [R1+0x408], R18 ;  /* 0x0004081201007387 */ /* 0x0001e20000100800 */
[----:B--2---:R-:W-:Y:S02]  /*136dd0*/  LOP3.LUT R15, R15, 0xffff, RZ, 0xc0, !PT ;  /* 0x0000ffff0f0f7812 */ /* 0x004fe400078ec0ff */
[----:B---3--:R-:W-:Y:S02]  /*136de0*/  LOP3.LUT R17, R55, 0xffff, RZ, 0xc0, !PT ;  /* 0x0000ffff37117812 */ /* 0x008fe400078ec0ff */
[----:B----4-:R-:W-:Y:S02]  /*136df0*/  LOP3.LUT R24, R31, 0xffff, RZ, 0xc0, !PT ;  /* 0x0000ffff1f187812 */ /* 0x010fe400078ec0ff */
[----:B------:R-:W-:-:S02]  /*136e00*/  PRMT R26, R17, 0x3340, R0 ;  /* 0x00003340111a7816 */ /* 0x000fc40000000000 */
[----:B0-----:R-:W-:-:S04]  /*136e10*/  PRMT R18, R15, 0x3340, R24 ;  /* 0x000033400f127816 */ /* 0x001fc80000000018 */
[----:B------:R-:W-:Y:S02]  /*136e20*/  PRMT R31, R18, 0x5410, R26 ;  /* 0x00005410121f7816 */ /* 0x000fe4000000001a */
[----:B------:R-:W-:-:S03]  /*136e30*/  IADD3 R26, P1, PT, R20, R43, RZ ;  /* 0x0000002b141a7210 */ /* 0x000fc60007f3e0ff */
[----:B------:R-:W-:Y:S02]  /*136e40*/  STL [R1+0x6818], R31 ;  /* 0x0068181f01007387 */ /* 0x000fe40000100800 */
[----:B------:R-:W-:Y:S02]  /*136e50*/  IMAD.X R27, R25, 0x1, R54, P1 ;  /* 0x00000001191b7824 */ /* 0x000fe400008e0636 */
[----:B------:R-:W2:Y:S01]  /*136e60*/  LDL.LU R60, [R1+0x5128] ;  /* 0x00512800013c7983 */ /* 0x000ea20000300800 */
[----:B------:R-:W-:-:S03]  /*136e70*/  SHF.R.U32.HI R18, RZ, 0x8, R15 ;  /* 0x00000008ff127819 */ /* 0x000fc6000001160f */
[----:B------:R-:W3:Y:S04]  /*136e80*/  LDL.LU R55, [R1+0x888] ;  /* 0x0008880001377983 */ /* 0x000ee80000300800 */
[----:B------:R-:W-:Y:S04]  /*136e90*/  STL.64 [R1+0x14f8], R26 ;  /* 0x0014f81a01007387 */ /* 0x000fe80000100a00 */
[----:B------:R-:W4:Y:S01]  /*136ea0*/  LDL.LU R15, [R1+0x5130] ;  /* 0x00513000010f7983 */ /* 0x000f220000300800 */
[----:B------:R-:W-:Y:S02]  /*136eb0*/  SHF.R.U32.HI R24, RZ, 0x8, R24 ;  /* 0x00000008ff187819 */ /* 0x000fe40000011618 */
[----:B------:R-:W-:-:S02]  /*136ec0*/  SHF.R.U32.HI R17, RZ, 0x8, R17 ;  /* 0x00000008ff117819 */ /* 0x000fc40000011611 */
[----:B------:R-:W-:Y:S02]  /*136ed0*/  LOP3.LUT R18, R18, 0xffff, RZ, 0xc0, !PT ;  /* 0x0000ffff12127812 */ /* 0x000fe400078ec0ff */
[----:B------:R-:W-:Y:S02]  /*136ee0*/  LOP3.LUT R24, R24, 0xffff, RZ, 0xc0, !PT ;  /* 0x0000ffff18187812 */ /* 0x000fe400078ec0ff */
[----:B------:R-:W-:Y:S02]  /*136ef0*/  LOP3.LUT R17, R17, 0xffff, RZ, 0xc0, !PT ;  /* 0x0000ffff11117812 */ /* 0x000fe400078ec0ff */
[----:B------:R-:W-:Y:S02]  /*136f00*/  PRMT R24, R18, 0x3340, R24 ;  /* 0x0000334012187816 */ /* 0x000fe40000000018 */
[----:B------:R-:W-:-:S03]  /*136f10*/  PRMT R18, R17, 0x3340, R0 ;  /* 0x0000334011127816 */ /* 0x000fc60000000000 */
[----:B------:R0:W-:Y:S04]  /*136f20*/  STL [R1+0x404], R24 ;  /* 0x0004041801007387 */ /* 0x0001e80000100800 */
[----:B------:R1:W-:Y:S01]  /*136f30*/  STL [R1+0x124], R18 ;  /* 0x0001241201007387 */ /* 0x0003e20000100800 */
[----:B------:R-:W-:Y:S02]  /*136f40*/  LOP3.LUT R17, R38, 0xffff, RZ, 0xc0, !PT ;  /* 0x0000ffff26117812 */ /* 0x000fe400078ec0ff */
[----:B0-----:R-:W-:Y:S02]  /*136f50*/  LOP3.LUT R24, R56, 0xffff, RZ, 0xc0, !PT ;  /* 0x0000ffff38187812 */ /* 0x001fe400078ec0ff */
[----:B-1----:R-:W-:Y:S02]  /*136f60*/  LOP3.LUT R18, R44, 0xffff, RZ, 0xc0, !PT ;  /* 0x0000ffff2c127812 */ /* 0x002fe400078ec0ff */
[----:B------:R-:W-:-:S02]  /*136f70*/  PRMT R27, R24, 0x3340, R0 ;  /* 0x00003340181b7816 */ /* 0x000fc40000000000 */
[----:B------:R-:W-:-:S04]  /*136f80*/  PRMT R26, R17, 0x3340, R18 ;  /* 0x00003340111a7816 */ /* 0x000fc80000000012 */
[----:B------:R-:W-:Y:S02]  /*136f90*/  PRMT R31, R26, 0x5410, R27 ;  /* 0x000054101a1f7816 */ /* 0x000fe4000000001b */
[----:B------:R-:W-:Y:S02]  /*136fa0*/  IADD3 R26, P1, PT, R20, R30, RZ ;  /* 0x0000001e141a7210 */ /* 0x000fe40007f3e0ff */
[----:B------:R-:W4:Y:S03]  /*136fb0*/  LDL.LU R30, [R1+0x6978] ;  /* 0x00697800011e7983 */ /* 0x000f260000300800 */
[----:B------:R-:W-:Y:S01]  /*136fc0*/  IMAD.X R27, R25, 0x1, R29, P1 ;  /* 0x00000001191b7824 */ /* 0x000fe200008e061d */
[----:B------:R-:W-:Y:S01]  /*136fd0*/  STL [R1+0x678], R31 ;  /* 0x0006781f01007387 */ /* 0x000fe20000100800 */
[----:B------:R-:W-:Y:S02]  /*136fe0*/  SHF.R.U32.HI R17, RZ, 0x8, R17 ;  /* 0x00000008ff117819 */ /* 0x000fe40000011611 */
[----:B------:R-:W-:Y:S01]  /*136ff0*/  SHF.R.U32.HI R18, RZ, 0x8, R18 ;  /* 0x00000008ff127819 */ /* 0x000fe20000011612 */
[----:B------:R-:W4:Y:S01]  /*137000*/  LDL.LU R56, [R1+0x340] ;  /* 0x0003400001387983 */ /* 0x000f220000300800 */
[----:B------:R-:W-:-:S03]  /*137010*/  SHF.R.U32.HI R23, RZ, 0x8, R23 ;  /* 0x00000008ff177819 */ /* 0x000fc60000011617 */
[----:B------:R-:W-:Y:S01]  /*137020*/  STL.64 [R1+0x14f0], R26 ;  /* 0x0014f01a01007387 */ /* 0x000fe20000100a00 */
[----:B------:R-:W-:-:S03]  /*137030*/  LOP3.LUT R17, R17, 0xffff, RZ, 0xc0, !PT ;  /* 0x0000ffff11117812 */ /* 0x000fc600078ec0ff */
[----:B------:R-:W4:Y:S01]  /*137040*/  LDL.LU R44, [R1+0x2dc] ;  /* 0x0002dc00012c7983 */ /* 0x000f220000300800 */
[----:B------:R-:W-:Y:S02]  /*137050*/  LOP3.LUT R18, R18, 0xffff, RZ, 0xc0, !PT ;  /* 0x0000ffff12127812 */ /* 0x000fe400078ec0ff */
[----:B------:R-:W-:Y:S01]  /*137060*/  LOP3.LUT R23, R23, 0xffff, RZ, 0xc0, !PT ;  /* 0x0000ffff17177812 */ /* 0x000fe200078ec0ff */
[----:B------:R-:W4:Y:S01]  /*137070*/  LDL.LU R37, [R1+0x20] ;  /* 0x0000200001257983 */ /* 0x000f220000300800 */
[----:B------:R-:W-:Y:S02]  /*137080*/  PRMT R29, R17, 0x3340, R18 ;  /* 0x00003340111d7816 */ /* 0x000fe40000000012 */
[----:B------:R-:W-:-:S03]  /*137090*/  PRMT R23, R23, 0x3340, R0 ;  /* 0x0000334017177816 */ /* 0x000fc60000000000 */
[----:B------:R0:W-:Y:S04]  /*1370a0*/  STL [R1+0x68e4], R29 ;  /* 0x0068e41d01007387 */ /* 0x0001e80000100800 */
[----:B------:R1:W-:Y:S01]  /*1370b0*/  STL [R1+0x13c], R23 ;  /* 0x00013c1701007387 */ /* 0x0003e20000100800 */
[----:B------:R-:W-:-:S03]  /*1370c0*/  IADD3 R38, P1, PT, R20, R32, RZ ;  /* 0x0000002014267210 */ /* 0x000fc60007f3e0ff */
[----:B0-----:R-:W4:Y:S02]  /*1370d0*/  LDL.LU R29, [R1+0x24] ;  /* 0x00002400011d7983 */ /* 0x001f240000300800 */
[----:B------:R-:W-:Y:S01]  /*1370e0*/  IMAD.X R39, R25, 0x1, R52, P1 ;  /* 0x0000000119277824 */ /* 0x000fe200008e0634 */
[----:B--2---:R-:W-:Y:S02]  /*1370f0*/  LOP3.LUT R18, R60, 0xffff, RZ, 0xc0, !PT ;  /* 0x0000ffff3c127812 */ /* 0x004fe400078ec0ff */
[----:B---3--:R-:W-:-:S04]  /*137100*/  LOP3.LUT R17, R55, 0xffff, RZ, 0xc0, !PT ;  /* 0x0000ffff37117812 */ /* 0x008fc800078ec0ff */
[----:B-1----:R-:W-:Y:S02]  /*137110*/  PRMT R23, R17, 0x3340, R0 ;  /* 0x0000334011177816 */ /* 0x002fe40000000000 */
[----:B----4-:R-:W-:-:S04]  /*137120*/  LOP3.LUT R26, R15, 0xffff, RZ, 0xc0, !PT ;  /* 0x0000ffff0f1a7812 */ /* 0x010fc800078ec0ff */
[--C-:B------:R-:W-:Y:S02]  /*137130*/  PRMT R15, R18, 0x3340, R26.reuse ;  /* 0x00003340120f7816 */ /* 0x100fe4000000001a */
[----:B------:R-:W-:Y:S02]  /*137140*/  SHF.R.U32.HI R26, RZ, 0x8, R26 ;  /* 0x00000008ff1a7819 */ /* 0x000fe4000001161a */
[----:B------:R-:W-:Y:S02]  /*137150*/  PRMT R27, R15, 0x5410, R23 ;  /* 0x000054100f1b7816 */ /* 0x000fe40000000017 */
[----:B------:R-:W-:Y:S01]  /*137160*/  SHF.R.U32.HI R23, RZ, 0x8, R18 ;  /* 0x00000008ff177819 */ /* 0x000fe20000011612 */
[----:B------:R-:W2:Y:S01]  /*137170*/  LDL.LU R15, [R1+0x344] ;  /* 0x00034400010f7983 */ /* 0x000ea20000300800 */
[----:B------:R-:W-:Y:S02]  /*137180*/  SHF.R.U32.HI R17, RZ, 0x8, R17 ;  /* 0x00000008ff117819 */ /* 0x000fe40000011611 */
[----:B------:R-:W-:-:S02]  /*137190*/  LOP3.LUT R23, R23, 0xffff, RZ, 0xc0, !PT ;  /* 0x0000ffff17177812 */ /* 0x000fc400078ec0ff */
[----:B------:R-:W-:Y:S02]  /*1371a0*/  LOP3.LUT R26, R26, 0xffff, RZ, 0xc0, !PT ;  /* 0x0000ffff1a1a7812 */ /* 0x000fe400078ec0ff */
[----:B------:R-:W-:Y:S01]  /*1371b0*/  LOP3.LUT R17, R17, 0xffff, RZ, 0xc0, !PT ;  /* 0x0000ffff11117812 */ /* 0x000fe200078ec0ff */
[----:B------:R-:W-:Y:S01]  /*1371c0*/  STL [R1+0x6808], R27 ;  /* 0x0068081b01007387 */ /* 0x000fe20000100800 */
[----:B------:R-:W-:Y:S02]  /*1371d0*/  PRMT R26, R23, 0x3340, R26 ;  /* 0x00003340171a7816 */ /* 0x000fe4000000001a */
[----:B------:R-:W-:Y:S01]  /*1371e0*/  PRMT R23, R17, 0x3340, R0 ;  /* 0x0000334011177816 */ /* 0x000fe20000000000 */
[----:B------:R-:W3:Y:S04]  /*1371f0*/  LDL.LU R32, [R1+0x6974] ;  /* 0x0069740001207983 */ /* 0x000ee80000300800 */
[----:B------:R-:W4:Y:S04]  /*137200*/  LDL.LU R52, [R1+0x6970] ;  /* 0x0069700001347983 */ /* 0x000f280000300800 */
[----:B------:R-:W3:Y:S04]  /*137210*/  LDL.LU R18, [R1+0x1c] ;  /* 0x00001c0001127983 */ /* 0x000ee80000300800 */
[----:B------:R-:W-:Y:S04]  /*137220*/  STL.64 [R1+0x14e8], R38 ;  /* 0x0014e82601007387 */ /* 0x000fe80000100a00 */
[----:B------:R0:W-:Y:S04]  /*137230*/  STL [R1+0x3fc], R26 ;  /* 0x0003fc1a01007387 */ /* 0x0001e80000100800 */
[----:B------:R1:W-:Y:S01]  /*137240*/  STL [R1+0x160], R23 ;  /* 0x0001601701007387 */ /* 0x0003e20000100800 */
[----:B0-----:R-:W-:-:S03]  /*137250*/  LOP3.LUT R26, R35, 0xffff, RZ, 0xc0, !PT ;  /* 0x0000ffff231a7812 */ /* 0x001fc600078ec0ff */
[----:B------:R-:W3:Y:S01]  /*137260*/  LDL.LU R35, [R1+0x696c] ;  /* 0x00696c0001237983 */ /* 0x000ee20000300800 */
[----:B------:R-:W-:Y:S02]  /*137270*/  LOP3.LUT R17, R56, 0xffff, RZ, 0xc0, !PT ;  /* 0x0000ffff38117812 */ /* 0x000fe400078ec0ff */
[----:B------:R-:W-:Y:S01]  /*137280*/  PRMT R31, R26, 0x3340, R0 ;  /* 0x000033401a1f7816 */ /* 0x000fe20000000000 */
[----:B------:R-:W4:Y:S04]  /*137290*/  LDL.LU R60, [R1+0x584] ;  /* 0x00058400013c7983 */ /* 0x000f280000300800 */
[----:B------:R-:W4:Y:S01]  /*1372a0*/  LDL.LU R56, [R1+0x450] ;  /* 0x0004500001387983 */ /* 0x000f220000300800 */
[----:B-1----:R-:W-:-:S04]  /*1372b0*/  LOP3.LUT R23, R44, 0xffff, RZ, 0xc0, !PT ;  /* 0x0000ffff2c177812 */ /* 0x002fc800078ec0ff */
[----:B------:R-:W-:-:S04]  /*1372c0*/  PRMT R27, R17, 0x3340, R23 ;  /* 0x00003340111b7816 */ /* 0x000fc80000000017 */
[----:B------:R-:W-:-:S05]  /*1372d0*/  PRMT R27, R27, 0x5410, R31 ;  /* 0x000054101b1b7816 */ /* 0x000fca000000001f */
[----:B------:R0:W-:Y:S04]  /*1372e0*/  STL [R1+0x660], R27 ;  /* 0x0006601b01007387 */ /* 0x0001e80000100800 */
[----:B------:R-:W4:Y:S01]  /*1372f0*/  LDL.LU R44, [R1+0x4dc] ;  /* 0x0004dc00012c7983 */ /* 0x000f220000300800 */
[----:B------:R-:W-:Y:S02]  /*137300*/  SHF.R.U32.HI R24, RZ, 0x8, R24 ;  /* 0x00000008ff187819 */ /* 0x000fe40000011618 */
[----:B------:R-:W-:Y:S02]  /*137310*/  SHF.R.U32.HI R17, RZ, 0x8, R17 ;  /* 0x00000008ff117819 */ /* 0x000fe40000011611 */
[----:B------:R-:W-:Y:S02]  /*137320*/  SHF.R.U32.HI R23, RZ, 0x8, R23 ;  /* 0x00000008ff177819 */ /* 0x000fe40000011617 */
[----:B------:R-:W-:-:S02]  /*137330*/  IADD3 R38, P1, PT, R20, R29, RZ ;  /* 0x0000001d14267210 */ /* 0x000fc40007f3e0ff */
[----:B------:R-:W-:Y:S02]  /*137340*/  LOP3.LUT R24, R24, 0xffff, RZ, 0xc0, !PT ;  /* 0x0000ffff18187812 */ /* 0x000fe400078ec0ff */
[----:B------:R-:W-:Y:S02]  /*137350*/  LOP3.LUT R17, R17, 0xffff, RZ, 0xc0, !PT ;  /* 0x0000ffff11117812 */ /* 0x000fe400078ec0ff */
[----:B------:R-:W-:Y:S01]  /*137360*/  LOP3.LUT R23, R23, 0xffff, RZ, 0xc0, !PT ;  /* 0x0000ffff17177812 */ /* 0x000fe200078ec0ff */
[----:B------:R-:W-:Y:S01]  /*137370*/  IMAD.X R39, R25, 0x1, R37, P1 ;  /* 0x0000000119277824 */ /* 0x000fe200008e0625 */
[----:B0-----:R-:W-:Y:S02]  /*137380*/  PRMT R27, R24, 0x3340, R0 ;  /* 0x00003340181b7816 */ /* 0x001fe40000000000 */
[----:B------:R-:W-:Y:S02]  /*137390*/  PRMT R24, R17, 0x3340, R23 ;  /* 0x0000334011187816 */ /* 0x000fe40000000017 */
[----:B------:R-:W-:Y:S01]  /*1373a0*/  STL.64 [R1+0x14e0], R38 ;  /* 0x0014e02601007387 */ /* 0x000fe20000100a00 */
[----:B------:R-:W-:-:S03]  /*1373b0*/  LOP3.LUT R17, R57, 0xffff, RZ, 0xc0, !PT ;  /* 0x0000ffff39117812 */ /* 0x000fc600078ec0ff */
[----:B------:R-:W-:Y:S04]  /*1373c0*/  STL [R1+0x164], R27 ;  /* 0x0001641b01007387 */ /* 0x000fe80000100800 */
[----:B------:R3:W-:Y:S04]  /*1373d0*/  STL [R1+0x3f8], R24 ;  /* 0x0003f81801007387 */ /* 0x0007e80000100800 */
[----:B------:R-:W4:Y:S01]  /*1373e0*/  LDL.LU R57, [R1+0x6968] ;  /* 0x0069680001397983 */ /* 0x000f220000300800 */
[----:B--2---:R-:W-:Y:S02]  /*1373f0*/  LOP3.LUT R23, R15, 0xffff, RZ, 0xc0, !PT ;  /* 0x0000ffff0f177812 */ /* 0x004fe400078ec0ff */
[----:B---3--:R-:W-:-:S02]  /*137400*/  LOP3.LUT R24, R35, 0xffff, RZ, 0xc0, !PT ;  /* 0x0000ffff23187812 */ /* 0x008fc400078ec0ff */
[----:B------:R-:W2:Y:S04]  /*137410*/  LDL.LU R35, [R1+0x6964] ;  /* 0x0069640001237983 */ /* 0x000ea80000300800 */
[----:B------:R-:W3:Y:S01]  /*137420*/  LDL.LU R15, [R1+0x31c] ;  /* 0x00031c00010f7983 */ /* 0x000ee20000300800 */
[----:B------:R-:W-:Y:S02]  /*137430*/  PRMT R27, R23, 0x3340, R24 ;  /* 0x00003340171b7816 */ /* 0x000fe40000000018 */
[----:B------:R-:W-:Y:S02]  /*137440*/  PRMT R31, R17, 0x3340, R0 ;  /* 0x00003340111f7816 */ /* 0x000fe40000000000 */
[----:B------:R-:W-:Y:S02]  /*137450*/  SHF.R.U32.HI R23, RZ, 0x8, R23 ;  /* 0x00000008ff177819 */ /* 0x000fe40000011617 */
[----:B------:R-:W-:-:S02]  /*137460*/  SHF.R.U32.HI R24, RZ, 0x8, R24 ;  /* 0x00000008ff187819 */ /* 0x000fc40000011618 */
        /* <DEDUP_REMOVED lines=8> */
[----:B------:R-:W-:Y:S01]  /*1374f0*/  PRMT R23, R17, 0x3340, R0 ;  /* 0x0000334011177816 */ /* 0x000fe20000000000 */
[----:B------:R-:W-:Y:S01]  /*137500*/  STL [R1+0x6800], R55 ;  /* 0x0068003701007387 */ /* 0x000fe20000100800 */
[----:B----4-:R-:W-:-:S03]  /*137510*/  LOP3.LUT R17, R60, 0xffff, RZ, 0xc0, !PT ;  /* 0x0000ffff3c117812 */ /* 0x010fc600078ec0ff */
[----:B------:R-:W-:Y:S04]  /*137520*/  STL.64 [R1+0x14d8], R38 ;  /* 0x0014d82601007387 */ /* 0x000fe80000100a00 */
[----:B------:R0:W-:Y:S04]  /*137530*/  STL [R1+0x2a8], R24 ;  /* 0x0002a81801007387 */ /* 0x0001e80000100800 */
[----:B------:R1:W-:Y:S01]  /*137540*/  STL [R1+0x17c], R23 ;  /* 0x00017c1701007387 */ /* 0x0003e20000100800 */
[----:B0-----:R-:W-:Y:S02]  /*137550*/  LOP3.LUT R24, R56, 0xffff, RZ, 0xc0, !PT ;  /* 0x0000ffff38187812 */ /* 0x001fe400078ec0ff */
[----:B-1----:R-:W-:-:S02]  /*137560*/  LOP3.LUT R23, R44, 0xffff, RZ, 0xc0, !PT ;  /* 0x0000ffff2c177812 */ /* 0x002fc400078ec0ff */
[----:B------:R-:W-:Y:S02]  /*137570*/  PRMT R31, R24, 0x3340, R0 ;  /* 0x00003340181f7816 */ /* 0x000fe40000000000 */
[----:B------:R-:W-:Y:S02]  /*137580*/  PRMT R27, R17, 0x3340, R23 ;  /* 0x00003340111b7816 */ /* 0x000fe40000000017 */
[----:B------:R-:W-:Y:S02]  /*137590*/  SHF.R.U32.HI R26, RZ, 0x8, R26 ;  /* 0x00000008ff1a7819 */ /* 0x000fe4000001161a */
[----:B------:R-:W-:Y:S02]  /*1375a0*/  SHF.R.U32.HI R17, RZ, 0x8, R17 ;  /* 0x00000008ff117819 */ /* 0x000fe40000011611 */
[----:B------:R-:W-:Y:S02]  /*1375b0*/  SHF.R.U32.HI R23, RZ, 0x8, R23 ;  /* 0x00000008ff177819 */ /* 0x000fe40000011617 */
[----:B------:R-:W-:-:S02]  /*1375c0*/  PRMT R27, R27, 0x5410, R31 ;  /* 0x000054101b1b7816 */ /* 0x000fc4000000001f */
[----:B------:R-:W-:Y:S02]  /*1375d0*/  IADD3 R38, P1, PT, R20, R40, RZ ;  /* 0x0000002814267210 */ /* 0x000fe40007f3e0ff */
[----:B------:R-:W-:Y:S02]  /*1375e0*/  LOP3.LUT R26, R26, 0xffff, RZ, 0xc0, !PT ;  /* 0x0000ffff1a1a7812 */ /* 0x000fe400078ec0ff */
[----:B------:R-:W-:Y:S02]  /*1375f0*/  LOP3.LUT R17, R17, 0xffff, RZ, 0xc0, !PT ;  /* 0x0000ffff11117812 */ /* 0x000fe400078ec0ff */
[----:B------:R-:W-:Y:S01]  /*137600*/  LOP3.LUT R23, R23, 0xffff, RZ, 0xc0, !PT ;  /* 0x0000ffff17177812 */ /* 0x000fe200078ec0ff */
[----:B------:R-:W-:Y:S01]  /*137610*/  IMAD.X R39, R25, 0x1, R36, P1 ;  /* 0x0000000119277824 */ /* 0x000fe200008e0624 */
[----:B------:R0:W-:Y:S04]  /*137620*/  STL [R1+0x67c], R27 ;  /* 0x00067c1b01007387 */ /* 0x0001e80000100800 */
[----:B------:R1:W-:Y:S01]  /*137630*/  STL.64 [R1+0x14d0], R38 ;  /* 0x0014d02601007387 */ /* 0x0003e20000100a00 */
[----:B0-----:R-:W-:-:S02]  /*137640*/  PRMT R27, R26, 0x3340, R0 ;  /* 0x000033401a1b7816 */ /* 0x001fc40000000000 */
[----:B------:R-:W-:-:S03]  /*137650*/  PRMT R26, R17, 0x3340, R23 ;  /* 0x00003340111a7816 */ /* 0x000fc60000000017 */
[----:B------:R-:W-:Y:S04]  /*137660*/  STL [R1+0x168], R27 ;  /* 0x0001681b01007387 */ /* 0x000fe80000100800 */
[----:B------:R0:W-:Y:S01]  /*137670*/  STL [R1+0x3f4], R26 ;  /* 0x0003f41a01007387 */ /* 0x0001e20000100800 */
[----:B------:R-:W-:Y:S02]  /*137680*/  LOP3.LUT R17, R33, 0xffff, RZ, 0xc0, !PT ;  /* 0x0000ffff21117812 */ /* 0x000fe400078ec0ff */
[----:B-1----:R-:W-:Y:S01]  /*137690*/  IADD3 R38, P1, PT, R20, R34, RZ ;  /* 0x0000002214267210 */ /* 0x002fe20007f3e0ff */
[----:B------:R-:W4:Y:S01]  /*1376a0*/  LDL.LU R33, [R1+0x6960] ;  /* 0x0069600001217983 */ /* 0x000f220000300800 */
[----:B0-----:R-:W-:Y:S02]  /*1376b0*/  LOP3.LUT R26, R32, 0xffff, RZ, 0xc0, !PT ;  /* 0x0000ffff201a7812 */ /* 0x001fe400078ec0ff */
[----:B------:R-:W-:Y:S01]  /*1376c0*/  PRMT R27, R17, 0x3340, R0 ;  /* 0x00003340111b7816 */ /* 0x000fe20000000000 */
[----:B------:R-:W-:Y:S01]  /*1376d0*/  IMAD.X R39, R25, 0x1, R19, P1 ;  /* 0x0000000119277824 */ /* 0x000fe200008e0613 */
[----:B------:R-:W-:Y:S01]  /*1376e0*/  SHF.R.U32.HI R17, RZ, 0x8, R17 ;  /* 0x00000008ff117819 */ /* 0x000fe20000011611 */
[----:B------:R-:W4:Y:S03]  /*1376f0*/  LDL.LU R32, [R1+0x695c] ;  /* 0x00695c0001207983 */ /* 0x000f260000300800 */
[----:B------:R-:W-:Y:S01]  /*137700*/  LOP3.LUT R17, R17, 0xffff, RZ, 0xc0, !PT ;  /* 0x0000ffff11117812 */ /* 0x000fe200078ec0ff */
[----:B------:R-:W4:Y:S01]  /*137710*/  LDL.LU R44, [R1+0x58c] ;  /* 0x00058c00012c7983 */ /* 0x000f220000300800 */
[----:B---3--:R-:W-:-:S04]  /*137720*/  LOP3.LUT R23, R15, 0xffff, RZ, 0xc0, !PT ;  /* 0x0000ffff0f177812 */ /* 0x008fc800078ec0ff */
[--C-:B------:R-:W-:Y:S02]  /*137730*/  PRMT R15, R23, 0x3340, R26.reuse ;  /* 0x00003340170f7816 */ /* 0x100fe4000000001a */
[----:B------:R-:W-:Y:S02]  /*137740*/  SHF.R.U32.HI R23, RZ, 0x8, R23 ;  /* 0x00000008ff177819 */ /* 0x000fe40000011617 */
[----:B------:R-:W-:Y:S02]  /*137750*/  SHF.R.U32.HI R26, RZ, 0x8, R26 ;  /* 0x00000008ff1a7819 */ /* 0x000fe4000001161a */
[----:B------:R-:W-:Y:S02]  /*137760*/  LOP3.LUT R23, R23, 0xffff, RZ, 0xc0, !PT ;  /* 0x0000ffff17177812 */ /* 0x000fe400078ec0ff */
[----:B------:R-:W-:Y:S02]  /*137770*/  LOP3.LUT R26, R26, 0xffff, RZ, 0xc0, !PT ;  /* 0x0000ffff1a1a7812 */ /* 0x000fe400078ec0ff */
[----:B------:R-:W-:-:S02]  /*137780*/  PRMT R27, R15, 0x5410, R27 ;  /* 0x000054100f1b7816 */ /* 0x000fc4000000001b */
[----:B------:R-:W-:Y:S01]  /*137790*/  PRMT R26, R23, 0x3340, R26 ;  /* 0x00003340171a7816 */ /* 0x000fe2000000001a */
[----:B------:R-:W3:Y:S01]  /*1377a0*/  LDL.LU R15, [R1+0x45c] ;  /* 0x00045c00010f7983 */ /* 0x000ee20000300800 */
[----:B------:R-:W-:-:S03]  /*1377b0*/  PRMT R23, R17, 0x3340, R0 ;  /* 0x0000334011177816 */ /* 0x000fc60000000000 */
[----:B------:R0:W-:Y:S01]  /*1377c0*/  STL [R1+0x664], R27 ;  /* 0x0006641b01007387 */ /* 0x0001e20000100800 */
[----:B--2---:R-:W-:-:S03]  /*1377d0*/  LOP3.LUT R17, R35, 0xffff, RZ, 0xc0, !PT ;  /* 0x0000ffff23117812 */ /* 0x004fc600078ec0ff */
[----:B------:R1:W-:Y:S04]  /*1377e0*/  STL.64 [R1+0x14c8], R38 ;  /* 0x0014c82601007387 */ /* 0x0003e80000100a00 */
[----:B------:R-:W-:Y:S04]  /*1377f0*/  STL [R1+0x3f0], R26 ;  /* 0x0003f01a01007387 */ /* 0x000fe80000100800 */
[----:B------:R-:W2:Y:S04]  /*137800*/  LDL.LU R35, [R1+0x6958] ;  /* 0x0069580001237983 */ /* 0x000ea80000300800 */
[----:B------:R1:W-:Y:S01]  /*137810*/  STL [R1+0x178], R23 ;  /* 0x0001781701007387 */ /* 0x0003e20000100800 */
[----:B0-----:R-:W-:-:S03]  /*137820*/  PRMT R27, R28, 0x3340, R0 ;  /* 0x000033401c1b7816 */ /* 0x001fc60000000000 */
[----:B-1----:R-:W3:Y:S01]  /*137830*/  LDL.LU R38, [R1+0x838] ;  /* 0x0008380001267983 */ /* 0x002ee20000300800 */
[----:B------:R-:W-:-:S03]  /*137840*/  SHF.R.U32.HI R24, RZ, 0x8, R24 ;  /* 0x00000008ff187819 */ /* 0x000fc60000011618 */
[----:B------:R-:W3:Y:S01]  /*137850*/  LDL.LU R60, [R1+0x77c] ;  /* 0x00077c00013c7983 */ /* 0x000ee20000300800 */
[----:B------:R-:W-:-:S04]  /*137860*/  LOP3.LUT R23, R30, 0xffff, RZ, 0xc0, !PT ;  /* 0x0000ffff1e177812 */ /* 0x000fc800078ec0ff */
[----:B------:R-:W-:Y:S01]  /*137870*/  PRMT R26, R17, 0x3340, R23 ;  /* 0x00003340111a7816 */ /* 0x000fe20000000017 */
[----:B------:R0:W-:Y:S01]  /*137880*/  STL [R1+0x680c], R28 ;  /* 0x00680c1c01007387 */ /* 0x0001e20000100800 */
[----:B------:R-:W-:Y:S02]  /*137890*/  SHF.R.U32.HI R17, RZ, 0x8, R17 ;  /* 0x00000008ff117819 */ /* 0x000fe40000011611 */
[----:B------:R-:W-:Y:S02]  /*1378a0*/  SHF.R.U32.HI R23, RZ, 0x8, R23 ;  /* 0x00000008ff177819 */ /* 0x000fe40000011617 */
[----:B------:R-:W-:Y:S02]  /*1378b0*/  LOP3.LUT R17, R17, 0xffff, RZ, 0xc0, !PT ;  /* 0x0000ffff11117812 */ /* 0x000fe400078ec0ff */
[----:B------:R-:W-:Y:S02]  /*1378c0*/  LOP3.LUT R23, R23, 0xffff, RZ, 0xc0, !PT ;  /* 0x0000ffff17177812 */ /* 0x000fe400078ec0ff */
[----:B0-----:R-:W-:-:S02]  /*1378d0*/  PRMT R28, R26, 0x5410, R27 ;  /* 0x000054101a1c7816 */ /* 0x001fc4000000001b */
[----:B------:R-:W-:Y:S02]  /*1378e0*/  IADD3 R26, P1, PT, R20, R51, RZ ;  /* 0x00000033141a7210 */ /* 0x000fe40007f3e0ff */
[----:B------:R-:W-:Y:S02]  /*1378f0*/  LOP3.LUT R24, R24, 0xffff, RZ, 0xc0, !PT ;  /* 0x0000ffff18187812 */ /* 0x000fe400078ec0ff */
[----:B------:R-:W-:Y:S01]  /*137900*/  PRMT R30, R17, 0x3340, R23 ;  /* 0x00003340111e7816 */ /* 0x000fe20000000017 */
[----:B------:R-:W-:Y:S01]  /*137910*/  IMAD.X R27, R25, 0x1, R22, P1 ;  /* 0x00000001191b7824 */ /* 0x000fe200008e0616 */
[----:B------:R-:W-:Y:S01]  /*137920*/  PRMT R24, R24, 0x3340, R0 ;  /* 0x0000334018187816 */ /* 0x000fe20000000000 */
[----:B------:R-:W-:Y:S04]  /*137930*/  STL [R1+0x22fc], R28 ;  /* 0x0022fc1c01007387 */ /* 0x000fe80000100800 */
[----:B------:R-:W-:Y:S04]  /*137940*/  STL.64 [R1+0x14c0], R26 ;  /* 0x0014c01a01007387 */ /* 0x000fe80000100a00 */
[----:B------:R-:W-:Y:S04]  /*137950*/  STL [R1+0x6674], R30 ;  /* 0x0066741e01007387 */ /* 0x000fe80000100800 */
[----:B------:R0:W-:Y:S01]  /*137960*/  STL [R1+0x174], R24 ;  /* 0x0001741801007387 */ /* 0x0001e20000100800 */
[----:B--2---:R-:W-:-:S03]  /*137970*/  LOP3.LUT R23, R35, 0xffff, RZ, 0xc0, !PT ;  /* 0x0000ffff23177812 */ /* 0x004fc600078ec0ff */
[----:B------:R-:W2:Y:S01]  /*137980*/  LDL.LU R35, [R1+0x6954] ;  /* 0x0069540001237983 */ /* 0x000ea20000300800 */
[----:B----4-:R-:W-:Y:S02]  /*137990*/  LOP3.LUT R17, R44, 0xffff, RZ, 0xc0, !PT ;  /* 0x0000ffff2c117812 */ /* 0x010fe400078ec0ff */
[----:B---3--:R-:W-:Y:S02]  /*1379a0*/  LOP3.LUT R15, R15, 0xffff, RZ, 0xc0, !PT ;  /* 0x0000ffff0f0f7812 */ /* 0x008fe400078ec0ff */
[----:B0-----:R-:W-:Y:S02]  /*1379b0*/  PRMT R24, R17, 0x3340, R23 ;  /* 0x0000334011187816 */ /* 0x001fe40000000017 */
[----:B------:R-:W-:-:S04]  /*1379c0*/  PRMT R26, R15, 0x3340, R0 ;  /* 0x000033400f1a7816 */ /* 0x000fc80000000000 */
[----:B------:R-:W-:-:S05]  /*1379d0*/  PRMT R24, R24, 0x5410, R26 ;  /* 0x0000541018187816 */ /* 0x000fca000000001a */
[----:B------:R-:W-:Y:S04]  /*1379e0*/  STL [R1+0x658], R24 ;  /* 0x0006581801007387 */ /* 0x000fe80000100800 */
[----:B------:R-:W3:Y:S04]  /*1379f0*/  LDL.LU R56, [R1+0x550] ;  /* 0x0005500001387983 */ /* 0x000ee80000300800 */
[----:B------:R-:W4:Y:S01]  /*137a00*/  LDL.LU R44, [R1+0x4c0] ;  /* 0x0004c000012c7983 */ /* 0x000f220000300800 */
[----:B------:R-:W-:Y:S02]  /*137a10*/  SHF.R.U32.HI R17, RZ, 0x8, R17 ;  /* 0x00000008ff117819 */ /* 0x000fe40000011611 */
[----:B------:R-:W-:-:S02]  /*137a20*/  SHF.R.U32.HI R23, RZ, 0x8, R23 ;  /* 0x00000008ff177819 */ /* 0x000fc40000011617 */
[----:B------:R-:W-:Y:S02]  /*137a30*/  IADD3 R26, P1, PT, R20, R9, RZ ;  /* 0x00000009141a7210 */ /* 0x000fe40007f3e0ff */
[----:B------:R-:W-:Y:S02]  /*137a40*/  LOP3.LUT R17, R17, 0xffff, RZ, 0xc0, !PT ;  /* 0x0000ffff11117812 */ /* 0x000fe400078ec0ff */
[----:B------:R-:W-:Y:S01]  /*137a50*/  LOP3.LUT R23, R23, 0xffff, RZ, 0xc0, !PT ;  /* 0x0000ffff17177812 */ /* 0x000fe200078ec0ff */
[----:B------:R-:W-:-:S03]  /*137a60*/  IMAD.X R27, R25, 0x1, R11, P1 ;  /* 0x00000001191b7824 */ /* 0x000fc600008e060b */
[----:B------:R-:W-:Y:S02]  /*137a70*/  PRMT R59, R17, 0x3340, R23 ;  /* 0x00003340113b7816 */ /* 0x000fe40000000017 */
[----:B------:R0:W-:Y:S01]  /*137a80*/  STL.64 [R1+0x14b8], R26 ;  /* 0x0014b81a01007387 */ /* 0x0001e20000100a00 */
[----:B------:R-:W-:Y:S02]  /*137a90*/  LOP3.LUT R17, R38, 0xffff, RZ, 0xc0, !PT ;  /* 0x0000ffff26117812 */ /* 0x000fe400078ec0ff */
[----:B------:R-:W-:Y:S01]  /*137aa0*/  LOP3.LUT R23, R60, 0xffff, RZ, 0xc0, !PT ;  /* 0x0000ffff3c177812 */ /* 0x000fe200078ec0ff */
[----:B------:R-:W-:Y:S04]  /*137ab0*/  STL [R1+0x68e8], R59 ;  /* 0x0068e83b01007387 */ /* 0x000fe80000100800 */
[----:B------:R-:W3:Y:S01]  /*137ac0*/  LDL.LU R55, [R1+0x44] ;  /* 0x0000440001377983 */ /* 0x000ee20000300800 */
[----:B0-----:R-:W-:-:S02]  /*137ad0*/  PRMT R27, R23, 0x3340, R0 ;  /* 0x00003340171b7816 */ /* 0x001fc40000000000 */
[----:B------:R-:W-:Y:S02]  /*137ae0*/  SHF.R.U32.HI R15, RZ, 0x8, R15 ;  /* 0x00000008ff0f7819 */ /* 0x000fe4000001160f */
[----:B--2---:R-:W-:-:S04]  /*137af0*/  LOP3.LUT R24, R35, 0xffff, RZ, 0xc0, !PT ;  /* 0x0000ffff23187812 */ /* 0x004fc800078ec0ff */
[----:B------:R-:W-:-:S04]  /*137b00*/  PRMT R26, R17, 0x3340, R24 ;  /* 0x00003340111a7816 */ /* 0x000fc80000000018 */
[----:B------:R-:W-:Y:S02]  /*137b10*/  PRMT R35, R26, 0x5410, R27 ;  /* 0x000054101a237816 */ /* 0x000fe4000000001b */
[----:B------:R-:W-:Y:S02]  /*137b20*/  IADD3 R26, P1, PT, R20, R10, RZ ;  /* 0x0000000a141a7210 */ /* 0x000fe40007f3e0ff */
[----:B------:R-:W-:-:S03]  /*137b30*/  SHF.R.U32.HI R17, RZ, 0x8, R17 ;  /* 0x00000008ff117819 */ /* 0x000fc60000011611 */
[----:B------:R-:W-:Y:S01]  /*137b40*/  IMAD.X R27, R25, 0x1, R12, P1 ;  /* 0x00000001191b7824 */ /* 0x000fe200008e060c */
[----:B------:R-:W-:Y:S01]  /*137b50*/  SHF.R.U32.HI R24, RZ, 0x8, R24 ;  /* 0x00000008ff187819 */ /* 0x000fe20000011618 */
[----:B------:R-:W-:Y:S01]  /*137b60*/  STL [R1+0x67f0], R35 ;  /* 0x0067f02301007387 */ /* 0x000fe20000100800 */
[----:B------:R-:W-:-:S03]  /*137b70*/  LOP3.LUT R25, R15, 0xffff, RZ, 0xc0, !PT ;  /* 0x0000ffff0f197812 */ /* 0x000fc600078ec0ff */
[----:B------:R-:W-:Y:S01]  /*137b80*/  STL.64 [R1+0x14b0], R26 ;  /* 0x0014b01a01007387 */ /* 0x000fe20000100a00 */
[----:B------:R-:W-:Y:S02]  /*137b90*/  LOP3.LUT R17, R17, 0xffff, RZ, 0xc0, !PT ;  /* 0x0000ffff11117812 */ /* 0x000fe400078ec0ff */
[----:B------:R-:W-:Y:S01]  /*137ba0*/  LOP3.LUT R24, R24, 0xffff, RZ, 0xc0, !PT ;  /* 0x0000ffff18187812 */ /* 0x000fe200078ec0ff */
[----:B------:R-:W2:Y:S01]  /*137bb0*/  LDL.LU R15, [R1+0x84c] ;  /* 0x00084c00010f7983 */ /* 0x000ea20000300800 */
[----:B------:R-:W-:-:S03]  /*137bc0*/  PRMT R25, R25, 0x3340, R0 ;  /* 0x0000334019197816 */ /* 0x000fc60000000000 */
[----:B------:R-:W2:Y:S01]  /*137bd0*/  LDL.LU R49, [R1+0x79c] ;  /* 0x00079c0001317983 */ /* 0x000ea20000300800 */
[----:B------:R-:W-:-:S03]  /*137be0*/  PRMT R24, R17, 0x3340, R24 ;  /* 0x0000334011187816 */ /* 0x000fc60000000018 */
[----:B------:R-:W2:Y:S04]  /*137bf0*/  LDL.LU R47, [R1+0x800] ;  /* 0x00080000012f7983 */ /* 0x000ea80000300800 */
[----:B------:R-:W-:Y:S04]  /*137c00*/  STL [R1+0x170], R25 ;  /* 0x0001701901007387 */ /* 0x000fe80000100800 */
[----:B------:R-:W2:Y:S04]  /*137c10*/  LDL.LU R38, [R1+0x554] ;  /* 0x0005540001267983 */ /* 0x000ea80000300800 */
[----:B------:R0:W-:Y:S02]  /*137c20*/  STL [R1+0x3ec], R24 ;  /* 0x0003ec1801007387 */ /* 0x0001e40000100800 */
[----:B0-----:R-:W-:-:S02]  /*137c30*/  LOP3.LUT R24, R32, 0xffff, RZ, 0xc0, !PT ;  /* 0x0000ffff20187812 */ /* 0x001fc400078ec0ff */
[----:B------:R-:W2:Y:S01]  /*137c40*/  LDL.LU R32, [R1+0x6950] ;  /* 0x0069500001207983 */ /* 0x000ea20000300800 */
[----:B---3--:R-:W-:Y:S02]  /*137c50*/  LOP3.LUT R17, R56, 0xffff, RZ, 0xc0, !PT ;  /* 0x0000ffff38117812 */ /* 0x008fe400078ec0ff */
[----:B----4-:R-:W-:Y:S02]  /*137c60*/  LOP3.LUT R25, R44, 0xffff, RZ, 0xc0, !PT ;  /* 0x0000ffff2c197812 */ /* 0x010fe400078ec0ff */
[----:B------:R-:W-:Y:S02]  /*137c70*/  PRMT R27, R24, 0x3340, R0 ;  /* 0x00003340181b7816 */ /* 0x000fe40000000000 */
[----:B------:R-:W-:Y:S02]  /*137c80*/  PRMT R26, R17, 0x3340, R25 ;  /* 0x00003340111a7816 */ /* 0x000fe40000000019 */
[----:B------:R-:W-:Y:S02]  /*137c90*/  SHF.R.U32.HI R17, RZ, 0x8, R17 ;  /* 0x00000008ff117819 */ /* 0x000fe40000011611 */
[----:B------:R-:W-:Y:S01]  /*137ca0*/  SHF.R.U32.HI R25, RZ, 0x8, R25 ;  /* 0x00000008ff197819 */ /* 0x000fe20000011619 */
[----:B------:R-:W-:Y:S01]  /*137cb0*/  VIADD R20, R20, UR5 ;  /* 0x0000000514147c36 */ /* 0x000fe20008000000 */
[----:B------:R-:W-:Y:S01]  /*137cc0*/  PRMT R26, R26, 0x5410, R27 ;  /* 0x000054101a1a7816 */ /* 0x000fe2000000001b */
[----:B------:R-:W0:Y:S01]  /*137cd0*/  LDCU UR5, c[0x0][0x3b8] ;  /* 0x00007700ff0577ac */ /* 0x000e220008000800 */
[----:B------:R-:W-:-:S02]  /*137ce0*/  LOP3.LUT R17, R17, 0xffff, RZ, 0xc0, !PT ;  /* 0x0000ffff11117812 */ /* 0x000fc400078ec0ff */
[----:B------:R-:W-:Y:S01]  /*137cf0*/  LOP3.LUT R25, R25, 0xffff, RZ, 0xc0, !PT ;  /* 0x0000ffff19197812 */ /* 0x000fe200078ec0ff */
[----:B------:R1:W-:Y:S01]  /*137d00*/  STL [R1+0x654], R26 ;  /* 0x0006541a01007387 */ /* 0x0003e20000100800 */
[----:B------:R-:W-:Y:S02]  /*137d10*/  SHF.R.U32.HI R24, RZ, 0x8, R24 ;  /* 0x00000008ff187819 */ /* 0x000fe40000011618 */
[----:B------:R-:W-:Y:S02]  /*137d20*/  PRMT R35, R17, 0x3340, R25 ;  /* 0x0000334011237816 */ /* 0x000fe40000000019 */
[----:B------:R-:W-:Y:S02]  /*137d30*/  SHF.R.S32.HI R17, RZ, 0x1f, R20 ;  /* 0x0000001fff117819 */ /* 0x000fe40000011414 */
[----:B------:R-:W-:Y:S02]  /*137d40*/  SHF.R.U32.HI R23, RZ, 0x8, R23 ;  /* 0x00000008ff177819 */ /* 0x000fe40000011617 */
[----:B-1----:R-:W-:-:S02]  /*137d50*/  IADD3 R26, P1, PT, R20, R6, RZ ;  /* 0x00000006141a7210 */ /* 0x002fc40007f3e0ff */
[----:B------:R-:W-:Y:S02]  /*137d60*/  LOP3.LUT R24, R24, 0xffff, RZ, 0xc0, !PT ;  /* 0x0000ffff18187812 */ /* 0x000fe400078ec0ff */
[----:B------:R-:W-:Y:S01]  /*137d70*/  LOP3.LUT R23, R23, 0xffff, RZ, 0xc0, !PT ;  /* 0x0000ffff17177812 */ /* 0x000fe200078ec0ff */
[----:B------:R-:W-:Y:S01]  /*137d80*/  IMAD.X R27, R17, 0x1, R55, P1 ;  /* 0x00000001111b7824 */ /* 0x000fe200008e0637 */
[--C-:B------:R-:W-:Y:S01]  /*137d90*/  PRMT R24, R24, 0x3340, R0.reuse ;  /* 0x0000334018187816 */ /* 0x100fe20000000000 */
[----:B------:R-:W-:Y:S01]  /*137da0*/  STL [R1+0x68ec], R35 ;  /* 0x0068ec2301007387 */ /* 0x000fe20000100800 */
[----:B------:R-:W-:-:S03]  /*137db0*/  PRMT R23, R23, 0x3340, R0 ;  /* 0x0000334017177816 */ /* 0x000fc60000000000 */
[----:B------:R-:W-:Y:S04]  /*137dc0*/  STL.64 [R1+0x14a8], R26 ;  /* 0x0014a81a01007387 */ /* 0x000fe80000100a00 */
[----:B------:R1:W-:Y:S04]  /*137dd0*/  STL [R1+0x15c], R24 ;  /* 0x00015c1801007387 */ /* 0x0003e80000100800 */
[----:B------:R-:W3:Y:S04]  /*137de0*/  LDL.LU R60, [R1+0x82c] ;  /* 0x00082c00013c7983 */ /* 0x000ee80000300800 */
[----:B------:R4:W-:Y:S04]  /*137df0*/  STL [R1+0x16c], R23 ;  /* 0x00016c1701007387 */ /* 0x0009e80000100800 */
[----:B------:R-:W3:Y:S04]  /*137e00*/  LDL.LU R56, [R1+0x64c] ;  /* 0x00064c0001387983 */ /* 0x000ee80000300800 */
[----:B------:R-:W3:Y:S01]  /*137e10*/  LDL.LU R44, [R1+0x7d8] ;  /* 0x0007d800012c7983 */ /* 0x000ee20000300800 */
[----:B------:R-:W-:-:S02]  /*137e20*/  LOP3.LUT R33, R33, 0xffff, RZ, 0xc0, !PT ;  /* 0x0000ffff21217812 */ /* 0x000fc400078ec0ff */
[----:B------:R-:W-:-:S03]  /*137e30*/  IADD3 R30, P1, PT, R20, R8, RZ ;  /* 0x00000008141e7210 */ /* 0x000fc60007f3e0ff */
[----:B------:R-:W-:Y:S02]  /*137e40*/  STL [R1+0x681c], R33 ;  /* 0x00681c2101007387 */ /* 0x000fe40000100800 */
[----:B------:R-:W-:Y:S01]  /*137e50*/  IMAD.X R31, R17, 0x1, R7, P1 ;  /* 0x00000001111f7824 */ /* 0x000fe200008e0607 */
[----:B--2---:R-:W-:Y:S02]  /*137e60*/  LOP3.LUT R15, R15, 0xffff, RZ, 0xc0, !PT ;  /* 0x0000ffff0f0f7812 */ /* 0x004fe400078ec0ff */
[----:B------:R-:W-:Y:S02]  /*137e70*/  LOP3.LUT R25, R49, 0xffff, RZ, 0xc0, !PT ;  /* 0x0000ffff31197812 */ /* 0x000fe400078ec0ff */
[----:B-1----:R-:W-:Y:S02]  /*137e80*/  LOP3.LUT R24, R47, 0xffff, RZ, 0xc0, !PT ;  /* 0x0000ffff2f187812 */ /* 0x002fe400078ec0ff */
[----:B------:R-:W-:Y:S02]  /*137e90*/  PRMT R28, R25, 0x3340, R0 ;  /* 0x00003340191c7816 */ /* 0x000fe40000000000 */
[----:B------:R-:W-:-:S04]  /*137ea0*/  PRMT R27, R15, 0x3340, R24 ;  /* 0x000033400f1b7816 */ /* 0x000fc80000000018 */
[----:B------:R-:W-:Y:S02]  /*137eb0*/  PRMT R27, R27, 0x5410, R28 ;  /* 0x000054101b1b7816 */ /* 0x000fe4000000001c */
[----:B------:R-:W-:Y:S02]  /*137ec0*/  LOP3.LUT R26, R38, 0xffff, RZ, 0xc0, !PT ;  /* 0x0000ffff261a7812 */ /* 0x000fe400078ec0ff */
[----:B------:R-:W-:Y:S01]  /*137ed0*/  PRMT R28, R33, 0x3340, R0 ;  /* 0x00003340211c7816 */ /* 0x000fe20000000000 */
[----:B------:R1:W-:Y:S01]  /*137ee0*/  STL [R1+0x650], R27 ;  /* 0x0006501b01007387 */ /* 0x0003e20000100800 */
[----:B----4-:R-:W-:-:S04]  /*137ef0*/  LOP3.LUT R23, R32, 0xffff, RZ, 0xc0, !PT ;  /* 0x0000ffff20177812 */ /* 0x010fc800078ec0ff */
[----:B-1----:R-:W-:-:S04]  /*137f00*/  PRMT R27, R26, 0x3340, R23 ;  /* 0x000033401a1b7816 */ /* 0x002fc80000000017 */
[----:B------:R-:W-:-:S05]  /*137f10*/  PRMT R27, R27, 0x5410, R28 ;  /* 0x000054101b1b7816 */ /* 0x000fca000000001c */
[----:B------:R1:W-:Y:S04]  /*137f20*/  STL [R1+0x229c], R27 ;  /* 0x00229c1b01007387 */ /* 0x0003e80000100800 */
[----:B------:R-:W-:Y:S04]  /*137f30*/  STL.64 [R1+0x1498], R30 ;  /* 0x0014981e01007387 */ /* 0x000fe80000100a00 */
[----:B------:R-:W2:Y:S01]  /*137f40*/  LDL.LU R49, [R1+0x51bc] ;  /* 0x0051bc0001317983 */ /* 0x000ea20000300800 */
[----:B-1----:R-:W-:Y:S02]  /*137f50*/  SHF.R.U32.HI R27, RZ, 0x8, R23 ;  /* 0x00000008ff1b7819 */ /* 0x002fe40000011617 */
[----:B------:R-:W-:Y:S01]  /*137f60*/  SHF.R.U32.HI R23, RZ, 0x8, R15 ;  /* 0x00000008ff177819 */ /* 0x000fe2000001160f */
[----:B------:R-:W4:Y:S04]  /*137f70*/  LDL.LU R38, [R1+0x5168] ;  /* 0x0051680001267983 */ /* 0x000f280000300800 */
        /* <DEDUP_REMOVED lines=10> */
[----:B---3--:R-:W-:-:S03]  /*138020*/  LOP3.LUT R24, R60, 0xffff, RZ, 0xc0, !PT ;  /* 0x0000ffff3c187812 */ /* 0x008fc600078ec0ff */
[----:B------:R1:W-:Y:S01]  /*138030*/  STL [R1+0x3e0], R26 ;  /* 0x0003e01a01007387 */ /* 0x0003e20000100800 */
[----:B------:R-:W-:Y:S02]  /*138040*/  LOP3.LUT R23, R56, 0xffff, RZ, 0xc0, !PT ;  /* 0x0000ffff38177812 */ /* 0x000fe400078ec0ff */
[----:B-1----:R-:W-:Y:S02]  /*138050*/  LOP3.LUT R26, R44, 0xffff, RZ, 0xc0, !PT ;  /* 0x0000ffff2c1a7812 */ /* 0x002fe400078ec0ff */
[----:B------:R-:W-:Y:S02]  /*138060*/  PRMT R28, R23, 0x3340, R0 ;  /* 0x00003340171c7816 */ /* 0x000fe40000000000 */
[----:B------:R-:W-:Y:S02]  /*138070*/  PRMT R27, R24, 0x3340, R26 ;  /* 0x00003340181b7816 */ /* 0x000fe4000000001a */
[----:B------:R-:W-:Y:S02]  /*138080*/  IADD3 R30, P1, PT, R20, R5, RZ ;  /* 0x00000005141e7210 */ /* 0x000fe40007f3e0ff */
[----:B------:R-:W-:-:S03]  /*138090*/  PRMT R47, R27, 0x5410, R28 ;  /* 0x000054101b2f7816 */ /* 0x000fc6000000001c */
[----:B------:R-:W-:Y:S02]  /*1380a0*/  IMAD.X R31, R17, 0x1, R41, P1 ;  /* 0x00000001111f7824 */ /* 0x000fe400008e0629 */
[----:B------:R-:W-:Y:S04]  /*1380b0*/  STL [R1+0x67ec], R47 ;  /* 0x0067ec2f01007387 */ /* 0x000fe80000100800 */
[----:B------:R-:W3:Y:S04]  /*1380c0*/  LDL.LU R41, [R1+0x694c] ;  /* 0x00694c0001297983 */ /* 0x000ee80000300800 */
[----:B------:R-:W3:Y:S04]  /*1380d0*/  LDL.LU R60, [R1+0x51c4] ;  /* 0x0051c400013c7983 */ /* 0x000ee80000300800 */
[----:B------:R-:W3:Y:S04]  /*1380e0*/  LDL.LU R56, [R1+0x5170] ;  /* 0x0051700001387983 */ /* 0x000ee80000300800 */
[----:B------:R-:W3:Y:S01]  /*1380f0*/  LDL.LU R44, [R1+0x516c] ;  /* 0x00516c00012c7983 */ /* 0x000ee20000300800 */
[----:B------:R-:W-:-:S02]  /*138100*/  SHF.R.U32.HI R24, RZ, 0x8, R24 ;  /* 0x00000008ff187819 */ /* 0x000fc40000011618 */
[----:B------:R-:W-:Y:S02]  /*138110*/  SHF.R.U32.HI R26, RZ, 0x8, R26 ;  /* 0x00000008ff1a7819 */ /* 0x000fe4000001161a */
[----:B------:R-:W-:Y:S02]  /*138120*/  SHF.R.U32.HI R23, RZ, 0x8, R23 ;  /* 0x00000008ff177819 */ /* 0x000fe40000011617 */
[----:B------:R-:W-:Y:S02]  /*138130*/  LOP3.LUT R24, R24, 0xffff, RZ, 0xc0, !PT ;  /* 0x0000ffff18187812 */ /* 0x000fe400078ec0ff */
[----:B------:R-:W-:Y:S02]  /*138140*/  LOP3.LUT R26, R26, 0xffff, RZ, 0xc0, !PT ;  /* 0x0000ffff1a1a7812 */ /* 0x000fe400078ec0ff */
[----:B------:R-:W-:Y:S02]  /*138150*/  LOP3.LUT R23, R23, 0xffff, RZ, 0xc0, !PT ;  /* 0x0000ffff17177812 */ /* 0x000fe400078ec0ff */
[----:B------:R-:W-:-:S02]  /*138160*/  PRMT R26, R24, 0x3340, R26 ;  /* 0x00003340181a7816 */ /* 0x000fc4000000001a */
[----:B------:R-:W-:Y:S01]  /*138170*/  PRMT R24, R23, 0x3340, R0 ;  /* 0x0000334017187816 */ /* 0x000fe20000000000 */
[----:B------:R-:W-:Y:S04]  /*138180*/  STL.64 [R1+0x14a0], R30 ;  /* 0x0014a01e01007387 */ /* 0x000fe80000100a00 */
[----:B------:R4:W-:Y:S04]  /*138190*/  STL [R1+0x3c0], R26 ;  /* 0x0003c01a01007387 */ /* 0x0009e80000100800 */
[----:B------:R1:W-:Y:S01]  /*1381a0*/  STL [R1+0x158], R24 ;  /* 0x0001581801007387 */ /* 0x0003e20000100800 */
[----:B--2---:R-:W-:-:S03]  /*1381b0*/  LOP3.LUT R23, R49, 0xffff, RZ, 0xc0, !PT ;  /* 0x0000ffff31177812 */ /* 0x004fc600078ec0ff */
[----:B------:R-:W2:Y:S01]  /*1381c0*/  LDL.LU R49, [R1+0x51a0] ;  /* 0x0051a00001317983 */ /* 0x000ea20000300800 */
[----:B----4-:R-:W-:-:S03]  /*1381d0*/  LOP3.LUT R26, R38, 0xffff, RZ, 0xc0, !PT ;  /* 0x0000ffff261a7812 */ /* 0x010fc600078ec0ff */
[----:B------:R-:W4:Y:S01]  /*1381e0*/  LDL.LU R38, [R1+0x5158] ;  /* 0x0051580001267983 */ /* 0x000f220000300800 */
[----:B-1----:R-:W-:Y:S02]  /*1381f0*/  LOP3.LUT R24, R15, 0xffff, RZ, 0xc0, !PT ;  /* 0x0000ffff0f187812 */ /* 0x002fe400078ec0ff */
[----:B------:R-:W-:Y:S02]  /*138200*/  PRMT R27, R26, 0x3340, R0 ;  /* 0x000033401a1b7816 */ /* 0x000fe40000000000 */
[----:B------:R-:W-:-:S04]  /*138210*/  PRMT R15, R23, 0x3340, R24 ;  /* 0x00003340170f7816 */ /* 0x000fc80000000018 */
[----:B------:R-:W-:Y:S02]  /*138220*/  PRMT R46, R15, 0x5410, R27 ;  /* 0x000054100f2e7816 */ /* 0x000fe4000000001b */
[----:B------:R-:W4:Y:S01]  /*138230*/  LDL.LU R15, [R1+0x51b4] ;  /* 0x0051b400010f7983 */ /* 0x000f220000300800 */
        /* <DEDUP_REMOVED lines=12> */
[----:B------:R-:W-:Y:S04]  /*138300*/  STL [R1+0x154], R27 ;  /* 0x0001541b01007387 */ /* 0x000fe80000100800 */
[----:B------:R1:W-:Y:S01]  /*138310*/  STL [R1+0x3d8], R25 ;  /* 0x0003d81901007387 */ /* 0x0003e20000100800 */
[----:B---3--:R-:W-:-:S03]  /*138320*/  LOP3.LUT R24, R60, 0xffff, RZ, 0xc0, !PT ;  /* 0x0000ffff3c187812 */ /* 0x008fc600078ec0ff */
[----:B------:R-:W3:Y:S01]  /*138330*/  LDL.LU R60, [R1+0x51b0] ;  /* 0x0051b000013c7983 */ /* 0x000ee20000300800 */
[----:B------:R-:W-:-:S03]  /*138340*/  LOP3.LUT R23, R56, 0xffff, RZ, 0xc0, !PT ;  /* 0x0000ffff38177812 */ /* 0x000fc600078ec0ff */
[----:B------:R-:W3:Y:S01]  /*138350*/  LDL.LU R56, [R1+0x515c] ;  /* 0x00515c0001387983 */ /* 0x000ee20000300800 */
[----:B-1----:R-:W-:Y:S02]  /*138360*/  LOP3.LUT R25, R44, 0xffff, RZ, 0xc0, !PT ;  /* 0x0000ffff2c197812 */ /* 0x002fe400078ec0ff */
[----:B------:R-:W-:Y:S02]  /*138370*/  PRMT R28, R23, 0x3340, R0 ;  /* 0x00003340171c7816 */ /* 0x000fe40000000000 */
[----:B------:R-:W-:-:S04]  /*138380*/  PRMT R27, R24, 0x3340, R25 ;  /* 0x00003340181b7816 */ /* 0x000fc80000000019 */
[----:B------:R-:W-:-:S05]  /*138390*/  PRMT R27, R27, 0x5410, R28 ;  /* 0x000054101b1b7816 */ /* 0x000fca000000001c */
[----:B------:R-:W-:Y:S01]  /*1383a0*/  STL [R1+0x63c], R27 ;  /* 0x00063c1b01007387 */ /* 0x000fe20000100800 */
[----:B------:R-:W-:-:S03]  /*1383b0*/  SHF.R.U32.HI R24, RZ, 0x8, R24 ;  /* 0x00000008ff187819 */ /* 0x000fc60000011618 */
[----:B------:R-:W3:Y:S01]  /*1383c0*/  LDL.LU R44, [R1+0x51c0] ;  /* 0x0051c000012c7983 */ /* 0x000ee20000300800 */
        /* <DEDUP_REMOVED lines=9> */
[----:B------:R1:W-:Y:S04]  /*138460*/  STL.64 [R1+0x1478], R30 ;  /* 0x0014781e01007387 */ /* 0x0003e80000100a00 */
[----:B------:R4:W-:Y:S04]  /*138470*/  STL [R1+0x3b8], R25 ;  /* 0x0003b81901007387 */ /* 0x0009e80000100800 */
[----:B------:R0:W-:Y:S01]  /*138480*/  STL [R1+0x150], R24 ;  /* 0x0001501801007387 */ /* 0x0001e20000100800 */
[----:B------:R-:W-:-:S02]  /*138490*/  SHF.R.U32.HI R26, RZ, 0x8, R26 ;  /* 0x00000008ff1a7819 */ /* 0x000fc4000001161a */
[----:B-1----:R-:W-:Y:S02]  /*1384a0*/  IADD3 R30, P1, PT, R20, R2, RZ ;  /* 0x00000002141e7210 */ /* 0x002fe40007f3e0ff */
[----:B------:R-:W-:-:S03]  /*1384b0*/  LOP3.LUT R26, R26, 0xffff, RZ, 0xc0, !PT ;  /* 0x0000ffff1a1a7812 */ /* 0x000fc600078ec0ff */
[----:B------:R-:W-:Y:S01]  /*1384c0*/  IMAD.X R31, R17, 0x1, R0, P1 ;  /* 0x00000001111f7824 */ /* 0x000fe200008e0600 */
[----:B--2---:R-:W-:Y:S02]  /*1384d0*/  LOP3.LUT R23, R49, 0xffff, RZ, 0xc0, !PT ;  /* 0x0000ffff31177812 */ /* 0x004fe400078ec0ff */
[----:B----4-:R-:W-:-:S04]  /*1384e0*/  LOP3.LUT R25, R38, 0xffff, RZ, 0xc0, !PT ;  /* 0x0000ffff26197812 */ /* 0x010fc800078ec0ff */
[----:B------:R-:W-:Y:S02]  /*1384f0*/  PRMT R27, R25, 0x3340, R0 ;  /* 0x00003340191b7816 */ /* 0x000fe40000000000 */
[----:B0-----:R-:W-:-:S04]  /*138500*/  LOP3.LUT R24, R15, 0xffff, RZ, 0xc0, !PT ;  /* 0x0000ffff0f187812 */ /* 0x001fc800078ec0ff */
[--C-:B------:R-:W-:Y:S02]  /*138510*/  PRMT R15, R23, 0x3340, R24.reuse ;  /* 0x00003340170f7816 */ /* 0x100fe40000000018 */
[----:B------:R-:W-:Y:S02]  /*138520*/  SHF.R.U32.HI R23, RZ, 0x8, R23 ;  /* 0x00000008ff177819 */ /* 0x000fe40000011617 */
[----:B------:R-:W-:Y:S02]  /*138530*/  SHF.R.U32.HI R24, RZ, 0x8, R24 ;  /* 0x00000008ff187819 */ /* 0x000fe40000011618 */
[----:B------:R-:W-:Y:S02]  /*138540*/  PRMT R27, R15, 0x5410, R27 ;  /* 0x000054100f1b7816 */ /* 0x000fe4000000001b */
[----:B------:R-:W-:Y:S01]  /*138550*/  LOP3.LUT R23, R23, 0xffff, RZ, 0xc0, !PT ;  /* 0x0000ffff17177812 */ /* 0x000fe200078ec0ff */
[----:B------:R-:W2:Y:S01]  /*138560*/  LDL.LU R15, [R1+0x364] ;  /* 0x00036400010f7983 */ /* 0x000ea20000300800 */
[----:B------:R-:W-:-:S03]  /*138570*/  LOP3.LUT R24, R24, 0xffff, RZ, 0xc0, !PT ;  /* 0x0000ffff18187812 */ /* 0x000fc600078ec0ff */
[----:B------:R0:W-:Y:S04]  /*138580*/  STL [R1+0x2234], R27 ;  /* 0x0022341b01007387 */ /* 0x0001e80000100800 */
[----:B------:R1:W-:Y:S04]  /*138590*/  STL.64 [R1+0x1470], R30 ;  /* 0x0014701e01007387 */ /* 0x0003e80000100a00 */
[----:B------:R-:W4:Y:S01]  /*1385a0*/  LDL.LU R35, [R1+0x34] ;  /* 0x0000340001237983 */ /* 0x000f220000300800 */
[----:B0-----:R-:W-:Y:S02]  /*1385b0*/  PRMT R27, R26, 0x3340, R0 ;  /* 0x000033401a1b7816 */ /* 0x001fe40000000000 */
[----:B------:R-:W-:Y:S01]  /*1385c0*/  PRMT R26, R23, 0x3340, R24 ;  /* 0x00003340171a7816 */ /* 0x000fe20000000018 */
[----:B------:R-:W2:Y:S01]  /*1385d0*/  LDL.LU R59, [R1+0x30] ;  /* 0x00003000013b7983 */ /* 0x000ea20000300800 */
[----:B-1----:R-:W-:-:S03]  /*1385e0*/  IADD3 R30, P1, PT, R20, R43, RZ ;  /* 0x0000002b141e7210 */ /* 0x002fc60007f3e0ff */
[----:B------:R-:W-:Y:S04]  /*1385f0*/  STL [R1+0x14c], R27 ;  /* 0x00014c1b01007387 */ /* 0x000fe80000100800 */
[----:B------:R0:W-:Y:S04]  /*138600*/  STL [R1+0x3bc], R26 ;  /* 0x0003bc1a01007387 */ /* 0x0001e80000100800 */
[----:B------:R-:W2:Y:S01]  /*138610*/  LDL.LU R43, [R1+0x6948] ;  /* 0x00694800012b7983 */ /* 0x000ea20000300800 */
[----:B---3--:R-:W-:Y:S02]  /*138620*/  LOP3.LUT R24, R60, 0xffff, RZ, 0xc0, !PT ;  /* 0x0000ffff3c187812 */ /* 0x008fe400078ec0ff */
[----:B------:R-:W-:-:S04]  /*138630*/  LOP3.LUT R23, R56, 0xffff, RZ, 0xc0, !PT ;  /* 0x0000ffff38177812 */ /* 0x000fc800078ec0ff */
[----:B------:R-:W-:Y:S02]  /*138640*/  PRMT R28, R23, 0x3340, R0 ;  /* 0x00003340171c7816 */ /* 0x000fe40000000000 */
[----:B------:R-:W-:Y:S01]  /*138650*/  SHF.R.U32.HI R23, RZ, 0x8, R23 ;  /* 0x00000008ff177819 */ /* 0x000fe20000011617 */
[----:B------:R-:W-:Y:S01]  /*138660*/  IMAD.X R31, R17, 0x1, R54, P1 ;  /* 0x00000001111f7824 */ /* 0x000fe200008e0636 */
[----:B0-----:R-:W-:-:S04]  /*138670*/  LOP3.LUT R26, R44, 0xffff, RZ, 0xc0, !PT ;  /* 0x0000ffff2c1a7812 */ /* 0x001fc800078ec0ff */
[----:B------:R-:W-:Y:S02]  /*138680*/  PRMT R27, R24, 0x3340, R26 ;  /* 0x00003340181b7816 */ /* 0x000fe4000000001a */
[----:B------:R-:W-:Y:S02]  /*138690*/  SHF.R.U32.HI R24, RZ, 0x8, R24 ;  /* 0x00000008ff187819 */ /* 0x000fe40000011618 */
[----:B------:R-:W-:Y:S02]  /*1386a0*/  SHF.R.U32.HI R26, RZ, 0x8, R26 ;  /* 0x00000008ff1a7819 */ /* 0x000fe4000001161a */
[----:B------:R-:W-:Y:S02]  /*1386b0*/  PRMT R27, R27, 0x5410, R28 ;  /* 0x000054101b1b7816 */ /* 0x000fe4000000001c */
[----:B------:R-:W-:Y:S02]  /*1386c0*/  LOP3.LUT R24, R24, 0xffff, RZ, 0xc0, !PT ;  /* 0x0000ffff18187812 */ /* 0x000fe400078ec0ff */
[----:B------:R-:W-:-:S02]  /*1386d0*/  LOP3.LUT R26, R26, 0xffff, RZ, 0xc0, !PT ;  /* 0x0000ffff1a1a7812 */ /* 0x000fc400078ec0ff */
[----:B------:R-:W-:Y:S01]  /*1386e0*/  LOP3.LUT R23, R23, 0xffff, RZ, 0xc0, !PT ;  /* 0x0000ffff17177812 */ /* 0x000fe200078ec0ff */
[----:B------:R-:W-:Y:S01]  /*1386f0*/  STL [R1+0x628], R27 ;  /* 0x0006281b01007387 */ /* 0x000fe20000100800 */
[----:B------:R-:W-:Y:S02]  /*138700*/  PRMT R24, R24, 0x3340, R26 ;  /* 0x0000334018187816 */ /* 0x000fe4000000001a */
[----:B------:R-:W-:Y:S01]  /*138710*/  PRMT R23, R23, 0x3340, R0 ;  /* 0x0000334017177816 */ /* 0x000fe20000000000 */
[----:B------:R-:W3:Y:S04]  /*138720*/  LDL.LU R54, [R1+0x6944] ;  /* 0x0069440001367983 */ /* 0x000ee80000300800 */
[----:B------:R-:W3:Y:S04]  /*138730*/  LDL.LU R33, [R1+0x2c] ;  /* 0x00002c0001217983 */ /* 0x000ee80000300800 */
[----:B------:R-:W-:Y:S04]  /*138740*/  STL.64 [R1+0x1458], R30 ;  /* 0x0014581e01007387 */ /* 0x000fe80000100a00 */
[----:B------:R-:W3:Y:S04]  /*138750*/  LDL.LU R47, [R1+0x28] ;  /* 0x00002800012f7983 */ /* 0x000ee80000300800 */
[----:B------:R0:W-:Y:S04]  /*138760*/  STL [R1+0x3b4], R24 ;  /* 0x0003b41801007387 */ /* 0x0001e80000100800 */
[----:B------:R2:W-:Y:S01]  /*138770*/  STL [R1+0x148], R23 ;  /* 0x0001481701007387 */ /* 0x0005e20000100800 */
[----:B0-----:R-:W-:-:S03]  /*138780*/  LOP3.LUT R24, R48, 0xffff, RZ, 0xc0, !PT ;  /* 0x0000ffff30187812 */ /* 0x001fc600078ec0ff */
[----:B------:R-:W3:Y:S01]  /*138790*/  LDL.LU R48, [R1+0x6940] ;  /* 0x0069400001307983 */ /* 0x000ee20000300800 */
[----:B--2---:R-:W-:-:S03]  /*1387a0*/  LOP3.LUT R23, R43, 0xffff, RZ, 0xc0, !PT ;  /* 0x0000ffff2b177812 */ /* 0x004fc600078ec0ff */
[----:B------:R-:W2:Y:S01]  /*1387b0*/  LDL.LU R43, [R1+0x693c] ;  /* 0x00693c00012b7983 */ /* 0x000ea20000300800 */
[----:B------:R-:W-:Y:S02]  /*1387c0*/  LOP3.LUT R15, R15, 0xffff, RZ, 0xc0, !PT ;  /* 0x0000ffff0f0f7812 */ /* 0x000fe400078ec0ff */
[----:B------:R-:W-:Y:S02]  /*1387d0*/  PRMT R27, R24, 0x3340, R0 ;  /* 0x00003340181b7816 */ /* 0x000fe40000000000 */
[----:B------:R-:W-:Y:S02]  /*1387e0*/  PRMT R26, R15, 0x3340, R23 ;  /* 0x000033400f1a7816 */ /* 0x000fe40000000017 */
[----:B------:R-:W-:Y:S02]  /*1387f0*/  SHF.R.U32.HI R25, RZ, 0x8, R25 ;  /* 0x00000008ff197819 */ /* 0x000fe40000011619 */
[----:B------:R-:W-:Y:S02]  /*138800*/  PRMT R39, R26, 0x5410, R27 ;  /* 0x000054101a277816 */ /* 0x000fe4000000001b */
[----:B----4-:R-:W-:-:S02]  /*138810*/  IADD3 R26, P1, PT, R20, R35, RZ ;  /* 0x00000023141a7210 */ /* 0x010fc40007f3e0ff */
[----:B------:R-:W-:Y:S02]  /*138820*/  LOP3.LUT R25, R25, 0xffff, RZ, 0xc0, !PT ;  /* 0x0000ffff19197812 */ /* 0x000fe400078ec0ff */
[----:B------:R-:W-:Y:S02]  /*138830*/  SHF.R.U32.HI R15, RZ, 0x8, R15 ;  /* 0x00000008ff0f7819 */ /* 0x000fe4000001160f */
[----:B------:R-:W-:Y:S01]  /*138840*/  SHF.R.U32.HI R23, RZ, 0x8, R23 ;  /* 0x00000008ff177819 */ /* 0x000fe20000011617 */
[----:B------:R-:W-:Y:S01]  /*138850*/  IMAD.X R27, R17, 0x1, R59, P1 ;  /* 0x00000001111b7824 */ /* 0x000fe200008e063b */
[----:B------:R-:W-:Y:S02]  /*138860*/  PRMT R25, R25, 0x3340, R0 ;  /* 0x0000334019197816 */ /* 0x000fe40000000000 */
[----:B------:R-:W-:Y:S02]  /*138870*/  LOP3.LUT R15, R15, 0xffff, RZ, 0xc0, !PT ;  /* 0x0000ffff0f0f7812 */ /* 0x000fe400078ec0ff */
[----:B------:R-:W-:Y:S01]  /*138880*/  LOP3.LUT R23, R23, 0xffff, RZ, 0xc0, !PT ;  /* 0x0000ffff17177812 */ /* 0x000fe200078ec0ff */
[----:B------:R-:W-:Y:S03]  /*138890*/  STL [R1+0x67d4], R39 ;  /* 0x0067d42701007387 */ /* 0x000fe60000100800 */
[----:B------:R-:W-:Y:S01]  /*1388a0*/  PRMT R60, R15, 0x3340, R23 ;  /* 0x000033400f3c7816 */ /* 0x000fe20000000017 */
[----:B------:R-:W-:Y:S01]  /*1388b0*/  STL.64 [R1+0x1450], R26 ;  /* 0x0014501a01007387 */ /* 0x000fe20000100a00 */
[----:B------:R-:W-:-:S03]  /*1388c0*/  LOP3.LUT R23, R57, 0xffff, RZ, 0xc0, !PT ;  /* 0x0000ffff39177812 */ /* 0x000fc600078ec0ff */
[----:B------:R0:W-:Y:S01]  /*1388d0*/  STL [R1+0x144], R25 ;  /* 0x0001441901007387 */ /* 0x0001e20000100800 */
[----:B------:R-:W-:Y:S02]  /*1388e0*/  SHF.R.U32.HI R24, RZ, 0x8, R24 ;  /* 0x00000008ff187819 */ /* 0x000fe40000011618 */
[----:B0-----:R-:W-:-:S04]  /*1388f0*/  LOP3.LUT R25, R50, 0xffff, RZ, 0xc0, !PT ;  /* 0x0000ffff32197812 */ /* 0x001fc800078ec0ff */
[----:B------:R-:W-:Y:S02]  /*138900*/  PRMT R27, R25, 0x3340, R0 ;  /* 0x00003340191b7816 */ /* 0x000fe40000000000 */
[----:B------:R-:W-:-:S04]  /*138910*/  LOP3.LUT R24, R24, 0xffff, RZ, 0xc0, !PT ;  /* 0x0000ffff18187812 */ /* 0x000fc800078ec0ff */
[----:B------:R-:W-:Y:S02]  /*138920*/  PRMT R24, R24, 0x3340, R0 ;  /* 0x0000334018187816 */ /* 0x000fe40000000000 */
[----:B---3--:R-:W-:Y:S02]  /*138930*/  LOP3.LUT R15, R48, 0xffff, RZ, 0xc0, !PT ;  /* 0x0000ffff300f7812 */ /* 0x008fe400078ec0ff */
[----:B------:R-:W3:Y:S02]  /*138940*/  LDL.LU R48, [R1+0x6938] ;  /* 0x0069380001307983 */ /* 0x000ee40000300800 */
[----:B------:R-:W-:Y:S02]  /*138950*/  PRMT R26, R15, 0x3340, R23 ;  /* 0x000033400f1a7816 */ /* 0x000fe40000000017 */
[----:B------:R-:W-:Y:S01]  /*138960*/  SHF.R.U32.HI R15, RZ, 0x8, R15 ;  /* 0x00000008ff0f7819 */ /* 0x000fe2000001160f */
[----:B------:R-:W4:Y:S01]  /*138970*/  LDL.LU R50, [R1+0x6934] ;  /* 0x0069340001327983 */ /* 0x000f220000300800 */
[----:B------:R-:W-:-:S02]  /*138980*/  PRMT R28, R26, 0x5410, R27 ;  /* 0x000054101a1c7816 */ /* 0x000fc4000000001b */
[----:B------:R-:W-:Y:S01]  /*138990*/  IADD3 R26, P1, PT, R20, R33, RZ ;  /* 0x00000021141a7210 */ /* 0x000fe20007f3e0ff */
[----:B------:R-:W3:Y:S01]  /*1389a0*/  LDL.LU R44, [R1+0x5b0] ;  /* 0x0005b000012c7983 */ /* 0x000ee20000300800 */
[----:B------:R-:W-:Y:S02]  /*1389b0*/  SHF.R.U32.HI R23, RZ, 0x8, R23 ;  /* 0x00000008ff177819 */ /* 0x000fe40000011617 */
[----:B------:R-:W-:Y:S01]  /*1389c0*/  LOP3.LUT R15, R15, 0xffff, RZ, 0xc0, !PT ;  /* 0x0000ffff0f0f7812 */ /* 0x000fe200078ec0ff */
[----:B------:R-:W-:Y:S01]  /*1389d0*/  IMAD.X R27, R17, 0x1, R47, P1 ;  /* 0x00000001111b7824 */ /* 0x000fe200008e062f */
[----:B------:R-:W-:Y:S01]  /*1389e0*/  LOP3.LUT R23, R23, 0xffff, RZ, 0xc0, !PT ;  /* 0x0000ffff17177812 */ /* 0x000fe200078ec0ff */
[----:B------:R-:W4:Y:S03]  /*1389f0*/  LDL.LU R57, [R1+0x528] ;  /* 0x0005280001397983 */ /* 0x000f260000300800 */
[----:B------:R-:W-:Y:S01]  /*138a00*/  PRMT R15, R15, 0x3340, R23 ;  /* 0x000033400f0f7816 */ /* 0x000fe20000000017 */
[----:B------:R-:W-:Y:S04]  /*138a10*/  STL [R1+0x618], R28 ;  /* 0x0006181c01007387 */ /* 0x000fe80000100800 */
[----:B------:R0:W-:Y:S04]  /*138a20*/  STL.64 [R1+0x1438], R26 ;  /* 0x0014381a01007387 */ /* 0x0001e80000100a00 */
[----:B------:R1:W-:Y:S01]  /*138a30*/  STL [R1+0x140], R24 ;  /* 0x0001401801007387 */ /* 0x0003e20000100800 */
[----:B0-----:R-:W-:-:S02]  /*138a40*/  LOP3.LUT R26, R45, 0xffff, RZ, 0xc0, !PT ;  /* 0x0000ffff2d1a7812 */ /* 0x001fc400078ec0ff */
[----:B--2---:R-:W-:Y:S02]  /*138a50*/  LOP3.LUT R23, R43, 0xffff, RZ, 0xc0, !PT ;  /* 0x0000ffff2b177812 */ /* 0x004fe400078ec0ff */
[----:B------:R-:W2:Y:S04]  /*138a60*/  LDL.LU R43, [R1+0x6930] ;  /* 0x00693000012b7983 */ /* 0x000ea80000300800 */
[----:B------:R0:W-:Y:S04]  /*138a70*/  STL [R1+0x24c], R15 ;  /* 0x00024c0f01007387 */ /* 0x0001e80000100800 */
[----:B------:R-:W2:Y:S01]  /*138a80*/  LDL.LU R45, [R1+0x692c] ;  /* 0x00692c00012d7983 */ /* 0x000ea20000300800 */
[----:B-1----:R-:W-:-:S02]  /*138a90*/  LOP3.LUT R24, R41, 0xffff, RZ, 0xc0, !PT ;  /* 0x0000ffff29187812 */ /* 0x002fc400078ec0ff */
[----:B------:R-:W-:Y:S02]  /*138aa0*/  PRMT R27, R26, 0x3340, R0 ;  /* 0x000033401a1b7816 */ /* 0x000fe40000000000 */
[----:B0-----:R-:W-:-:S04]  /*138ab0*/  PRMT R15, R23, 0x3340, R24 ;  /* 0x00003340170f7816 */ /* 0x001fc80000000018 */
[----:B------:R-:W-:Y:S02]  /*138ac0*/  PRMT R15, R15, 0x5410, R27 ;  /* 0x000054100f0f7816 */ /* 0x000fe4000000001b */
[----:B------:R-:W-:Y:S02]  /*138ad0*/  SHF.R.U32.HI R23, RZ, 0x8, R23 ;  /* 0x00000008ff177819 */ /* 0x000fe40000011617 */
[----:B------:R-:W-:Y:S01]  /*138ae0*/  SHF.R.U32.HI R24, RZ, 0x8, R24 ;  /* 0x00000008ff187819 */ /* 0x000fe20000011618 */
[----:B------:R0:W-:Y:S01]  /*138af0*/  STL [R1+0x67d8], R15 ;  /* 0x0067d80f01007387 */ /* 0x0001e20000100800 */
[----:B------:R-:W-:Y:S02]  /*138b00*/  IADD3 R30, P1, PT, R20, R29, RZ ;  /* 0x0000001d141e7210 */ /* 0x000fe40007f3e0ff */
[----:B------:R-:W-:Y:S02]  /*138b10*/  LOP3.LUT R23, R23, 0xffff, RZ, 0xc0, !PT ;  /* 0x0000ffff17177812 */ /* 0x000fe400078ec0ff */
[----:B------:R-:W-:-:S02]  /*138b20*/  LOP3.LUT R24, R24, 0xffff, RZ, 0xc0, !PT ;  /* 0x0000ffff18187812 */ /* 0x000fc400078ec0ff */
[----:B0-----:R-:W-:Y:S01]  /*138b30*/  SHF.R.U32.HI R15, RZ, 0x8, R26 ;  /* 0x00000008ff0f7819 */ /* 0x001fe2000001161a */
[----:B------:R-:W-:-:S03]  /*138b40*/  IMAD.X R31, R17, 0x1, R37, P1 ;  /* 0x00000001111f7824 */ /* 0x000fc600008e0625 */
[----:B------:R-:W-:Y:S02]  /*138b50*/  LOP3.LUT R15, R15, 0xffff, RZ, 0xc0, !PT ;  /* 0x0000ffff0f0f7812 */ /* 0x000fe400078ec0ff */
[----:B------:R-:W-:Y:S02]  /*138b60*/  PRMT R41, R23, 0x3340, R24 ;  /* 0x0000334017297816 */ /* 0x000fe40000000018 */
[----:B------:R-:W-:Y:S01]  /*138b70*/  PRMT R23, R15, 0x3340, R0 ;  /* 0x000033400f177816 */ /* 0x000fe20000000000 */
[----:B------:R-:W-:Y:S04]  /*138b80*/  STL.64 [R1+0x1418], R30 ;  /* 0x0014181e01007387 */ /* 0x000fe80000100a00 */
[----:B------:R4:W-:Y:S01]  /*138b90*/  STL [R1+0x138], R23 ;  /* 0x0001381701007387 */ /* 0x0009e20000100800 */
[----:B------:R-:W-:-:S04]  /*138ba0*/  SHF.R.U32.HI R25, RZ, 0x8, R25 ;  /* 0x00000008ff197819 */ /* 0x000fc80000011619 */
[----:B------:R-:W-:-:S04]  /*138bb0*/  LOP3.LUT R25, R25, 0xffff, RZ, 0xc0, !PT ;  /* 0x0000ffff19197812 */ /* 0x000fc800078ec0ff */
[----:B------:R-:W-:Y:S02]  /*138bc0*/  PRMT R25, R25, 0x3340, R0 ;  /* 0x0000334019197816 */ /* 0x000fe40000000000 */
[----:B---3--:R-:W-:Y:S02]  /*138bd0*/  LOP3.LUT R15, R44, 0xffff, RZ, 0xc0, !PT ;  /* 0x0000ffff2c0f7812 */ /* 0x008fe400078ec0ff */
[----:B----4-:R-:W-:-:S04]  /*138be0*/  LOP3.LUT R23, R57, 0xffff, RZ, 0xc0, !PT ;  /* 0x0000ffff39177812 */ /* 0x010fc800078ec0ff */
[----:B------:R-:W-:Y:S02]  /*138bf0*/  PRMT R26, R15, 0x3340, R23 ;  /* 0x000033400f1a7816 */ /* 0x000fe40000000017 */
[----:B------:R-:W-:Y:S02]  /*138c00*/  SHF.R.U32.HI R15, RZ, 0x8, R15 ;  /* 0x00000008ff0f7819 */ /* 0x000fe4000001160f */
[----:B------:R-:W-:Y:S02]  /*138c10*/  SHF.R.U32.HI R23, RZ, 0x8, R23 ;  /* 0x00000008ff177819 */ /* 0x000fe40000011617 */
[----:B------:R-:W-:Y:S02]  /*138c20*/  LOP3.LUT R15, R15, 0xffff, RZ, 0xc0, !PT ;  /* 0x0000ffff0f0f7812 */ /* 0x000fe400078ec0ff */
[----:B------:R-:W-:-:S04]  /*138c30*/  LOP3.LUT R23, R23, 0xffff, RZ, 0xc0, !PT ;  /* 0x0000ffff17177812 */ /* 0x000fc800078ec0ff */
[----:B------:R-:W-:Y:S02]  /*138c40*/  PRMT R57, R15, 0x3340, R23 ;  /* 0x000033400f397816 */ /* 0x000fe40000000017 */
[----:B------:R-:W-:Y:S02]  /*138c50*/  LOP3.LUT R15, R54, 0xffff, RZ, 0xc0, !PT ;  /* 0x0000ffff360f7812 */ /* 0x000fe400078ec0ff */
[----:B------:R-:W-:Y:S02]  /*138c60*/  LOP3.LUT R23, R42, 0xffff, RZ, 0xc0, !PT ;  /* 0x0000ffff2a177812 */ /* 0x000fe400078ec0ff */
[----:B--2---:R-:W-:Y:S02]  /*138c70*/  LOP3.LUT R24, R45, 0xffff, RZ, 0xc0, !PT ;  /* 0x0000ffff2d187812 */ /* 0x004fe400078ec0ff */
[----:B------:R-:W2:Y:S02]  /*138c80*/  LDL.LU R45, [R1+0x6928] ;  /* 0x00692800012d7983 */ /* 0x000ea40000300800 */
[----:B------:R-:W-:-:S02]  /*138c90*/  PRMT R27, R24, 0x3340, R0 ;  /* 0x00003340181b7816 */ /* 0x000fc40000000000 */
[----:B------:R-:W3:Y:S02]  /*138ca0*/  LDL.LU R44, [R1+0x5b8] ;  /* 0x0005b800012c7983 */ /* 0x000ee40000300800 */
[----:B------:R-:W-:Y:S02]  /*138cb0*/  PRMT R28, R26, 0x5410, R27 ;  /* 0x000054101a1c7816 */ /* 0x000fe4000000001b */
[----:B------:R-:W-:-:S05]  /*138cc0*/  IADD3 R26, P1, PT, R20, R18, RZ ;  /* 0x00000012141a7210 */ /* 0x000fca0007f3e0ff */
[----:B------:R-:W-:Y:S01]  /*138cd0*/  IMAD.X R27, R17, 0x1, R21, P1 ;  /* 0x00000001111b7824 */ /* 0x000fe200008e0615 */
[----:B------:R-:W-:Y:S04]  /*138ce0*/  STL [R1+0x60c], R28 ;  /* 0x00060c1c01007387 */ /* 0x000fe80000100800 */
[----:B------:R-:W-:Y:S04]  /*138cf0*/  STL.64 [R1+0x1430], R26 ;  /* 0x0014301a01007387 */ /* 0x000fe80000100a00 */
[----:B------:R0:W-:Y:S04]  /*138d00*/  STL [R1+0x134], R25 ;  /* 0x0001341901007387 */ /* 0x0001e80000100800 */
[----:B------:R-:W4:Y:S04]  /*138d10*/  LDL.LU R54, [R1+0x6924] ;  /* 0x0069240001367983 */ /* 0x000f280000300800 */
[----:B------:R-:W2:Y:S01]  /*138d20*/  LDL.LU R42, [R1+0x6920] ;  /* 0x00692000012a7983 */ /* 0x000ea20000300800 */
[----:B0-----:R-:W-:-:S03]  /*138d30*/  LOP3.LUT R25, R52, 0xffff, RZ, 0xc0, !PT ;  /* 0x0000ffff34197812 */ /* 0x001fc600078ec0ff */
[----:B------:R-:W4:Y:S01]  /*138d40*/  LDL.LU R52, [R1+0x691c] ;  /* 0x00691c0001347983 */ /* 0x000f220000300800 */
[----:B------:R-:W-:Y:S02]  /*138d50*/  PRMT R27, R23, 0x3340, R0 ;  /* 0x00003340171b7816 */ /* 0x000fe40000000000 */
[----:B------:R-:W-:Y:S01]  /*138d60*/  PRMT R26, R15, 0x3340, R25 ;  /* 0x000033400f1a7816 */ /* 0x000fe20000000019 */
[----:B------:R0:W-:Y:S01]  /*138d70*/  STL [R1+0x6820], R23 ;  /* 0x0068201701007387 */ /* 0x0001e20000100800 */
[----:B------:R-:W-:Y:S02]  /*138d80*/  SHF.R.U32.HI R15, RZ, 0x8, R15 ;  /* 0x00000008ff0f7819 */ /* 0x000fe4000001160f */
[----:B------:R-:W-:Y:S02]  /*138d90*/  SHF.R.U32.HI R24, RZ, 0x8, R24 ;  /* 0x00000008ff187819 */ /* 0x000fe40000011618 */
[----:B0-----:R-:W-:Y:S02]  /*138da0*/  PRMT R23, R26, 0x5410, R27 ;  /* 0x000054101a177816 */ /* 0x001fe4000000001b */
[----:B------:R-:W-:-:S03]  /*138db0*/  IADD3 R26, P1, PT, R20, R40, RZ ;  /* 0x00000028141a7210 */ /* 0x000fc60007f3e0ff */
[----:B------:R0:W-:Y:S01]  /*138dc0*/  STL [R1+0x217c], R23 ;  /* 0x00217c1701007387 */ /* 0x0001e20000100800 */
[----:B------:R-:W-:Y:S02]  /*138dd0*/  LOP3.LUT R15, R15, 0xffff, RZ, 0xc0, !PT ;  /* 0x0000ffff0f0f7812 */ /* 0x000fe400078ec0ff */
[----:B------:R-:W-:Y:S02]  /*138de0*/  LOP3.LUT R24, R24, 0xffff, RZ, 0xc0, !PT ;  /* 0x0000ffff18187812 */ /* 0x000fe400078ec0ff */
[----:B0-----:R-:W-:Y:S01]  /*138df0*/  SHF.R.U32.HI R23, RZ, 0x8, R25 ;  /* 0x00000008ff177819 */ /* 0x001fe20000011619 */
[----:B------:R-:W-:-:S03]  /*138e00*/  IMAD.X R27, R17, 0x1, R36, P1 ;  /* 0x00000001111b7824 */ /* 0x000fc600008e0624 */
[----:B------:R-:W-:Y:S02]  /*138e10*/  LOP3.LUT R23, R23, 0xffff, RZ, 0xc0, !PT ;  /* 0x0000ffff17177812 */ /* 0x000fe400078ec0ff */
[----:B------:R-:W-:Y:S02]  /*138e20*/  PRMT R24, R24, 0x3340, R0 ;  /* 0x0000334018187816 */ /* 0x000fe40000000000 */
[----:B------:R-:W-:Y:S01]  /*138e30*/  PRMT R49, R15, 0x3340, R23 ;  /* 0x000033400f317816 */ /* 0x000fe20000000017 */
[----:B------:R-:W-:Y:S01]  /*138e40*/  STL.64 [R1+0x1410], R26 ;  /* 0x0014101a01007387 */ /* 0x000fe20000100a00 */
[----:B------:R-:W-:-:S03]  /*138e50*/  LOP3.LUT R23, R43, 0xffff, RZ, 0xc0, !PT ;  /* 0x0000ffff2b177812 */ /* 0x000fc600078ec0ff */
[----:B------:R-:W-:Y:S04]  /*138e60*/  STL [R1+0x667c], R49 ;  /* 0x00667c3101007387 */ /* 0x000fe80000100800 */
[----:B------:R3:W-:Y:S01]  /*138e70*/  STL [R1+0x130], R24 ;  /* 0x0001301801007387 */ /* 0x0007e20000100800 */
[----:B------:R-:W-:-:S03]  /*138e80*/  LOP3.LUT R15, R50, 0xffff, RZ, 0xc0, !PT ;  /* 0x0000ffff320f7812 */ /* 0x000fc600078ec0ff */
[----:B------:R-:W4:Y:S01]  /*138e90*/  LDL.LU R43, [R1+0x6918] ;  /* 0x00691800012b7983 */ /* 0x000f220000300800 */
[----:B---3--:R-:W-:Y:S02]  /*138ea0*/  LOP3.LUT R24, R44, 0xffff, RZ, 0xc0, !PT ;  /* 0x0000ffff2c187812 */ /* 0x008fe400078ec0ff */
[----:B--2---:R-:W-:Y:S02]  /*138eb0*/  LOP3.LUT R25, R42, 0xffff, RZ, 0xc0, !PT ;  /* 0x0000ffff2a197812 */ /* 0x004fe400078ec0ff */
[----:B------:R-:W2:Y:S01]  /*138ec0*/  LDL.LU R42, [R1+0x6914] ;  /* 0x00691400012a7983 */ /* 0x000ea20000300800 */
[----:B----4-:R-:W-:-:S03]  /*138ed0*/  LOP3.LUT R26, R52, 0xffff, RZ, 0xc0, !PT ;  /* 0x0000ffff341a7812 */ /* 0x010fc600078ec0ff */
[----:B------:R-:W3:Y:S04]  /*138ee0*/  LDL.LU R52, [R1+0x6910] ;  /* 0x0069100001347983 */ /* 0x000ee80000300800 */
[----:B------:R-:W4:Y:S04]  /*138ef0*/  LDL.LU R44, [R1+0x5140] ;  /* 0x00514000012c7983 */ /* 0x000f280000300800 */
[----:B------:R-:W2:Y:S01]  /*138f00*/  LDL.LU R50, [R1+0x81c] ;  /* 0x00081c0001327983 */ /* 0x000ea20000300800 */
[----:B------:R-:W-:Y:S02]  /*138f10*/  PRMT R30, R23, 0x3340, R0 ;  /* 0x00003340171e7816 */ /* 0x000fe40000000000 */
[----:B------:R-:W-:-:S02]  /*138f20*/  PRMT R28, R24, 0x3340, R25 ;  /* 0x00003340181c7816 */ /* 0x000fc40000000019 */
[----:B------:R-:W-:Y:S02]  /*138f30*/  LOP3.LUT R27, R54, 0xffff, RZ, 0xc0, !PT ;  /* 0x0000ffff361b7812 */ /* 0x000fe400078ec0ff */
[----:B------:R-:W-:Y:S02]  /*138f40*/  PRMT R58, R28, 0x5410, R30 ;  /* 0x000054101c3a7816 */ /* 0x000fe4000000001e */
[----:B------:R-:W-:Y:S02]  /*138f50*/  PRMT R30, R15, 0x3340, R0 ;  /* 0x000033400f1e7816 */ /* 0x000fe40000000000 */
[----:B------:R-:W-:Y:S02]  /*138f60*/  PRMT R28, R26, 0x3340, R27 ;  /* 0x000033401a1c7816 */ /* 0x000fe4000000001b */
[----:B------:R-:W-:Y:S02]  /*138f70*/  SHF.R.U32.HI R26, RZ, 0x8, R26 ;  /* 0x00000008ff1a7819 */ /* 0x000fe4000001161a */
[----:B------:R-:W-:-:S02]  /*138f80*/  PRMT R28, R28, 0x5410, R30 ;  /* 0x000054101c1c7816 */ /* 0x000fc4000000001e */
[----:B------:R-:W-:Y:S02]  /*138f90*/  SHF.R.U32.HI R27, RZ, 0x8, R27 ;  /* 0x00000008ff1b7819 */ /* 0x000fe4000001161b */
[----:B------:R-:W-:Y:S02]  /*138fa0*/  IADD3 R30, P1, PT, R20, R34, RZ ;  /* 0x00000022141e7210 */ /* 0x000fe40007f3e0ff */
[----:B------:R-:W-:Y:S02]  /*138fb0*/  SHF.R.U32.HI R24, RZ, 0x8, R24 ;  /* 0x00000008ff187819 */ /* 0x000fe40000011618 */
[----:B------:R-:W-:Y:S02]  /*138fc0*/  SHF.R.U32.HI R25, RZ, 0x8, R25 ;  /* 0x00000008ff197819 */ /* 0x000fe40000011619 */
[----:B------:R-:W-:Y:S02]  /*138fd0*/  LOP3.LUT R26, R26, 0xffff, RZ, 0xc0, !PT ;  /* 0x0000ffff1a1a7812 */ /* 0x000fe400078ec0ff */
[----:B------:R-:W-:Y:S01]  /*138fe0*/  LOP3.LUT R27, R27, 0xffff, RZ, 0xc0, !PT ;  /* 0x0000ffff1b1b7812 */ /* 0x000fe200078ec0ff */
[----:B------:R-:W-:Y:S01]  /*138ff0*/  IMAD.X R31, R17, 0x1, R19, P1 ;  /* 0x00000001111f7824 */ /* 0x000fe200008e0613 */
[----:B------:R-:W-:Y:S01]  /*139000*/  LOP3.LUT R24, R24, 0xffff, RZ, 0xc0, !PT ;  /* 0x0000ffff18187812 */ /* 0x000fe200078ec0ff */
[----:B------:R-:W-:Y:S01]  /*139010*/  STL [R1+0x67c0], R58 ;  /* 0x0067c03a01007387 */ /* 0x000fe20000100800 */
[----:B------:R-:W-:-:S02]  /*139020*/  LOP3.LUT R25, R25, 0xffff, RZ, 0xc0, !PT ;  /* 0x0000ffff19197812 */ /* 0x000fc400078ec0ff */
[----:B------:R-:W-:Y:S01]  /*139030*/  PRMT R54, R26, 0x3340, R27 ;  /* 0x000033401a367816 */ /* 0x000fe2000000001b */
[----:B------:R-:W-:Y:S01]  /*139040*/  STL [R1+0x600], R28 ;  /* 0x0006001c01007387 */ /* 0x000fe20000100800 */
[----:B------:R-:W-:-:S03]  /*139050*/  PRMT R56, R24, 0x3340, R25 ;  /* 0x0000334018387816 */ /* 0x000fc60000000019 */
[----:B------:R-:W-:Y:S01]  /*139060*/  STL.64 [R1+0x13f8], R30 ;  /* 0x0013f81e01007387 */ /* 0x000fe20000100a00 */
[----:B------:R-:W-:-:S03]  /*139070*/  IADD3 R24, P1, PT, R20, R51, RZ ;  /* 0x0000003314187210 */ /* 0x000fc60007f3e0ff */
[----:B------:R-:W2:Y:S01]  /*139080*/  LDL.LU R53, [R1+0x5148] ;  /* 0x0051480001357983 */ /* 0x000ea20000300800 */
[----:B------:R-:W-:-:S03]  /*139090*/  SHF.R.U32.HI R23, RZ, 0x8, R23 ;  /* 0x00000008ff177819 */ /* 0x000fc60000011617 */
[----:B------:R-:W-:Y:S01]  /*1390a0*/  STL [R1+0x68b0], R54 ;  /* 0x0068b03601007387 */ /* 0x000fe20000100800 */
[----:B------:R-:W-:-:S03]  /*1390b0*/  SHF.R.U32.HI R15, RZ, 0x8, R15 ;  /* 0x00000008ff0f7819 */ /* 0x000fc6000001160f */
[----:B------:R-:W2:Y:S01]  /*1390c0*/  LDL.LU R38, [R1+0x8a4] ;  /* 0x0008a40001267983 */ /* 0x000ea20000300800 */
[----:B------:R-:W-:Y:S01]  /*1390d0*/  IMAD.X R25, R17, 0x1, R22, P1 ;  /* 0x0000000111197824 */ /* 0x000fe200008e0616 */
[----:B------:R-:W-:Y:S02]  /*1390e0*/  LOP3.LUT R23, R23, 0xffff, RZ, 0xc0, !PT ;  /* 0x0000ffff17177812 */ /* 0x000fe400078ec0ff */
[----:B------:R-:W-:Y:S02]  /*1390f0*/  LOP3.LUT R15, R15, 0xffff, RZ, 0xc0, !PT ;  /* 0x0000ffff0f0f7812 */ /* 0x000fe400078ec0ff */
[----:B------:R0:W-:Y:S02]  /*139100*/  STL.64 [R1+0x13f0], R24 ;  /* 0x0013f01801007387 */ /* 0x0001e40000100a00 */
[--C-:B0-----:R-:W-:Y:S02]  /*139110*/  PRMT R25, R23, 0x3340, R0.reuse ;  /* 0x0000334017197816 */ /* 0x101fe40000000000 */
[----:B------:R-:W-:-:S03]  /*139120*/  PRMT R24, R15, 0x3340, R0 ;  /* 0x000033400f187816 */ /* 0x000fc60000000000 */
[----:B------:R-:W-:Y:S04]  /*139130*/  STL [R1+0x12c], R25 ;  /* 0x00012c1901007387 */ /* 0x000fe80000100800 */
[----:B------:R3:W-:Y:S02]  /*139140*/  STL [R1+0x128], R24 ;  /* 0x0001281801007387 */ /* 0x0007e40000100800 */
[----:B---3--:R-:W-:Y:S02]  /*139150*/  LOP3.LUT R24, R52, 0xffff, RZ, 0xc0, !PT ;  /* 0x0000ffff34187812 */ /* 0x008fe400078ec0ff */
[----:B----4-:R-:W-:Y:S02]  /*139160*/  LOP3.LUT R23, R44, 0xffff, RZ, 0xc0, !PT ;  /* 0x0000ffff2c177812 */ /* 0x010fe400078ec0ff */
[----:B--2---:R-:W-:-:S02]  /*139170*/  LOP3.LUT R15, R50, 0xffff, RZ, 0xc0, !PT ;  /* 0x0000ffff320f7812 */ /* 0x004fc400078ec0ff */
[----:B------:R-:W-:Y:S02]  /*139180*/  PRMT R25, R23, 0x3340, R24 ;  /* 0x0000334017197816 */ /* 0x000fe40000000018 */
[----:B------:R-:W-:Y:S02]  /*139190*/  PRMT R26, R15, 0x3340, R0 ;  /* 0x000033400f1a7816 */ /* 0x000fe40000000000 */
[----:B------:R-:W-:Y:S02]  /*1391a0*/  SHF.R.U32.HI R23, RZ, 0x8, R23 ;  /* 0x00000008ff177819 */ /* 0x000fe40000011617 */
[----:B------:R-:W-:Y:S02]  /*1391b0*/  SHF.R.U32.HI R24, RZ, 0x8, R24 ;  /* 0x00000008ff187819 */ /* 0x000fe40000011618 */
[----:B------:R-:W-:Y:S02]  /*1391c0*/  PRMT R50, R25, 0x5410, R26 ;  /* 0x0000541019327816 */ /* 0x000fe4000000001a */
[----:B------:R-:W-:-:S02]  /*1391d0*/  IADD3 R26, P1, PT, R20, R9, RZ ;  /* 0x00000009141a7210 */ /* 0x000fc40007f3e0ff */
[----:B------:R-:W-:Y:S02]  /*1391e0*/  LOP3.LUT R23, R23, 0xffff, RZ, 0xc0, !PT ;  /* 0x0000ffff17177812 */ /* 0x000fe400078ec0ff */
[----:B------:R-:W-:Y:S01]  /*1391f0*/  LOP3.LUT R24, R24, 0xffff, RZ, 0xc0, !PT ;  /* 0x0000ffff18187812 */ /* 0x000fe200078ec0ff */
[----:B------:R-:W-:Y:S01]  /*139200*/  IMAD.X R27, R17, 0x1, R11, P1 ;  /* 0x00000001111b7824 */ /* 0x000fe200008e060b */
[----:B------:R-:W-:Y:S02]  /*139210*/  SHF.R.U32.HI R15, RZ, 0x8, R15 ;  /* 0x00000008ff0f7819 */ /* 0x000fe4000001160f */
[----:B------:R-:W-:Y:S02]  /*139220*/  PRMT R52, R23, 0x3340, R24 ;  /* 0x0000334017347816 */ /* 0x000fe40000000018 */
[----:B------:R-:W-:Y:S02]  /*139230*/  IADD3 R24, P1, PT, R20, R10, RZ ;  /* 0x0000000a14187210 */ /* 0x000fe40007f3e0ff */
[----:B------:R-:W-:Y:S01]  /*139240*/  LOP3.LUT R15, R15, 0xffff, RZ, 0xc0, !PT ;  /* 0x0000ffff0f0f7812 */ /* 0x000fe200078ec0ff */
[----:B------:R-:W-:Y:S02]  /*139250*/  STL [R1+0x67d0], R50 ;  /* 0x0067d03201007387 */ /* 0x000fe40000100800 */
[----:B------:R-:W-:Y:S01]  /*139260*/  IMAD.X R25, R17, 0x1, R12, P1 ;  /* 0x0000000111197824 */ /* 0x000fe200008e060c */
[----:B------:R-:W-:Y:S01]  /*139270*/  PRMT R17, R15, 0x3340, R0 ;  /* 0x000033400f117816 */ /* 0x000fe20000000000 */
[----:B------:R0:W-:Y:S04]  /*139280*/  STL.64 [R1+0x13d8], R26 ;  /* 0x0013d81a01007387 */ /* 0x0001e80000100a00 */
[----:B------:R-:W2:Y:S04]  /*139290*/  LDL.LU R44, [R1+0x814] ;  /* 0x00081400012c7983 */ /* 0x000ea80000300800 */
[----:B------:R-:W-:Y:S01]  /*1392a0*/  STL.64 [R1+0x13d0], R24 ;  /* 0x0013d01801007387 */ /* 0x000fe20000100a00 */
[----:B0-----:R-:W-:-:S03]  /*1392b0*/  LOP3.LUT R26, R42, 0xffff, RZ, 0xc0, !PT ;  /* 0x0000ffff2a1a7812 */ /* 0x001fc600078ec0ff */
[----:B------:R0:W-:Y:S04]  /*1392c0*/  STL [R1+0x11c], R17 ;  /* 0x00011c1101007387 */ /* 0x0001e80000100800 */
[----:B------:R-:W3:Y:S01]  /*1392d0*/  LDL.LU R42, [R1+0x690c] ;  /* 0x00690c00012a7983 */ /* 0x000ee20000300800 */
[----:B0-----:R-:W-:-:S03]  /*1392e0*/  LOP3.LUT R17, R43, 0xffff, RZ, 0xc0, !PT ;  /* 0x0000ffff2b117812 */ /* 0x001fc600078ec0ff */
[----:B------:R-:W4:Y:S01]  /*1392f0*/  LDL.LU R43, [R1+0x6908] ;  /* 0x00690800012b7983 */ /* 0x000f220000300800 */
[----:B------:R-:W-:Y:S02]  /*139300*/  LOP3.LUT R15, R53, 0xffff, RZ, 0xc0, !PT ;  /* 0x0000ffff350f7812 */ /* 0x000fe400078ec0ff */
[----:B------:R-:W-:Y:S02]  /*139310*/  LOP3.LUT R23, R38, 0xffff, RZ, 0xc0, !PT ;  /* 0x0000ffff26177812 */ /* 0x000fe400078ec0ff */
[----:B------:R-:W-:Y:S02]  /*139320*/  PRMT R27, R26, 0x3340, R0 ;  /* 0x000033401a1b7816 */ /* 0x000fe40000000000 */
[----:B------:R-:W-:Y:S02]  /*139330*/  PRMT R25, R15, 0x3340, R23 ;  /* 0x000033400f197816 */ /* 0x000fe40000000017 */
[----:B------:R-:W-:Y:S02]  /*139340*/  LOP3.LUT R53, R48, 0xffff, RZ, 0xc0, !PT ;  /* 0x0000ffff30357812 */ /* 0x000fe400078ec0ff */
[----:B------:R-:W-:-:S02]  /*139350*/  PRMT R25, R25, 0x5410, R27 ;  /* 0x0000541019197816 */ /* 0x000fc4000000001b */
[----:B------:R-:W-:Y:S01]  /*139360*/  LOP3.LUT R24, R45, 0xffff, RZ, 0xc0, !PT ;  /* 0x0000ffff2d187812 */ /* 0x000fe200078ec0ff */
[----:B------:R-:W-:Y:S01]  /*139370*/  STL [R1+0x6824], R53 ;  /* 0x0068243501007387 */ /* 0x000fe20000100800 */
[----:B------:R-:W-:-:S03]  /*139380*/  PRMT R27, R53, 0x3340, R0 ;  /* 0x00003340351b7816 */ /* 0x000fc60000000000 */
[----:B------:R0:W-:Y:S02]  /*139390*/  STL [R1+0x5f8], R25 ;  /* 0x0005f81901007387 */ /* 0x0001e40000100800 */
[----:B0-----:R-:W-:Y:S02]  /*1393a0*/  PRMT R25, R17, 0x3340, R24 ;  /* 0x0000334011197816 */ /* 0x001fe40000000018 */
[----:B------:R-:W-:Y:S02]  /*1393b0*/  SHF.R.U32.HI R17, RZ, 0x8, R17 ;  /* 0x00000008ff117819 */ /* 0x000fe40000011611 */
[----:B------:R-:W-:-:S05]  /*1393c0*/  PRMT R25, R25, 0x5410, R27 ;  /* 0x0000541019197816 */ /* 0x000fca000000001b */
[----:B------:R0:W-:Y:S01]  /*1393d0*/  STL [R1+0x2124], R25 ;  /* 0x0021241901007387 */ /* 0x0001e20000100800 */
[----:B------:R-:W-:Y:S02]  /*1393e0*/  SHF.R.U32.HI R15, RZ, 0x8, R15 ;  /* 0x00000008ff0f7819 */ /* 0x000fe4000001160f */
[----:B0-----:R-:W-:Y:S02]  /*1393f0*/  SHF.R.U32.HI R25, RZ, 0x8, R24 ;  /* 0x00000008ff197819 */ /* 0x001fe40000011618 */
[----:B------:R-:W-:Y:S02]  /*139400*/  LOP3.LUT R24, R17, 0xffff, RZ, 0xc0, !PT ;  /* 0x0000ffff11187812 */ /* 0x000fe400078ec0ff */
[----:B------:R-:W4:Y:S04]  /*139410*/  LDL.LU R17, [R1+0x5230] ;  /* 0x0052300001117983 */ /* 0x000f280000300800 */
        /* <DEDUP_REMOVED lines=8> */
[----:B------:R-:W-:Y:S04]  /*1394a0*/  STL [R1+0x6680], R61 ;  /* 0x0066803d01007387 */ /* 0x000fe80000100800 */
[----:B------:R0:W-:Y:S02]  /*1394b0*/  STL [R1+0x288], R15 ;  /* 0x0002880f01007387 */ /* 0x0001e40000100800 */
[----:B0-----:R-:W-:Y:S01]  /*1394c0*/  VIADD R15, R20, UR5 ;  /* 0x00000005140f7c36 */ /* 0x001fe20008000000 */
[----:B------:R-:W-:Y:S01]  /*1394d0*/  SHF.R.U32.HI R26, RZ, 0x8, R26 ;  /* 0x00000008ff1a7819 */ /* 0x000fe2000001161a */
[----:B------:R-:W0:Y:S03]  /*1394e0*/  LDCU UR5, c[0x0][0x3b8] ;  /* 0x00007700ff0577ac */ /* 0x000e260008000800 */
[----:B------:R-:W-:-:S02]  /*1394f0*/  SHF.R.S32.HI R28, RZ, 0x1f, R15 ;  /* 0x0000001fff1c7819 */ /* 0x000fc4000001140f */
[----:B------:R-:W-:-:S05]  /*139500*/  IADD3 R30, P1, PT, R15, R6, RZ ;  /* 0x000000060f1e7210 */ /* 0x000fca0007f3e0ff */
[----:B------:R-:W-:Y:S01]  /*139510*/  IMAD.X R31, R28, 0x1, R55, P1 ;  /* 0x000000011c1f7824 */ /* 0x000fe200008e0637 */
[----:B--2---:R-:W-:Y:S02]  /*139520*/  LOP3.LUT R23, R44, 0xffff, RZ, 0xc0, !PT ;  /* 0x0000ffff2c177812 */ /* 0x004fe400078ec0ff */
[----:B---3--:R-:W-:Y:S02]  /*139530*/  LOP3.LUT R25, R42, 0xffff, RZ, 0xc0, !PT ;  /* 0x0000ffff2a197812 */ /* 0x008fe400078ec0ff */
[----:B----4-:R-:W-:Y:S02]  /*139540*/  LOP3.LUT R24, R43, 0xffff, RZ, 0xc0, !PT ;  /* 0x0000ffff2b187812 */ /* 0x010fe400078ec0ff */
[----:B------:R-:W2:Y:S04]  /*139550*/  LDL.LU R43, [R1+0x6904] ;  /* 0x00690400012b7983 */ /* 0x000ea80000300800 */
[----:B------:R-:W3:Y:S01]  /*139560*/  LDL.LU R42, [R1+0x6900] ;  /* 0x00690000012a7983 */ /* 0x000ee20000300800 */
[----:B------:R-:W-:-:S02]  /*139570*/  PRMT R27, R23, 0x3340, R0 ;  /* 0x00003340171b7816 */ /* 0x000fc40000000000 */
[----:B------:R-:W-:-:S04]  /*139580*/  PRMT R20, R24, 0x3340, R25 ;  /* 0x0000334018147816 */ /* 0x000fc80000000019 */
[----:B------:R-:W-:Y:S02]  /*139590*/  PRMT R44, R20, 0x5410, R27 ;  /* 0x00005410142c7816 */ /* 0x000fe4000000001b */
[----:B------:R-:W4:Y:S04]  /*1395a0*/  LDL.LU R20, [R1+0x5244] ;  /* 0x0052440001147983 */ /* 0x000f280000300800 */
[----:B------:R-:W-:Y:S04]  /*1395b0*/  STL [R1+0x67e0], R44 ;  /* 0x0067e02c01007387 */ /* 0x000fe80000100800 */
[----:B------:R-:W2:Y:S04]  /*1395c0*/  LDL.LU R38, [R1+0x51f0] ;  /* 0x0051f00001267983 */ /* 0x000ea80000300800 */
[----:B------:R1:W-:Y:S04]  /*1395d0*/  STL.64 [R1+0x13b8], R30 ;  /* 0x0013b81e01007387 */ /* 0x0003e80000100a00 */
[----:B------:R-:W2:Y:S01]  /*1395e0*/  LDL.LU R54, [R1+0x40] ;  /* 0x0000400001367983 */ /* 0x000ea20000300800 */
[----:B------:R-:W-:-:S02]  /*1395f0*/  SHF.R.U32.HI R24, RZ, 0x8, R24 ;  /* 0x00000008ff187819 */ /* 0x000fc40000011618 */
[----:B------:R-:W-:Y:S02]  /*139600*/  SHF.R.U32.HI R25, RZ, 0x8, R25 ;  /* 0x00000008ff197819 */ /* 0x000fe40000011619 */
[----:B------:R-:W-:Y:S02]  /*139610*/  SHF.R.U32.HI R23, RZ, 0x8, R23 ;  /* 0x00000008ff177819 */ /* 0x000fe40000011617 */
[----:B------:R-:W-:Y:S02]  /*139620*/  LOP3.LUT R24, R24, 0xffff, RZ, 0xc0, !PT ;  /* 0x0000ffff18187812 */ /* 0x000fe400078ec0ff */
[----:B------:R-:W-:Y:S02]  /*139630*/  LOP3.LUT R25, R25, 0xffff, RZ, 0xc0, !PT ;  /* 0x0000ffff19197812 */ /* 0x000fe400078ec0ff */
[----:B------:R-:W-:Y:S02]  /*139640*/  LOP3.LUT R23, R23, 0xffff, RZ, 0xc0, !PT ;  /* 0x0000ffff17177812 */ /* 0x000fe400078ec0ff */
[----:B------:R-:W-:-:S02]  /*139650*/  PRMT R24, R24, 0x3340, R25 ;  /* 0x0000334018187816 */ /* 0x000fc40000000019 */
[----:B------:R-:W-:-:S03]  /*139660*/  PRMT R25, R23, 0x3340, R0 ;  /* 0x0000334017197816 */ /* 0x000fc60000000000 */
[----:B------:R0:W-:Y:S01]  /*139670*/  STL [R1+0x26c], R24 ;  /* 0x00026c1801007387 */ /* 0x0001e20000100800 */
[----:B------:R-:W-:-:S03]  /*139680*/  LOP3.LUT R23, R17, 0xffff, RZ, 0xc0, !PT ;  /* 0x0000ffff11177812 */ /* 0x000fc600078ec0ff */
[----:B------:R0:W-:Y:S01]  /*139690*/  STL [R1+0x118], R25 ;  /* 0x0001181901007387 */ /* 0x0001e20000100800 */
[----:B-1----:R-:W-:Y:S02]  /*1396a0*/  IADD3 R30, P1, PT, R15, R8, RZ ;  /* 0x000000080f1e7210 */ /* 0x002fe40007f3e0ff */
[----:B0-----:R-:W-:Y:S02]  /*1396b0*/  LOP3.LUT R24, R45, 0xffff, RZ, 0xc0, !PT ;  /* 0x0000ffff2d187812 */ /* 0x001fe400078ec0ff */
[----:B------:R-:W-:-:S04]  /*1396c0*/  LOP3.LUT R25, R48, 0xffff, RZ, 0xc0, !PT ;  /* 0x0000ffff30197812 */ /* 0x000fc800078ec0ff */
[----:B------:R-:W-:Y:S02]  /*1396d0*/  PRMT R17, R23, 0x3340, R25 ;  /* 0x0000334017117816 */ /* 0x000fe40000000019 */
[----:B------:R-:W-:Y:S02]  /*1396e0*/  SHF.R.U32.HI R23, RZ, 0x8, R23 ;  /* 0x00000008ff177819 */ /* 0x000fe40000011617 */
[----:B------:R-:W-:Y:S02]  /*1396f0*/  SHF.R.U32.HI R25, RZ, 0x8, R25 ;  /* 0x00000008ff197819 */ /* 0x000fe40000011619 */
[----:B------:R-:W-:Y:S02]  /*139700*/  PRMT R27, R24, 0x3340, R0 ;  /* 0x00003340181b7816 */ /* 0x000fe40000000000 */
[----:B------:R-:W-:Y:S02]  /*139710*/  LOP3.LUT R23, R23, 0xffff, RZ, 0xc0, !PT ;  /* 0x0000ffff17177812 */ /* 0x000fe400078ec0ff */
[----:B------:R-:W-:-:S02]  /*139720*/  LOP3.LUT R25, R25, 0xffff, RZ, 0xc0, !PT ;  /* 0x0000ffff19197812 */ /* 0x000fc400078ec0ff */
[----:B------:R-:W-:Y:S01]  /*139730*/  LOP3.LUT R26, R26, 0xffff, RZ, 0xc0, !PT ;  /* 0x0000ffff1a1a7812 */ /* 0x000fe200078ec0ff */
[----:B------:R-:W-:Y:S01]  /*139740*/  IMAD.X R31, R28, 0x1, R7, P1 ;  /* 0x000000011c1f7824 */ /* 0x000fe200008e0607 */
[----:B------:R-:W-:Y:S02]  /*139750*/  PRMT R45, R17, 0x5410, R27 ;  /* 0x00005410112d7816 */ /* 0x000fe4000000001b */
[----:B------:R-:W-:Y:S01]  /*139760*/  PRMT R48, R23, 0x3340, R25 ;  /* 0x0000334017307816 */ /* 0x000fe20000000019 */
[----:B------:R-:W2:Y:S01]  /*139770*/  LDL.LU R17, [R1+0x5210] ;  /* 0x0052100001117983 */ /* 0x000ea20000300800 */
[----:B------:R-:W-:-:S03]  /*139780*/  PRMT R26, R26, 0x3340, R0 ;  /* 0x000033401a1a7816 */ /* 0x000fc60000000000 */
[----:B------:R-:W-:Y:S04]  /*139790*/  STL [R1+0x67e8], R45 ;  /* 0x0067e82d01007387 */ /* 0x000fe80000100800 */
[----:B------:R0:W-:Y:S04]  /*1397a0*/  STL.64 [R1+0x13b0], R30 ;  /* 0x0013b01e01007387 */ /* 0x0001e80000100a00 */
[----:B------:R-:W-:Y:S04]  /*1397b0*/  STL [R1+0x68ac], R48 ;  /* 0x0068ac3001007387 */ /* 0x000fe80000100800 */
[----:B------:R1:W-:Y:S01]  /*1397c0*/  STL [R1+0x114], R26 ;  /* 0x0001141a01007387 */ /* 0x0003e20000100800 */
[----:B0-----:R-:W-:-:S02]  /*1397d0*/  IADD3 R30, P1, PT, R15, R5, RZ ;  /* 0x000000050f1e7210 */ /* 0x001fc40007f3e0ff */
[----:B---3--:R-:W-:Y:S02]  /*1397e0*/  LOP3.LUT R23, R42, 0xffff, RZ, 0xc0, !PT ;  /* 0x0000ffff2a177812 */ /* 0x008fe400078ec0ff */
[----:B------:R-:W3:Y:S02]  /*1397f0*/  LDL.LU R42, [R1+0x68fc] ;  /* 0x0068fc00012a7983 */ /* 0x000ee40000300800 */
[----:B-1----:R-:W-:Y:S02]  /*139800*/  PRMT R26, R23, 0x3340, R0 ;  /* 0x00003340171a7816 */ /* 0x002fe40000000000 */
[----:B----4-:R-:W-:Y:S02]  /*139810*/  LOP3.LUT R20, R20, 0xffff, RZ, 0xc0, !PT ;  /* 0x0000ffff14147812 */ /* 0x010fe400078ec0ff */
[----:B--2---:R-:W-:-:S04]  /*139820*/  LOP3.LUT R27, R38, 0xffff, RZ, 0xc0, !PT ;  /* 0x0000ffff261b7812 */ /* 0x004fc800078ec0ff */
[----:B------:R-:W-:-:S04]  /*139830*/  PRMT R25, R20, 0x3340, R27 ;  /* 0x0000334014197816 */ /* 0x000fc8000000001b */
[----:B------:R-:W-:Y:S01]  /*139840*/  PRMT R25, R25, 0x5410, R26 ;  /* 0x0000541019197816 */ /* 0x000fe2000000001a */
[----:B------:R-:W-:-:S04]  /*139850*/  IMAD.X R31, R28, 0x1, R54, P1 ;  /* 0x000000011c1f7824 */ /* 0x000fc800008e0636 */
[----:B------:R0:W-:Y:S02]  /*139860*/  STL [R1+0x5e4], R25 ;  /* 0x0005e41901007387 */ /* 0x0001e40000100800 */
[----:B0-----:R-:W-:Y:S02]  /*139870*/  SHF.R.U32.HI R25, RZ, 0x8, R20 ;  /* 0x00000008ff197819 */ /* 0x001fe40000011614 */
[----:B------:R-:W2:Y:S04]  /*139880*/  LDL.LU R20, [R1+0x5218] ;  /* 0x0052180001147983 */ /* 0x000ea80000300800 */
[----:B------:R-:W4:Y:S04]  /*139890*/  LDL.LU R26, [R1+0x51ec] ;  /* 0x0051ec00011a7983 */ /* 0x000f280000300800 */
[----:B------:R0:W-:Y:S04]  /*1398a0*/  STL.64 [R1+0xf88], R30 ;  /* 0x000f881e01007387 */ /* 0x0001e80000100a00 */
[----:B------:R-:W2:Y:S01]  /*1398b0*/  LDL.LU R38, [R1+0x5240] ;  /* 0x0052400001267983 */ /* 0x000ea20000300800 */
[----:B------:R-:W-:-:S02]  /*1398c0*/  SHF.R.U32.HI R27, RZ, 0x8, R27 ;  /* 0x00000008ff1b7819 */ /* 0x000fc4000001161b */
[----:B------:R-:W-:Y:S02]  /*1398d0*/  SHF.R.U32.HI R23, RZ, 0x8, R23 ;  /* 0x00000008ff177819 */ /* 0x000fe40000011617 */
        /* <DEDUP_REMOVED lines=8> */
[----:B------:R-:W-:-:S04]  /*139960*/  LOP3.LUT R17, R43, 0xffff, RZ, 0xc0, !PT ;  /* 0x0000ffff2b117812 */ /* 0x000fc800078ec0ff */
[----:B0-----:R-:W-:Y:S02]  /*139970*/  PRMT R30, R17, 0x3340, R0 ;  /* 0x00003340111e7816 */ /* 0x001fe40000000000 */
[----:B---3--:R-:W-:-:S04]  /*139980*/  LOP3.LUT R27, R42, 0xffff, RZ, 0xc0, !PT ;  /* 0x0000ffff2a1b7812 */ /* 0x008fc800078ec0ff */
[----:B-1----:R-:W-:-:S04]  /*139990*/  PRMT R25, R23, 0x3340, R27 ;  /* 0x0000334017197816 */ /* 0x002fc8000000001b */
[----:B------:R-:W-:Y:S02]  /*1399a0*/  PRMT R43, R25, 0x5410, R30 ;  /* 0x00005410192b7816 */ /* 0x000fe4000000001e */
[----:B------:R-:W-:-:S05]  /*1399b0*/  IADD3 R30, P1, PT, R15, R4, RZ ;  /* 0x000000040f1e7210 */ /* 0x000fca0007f3e0ff */
[----:B------:R-:W-:Y:S01]  /*1399c0*/  IMAD.X R31, R28, 0x1, R3, P1 ;  /* 0x000000011c1f7824 */ /* 0x000fe200008e0603 */
[----:B------:R-:W-:Y:S04]  /*1399d0*/  STL [R1+0x6684], R43 ;  /* 0x0066842b01007387 */ /* 0x000fe80000100800 */
[----:B------:R0:W-:Y:S01]  /*1399e0*/  STL.64 [R1+0xf80], R30 ;  /* 0x000f801e01007387 */ /* 0x0001e20000100a00 */
[----:B------:R-:W-:Y:S02]  /*1399f0*/  SHF.R.U32.HI R23, RZ, 0x8, R23 ;  /* 0x00000008ff177819 */ /* 0x000fe40000011617 */
[----:B------:R-:W-:Y:S02]  /*139a00*/  SHF.R.U32.HI R27, RZ, 0x8, R27 ;  /* 0x00000008ff1b7819 */ /* 0x000fe4000001161b */
[----:B0-----:R-:W-:Y:S01]  /*139a10*/  SHF.R.U32.HI R30, RZ, 0x8, R24 ;  /* 0x00000008ff1e7819 */ /* 0x001fe20000011618 */
[----:B------:R-:W3:Y:S04]  /*139a20*/  LDL.LU R31, [R1+0x3cc] ;  /* 0x0003cc00011f7983 */ /* 0x000ee80000300800 */
[----:B------:R-:W3:Y:S04]  /*139a30*/  LDL.LU R24, [R1+0x2c4] ;  /* 0x0002c40001187983 */ /* 0x000ee80000300800 */
[----:B------:R-:W3:Y:S01]  /*139a40*/  LDL.LU R25, [R1+0x330] ;  /* 0x0003300001197983 */ /* 0x000ee20000300800 */
[----:B------:R-:W-:-:S02]  /*139a50*/  LOP3.LUT R23, R23, 0xffff, RZ, 0xc0, !PT ;  /* 0x0000ffff17177812 */ /* 0x000fc400078ec0ff */
[----:B------:R-:W-:Y:S02]  /*139a60*/  LOP3.LUT R27, R27, 0xffff, RZ, 0xc0, !PT ;  /* 0x0000ffff1b1b7812 */ /* 0x000fe400078ec0ff */
[----:B------:R-:W-:Y:S02]  /*139a70*/  LOP3.LUT R30, R30, 0xffff, RZ, 0xc0, !PT ;  /* 0x0000ffff1e1e7812 */ /* 0x000fe400078ec0ff */
[----:B------:R-:W-:Y:S02]  /*139a80*/  PRMT R42, R23, 0x3340, R27 ;  /* 0x00003340172a7816 */ /* 0x000fe4000000001b */
[----:B------:R-:W-:-:S03]  /*139a90*/  PRMT R30, R30, 0x3340, R0 ;  /* 0x000033401e1e7816 */ /* 0x000fc60000000000 */
[----:B------:R-:W-:Y:S01]  /*139aa0*/  STL [R1+0x68a8], R42 ;  /* 0x0068a82a01007387 */ /* 0x000fe20000100800 */
[----:B--2---:R-:W-:Y:S02]  /*139ab0*/  LOP3.LUT R20, R20, 0xffff, RZ, 0xc0, !PT ;  /* 0x0000ffff14147812 */ /* 0x004fe400078ec0ff */
[----:B----4-:R-:W-:Y:S01]  /*139ac0*/  LOP3.LUT R23, R26, 0xffff, RZ, 0xc0, !PT ;  /* 0x0000ffff1a177812 */ /* 0x010fe200078ec0ff */
[----:B------:R0:W-:Y:S03]  /*139ad0*/  STL [R1+0x104], R30 ;  /* 0x0001041e01007387 */ /* 0x0001e60000100800 */
[----:B------:R-:W-:Y:S02]  /*139ae0*/  PRMT R27, R23, 0x3340, R0 ;  /* 0x00003340171b7816 */ /* 0x000fe40000000000 */
[----:B0-----:R-:W-:-:S04]  /*139af0*/  LOP3.LUT R30, R38, 0xffff, RZ, 0xc0, !PT ;  /* 0x0000ffff261e7812 */ /* 0x001fc800078ec0ff */
[----:B------:R-:W-:-:S04]  /*139b00*/  PRMT R26, R20, 0x3340, R30 ;  /* 0x00003340141a7816 */ /* 0x000fc8000000001e */
[----:B------:R-:W-:Y:S02]  /*139b10*/  PRMT R32, R26, 0x5410, R27 ;  /* 0x000054101a207816 */ /* 0x000fe4000000001b */
[----:B------:R-:W-:-:S05]  /*139b20*/  IADD3 R26, P1, PT, R15, R13, RZ ;  /* 0x0000000d0f1a7210 */ /* 0x000fca0007f3e0ff */
[----:B------:R-:W-:Y:S01]  /*139b30*/  IMAD.X R27, R28, 0x1, R14, P1 ;  /* 0x000000011c1b7824 */ /* 0x000fe200008e060e */
[----:B------:R-:W-:Y:S04]  /*139b40*/  STL [R1+0x5d0], R32 ;  /* 0x0005d02001007387 */ /* 0x000fe80000100800 */
[----:B------:R0:W-:Y:S02]  /*139b50*/  STL.64 [R1+0xf78], R26 ;  /* 0x000f781a01007387 */ /* 0x0001e40000100a00 */
[----:B0-----:R-:W-:Y:S02]  /*139b60*/  SHF.R.U32.HI R27, RZ, 0x8, R20 ;  /* 0x00000008ff1b7819 */ /* 0x001fe40000011614 */
[----:B------:R-:W2:Y:S04]  /*139b70*/  LDL.LU R26, [R1+0x3d0] ;  /* 0x0003d000011a7983 */ /* 0x000ea80000300800 */
[----:B------:R-:W4:Y:S04]  /*139b80*/  LDL.LU R20, [R1+0x2d0] ;  /* 0x0002d00001147983 */ /* 0x000f280000300800 */
[----:B------:R-:W2:Y:S01]  /*139b90*/  LDL.LU R38, [R1+0x334] ;  /* 0x0003340001267983 */ /* 0x000ea20000300800 */
[----:B------:R-:W-:-:S02]  /*139ba0*/  SHF.R.U32.HI R30, RZ, 0x8, R30 ;  /* 0x00000008ff1e7819 */ /* 0x000fc4000001161e */
[----:B------:R-:W-:Y:S01]  /*139bb0*/  SHF.R.U32.HI R23, RZ, 0x8, R23 ;  /* 0x00000008ff177819 */ /* 0x000fe20000011617 */
[----:B------:R-:W2:Y:S01]  /*139bc0*/  LDL.LU R45, [R1+0x3c] ;  /* 0x00003c00012d7983 */ /* 0x000ea20000300800 */
[----:B------:R-:W-:Y:S02]  /*139bd0*/  LOP3.LUT R27, R27, 0xffff, RZ, 0xc0, !PT ;  /* 0x0000ffff1b1b7812 */ /* 0x000fe400078ec0ff */
[----:B------:R-:W-:Y:S01]  /*139be0*/  LOP3.LUT R30, R30, 0xffff, RZ, 0xc0, !PT ;  /* 0x0000ffff1e1e7812 */ /* 0x000fe200078ec0ff */
[----:B------:R-:W2:Y:S01]  /*139bf0*/  LDL.LU R44, [R1+0x38] ;  /* 0x00003800012c7983 */ /* 0x000ea20000300800 */
[----:B------:R-:W-:Y:S02]  /*139c00*/  LOP3.LUT R23, R23, 0xffff, RZ, 0xc0, !PT ;  /* 0x0000ffff17177812 */ /* 0x000fe400078ec0ff */
[----:B------:R-:W-:Y:S02]  /*139c10*/  PRMT R30, R27, 0x3340, R30 ;  /* 0x000033401b1e7816 */ /* 0x000fe4000000001e */
[----:B------:R-:W-:-:S03]  /*139c20*/  PRMT R27, R23, 0x3340, R0 ;  /* 0x00003340171b7816 */ /* 0x000fc60000000000 */
[----:B------:R-:W-:Y:S04]  /*139c30*/  STL [R1+0x280], R30 ;  /* 0x0002801e01007387 */ /* 0x000fe80000100800 */
[----:B------:R0:W-:Y:S01]  /*139c40*/  STL [R1+0x100], R27 ;  /* 0x0001001b01007387 */ /* 0x0001e20000100800 */
[----:B---3--:R-:W-:Y:S02]  /*139c50*/  LOP3.LUT R23, R31, 0xffff, RZ, 0xc0, !PT ;  /* 0x0000ffff1f177812 */ /* 0x008fe400078ec0ff */
[----:B------:R-:W-:Y:S02]  /*139c60*/  LOP3.LUT R24, R24, 0xffff, RZ, 0xc0, !PT ;  /* 0x0000ffff18187812 */ /* 0x000fe400078ec0ff */
[----:B0-----:R-:W-:-:S03]  /*139c70*/  LOP3.LUT R27, R25, 0xffff, RZ, 0xc0, !PT ;  /* 0x0000ffff191b7812 */ /* 0x001fc600078ec0ff */
[----:B------:R0:W-:Y:S01]  /*139c80*/  STL [R1+0x24dc], R24 ;  /* 0x0024dc1801007387 */ /* 0x0001e20000100800 */
[----:B------:R-:W-:Y:S02]  /*139c90*/  PRMT R25, R24, 0x3340, R0 ;  /* 0x0000334018197816 */ /* 0x000fe40000000000 */
[----:B0-----:R-:W-:-:S04]  /*139ca0*/  PRMT R24, R23, 0x3340, R27 ;  /* 0x0000334017187816 */ /* 0x001fc8000000001b */
[----:B------:R-:W-:Y:S02]  /*139cb0*/  PRMT R30, R24, 0x5410, R25 ;  /* 0x00005410181e7816 */ /* 0x000fe40000000019 */
[----:B------:R-:W-:-:S05]  /*139cc0*/  IADD3 R24, P1, PT, R15, R2, RZ ;  /* 0x000000020f187210 */ /* 0x000fca0007f3e0ff */
[----:B------:R-:W-:Y:S01]  /*139cd0*/  IMAD.X R25, R28, 0x1, R0, P1 ;  /* 0x000000011c197824 */ /* 0x000fe200008e0600 */
[----:B------:R0:W-:Y:S04]  /*139ce0*/  STL [R1+0x20a8], R30 ;  /* 0x0020a81e01007387 */ /* 0x0001e80000100800 */
[----:B------:R1:W-:Y:S01]  /*139cf0*/  STL.64 [R1+0xf70], R24 ;  /* 0x000f701801007387 */ /* 0x0003e20000100a00 */
[----:B0-----:R-:W-:-:S03]  /*139d00*/  SHF.R.U32.HI R30, RZ, 0x8, R17 ;  /* 0x00000008ff1e7819 */ /* 0x001fc60000011611 */
[----:B-1----:R-:W3:Y:S04]  /*139d10*/  LDL.LU R25, [R1+0x368] ;  /* 0x0003680001197983 */ /* 0x002ee80000300800 */
[----:B------:R-:W3:Y:S04]  /*139d20*/  LDL.LU R17, [R1+0x29c] ;  /* 0x00029c0001117983 */ /* 0x000ee80000300800 */
[----:B------:R-:W3:Y:S01]  /*139d30*/  LDL.LU R24, [R1+0x304] ;  /* 0x0003040001187983 */ /* 0x000ee20000300800 */
[----:B------:R-:W-:Y:S02]  /*139d40*/  SHF.R.U32.HI R23, RZ, 0x8, R23 ;  /* 0x00000008ff177819 */ /* 0x000fe40000011617 */
[----:B------:R-:W-:-:S02]  /*139d50*/  SHF.R.U32.HI R27, RZ, 0x8, R27 ;  /* 0x00000008ff1b7819 */ /* 0x000fc4000001161b */
[----:B------:R-:W-:Y:S02]  /*139d60*/  LOP3.LUT R30, R30, 0xffff, RZ, 0xc0, !PT ;  /* 0x0000ffff1e1e7812 */ /* 0x000fe400078ec0ff */
[----:B------:R-:W-:Y:S02]  /*139d70*/  LOP3.LUT R23, R23, 0xffff, RZ, 0xc0, !PT ;  /* 0x0000ffff17177812 */ /* 0x000fe400078ec0ff */
[----:B------:R-:W-:Y:S02]  /*139d80*/  LOP3.LUT R27, R27, 0xffff, RZ, 0xc0, !PT ;  /* 0x0000ffff1b1b7812 */ /* 0x000fe400078ec0ff */
[----:B------:R-:W-:Y:S02]  /*139d90*/  PRMT R30, R30, 0x3340, R0 ;  /* 0x000033401e1e7816 */ /* 0x000fe40000000000 */
[----:B------:R-:W-:-:S03]  /*139da0*/  PRMT R27, R23, 0x3340, R27 ;  /* 0x00003340171b7816 */ /* 0x000fc6000000001b */
[----:B------:R0:W-:Y:S01]  /*139db0*/  STL [R1+0xfc], R30 ;  /* 0x0000fc1e01007387 */ /* 0x0001e20000100800 */
[----:B----4-:R-:W-:-:S03]  /*139dc0*/  LOP3.LUT R23, R20, 0xffff, RZ, 0xc0, !PT ;  /* 0x0000ffff14177812 */ /* 0x010fc600078ec0ff */
[----:B------:R1:W-:Y:S01]  /*139dd0*/  STL [R1+0x62c], R27 ;  /* 0x00062c1b01007387 */ /* 0x0003e20000100800 */
[----:B--2---:R-:W-:-:S03]  /*139de0*/  LOP3.LUT R20, R38, 0xffff, RZ, 0xc0, !PT ;  /* 0x0000ffff26147812 */ /* 0x004fc600078ec0ff */
[----:B------:R-:W2:Y:S01]  /*139df0*/  LDL.LU R38, [R1+0x370] ;  /* 0x0003700001267983 */ /* 0x000ea20000300800 */
[----:B------:R-:W-:Y:S02]  /*139e00*/  LOP3.LUT R26, R26, 0xffff, RZ, 0xc0, !PT ;  /* 0x0000ffff1a1a7812 */ /* 0x000fe400078ec0ff */
[----:B0-----:R-:W-:Y:S02]  /*139e10*/  PRMT R30, R23, 0x3340, R0 ;  /* 0x00003340171e7816 */ /* 0x001fe40000000000 */
[----:B-1----:R-:W-:-:S04]  /*139e20*/  PRMT R27, R26, 0x3340, R20 ;  /* 0x000033401a1b7816 */ /* 0x002fc80000000014 */
[----:B------:R-:W-:Y:S02]  /*139e30*/  PRMT R27, R27, 0x5410, R30 ;  /* 0x000054101b1b7816 */ /* 0x000fe4000000001e */
[----:B------:R-:W-:-:S05]  /*139e40*/  IADD3 R30, P1, PT, R15, R45, RZ ;  /* 0x0000002d0f1e7210 */ /* 0x000fca0007f3e0ff */
[----:B------:R-:W-:Y:S01]  /*139e50*/  IMAD.X R31, R28, 0x1, R44, P1 ;  /* 0x000000011c1f7824 */ /* 0x000fe200008e062c */
[----:B------:R0:W-:Y:S04]  /*139e60*/  STL [R1+0x208c], R27 ;  /* 0x00208c1b01007387 */ /* 0x0001e80000100800 */
[----:B------:R1:W-:Y:S01]  /*139e70*/  STL.64 [R1+0xf68], R30 ;  /* 0x000f681e01007387 */ /* 0x0003e20000100a00 */
[----:B0-----:R-:W-:Y:S02]  /*139e80*/  SHF.R.U32.HI R27, RZ, 0x8, R26 ;  /* 0x00000008ff1b7819 */ /* 0x001fe4000001161a */
[----:B-1----:R-:W-:Y:S02]  /*139e90*/  SHF.R.U32.HI R31, RZ, 0x8, R20 ;  /* 0x00000008ff1f7819 */ /* 0x002fe40000011614 */
[----:B------:R-:W4:Y:S04]  /*139ea0*/  LDL.LU R20, [R1+0x308] ;  /* 0x0003080001147983 */ /* 0x000f280000300800 */
[----:B------:R-:W4:Y:S04]  /*139eb0*/  LDL.LU R30, [R1+0x7dc] ;  /* 0x0007dc00011e7983 */ /* 0x000f280000300800 */
[----:B------:R-:W4:Y:S01]  /*139ec0*/  LDL.LU R26, [R1+0x4d4] ;  /* 0x0004d400011a7983 */ /* 0x000f220000300800 */
[----:B------:R-:W-:-:S03]  /*139ed0*/  LOP3.LUT R32, R31, 0xffff, RZ, 0xc0, !PT ;  /* 0x0000ffff1f207812 */ /* 0x000fc600078ec0ff */
[----:B------:R-:W4:Y:S01]  /*139ee0*/  LDL.LU R31, [R1+0x780] ;  /* 0x00078000011f7983 */ /* 0x000f220000300800 */
[----:B------:R-:W-:Y:S02]  /*139ef0*/  SHF.R.U32.HI R23, RZ, 0x8, R23 ;  /* 0x00000008ff177819 */ /* 0x000fe40000011617 */
[----:B------:R-:W-:Y:S02]  /*139f00*/  LOP3.LUT R27, R27, 0xffff, RZ, 0xc0, !PT ;  /* 0x0000ffff1b1b7812 */ /* 0x000fe400078ec0ff */
[----:B------:R-:W-:Y:S02]  /*139f10*/  LOP3.LUT R23, R23, 0xffff, RZ, 0xc0, !PT ;  /* 0x0000ffff17177812 */ /* 0x000fe400078ec0ff */
[----:B------:R-:W-:Y:S02]  /*139f20*/  PRMT R32, R27, 0x3340, R32 ;  /* 0x000033401b207816 */ /* 0x000fe40000000020 */
[----:B------:R-:W-:-:S03]  /*139f30*/  PRMT R27, R23, 0x3340, R0 ;  /* 0x00003340171b7816 */ /* 0x000fc60000000000 */
[----:B------:R-:W-:Y:S01]  /*139f40*/  STL [R1+0x5cc], R32 ;  /* 0x0005cc2001007387 */ /* 0x000fe20000100800 */
[----:B------:R-:W-:-:S03]  /*139f50*/  IADD3 R42, P1, PT, R15, R35, RZ ;  /* 0x000000230f2a7210 */ /* 0x000fc60007f3e0ff */
[----:B------:R0:W-:Y:S02]  /*139f60*/  STL [R1+0x390], R27 ;  /* 0x0003901b01007387 */ /* 0x0001e40000100800 */
[----:B------:R-:W-:Y:S01]  /*139f70*/  IMAD.X R43, R28, 0x1, R59, P1 ;  /* 0x000000011c2b7824 */ /* 0x000fe200008e063b */
[----:B---3--:R-:W-:Y:S02]  /*139f80*/  LOP3.LUT R23, R25, 0xffff, RZ, 0xc0, !PT ;  /* 0x0000ffff19177812 */ /* 0x008fe400078ec0ff */
[----:B------:R-:W-:Y:S02]  /*139f90*/  LOP3.LUT R17, R17, 0xffff, RZ, 0xc0, !PT ;  /* 0x0000ffff11117812 */ /* 0x000fe400078ec0ff */
[----:B------:R-:W-:Y:S02]  /*139fa0*/  LOP3.LUT R24, R24, 0xffff, RZ, 0xc0, !PT ;  /* 0x0000ffff18187812 */ /* 0x000fe400078ec0ff */
[----:B0-----:R-:W-:Y:S02]  /*139fb0*/  PRMT R27, R17, 0x3340, R0 ;  /* 0x00003340111b7816 */ /* 0x001fe40000000000 */
[----:B------:R-:W-:-:S02]  /*139fc0*/  PRMT R25, R23, 0x3340, R24 ;  /* 0x0000334017197816 */ /* 0x000fc40000000018 */
[----:B------:R-:W-:Y:S02]  /*139fd0*/  SHF.R.U32.HI R23, RZ, 0x8, R23 ;  /* 0x00000008ff177819 */ /* 0x000fe40000011617 */
[----:B------:R-:W-:Y:S02]  /*139fe0*/  SHF.R.U32.HI R24, RZ, 0x8, R24 ;  /* 0x00000008ff187819 */ /* 0x000fe40000011618 */
[----:B------:R-:W-:Y:S02]  /*139ff0*/  SHF.R.U32.HI R17, RZ, 0x8, R17 ;  /* 0x00000008ff117819 */ /* 0x000fe40000011611 */
[----:B------:R-:W-:Y:S02]  /*13a000*/  LOP3.LUT R23, R23, 0xffff, RZ, 0xc0, !PT ;  /* 0x0000ffff17177812 */ /* 0x000fe400078ec0ff */
[----:B------:R-:W-:Y:S02]  /*13a010*/  LOP3.LUT R24, R24, 0xffff, RZ, 0xc0, !PT ;  /* 0x0000ffff18187812 */ /* 0x000fe400078ec0ff */
[----:B------:R-:W-:-:S02]  /*13a020*/  PRMT R25, R25, 0x5410, R27 ;  /* 0x0000541019197816 */ /* 0x000fc4000000001b */
[----:B------:R-:W-:Y:S02]  /*13a030*/  LOP3.LUT R17, R17, 0xffff, RZ, 0xc0, !PT ;  /* 0x0000ffff11117812 */ /* 0x000fe400078ec0ff */
[----:B------:R-:W-:Y:S01]  /*13a040*/  PRMT R23, R23, 0x3340, R24 ;  /* 0x0000334017177816 */ /* 0x000fe20000000018 */
[----:B------:R-:W-:Y:S01]  /*13a050*/  STL [R1+0x2088], R25 ;  /* 0x0020881901007387 */ /* 0x000fe20000100800 */
[----:B------:R-:W-:-:S03]  /*13a060*/  PRMT R17, R17, 0x3340, R0 ;  /* 0x0000334011117816 */ /* 0x000fc60000000000 */
[----:B------:R-:W-:Y:S01]  /*13a070*/  STL.64 [R1+0xf60], R42 ;  /* 0x000f602a01007387 */ /* 0x000fe20000100a00 */
[----:B--2---:R-:W-:-:S03]  /*13a080*/  LOP3.LUT R24, R38, 0xffff, RZ, 0xc0, !PT ;  /* 0x0000ffff26187812 */ /* 0x004fc600078ec0ff */
[----:B------:R-:W-:Y:S04]  /*13a090*/  STL [R1+0x5c4], R23 ;  /* 0x0005c41701007387 */ /* 0x000fe80000100800 */
[----:B------:R-:W2:Y:S04]  /*13a0a0*/  LDL.LU R27, [R1+0x7e8] ;  /* 0x0007e800011b7983 */ /* 0x000ea80000300800 */
[----:B------:R0:W-:Y:S04]  /*13a0b0*/  STL [R1+0x38c], R17 ;  /* 0x00038c1101007387 */ /* 0x0001e80000100800 */
[----:B0-----:R-:W3:Y:S04]  /*13a0c0*/  LDL.LU R17, [R1+0x4d8] ;  /* 0x0004d80001117983 */ /* 0x001ee80000300800 */
[----:B------:R-:W3:Y:S01]  /*13a0d0*/  LDL.LU R38, [R1+0x788] ;  /* 0x0007880001267983 */ /* 0x000ee20000300800 */
[----:B------:R-:W-:-:S03]  /*13a0e0*/  LOP3.LUT R25, R16, 0xffff, RZ, 0xc0, !PT ;  /* 0x0000ffff10197812 */ /* 0x000fc600078ec0ff */
[----:B------:R-:W3:Y:S01]  /*13a0f0*/  LDL.LU R16, [R1+0x68f8] ;  /* 0x0068f80001107983 */ /* 0x000ee20000300800 */
[----:B----4-:R-:W-:Y:S02]  /*13a100*/  LOP3.LUT R20, R20, 0xffff, RZ, 0xc0, !PT ;  /* 0x0000ffff14147812 */ /* 0x010fe400078ec0ff */
[----:B------:R-:W-:Y:S02]  /*13a110*/  LOP3.LUT R23, R30, 0xffff, RZ, 0xc0, !PT ;  /* 0x0000ffff1e177812 */ /* 0x000fe400078ec0ff */
[----:B------:R-:W-:Y:S02]  /*13a120*/  PRMT R30, R25, 0x3340, R0 ;  /* 0x00003340191e7816 */ /* 0x000fe40000000000 */
[----:B------:R-:W-:Y:S02]  /*13a130*/  LOP3.LUT R32, R26, 0xffff, RZ, 0xc0, !PT ;  /* 0x0000ffff1a207812 */ /* 0x000fe400078ec0ff */
[----:B------:R-:W-:Y:S02]  /*13a140*/  PRMT R26, R24, 0x3340, R20 ;  /* 0x00003340181a7816 */ /* 0x000fe40000000014 */
[----:B------:R-:W-:-:S02]  /*13a150*/  LOP3.LUT R39, R31, 0xffff, RZ, 0xc0, !PT ;  /* 0x0000ffff1f277812 */ /* 0x000fc400078ec0ff */
[----:B------:R-:W-:Y:S01]  /*13a160*/  PRMT R30, R26, 0x5410, R30 ;  /* 0x000054101a1e7816 */ /* 0x000fe2000000001e */
[----:B------:R0:W-:Y:S01]  /*13a170*/  STL [R1+0x6828], R25 ;  /* 0x0068281901007387 */ /* 0x0001e20000100800 */
[----:B------:R-:W-:-:S03]  /*13a180*/  PRMT R26, R32, 0x3340, R0 ;  /* 0x00003340201a7816 */ /* 0x000fc60000000000 */
[----:B------:R1:W-:Y:S01]  /*13a190*/  STL [R1+0x206c], R30 ;  /* 0x00206c1e01007387 */ /* 0x0003e20000100800 */
[----:B0-----:R-:W-:Y:S02]  /*13a1a0*/  PRMT R25, R23, 0x3340, R39 ;  /* 0x0000334017197816 */ /* 0x001fe40000000027 */
[----:B-1----:R-:W-:Y:S02]  /*13a1b0*/  IADD3 R30, P1, PT, R15, R33, RZ ;  /* 0x000000210f1e7210 */ /* 0x002fe40007f3e0ff */
[----:B------:R-:W-:-:S03]  /*13a1c0*/  PRMT R25, R25, 0x5410, R26 ;  /* 0x0000541019197816 */ /* 0x000fc6000000001a */
[----:B------:R-:W-:Y:S02]  /*13a1d0*/  IMAD.X R31, R28, 0x1, R47, P1 ;  /* 0x000000011c1f7824 */ /* 0x000fe400008e062f */
[----:B------:R0:W-:Y:S01]  /*13a1e0*/  STL [R1+0x2068], R25 ;  /* 0x0020681901007387 */ /* 0x0001e20000100800 */
[----:B------:R-:W-:-:S03]  /*13a1f0*/  SHF.R.U32.HI R26, RZ, 0x8, R24 ;  /* 0x00000008ff1a7819 */ /* 0x000fc60000011618 */
[----:B------:R1:W-:Y:S01]  /*13a200*/  STL.64 [R1+0xf58], R30 ;  /* 0x000f581e01007387 */ /* 0x0003e20000100a00 */
[----:B------:R-:W-:Y:S02]  /*13a210*/  SHF.R.U32.HI R23, RZ, 0x8, R23 ;  /* 0x00000008ff177819 */ /* 0x000fe40000011617 */
[----:B------:R-:W-:Y:S02]  /*13a220*/  LOP3.LUT R26, R26, 0xffff, RZ, 0xc0, !PT ;  /* 0x0000ffff1a1a7812 */ /* 0x000fe400078ec0ff */
[----:B0-----:R-:W-:Y:S01]  /*13a230*/  SHF.R.U32.HI R25, RZ, 0x8, R39 ;  /* 0x00000008ff197819 */ /* 0x001fe20000011627 */
[----:B-1----:R-:W4:Y:S01]  /*13a240*/  LDL.LU R31, [R1+0x7c8] ;  /* 0x0007c800011f7983 */ /* 0x002f220000300800 */
[----:B------:R-:W-:-:S03]  /*13a250*/  SHF.R.U32.HI R30, RZ, 0x8, R20 ;  /* 0x00000008ff1e7819 */ /* 0x000fc60000011614 */
[----:B------:R-:W4:Y:S04]  /*13a260*/  LDL.LU R24, [R1+0x490] ;  /* 0x0004900001187983 */ /* 0x000f280000300800 */
[----:B------:R-:W4:Y:S01]  /*13a270*/  LDL.LU R20, [R1+0x52c] ;  /* 0x00052c0001147983 */ /* 0x000f220000300800 */
[----:B------:R-:W-:Y:S02]  /*13a280*/  LOP3.LUT R30, R30, 0xffff, RZ, 0xc0, !PT ;  /* 0x0000ffff1e1e7812 */ /* 0x000fe400078ec0ff */
[----:B------:R-:W-:Y:S02]  /*13a290*/  LOP3.LUT R23, R23, 0xffff, RZ, 0xc0, !PT ;  /* 0x0000ffff17177812 */ /* 0x000fe400078ec0ff */
[----:B------:R-:W-:Y:S02]  /*13a2a0*/  LOP3.LUT R25, R25, 0xffff, RZ, 0xc0, !PT ;  /* 0x0000ffff19197812 */ /* 0x000fe400078ec0ff */
[----:B------:R-:W-:-:S02]  /*13a2b0*/  PRMT R26, R26, 0x3340, R30 ;  /* 0x000033401a1a7816 */ /* 0x000fc4000000001e */
[----:B------:R-:W-:-:S03]  /*13a2c0*/  PRMT R25, R23, 0x3340, R25 ;  /* 0x0000334017197816 */ /* 0x000fc60000000019 */
[----:B------:R-:W-:Y:S04]  /*13a2d0*/  STL [R1+0x6688], R26 ;  /* 0x0066881a01007387 */ /* 0x000fe80000100800 */
[----:B------:R0:W-:Y:S04]  /*13a2e0*/  STL [R1+0x5c0], R25 ;  /* 0x0005c01901007387 */ /* 0x0001e80000100800 */
[----:B------:R-:W4:Y:S01]  /*13a2f0*/  LDL.LU R30, [R1+0x51c8] ;  /* 0x0051c800011e7983 */ /* 0x000f220000300800 */
[----:B--2---:R-:W-:Y:S02]  /*13a300*/  LOP3.LUT R23, R27, 0xffff, RZ, 0xc0, !PT ;  /* 0x0000ffff1b177812 */ /* 0x004fe400078ec0ff */
[----:B---3--:R-:W-:-:S02]  /*13a310*/  LOP3.LUT R17, R17, 0xffff, RZ, 0xc0, !PT ;  /* 0x0000ffff11117812 */ /* 0x008fc400078ec0ff */
[----:B0-----:R-:W-:Y:S02]  /*13a320*/  LOP3.LUT R25, R38, 0xffff, RZ, 0xc0, !PT ;  /* 0x0000ffff26197812 */ /* 0x001fe400078ec0ff */
[----:B------:R-:W-:Y:S02]  /*13a330*/  PRMT R27, R17, 0x3340, R0 ;  /* 0x00003340111b7816 */ /* 0x000fe40000000000 */
[----:B------:R-:W-:-:S04]  /*13a340*/  PRMT R26, R23, 0x3340, R25 ;  /* 0x00003340171a7816 */ /* 0x000fc80000000019 */
[----:B------:R-:W-:Y:S02]  /*13a350*/  PRMT R26, R26, 0x5410, R27 ;  /* 0x000054101a1a7816 */ /* 0x000fe4000000001b */
[----:B------:R-:W2:Y:S04]  /*13a360*/  LDL.LU R27, [R1+0x5118] ;  /* 0x00511800011b7983 */ /* 0x000ea80000300800 */
[----:B------:R0:W-:Y:S04]  /*13a370*/  STL [R1+0x2060], R26 ;  /* 0x0020601a01007387 */ /* 0x0001e80000100800 */
[----:B------:R-:W3:Y:S01]  /*13a380*/  LDL.LU R38, [R1+0x5164] ;  /* 0x0051640001267983 */ /* 0x000ee20000300800 */
[----:B------:R-:W-:-:S02]  /*13a390*/  SHF.R.U32.HI R23, RZ, 0x8, R23 ;  /* 0x00000008ff177819 */ /* 0x000fc40000011617 */
[----:B------:R-:W-:Y:S02]  /*13a3a0*/  SHF.R.U32.HI R25, RZ, 0x8, R25 ;  /* 0x00000008ff197819 */ /* 0x000fe40000011619 */
[----:B0-----:R-:W-:Y:S02]  /*13a3b0*/  SHF.R.U32.HI R26, RZ, 0x8, R32 ;  /* 0x00000008ff1a7819 */ /* 0x001fe40000011620 */
[----:B------:R-:W-:Y:S02]  /*13a3c0*/  IADD3 R42, P1, PT, R15, R29, RZ ;  /* 0x0000001d0f2a7210 */ /* 0x000fe40007f3e0ff */
[----:B------:R-:W-:Y:S02]  /*13a3d0*/  LOP3.LUT R26, R26, 0xffff, RZ, 0xc0, !PT ;  /* 0x0000ffff1a1a7812 */ /* 0x000fe400078ec0ff */
[----:B------:R-:W-:Y:S02]  /*13a3e0*/  LOP3.LUT R23, R23, 0xffff, RZ, 0xc0, !PT ;  /* 0x0000ffff17177812 */ /* 0x000fe400078ec0ff */
[----:B------:R-:W-:Y:S01]  /*13a3f0*/  LOP3.LUT R25, R25, 0xffff, RZ, 0xc0, !PT ;  /* 0x0000ffff19197812 */ /* 0x000fe200078ec0ff */
[----:B------:R-:W-:Y:S01]  /*13a400*/  IMAD.X R43, R28, 0x1, R37, P1 ;  /* 0x000000011c2b7824 */ /* 0x000fe200008e0625 */
[----:B------:R-:W-:-:S02]  /*13a410*/  PRMT R32, R26, 0x3340, R0 ;  /* 0x000033401a207816 */ /* 0x000fc40000000000 */
[----:B------:R-:W-:Y:S02]  /*13a420*/  PRMT R26, R23, 0x3340, R25 ;  /* 0x00003340171a7816 */ /* 0x000fe40000000019 */
[----:B------:R-:W-:Y:S04]  /*13a430*/  STL.64 [R1+0xf50], R42 ;  /* 0x000f502a01007387 */ /* 0x000fe80000100a00 */
[----:B------:R-:W-:Y:S04]  /*13a440*/  STL [R1+0x388], R32 ;  /* 0x0003882001007387 */ /* 0x000fe80000100800 */
[----:B------:R0:W-:Y:S01]  /*13a450*/  STL [R1+0x5bc], R26 ;  /* 0x0005bc1a01007387 */ /* 0x0001e20000100800 */
[----:B----4-:R-:W-:-:S03]  /*13a460*/  LOP3.LUT R25, R31, 0xffff, RZ, 0xc0, !PT ;  /* 0x0000ffff1f197812 */ /* 0x010fc600078ec0ff */
[----:B------:R-:W4:Y:S01]  /*13a470*/  LDL.LU R31, [R1+0x7d4] ;  /* 0x0007d400011f7983 */ /* 0x000f220000300800 */
[----:B------:R-:W-:Y:S02]  /*13a480*/  LOP3.LUT R23, R24, 0xffff, RZ, 0xc0, !PT ;  /* 0x0000ffff18177812 */ /* 0x000fe400078ec0ff */
[----:B0-----:R-:W-:Y:S02]  /*13a490*/  LOP3.LUT R26, R20, 0xffff, RZ, 0xc0, !PT ;  /* 0x0000ffff141a7812 */ /* 0x001fe400078ec0ff */
[----:B------:R-:W-:Y:S02]  /*13a4a0*/  PRMT R24, R23, 0x3340, R0 ;  /* 0x0000334017187816 */ /* 0x000fe40000000000 */
[----:B------:R-:W-:-:S04]  /*13a4b0*/  PRMT R20, R25, 0x3340, R26 ;  /* 0x0000334019147816 */ /* 0x000fc8000000001a */
[----:B------:R-:W-:Y:S02]  /*13a4c0*/  PRMT R20, R20, 0x5410, R24 ;  /* 0x0000541014147816 */ /* 0x000fe40000000018 */
[----:B------:R-:W4:Y:S04]  /*13a4d0*/  LDL.LU R24, [R1+0x4a0] ;  /* 0x0004a00001187983 */ /* 0x000f280000300800 */
[----:B------:R0:W-:Y:S01]  /*13a4e0*/  STL [R1+0x2044], R20 ;  /* 0x0020441401007387 */ /* 0x0001e20000100800 */
[----:B------:R-:W-:Y:S02]  /*13a4f0*/  SHF.R.U32.HI R25, RZ, 0x8, R25 ;  /* 0x00000008ff197819 */ /* 0x000fe40000011619 */
[----:B------:R-:W-:Y:S02]  /*13a500*/  SHF.R.U32.HI R26, RZ, 0x8, R26 ;  /* 0x00000008ff1a7819 */ /* 0x000fe4000001161a */
[----:B------:R-:W-:Y:S01]  /*13a510*/  SHF.R.U32.HI R23, RZ, 0x8, R23 ;  /* 0x00000008ff177819 */ /* 0x000fe20000011617 */
[----:B0-----:R-:W4:Y:S01]  /*13a520*/  LDL.LU R20, [R1+0x534] ;  /* 0x0005340001147983 */ /* 0x001f220000300800 */
[----:B------:R-:W-:-:S02]  /*13a530*/  IADD3 R42, P1, PT, R15, R18, RZ ;  /* 0x000000120f2a7210 */ /* 0x000fc40007f3e0ff */
[----:B------:R-:W-:Y:S02]  /*13a540*/  LOP3.LUT R25, R25, 0xffff, RZ, 0xc0, !PT ;  /* 0x0000ffff19197812 */ /* 0x000fe400078ec0ff */
[----:B------:R-:W-:Y:S02]  /*13a550*/  LOP3.LUT R26, R26, 0xffff, RZ, 0xc0, !PT ;  /* 0x0000ffff1a1a7812 */ /* 0x000fe400078ec0ff */
[----:B------:R-:W-:Y:S01]  /*13a560*/  LOP3.LUT R23, R23, 0xffff, RZ, 0xc0, !PT ;  /* 0x0000ffff17177812 */ /* 0x000fe200078ec0ff */
[----:B------:R-:W-:Y:S01]  /*13a570*/  IMAD.X R43, R28, 0x1, R21, P1 ;  /* 0x000000011c2b7824 */ /* 0x000fe200008e0615 */
[----:B------:R-:W-:Y:S02]  /*13a580*/  PRMT R26, R25, 0x3340, R26 ;  /* 0x00003340191a7816 */ /* 0x000fe4000000001a */
[----:B------:R-:W-:Y:S02]  /*13a590*/  PRMT R25, R23, 0x3340, R0 ;  /* 0x0000334017197816 */ /* 0x000fe40000000000 */
[----:B------:R-:W-:Y:S01]  /*13a5a0*/  STL.64 [R1+0xf48], R42 ;  /* 0x000f482a01007387 */ /* 0x000fe20000100a00 */
[----:B------:R-:W-:-:S03]  /*13a5b0*/  LOP3.LUT R23, R30, 0xffff, RZ, 0xc0, !PT ;  /* 0x0000ffff1e177812 */ /* 0x000fc600078ec0ff */
[----:B------:R2:W-:Y:S04]  /*13a5c0*/  STL [R1+0x5b8], R26 ;  /* 0x0005b81a01007387 */ /* 0x0005e80000100800 */
[----:B------:R3:W-:Y:S01]  /*13a5d0*/  STL [R1+0x384], R25 ;  /* 0x0003841901007387 */ /* 0x0007e20000100800 */
[----:B--2---:R-:W-:-:S04]  /*13a5e0*/  LOP3.LUT R26, R27, 0xffff, RZ, 0xc0, !PT ;  /* 0x0000ffff1b1a7812 */ /* 0x004fc800078ec0ff */
[----:B------:R-:W-:Y:S02]  /*13a5f0*/  PRMT R30, R26, 0x3340, R0 ;  /* 0x000033401a1e7816 */ /* 0x000fe40000000000 */
[----:B---3--:R-:W-:Y:S02]  /*13a600*/  LOP3.LUT R25, R38, 0xffff, RZ, 0xc0, !PT ;  /* 0x0000ffff26197812 */ /* 0x008fe400078ec0ff */
[----:B------:R-:W-:Y:S02]  /*13a610*/  IADD3 R38, P1, PT, R15, R40, RZ ;  /* 0x000000280f267210 */ /* 0x000fe40007f3e0ff */
[----:B------:R-:W-:-:S04]  /*13a620*/  PRMT R27, R23, 0x3340, R25 ;  /* 0x00003340171b7816 */ /* 0x000fc80000000019 */
[----:B------:R-:W-:Y:S01]  /*13a630*/  PRMT R27, R27, 0x5410, R30 ;  /* 0x000054101b1b7816 */ /* 0x000fe2000000001e */
[----:B------:R-:W-:Y:S01]  /*13a640*/  IMAD.X R39, R28, 0x1, R36, P1 ;  /* 0x000000011c277824 */ /* 0x000fe200008e0624 */
[----:B------:R-:W-:-:S03]  /*13a650*/  SHF.R.U32.HI R30, RZ, 0x8, R17 ;  /* 0x00000008ff1e7819 */ /* 0x000fc60000011611 */
[----:B------:R0:W-:Y:S04]  /*13a660*/  STL [R1+0x2028], R27 ;  /* 0x0020281b01007387 */ /* 0x0001e80000100800 */
[----:B0-----:R-:W2:Y:S04]  /*13a670*/  LDL.LU R27, [R1+0x51ac] ;  /* 0x0051ac00011b7983 */ /* 0x001ea80000300800 */
[----:B------:R-:W3:Y:S04]  /*13a680*/  LDL.LU R17, [R1+0x300c] ;  /* 0x00300c0001117983 */ /* 0x000ee80000300800 */
[----:B------:R0:W-:Y:S04]  /*13a690*/  STL.64 [R1+0xf40], R38 ;  /* 0x000f402601007387 */ /* 0x0001e80000100a00 */
[----:B0-----:R-:W2:Y:S01]  /*13a6a0*/  LDL.LU R38, [R1+0x5154] ;  /* 0x0051540001267983 */ /* 0x001ea20000300800 */
        /* <DEDUP_REMOVED lines=8> */
[----:B----4-:R-:W-:Y:S02]  /*13a730*/  LOP3.LUT R23, R31, 0xffff, RZ, 0xc0, !PT ;  /* 0x0000ffff1f177812 */ /* 0x010fe400078ec0ff */
[----:B------:R-:W-:Y:S01]  /*13a740*/  LOP3.LUT R53, R24, 0xffff, RZ, 0xc0, !PT ;  /* 0x0000ffff18357812 */ /* 0x000fe200078ec0ff */
[----:B------:R1:W-:Y:S03]  /*13a750*/  STL [R1+0x5b4], R25 ;  /* 0x0005b41901007387 */ /* 0x0003e60000100800 */
[----:B------:R-:W-:Y:S02]  /*13a760*/  PRMT R24, R53, 0x3340, R0 ;  /* 0x0000334035187816 */ /* 0x000fe40000000000 */
[----:B0-----:R-:W-:Y:S02]  /*13a770*/  IADD3 R30, P1, PT, R15, R34, RZ ;  /* 0x000000220f1e7210 */ /* 0x001fe40007f3e0ff */
[----:B-1----:R-:W-:-:S04]  /*13a780*/  LOP3.LUT R25, R20, 0xffff, RZ, 0xc0, !PT ;  /* 0x0000ffff14197812 */ /* 0x002fc800078ec0ff */
[----:B------:R-:W-:Y:S01]  /*13a790*/  PRMT R20, R23, 0x3340, R25 ;  /* 0x0000334017147816 */ /* 0x000fe20000000019 */
[----:B------:R-:W-:-:S03]  /*13a7a0*/  IMAD.X R31, R28, 0x1, R19, P1 ;  /* 0x000000011c1f7824 */ /* 0x000fc600008e0613 */
[----:B------:R-:W-:Y:S01]  /*13a7b0*/  PRMT R20, R20, 0x5410, R24 ;  /* 0x0000541014147816 */ /* 0x000fe20000000018 */
[----:B------:R-:W-:Y:S04]  /*13a7c0*/  STL [R1+0x682c], R53 ;  /* 0x00682c3501007387 */ /* 0x000fe80000100800 */
[----:B------:R-:W-:Y:S04]  /*13a7d0*/  STL [R1+0x2020], R20 ;  /* 0x0020201401007387 */ /* 0x000fe80000100800 */
[----:B------:R0:W-:Y:S01]  /*13a7e0*/  STL.64 [R1+0xf28], R30 ;  /* 0x000f281e01007387 */ /* 0x0001e20000100a00 */
[----:B------:R-:W-:-:S02]  /*13a7f0*/  SHF.R.U32.HI R23, RZ, 0x8, R23 ;  /* 0x00000008ff177819 */ /* 0x000fc40000011617 */
[----:B------:R-:W-:Y:S02]  /*13a800*/  SHF.R.U32.HI R25, RZ, 0x8, R25 ;  /* 0x00000008ff197819 */ /* 0x000fe40000011619 */
[----:B------:R-:W-:Y:S01]  /*13a810*/  SHF.R.U32.HI R26, RZ, 0x8, R26 ;  /* 0x00000008ff1a7819 */ /* 0x000fe2000001161a */
[----:B0-----:R-:W4:Y:S04]  /*13a820*/  LDL.LU R31, [R1+0x51cc] ;  /* 0x0051cc00011f7983 */ /* 0x001f280000300800 */
[----:B------:R-:W4:Y:S04]  /*13a830*/  LDL.LU R20, [R1+0x5138] ;  /* 0x0051380001147983 */ /* 0x000f280000300800 */
[----:B------:R-:W4:Y:S01]  /*13a840*/  LDL.LU R24, [R1+0x517c] ;  /* 0x00517c0001187983 */ /* 0x000f220000300800 */
[----:B------:R-:W-:-:S02]  /*13a850*/  LOP3.LUT R23, R23, 0xffff, RZ, 0xc0, !PT ;  /* 0x0000ffff17177812 */ /* 0x000fc400078ec0ff */
[----:B------:R-:W-:Y:S02]  /*13a860*/  LOP3.LUT R25, R25, 0xffff, RZ, 0xc0, !PT ;  /* 0x0000ffff19197812 */ /* 0x000fe400078ec0ff */
[----:B------:R-:W-:Y:S02]  /*13a870*/  LOP3.LUT R26, R26, 0xffff, RZ, 0xc0, !PT ;  /* 0x0000ffff1a1a7812 */ /* 0x000fe400078ec0ff */
[----:B------:R-:W-:Y:S02]  /*13a880*/  PRMT R32, R23, 0x3340, R25 ;  /* 0x0000334017207816 */ /* 0x000fe40000000019 */
[----:B------:R-:W-:-:S03]  /*13a890*/  PRMT R26, R26, 0x3340, R0 ;  /* 0x000033401a1a7816 */ /* 0x000fc60000000000 */
[----:B------:R-:W-:Y:S04]  /*13a8a0*/  STL [R1+0x668c], R32 ;  /* 0x00668c2001007387 */ /* 0x000fe80000100800 */
[----:B------:R2:W-:Y:S01]  /*13a8b0*/  STL [R1+0x37c], R26 ;  /* 0x00037c1a01007387 */ /* 0x0005e20000100800 */
[----:B---3--:R-:W-:-:S03]  /*13a8c0*/  LOP3.LUT R23, R17, 0xffff, RZ, 0xc0, !PT ;  /* 0x0000ffff11177812 */ /* 0x008fc600078ec0ff */
[----:B------:R-:W3:Y:S04]  /*13a8d0*/  LDL.LU R17, [R1+0x52b4] ;  /* 0x0052b40001117983 */ /* 0x000ee80000300800 */
[----:B------:R-:W3:Y:S01]  /*13a8e0*/  LDL.LU R30, [R1+0x5284] ;  /* 0x00528400011e7983 */ /* 0x000ee20000300800 */
[----:B--2---:R-:W-:-:S03]  /*13a8f0*/  LOP3.LUT R26, R38, 0xffff, RZ, 0xc0, !PT ;  /* 0x0000ffff261a7812 */ /* 0x004fc600078ec0ff */
[----:B------:R-:W2:Y:S01]  /*13a900*/  LDL.LU R38, [R1+0x526c] ;  /* 0x00526c0001267983 */ /* 0x000ea20000300800 */
[----:B------:R-:W-:Y:S02]  /*13a910*/  LOP3.LUT R25, R27, 0xffff, RZ, 0xc0, !PT ;  /* 0x0000ffff1b197812 */ /* 0x000fe400078ec0ff */
[----:B------:R-:W-:Y:S02]  /*13a920*/  PRMT R32, R23, 0x3340, R0 ;  /* 0x0000334017207816 */ /* 0x000fe40000000000 */
[--C-:B------:R-:W-:Y:S02]  /*13a930*/  PRMT R27, R25, 0x3340, R26.reuse ;  /* 0x00003340191b7816 */ /* 0x100fe4000000001a */
        /* <DEDUP_REMOVED lines=9> */
[----:B------:R-:W-:-:S02]  /*13a9d0*/  PRMT R26, R25, 0x3340, R26 ;  /* 0x00003340191a7816 */ /* 0x000fc4000000001a */
[----:B------:R-:W-:Y:S01]  /*13a9e0*/  PRMT R25, R23, 0x3340, R0 ;  /* 0x0000334017197816 */ /* 0x000fe20000000000 */
[----:B------:R0:W-:Y:S04]  /*13a9f0*/  STL [R1+0x2000], R27 ;  /* 0x0020001b01007387 */ /* 0x0001e80000100800 */
[----:B------:R1:W-:Y:S04]  /*13aa00*/  STL.64 [R1+0xf20], R42 ;  /* 0x000f202a01007387 */ /* 0x0003e80000100a00 */
[----:B------:R-:W-:Y:S04]  /*13aa10*/  STL [R1+0x5b0], R26 ;  /* 0x0005b01a01007387 */ /* 0x000fe80000100800 */
[----:B------:R4:W-:Y:S04]  /*13aa20*/  STL [R1+0x378], R25 ;  /* 0x0003781901007387 */ /* 0x0009e80000100800 */
[----:B0-----:R-:W2:Y:S01]  /*13aa30*/  LDL.LU R27, [R1+0x52bc] ;  /* 0x0052bc00011b7983 */ /* 0x001ea20000300800 */
[----:B-1----:R-:W-:-:S02]  /*13aa40*/  IADD3 R42, P1, PT, R15, R9, RZ ;  /* 0x000000090f2a7210 */ /* 0x002fc40007f3e0ff */
[----:B----4-:R-:W-:Y:S02]  /*13aa50*/  LOP3.LUT R23, R31, 0xffff, RZ, 0xc0, !PT ;  /* 0x0000ffff1f177812 */ /* 0x010fe400078ec0ff */
[----:B------:R-:W4:Y:S01]  /*13aa60*/  LDL.LU R31, [R1+0x5290] ;  /* 0x00529000011f7983 */ /* 0x000f220000300800 */
[----:B------:R-:W-:Y:S02]  /*13aa70*/  LOP3.LUT R20, R20, 0xffff, RZ, 0xc0, !PT ;  /* 0x0000ffff14147812 */ /* 0x000fe400078ec0ff */
[----:B------:R-:W-:Y:S02]  /*13aa80*/  LOP3.LUT R25, R24, 0xffff, RZ, 0xc0, !PT ;  /* 0x0000ffff18197812 */ /* 0x000fe400078ec0ff */
[----:B------:R-:W4:Y:S02]  /*13aa90*/  LDL.LU R24, [R1+0x5280] ;  /* 0x0052800001187983 */ /* 0x000f240000300800 */
[----:B------:R-:W-:Y:S02]  /*13aaa0*/  PRMT R26, R23, 0x3340, R25 ;  /* 0x00003340171a7816 */ /* 0x000fe40000000019 */
[----:B------:R-:W-:-:S02]  /*13aab0*/  SHF.R.U32.HI R23, RZ, 0x8, R23 ;  /* 0x00000008ff177819 */ /* 0x000fc40000011617 */
[----:B------:R-:W-:Y:S02]  /*13aac0*/  SHF.R.U32.HI R25, RZ, 0x8, R25 ;  /* 0x00000008ff197819 */ /* 0x000fe40000011619 */
[----:B------:R-:W-:Y:S02]  /*13aad0*/  PRMT R32, R20, 0x3340, R0 ;  /* 0x0000334014207816 */ /* 0x000fe40000000000 */
[----:B------:R-:W-:Y:S02]  /*13aae0*/  LOP3.LUT R23, R23, 0xffff, RZ, 0xc0, !PT ;  /* 0x0000ffff17177812 */ /* 0x000fe400078ec0ff */
[----:B------:R-:W-:Y:S01]  /*13aaf0*/  LOP3.LUT R25, R25, 0xffff, RZ, 0xc0, !PT ;  /* 0x0000ffff19197812 */ /* 0x000fe200078ec0ff */
[----:B------:R-:W-:Y:S01]  /*13ab00*/  IMAD.X R43, R28, 0x1, R11, P1 ;  /* 0x000000011c2b7824 */ /* 0x000fe200008e060b */
[----:B------:R-:W-:Y:S02]  /*13ab10*/  PRMT R26, R26, 0x5410, R32 ;  /* 0x000054101a1a7816 */ /* 0x000fe40000000020 */
[----:B------:R-:W-:-:S03]  /*13ab20*/  PRMT R23, R23, 0x3340, R25 ;  /* 0x0000334017177816 */ /* 0x000fc60000000019 */
[----:B------:R-:W-:Y:S04]  /*13ab30*/  STL [R1+0x1fec], R26 ;  /* 0x001fec1a01007387 */ /* 0x000fe80000100800 */
[----:B------:R-:W-:Y:S04]  /*13ab40*/  STL.64 [R1+0xf10], R42 ;  /* 0x000f102a01007387 */ /* 0x000fe80000100a00 */
[----:B------:R2:W-:Y:S01]  /*13ab50*/  STL [R1+0x5ac], R23 ;  /* 0x0005ac1701007387 */ /* 0x0005e20000100800 */
[----:B------:R-:W-:Y:S02]  /*13ab60*/  SHF.R.U32.HI R20, RZ, 0x8, R20 ;  /* 0x00000008ff147819 */ /* 0x000fe40000011614 */
[----:B---3--:R-:W-:-:S02]  /*13ab70*/  LOP3.LUT R17, R17, 0xffff, RZ, 0xc0, !PT ;  /* 0x0000ffff11117812 */ /* 0x008fc400078ec0ff */
[----:B------:R-:W-:-:S04]  /*13ab80*/  LOP3.LUT R25, R30, 0xffff, RZ, 0xc0, !PT ;  /* 0x0000ffff1e197812 */ /* 0x000fc800078ec0ff */
[----:B------:R-:W-:Y:S02]  /*13ab90*/  PRMT R30, R25, 0x3340, R0 ;  /* 0x00003340191e7816 */ /* 0x000fe40000000000 */
[----:B--2---:R-:W-:Y:S02]  /*13aba0*/  LOP3.LUT R23, R38, 0xffff, RZ, 0xc0, !PT ;  /* 0x0000ffff26177812 */ /* 0x004fe400078ec0ff */
[----:B------:R-:W-:Y:S02]  /*13abb0*/  IADD3 R38, P1, PT, R15, R10, RZ ;  /* 0x0000000a0f267210 */ /* 0x000fe40007f3e0ff */
[----:B------:R-:W-:Y:S02]  /*13abc0*/  PRMT R26, R17, 0x3340, R23 ;  /* 0x00003340111a7816 */ /* 0x000fe40000000017 */
[----:B------:R-:W-:Y:S02]  /*13abd0*/  SHF.R.U32.HI R17, RZ, 0x8, R17 ;  /* 0x00000008ff117819 */ /* 0x000fe40000011611 */
[----:B------:R-:W-:Y:S01]  /*13abe0*/  PRMT R26, R26, 0x5410, R30 ;  /* 0x000054101a1a7816 */ /* 0x000fe2000000001e */
[----:B------:R-:W-:Y:S01]  /*13abf0*/  IMAD.X R39, R28, 0x1, R12, P1 ;  /* 0x000000011c277824 */ /* 0x000fe200008e060c */
[----:B------:R-:W-:-:S03]  /*13ac00*/  LOP3.LUT R28, R20, 0xffff, RZ, 0xc0, !PT ;  /* 0x0000ffff141c7812 */ /* 0x000fc600078ec0ff */
[----:B------:R0:W-:Y:S04]  /*13ac10*/  STL [R1+0x1fe4], R26 ;  /* 0x001fe41a01007387 */ /* 0x0001e80000100800 */
[----:B------:R1:W-:Y:S01]  /*13ac20*/  STL.64 [R1+0xf18], R38 ;  /* 0x000f182601007387 */ /* 0x0003e20000100a00 */
[----:B0-----:R-:W-:Y:S02]  /*13ac30*/  SHF.R.U32.HI R26, RZ, 0x8, R23 ;  /* 0x00000008ff1a7819 */ /* 0x001fe40000011617 */
[----:B------:R-:W-:Y:S02]  /*13ac40*/  LOP3.LUT R23, R17, 0xffff, RZ, 0xc0, !PT ;  /* 0x0000ffff11177812 */ /* 0x000fe400078ec0ff */
[----:B------:R-:W2:Y:S04]  /*13ac50*/  LDL.LU R17, [R1+0x52a4] ;  /* 0x0052a40001117983 */ /* 0x000ea80000300800 */
[----:B------:R-:W3:Y:S04]  /*13ac60*/  LDL.LU R20, [R1+0x5268] ;  /* 0x0052680001147983 */ /* 0x000ee80000300800 */
[----:B-1----:R-:W3:Y:S01]  /*13ac70*/  LDL.LU R38, [R1+0x52b8] ;  /* 0x0052b80001267983 */ /* 0x002ee20000300800 */
[----:B------:R-:W-:-:S02]  /*13ac80*/  LOP3.LUT R26, R26, 0xffff, RZ, 0xc0, !PT ;  /* 0x0000ffff1a1a7812 */ /* 0x000fc400078ec0ff */
[----:B------:R-:W-:Y:S02]  /*13ac90*/  PRMT R28, R28, 0x3340, R0 ;  /* 0x000033401c1c7816 */ /* 0x000fe40000000000 */
[----:B------:R-:W-:Y:S02]  /*13aca0*/  PRMT R26, R23, 0x3340, R26 ;  /* 0x00003340171a7816 */ /* 0x000fe4000000001a */
[----:B------:R-:W-:Y:S01]  /*13acb0*/  LOP3.LUT R23, R27, 0xffff, RZ, 0xc0, !PT ;  /* 0x0000ffff1b177812 */ /* 0x000fe200078ec0ff */
[----:B------:R-:W-:Y:S04]  /*13acc0*/  STL [R1+0x374], R28 ;  /* 0x0003741c01007387 */ /* 0x000fe80000100800 */
[----:B------:R4:W-:Y:S01]  /*13acd0*/  STL [R1+0x5a8], R26 ;  /* 0x0005a81a01007387 */ /* 0x0009e20000100800 */
[----:B------:R-:W-:Y:S01]  /*13ace0*/  VIADD R15, R15, UR5 ;  /* 0x000000050f0f7c36 */ /* 0x000fe20008000000 */
[----:B------:R-:W-:Y:S01]  /*13acf0*/  SHF.R.U32.HI R25, RZ, 0x8, R25 ;  /* 0x00000008ff197819 */ /* 0x000fe20000011619 */
[----:B------:R-:W0:Y:S01]  /*13ad00*/  LDCU UR5, c[0x0][0x3b8] ;  /* 0x00007700ff0577ac */ /* 0x000e220008000800 */
[----:B----4-:R-:W-:-:S02]  /*13ad10*/  LOP3.LUT R26, R31, 0xffff, RZ, 0xc0, !PT ;  /* 0x0000ffff1f1a7812 */ /* 0x010fc400078ec0ff */
[----:B------:R-:W-:Y:S02]  /*13ad20*/  LOP3.LUT R24, R24, 0xffff, RZ, 0xc0, !PT ;  /* 0x0000ffff18187812 */ /* 0x000fe400078ec0ff */
[----:B------:R-:W-:Y:S02]  /*13ad30*/  PRMT R28, R26, 0x3340, R0 ;  /* 0x000033401a1c7816 */ /* 0x000fe40000000000 */
[--C-:B------:R-:W-:Y:S02]  /*13ad40*/  PRMT R27, R23, 0x3340, R24.reuse ;  /* 0x00003340171b7816 */ /* 0x100fe40000000018 */
[----:B------:R-:W-:Y:S02]  /*13ad50*/  SHF.R.U32.HI R23, RZ, 0x8, R23 ;  /* 0x00000008ff177819 */ /* 0x000fe40000011617 */
[----:B------:R-:W-:Y:S02]  /*13ad60*/  SHF.R.U32.HI R24, RZ, 0x8, R24 ;  /* 0x00000008ff187819 */ /* 0x000fe40000011618 */
[----:B------:R-:W-:-:S02]  /*13ad70*/  LOP3.LUT R23, R23, 0xffff, RZ, 0xc0, !PT ;  /* 0x0000ffff17177812 */ /* 0x000fc400078ec0ff */
[----:B------:R-:W-:Y:S02]  /*13ad80*/  LOP3.LUT R24, R24, 0xffff, RZ, 0xc0, !PT ;  /* 0x0000ffff18187812 */ /* 0x000fe400078ec0ff */
[----:B------:R-:W-:Y:S02]  /*13ad90*/  PRMT R27, R27, 0x5410, R28 ;  /* 0x000054101b1b7816 */ /* 0x000fe4000000001c */
[----:B------:R-:W-:-:S03]  /*13ada0*/  PRMT R23, R23, 0x3340, R24 ;  /* 0x0000334017177816 */ /* 0x000fc60000000018 */
[----:B------:R1:W-:Y:S01]  /*13adb0*/  STL [R1+0x1fe0], R27 ;  /* 0x001fe01b01007387 */ /* 0x0003e20000100800 */
[----:B------:R-:W-:Y:S02]  /*13adc0*/  SHF.R.U32.HI R26, RZ, 0x8, R26 ;  /* 0x00000008ff1a7819 */ /* 0x000fe4000001161a */
[----:B------:R-:W-:Y:S02]  /*13add0*/  IADD3 R42, P1, PT, R15, R6, RZ ;  /* 0x000000060f2a7210 */ /* 0x000fe40007f3e0ff */
[----:B------:R-:W-:Y:S01]  /*13ade0*/  LOP3.LUT R26, R26, 0xffff, RZ, 0xc0, !PT ;  /* 0x0000ffff1a1a7812 */ /* 0x000fe200078ec0ff */
[----:B-1----:R-:W4:Y:S04]  /*13adf0*/  LDL.LU R27, [R1+0x52ac] ;  /* 0x0052ac00011b7983 */ /* 0x002f280000300800 */
[----:B------:R-:W4:Y:S04]  /*13ae00*/  LDL.LU R24, [R1+0x527c] ;  /* 0x00527c0001187983 */ /* 0x000f280000300800 */
[----:B------:R1:W-:Y:S01]  /*13ae10*/  STL [R1+0x5a4], R23 ;  /* 0x0005a41701007387 */ /* 0x0003e20000100800 */
[----:B------:R-:W-:-:S02]  /*13ae20*/  LOP3.LUT R25, R25, 0xffff, RZ, 0xc0, !PT ;  /* 0x0000ffff19197812 */ /* 0x000fc400078ec0ff */
[--C-:B------:R-:W-:Y:S01]  /*13ae30*/  PRMT R30, R26, 0x3340, R0.reuse ;  /* 0x000033401a1e7816 */ /* 0x100fe20000000000 */
[----:B------:R-:W4:Y:S01]  /*13ae40*/  LDL.LU R31, [R1+0x52c8] ;  /* 0x0052c800011f7983 */ /* 0x000f220000300800 */
[----:B-1----:R-:W-:Y:S02]  /*13ae50*/  SHF.R.S32.HI R23, RZ, 0x1f, R15 ;  /* 0x0000001fff177819 */ /* 0x002fe4000001140f */
[----:B------:R-:W-:-:S03]  /*13ae60*/  PRMT R28, R25, 0x3340, R0 ;  /* 0x00003340191c7816 */ /* 0x000fc60000000000 */
[----:B------:R-:W-:-:S05]  /*13ae70*/  IMAD.X R43, R23, 0x1, R55, P1 ;  /* 0x00000001172b7824 */ /* 0x000fca00008e0637 */
[----:B------:R-:W-:Y:S04]  /*13ae80*/  STL.64 [R1+0xf08], R42 ;  /* 0x000f082a01007387 */ /* 0x000fe80000100a00 */
[----:B------:R-:W-:Y:S04]  /*13ae90*/  STL [R1+0x370], R30 ;  /* 0x0003701e01007387 */ /* 0x000fe80000100800 */
[----:B------:R1:W-:Y:S01]  /*13aea0*/  STL [R1+0x36c], R28 ;  /* 0x00036c1c01007387 */ /* 0x0003e20000100800 */
[----:B--2---:R-:W-:Y:S02]  /*13aeb0*/  LOP3.LUT R26, R17, 0xffff, RZ, 0xc0, !PT ;  /* 0x0000ffff111a7812 */ /* 0x004fe400078ec0ff */
[----:B---3--:R-:W-:-:S02]  /*13aec0*/  LOP3.LUT R25, R20, 0xffff, RZ, 0xc0, !PT ;  /* 0x0000ffff14197812 */ /* 0x008fc400078ec0ff */
[----:B-1----:R-:W-:Y:S02]  /*13aed0*/  LOP3.LUT R28, R38, 0xffff, RZ, 0xc0, !PT ;  /* 0x0000ffff261c7812 */ /* 0x002fe400078ec0ff */
        /* <DEDUP_REMOVED lines=20> */
[----:B-1----:R-:W-:-:S02]  /*13b020*/  IADD3 R30, P1, PT, R15, R5, RZ ;  /* 0x000000050f1e7210 */ /* 0x002fc40007f3e0ff */
[----:B----4-:R-:W-:Y:S02]  /*13b030*/  LOP3.LUT R25, R27, 0xffff, RZ, 0xc0, !PT ;  /* 0x0000ffff1b197812 */ /* 0x010fe400078ec0ff */
[----:B------:R-:W-:Y:S02]  /*13b040*/  LOP3.LUT R24, R24, 0xffff, RZ, 0xc0, !PT ;  /* 0x0000ffff18187812 */ /* 0x000fe400078ec0ff */
[----:B0-----:R-:W-:Y:S02]  /*13b050*/  LOP3.LUT R26, R31, 0xffff, RZ, 0xc0, !PT ;  /* 0x0000ffff1f1a7812 */ /* 0x001fe400078ec0ff */
[----:B------:R-:W-:Y:S02]  /*13b060*/  PRMT R28, R24, 0x3340, R0 ;  /* 0x00003340181c7816 */ /* 0x000fe40000000000 */
[----:B------:R-:W-:Y:S02]  /*13b070*/  PRMT R27, R25, 0x3340, R26 ;  /* 0x00003340191b7816 */ /* 0x000fe4000000001a */
[----:B------:R-:W-:-:S02]  /*13b080*/  SHF.R.U32.HI R25, RZ, 0x8, R25 ;  /* 0x00000008ff197819 */ /* 0x000fc40000011619 */
[----:B------:R-:W-:Y:S02]  /*13b090*/  SHF.R.U32.HI R26, RZ, 0x8, R26 ;  /* 0x00000008ff1a7819 */ /* 0x000fe4000001161a */
[----:B------:R-:W-:Y:S02]  /*13b0a0*/  PRMT R27, R27, 0x5410, R28 ;  /* 0x000054101b1b7816 */ /* 0x000fe4000000001c */
[----:B------:R-:W-:Y:S02]  /*13b0b0*/  LOP3.LUT R25, R25, 0xffff, RZ, 0xc0, !PT ;  /* 0x0000ffff19197812 */ /* 0x000fe400078ec0ff */
[----:B------:R-:W-:Y:S01]  /*13b0c0*/  LOP3.LUT R26, R26, 0xffff, RZ, 0xc0, !PT ;  /* 0x0000ffff1a1a7812 */ /* 0x000fe200078ec0ff */
[----:B------:R-:W-:Y:S01]  /*13b0d0*/  IMAD.X R31, R23, 0x1, R54, P1 ;  /* 0x00000001171f7824 */ /* 0x000fe200008e0636 */
[----:B------:R0:W-:Y:S02]  /*13b0e0*/  STL [R1+0x1fc0], R27 ;  /* 0x001fc01b01007387 */ /* 0x0001e40000100800 */
[----:B------:R-:W-:-:S02]  /*13b0f0*/  PRMT R25, R25, 0x3340, R26 ;  /* 0x0000334019197816 */ /* 0x000fc4000000001a */
[----:B------:R-:W4:Y:S01]  /*13b100*/  LDL.LU R28, [R1+0x410] ;  /* 0x00041000011c7983 */ /* 0x000f220000300800 */
[----:B------:R-:W-:-:S03]  /*13b110*/  SHF.R.U32.HI R24, RZ, 0x8, R24 ;  /* 0x00000008ff187819 */ /* 0x000fc60000011618 */
[----:B0-----:R-:W4:Y:S01]  /*13b120*/  LDL.LU R27, [R1+0x3a8] ;  /* 0x0003a800011b7983 */ /* 0x001f220000300800 */
[----:B------:R-:W-:-:S03]  /*13b130*/  LOP3.LUT R24, R24, 0xffff, RZ, 0xc0, !PT ;  /* 0x0000ffff18187812 */ /* 0x000fc600078ec0ff */
[----:B------:R-:W-:Y:S04]  /*13b140*/  STL.64 [R1+0xef8], R30 ;  /* 0x000ef81e01007387 */ /* 0x000fe80000100a00 */
[----:B------:R-:W-:Y:S01]  /*13b150*/  STL [R1+0x59c], R25 ;  /* 0x00059c1901007387 */ /* 0x000fe20000100800 */
[----:B------:R-:W-:Y:S02]  /*13b160*/  PRMT R24, R24, 0x3340, R0 ;  /* 0x0000334018187816 */ /* 0x000fe40000000000 */
[----:B------:R-:W-:-:S03]  /*13b170*/  IADD3 R42, P1, PT, R15, R4, RZ ;  /* 0x000000040f2a7210 */ /* 0x000fc60007f3e0ff */
[----:B------:R0:W-:Y:S02]  /*13b180*/  STL [R1+0x364], R24 ;  /* 0x0003641801007387 */ /* 0x0001e40000100800 */
[----:B------:R-:W-:Y:S02]  /*13b190*/  IMAD.X R43, R23, 0x1, R3, P1 ;  /* 0x00000001172b7824 */ /* 0x000fe400008e0603 */
[----:B0-----:R-:W4:Y:S01]  /*13b1a0*/  LDL.LU R24, [R1+0x3d4] ;  /* 0x0003d40001187983 */ /* 0x001f220000300800 */
[----:B--2---:R-:W-:Y:S02]  /*13b1b0*/  LOP3.LUT R26, R17, 0xffff, RZ, 0xc0, !PT ;  /* 0x0000ffff111a7812 */ /* 0x004fe400078ec0ff */
[----:B---3--:R-:W-:-:S04]  /*13b1c0*/  LOP3.LUT R25, R20, 0xffff, RZ, 0xc0, !PT ;  /* 0x0000ffff14197812 */ /* 0x008fc800078ec0ff */
[----:B------:R-:W-:Y:S02]  /*13b1d0*/  PRMT R20, R25, 0x3340, R0 ;  /* 0x0000334019147816 */ /* 0x000fe40000000000 */
[----:B------:R-:W-:Y:S02]  /*13b1e0*/  LOP3.LUT R30, R38, 0xffff, RZ, 0xc0, !PT ;  /* 0x0000ffff261e7812 */ /* 0x000fe400078ec0ff */
[----:B------:R-:W-:Y:S02]  /*13b1f0*/  SHF.R.U32.HI R25, RZ, 0x8, R25 ;  /* 0x00000008ff197819 */ /* 0x000fe40000011619 */
[----:B------:R-:W-:Y:S02]  /*13b200*/  PRMT R17, R26, 0x3340, R30 ;  /* 0x000033401a117816 */ /* 0x000fe4000000001e */
[----:B------:R-:W-:Y:S02]  /*13b210*/  SHF.R.U32.HI R26, RZ, 0x8, R26 ;  /* 0x00000008ff1a7819 */ /* 0x000fe4000001161a */
[----:B------:R-:W-:-:S02]  /*13b220*/  SHF.R.U32.HI R30, RZ, 0x8, R30 ;  /* 0x00000008ff1e7819 */ /* 0x000fc4000001161e */
[----:B------:R-:W-:Y:S02]  /*13b230*/  PRMT R20, R17, 0x5410, R20 ;  /* 0x0000541011147816 */ /* 0x000fe40000000014 */
[----:B------:R-:W-:Y:S01]  /*13b240*/  LOP3.LUT R26, R26, 0xffff, RZ, 0xc0, !PT ;  /* 0x0000ffff1a1a7812 */ /* 0x000fe200078ec0ff */
[----:B------:R-:W2:Y:S01]  /*13b250*/  LDL.LU R17, [R1+0x2d4] ;  /* 0x0002d40001117983 */ /* 0x000ea20000300800 */
[----:B------:R-:W-:Y:S02]  /*13b260*/  LOP3.LUT R30, R30, 0xffff, RZ, 0xc0, !PT ;  /* 0x0000ffff1e1e7812 */ /* 0x000fe400078ec0ff */
[----:B------:R-:W-:Y:S01]  /*13b270*/  LOP3.LUT R25, R25, 0xffff, RZ, 0xc0, !PT ;  /* 0x0000ffff19197812 */ /* 0x000fe200078ec0ff */
[----:B------:R0:W-:Y:S01]  /*13b280*/  STL [R1+0x1f88], R20 ;  /* 0x001f881401007387 */ /* 0x0001e20000100800 */
[----:B------:R-:W-:Y:S02]  /*13b290*/  PRMT R32, R26, 0x3340, R30 ;  /* 0x000033401a207816 */ /* 0x000fe4000000001e */
[----:B------:R-:W-:-:S02]  /*13b2a0*/  PRMT R30, R25, 0x3340, R0 ;  /* 0x00003340191e7816 */ /* 0x000fc40000000000 */
[----:B------:R-:W-:Y:S01]  /*13b2b0*/  LOP3.LUT R25, R16, 0xffff, RZ, 0xc0, !PT ;  /* 0x0000ffff10197812 */ /* 0x000fe200078ec0ff */
[----:B0-----:R-:W3:Y:S04]  /*13b2c0*/  LDL.LU R20, [R1+0x874] ;  /* 0x0008740001147983 */ /* 0x001ee80000300800 */
[----:B------:R-:W3:Y:S04]  /*13b2d0*/  LDL.LU R38, [R1+0x7b4] ;  /* 0x0007b40001267983 */ /* 0x000ee80000300800 */
[----:B------:R-:W3:Y:S04]  /*13b2e0*/  LDL.LU R31, [R1+0x810] ;  /* 0x00081000011f7983 */ /* 0x000ee80000300800 */
[----:B------:R0:W-:Y:S04]  /*13b2f0*/  STL.64 [R1+0xef0], R42 ;  /* 0x000ef02a01007387 */ /* 0x0001e80000100a00 */
[----:B------:R-:W-:Y:S04]  /*13b300*/  STL [R1+0x594], R32 ;  /* 0x0005942001007387 */ /* 0x000fe80000100800 */
[----:B------:R1:W-:Y:S04]  /*13b310*/  STL [R1+0x360], R30 ;  /* 0x0003601e01007387 */ /* 0x0003e80000100800 */
[----:B------:R-:W3:Y:S01]  /*13b320*/  LDL.LU R16, [R1+0x68f4] ;  /* 0x0068f40001107983 */ /* 0x000ee20000300800 */
[----:B0-----:R-:W-:-:S02]  /*13b330*/  IADD3 R42, P1, PT, R15, R13, RZ ;  /* 0x0000000d0f2a7210 */ /* 0x001fc40007f3e0ff */
[----:B-1----:R-:W-:Y:S02]  /*13b340*/  PRMT R30, R25, 0x3340, R0 ;  /* 0x00003340191e7816 */ /* 0x002fe40000000000 */
[----:B------:R-:W-:Y:S01]  /*13b350*/  SHF.R.U32.HI R25, RZ, 0x8, R25 ;  /* 0x00000008ff197819 */ /* 0x000fe20000011619 */
[----:B------:R-:W-:-:S03]  /*13b360*/  IMAD.X R43, R23, 0x1, R14, P1 ;  /* 0x00000001172b7824 */ /* 0x000fc600008e060e */
[----:B------:R-:W-:Y:S02]  /*13b370*/  LOP3.LUT R25, R25, 0xffff, RZ, 0xc0, !PT ;  /* 0x0000ffff19197812 */ /* 0x000fe400078ec0ff */
[----:B----4-:R-:W-:Y:S02]  /*13b380*/  LOP3.LUT R26, R28, 0xffff, RZ, 0xc0, !PT ;  /* 0x0000ffff1c1a7812 */ /* 0x010fe400078ec0ff */
[----:B------:R-:W-:-:S04]  /*13b390*/  LOP3.LUT R27, R27, 0xffff, RZ, 0xc0, !PT ;  /* 0x0000ffff1b1b7812 */ /* 0x000fc800078ec0ff */
[--C-:B------:R-:W-:Y:S02]  /*13b3a0*/  PRMT R28, R26, 0x3340, R27.reuse ;  /* 0x000033401a1c7816 */ /* 0x100fe4000000001b */
[----:B------:R-:W-:Y:S02]  /*13b3b0*/  SHF.R.U32.HI R26, RZ, 0x8, R26 ;  /* 0x00000008ff1a7819 */ /* 0x000fe4000001161a */
[----:B------:R-:W-:Y:S02]  /*13b3c0*/  SHF.R.U32.HI R27, RZ, 0x8, R27 ;  /* 0x00000008ff1b7819 */ /* 0x000fe4000001161b */
[----:B------:R-:W-:Y:S02]  /*13b3d0*/  LOP3.LUT R26, R26, 0xffff, RZ, 0xc0, !PT ;  /* 0x0000ffff1a1a7812 */ /* 0x000fe400078ec0ff */
[----:B------:R-:W-:Y:S02]  /*13b3e0*/  LOP3.LUT R27, R27, 0xffff, RZ, 0xc0, !PT ;  /* 0x0000ffff1b1b7812 */ /* 0x000fe400078ec0ff */
[----:B------:R-:W-:-:S02]  /*13b3f0*/  PRMT R28, R28, 0x5410, R30 ;  /* 0x000054101c1c7816 */ /* 0x000fc4000000001e */
[----:B------:R-:W-:Y:S02]  /*13b400*/  PRMT R27, R26, 0x3340, R27 ;  /* 0x000033401a1b7816 */ /* 0x000fe4000000001b */
[----:B------:R-:W-:Y:S01]  /*13b410*/  PRMT R26, R25, 0x3340, R0 ;  /* 0x00003340191a7816 */ /* 0x000fe20000000000 */
[----:B------:R-:W-:Y:S04]  /*13b420*/  STL [R1+0x1f84], R28 ;  /* 0x001f841c01007387 */ /* 0x000fe80000100800 */
[----:B------:R-:W-:Y:S01]  /*13b430*/  STL.64 [R1+0xee8], R42 ;  /* 0x000ee82a01007387 */ /* 0x000fe20000100a00 */
[----:B------:R-:W-:-:S03]  /*13b440*/  LOP3.LUT R25, R24, 0xffff, RZ, 0xc0, !PT ;  /* 0x0000ffff18197812 */ /* 0x000fc600078ec0ff */
[----:B------:R-:W-:Y:S04]  /*13b450*/  STL [R1+0x590], R27 ;  /* 0x0005901b01007387 */ /* 0x000fe80000100800 */
[----:B------:R0:W-:Y:S01]  /*13b460*/  STL [R1+0x35c], R26 ;  /* 0x00035c1a01007387 */ /* 0x0001e20000100800 */
[----:B--2---:R-:W-:Y:S02]  /*13b470*/  LOP3.LUT R24, R17, 0xffff, RZ, 0xc0, !PT ;  /* 0x0000ffff11187812 */ /* 0x004fe400078ec0ff */
[----:B---3--:R-:W-:Y:S02]  /*13b480*/  LOP3.LUT R17, R38, 0xffff, RZ, 0xc0, !PT ;  /* 0x0000ffff26117812 */ /* 0x008fe400078ec0ff */
[----:B0-----:R-:W-:Y:S02]  /*13b490*/  LOP3.LUT R26, R16, 0xffff, RZ, 0xc0, !PT ;  /* 0x0000ffff101a7812 */ /* 0x001fe400078ec0ff */
[----:B------:R-:W2:Y:S04]  /*13b4a0*/  LDL.LU R16, [R1+0x68f0] ;  /* 0x0068f00001107983 */ /* 0x000ea80000300800 */
[----:B------:R-:W3:Y:S01]  /*13b4b0*/  LDL.LU R38, [R1+0x88c] ;  /* 0x00088c0001267983 */ /* 0x000ee20000300800 */
[----:B------:R-:W-:-:S02]  /*13b4c0*/  LOP3.LUT R30, R20, 0xffff, RZ, 0xc0, !PT ;  /* 0x0000ffff141e7812 */ /* 0x000fc400078ec0ff */
[----:B------:R-:W-:Y:S01]  /*13b4d0*/  PRMT R27, R24, 0x3340, R0 ;  /* 0x00003340181b7816 */ /* 0x000fe20000000000 */
[----:B------:R-:W4:Y:S01]  /*13b4e0*/  LDL.LU R28, [R1+0x7c4] ;  /* 0x0007c400011c7983 */ /* 0x000f220000300800 */
[----:B------:R-:W-:Y:S02]  /*13b4f0*/  PRMT R20, R25, 0x3340, R26 ;  /* 0x0000334019147816 */ /* 0x000fe4000000001a */
[----:B------:R-:W-:Y:S02]  /*13b500*/  LOP3.LUT R32, R31, 0xffff, RZ, 0xc0, !PT ;  /* 0x0000ffff1f207812 */ /* 0x000fe400078ec0ff */
[----:B------:R-:W-:Y:S02]  /*13b510*/  PRMT R20, R20, 0x5410, R27 ;  /* 0x0000541014147816 */ /* 0x000fe4000000001b */
[----:B------:R-:W2:Y:S01]  /*13b520*/  LDL.LU R27, [R1+0x818] ;  /* 0x00081800011b7983 */ /* 0x000ea20000300800 */
[----:B------:R-:W-:-:S03]  /*13b530*/  PRMT R39, R17, 0x3340, R0 ;  /* 0x0000334011277816 */ /* 0x000fc60000000000 */
[----:B------:R0:W-:Y:S04]  /*13b540*/  STL [R1+0x1f6c], R20 ;  /* 0x001f6c1401007387 */ /* 0x0001e80000100800 */
[----:B------:R-:W2:Y:S01]  /*13b550*/  LDL.LU R31, [R1+0x2e4] ;  /* 0x0002e400011f7983 */ /* 0x000ea20000300800 */
[----:B0-----:R-:W-:-:S04]  /*13b560*/  PRMT R20, R30, 0x3340, R32 ;  /* 0x000033401e147816 */ /* 0x001fc80000000020 */
[----:B------:R-:W-:Y:S02]  /*13b570*/  PRMT R39, R20, 0x5410, R39 ;  /* 0x0000541014277816 */ /* 0x000fe40000000027 */
[----:B------:R-:W2:Y:S01]  /*13b580*/  LDL.LU R20, [R1+0x348] ;  /* 0x0003480001147983 */ /* 0x000ea20000300800 */
        /* <DEDUP_REMOVED lines=13> */
[----:B------:R-:W-:Y:S02]  /*13b660*/  SHF.R.U32.HI R17, RZ, 0x8, R17 ;  /* 0x00000008ff117819 */ /* 0x000fe40000011611 */
[----:B------:R-:W-:-:S02]  /*13b670*/  LOP3.LUT R24, R24, 0xffff, RZ, 0xc0, !PT ;  /* 0x0000ffff18187812 */ /* 0x000fc400078ec0ff */
[----:B0-----:R-:W-:Y:S02]  /*13b680*/  IADD3 R42, P1, PT, R15, R45, RZ ;  /* 0x0000002d0f2a7210 */ /* 0x001fe40007f3e0ff */
[----:B------:R-:W-:Y:S02]  /*13b690*/  PRMT R30, R30, 0x3340, R32 ;  /* 0x000033401e1e7816 */ /* 0x000fe40000000020 */
[----:B------:R-:W-:Y:S01]  /*13b6a0*/  PRMT R25, R25, 0x3340, R26 ;  /* 0x0000334019197816 */ /* 0x000fe2000000001a */
[----:B------:R-:W-:Y:S01]  /*13b6b0*/  IMAD.X R43, R23, 0x1, R44, P1 ;  /* 0x00000001172b7824 */ /* 0x000fe200008e062c */
[----:B------:R-:W-:Y:S02]  /*13b6c0*/  LOP3.LUT R17, R17, 0xffff, RZ, 0xc0, !PT ;  /* 0x0000ffff11117812 */ /* 0x000fe400078ec0ff */
[--C-:B------:R-:W-:Y:S01]  /*13b6d0*/  PRMT R24, R24, 0x3340, R0.reuse ;  /* 0x0000334018187816 */ /* 0x100fe20000000000 */
[----:B------:R-:W-:Y:S01]  /*13b6e0*/  STL [R1+0x58c], R30 ;  /* 0x00058c1e01007387 */ /* 0x000fe20000100800 */
[----:B------:R-:W-:-:S03]  /*13b6f0*/  PRMT R17, R17, 0x3340, R0 ;  /* 0x0000334011117816 */ /* 0x000fc60000000000 */
[----:B------:R-:W-:Y:S04]  /*13b700*/  STL [R1+0x588], R25 ;  /* 0x0005881901007387 */ /* 0x000fe80000100800 */
[----:B------:R-:W-:Y:S04]  /*13b710*/  STL.64 [R1+0xed0], R42 ;  /* 0x000ed02a01007387 */ /* 0x000fe80000100a00 */
[----:B------:R0:W-:Y:S04]  /*13b720*/  STL [R1+0x358], R24 ;  /* 0x0003581801007387 */ /* 0x0001e80000100800 */
[----:B0-----:R-:W2:Y:S04]  /*13b730*/  LDL.LU R24, [R1+0x86c] ;  /* 0x00086c0001187983 */ /* 0x001ea80000300800 */
[----:B------:R0:W-:Y:S04]  /*13b740*/  STL [R1+0x354], R17 ;  /* 0x0003541101007387 */ /* 0x0001e80000100800 */
[----:B0-----:R-:W2:Y:S01]  /*13b750*/  LDL.LU R17, [R1+0x7ac] ;  /* 0x0007ac0001117983 */ /* 0x001ea20000300800 */
[----:B---3--:R-:W-:-:S03]  /*13b760*/  LOP3.LUT R25, R38, 0xffff, RZ, 0xc0, !PT ;  /* 0x0000ffff26197812 */ /* 0x008fc600078ec0ff */
[----:B------:R-:W3:Y:S01]  /*13b770*/  LDL.LU R38, [R1+0x80c] ;  /* 0x00080c0001267983 */ /* 0x000ee20000300800 */
[----:B----4-:R-:W-:Y:S02]  /*13b780*/  LOP3.LUT R26, R28, 0xffff, RZ, 0xc0, !PT ;  /* 0x0000ffff1c1a7812 */ /* 0x010fe400078ec0ff */
[----:B--2---:R-:W-:Y:S02]  /*13b790*/  LOP3.LUT R28, R27, 0xffff, RZ, 0xc0, !PT ;  /* 0x0000ffff1b1c7812 */ /* 0x004fe400078ec0ff */
[----:B------:R-:W-:Y:S02]  /*13b7a0*/  PRMT R30, R26, 0x3340, R0 ;  /* 0x000033401a1e7816 */ /* 0x000fe40000000000 */
[----:B------:R-:W-:Y:S02]  /*13b7b0*/  PRMT R27, R25, 0x3340, R28 ;  /* 0x00003340191b7816 */ /* 0x000fe4000000001c */
[----:B------:R-:W-:Y:S02]  /*13b7c0*/  LOP3.LUT R32, R31, 0xffff, RZ, 0xc0, !PT ;  /* 0x0000ffff1f207812 */ /* 0x000fe400078ec0ff */
[----:B------:R-:W-:-:S02]  /*13b7d0*/  PRMT R27, R27, 0x5410, R30 ;  /* 0x000054101b1b7816 */ /* 0x000fc4000000001e */
[----:B------:R-:W-:Y:S01]  /*13b7e0*/  LOP3.LUT R16, R16, 0xffff, RZ, 0xc0, !PT ;  /* 0x0000ffff10107812 */ /* 0x000fe200078ec0ff */
[----:B------:R-:W-:Y:S01]  /*13b7f0*/  STL [R1+0x683c], R32 ;  /* 0x00683c2001007387 */ /* 0x000fe20000100800 */
[----:B------:R-:W-:-:S03]  /*13b800*/  PRMT R30, R32, 0x3340, R0 ;  /* 0x00003340201e7816 */ /* 0x000fc60000000000 */
[----:B------:R0:W-:Y:S01]  /*13b810*/  STL [R1+0x1f18], R27 ;  /* 0x001f181b01007387 */ /* 0x0001e20000100800 */
[----:B------:R-:W-:-:S04]  /*13b820*/  LOP3.LUT R20, R20, 0xffff, RZ, 0xc0, !PT ;  /* 0x0000ffff14147812 */ /* 0x000fc800078ec0ff */
[----:B0-----:R-:W-:-:S04]  /*13b830*/  PRMT R27, R16, 0x3340, R20 ;  /* 0x00003340101b7816 */ /* 0x001fc80000000014 */
[----:B------:R-:W-:Y:S02]  /*13b840*/  PRMT R27, R27, 0x5410, R30 ;  /* 0x000054101b1b7816 */ /* 0x000fe4000000001e */
[----:B------:R-:W-:-:S05]  /*13b850*/  IADD3 R30, P1, PT, R15, R35, RZ ;  /* 0x000000230f1e7210 */ /* 0x000fca0007f3e0ff */
[----:B------:R-:W-:Y:S01]  /*13b860*/  IMAD.X R31, R23, 0x1, R59, P1 ;  /* 0x00000001171f7824 */ /* 0x000fe200008e063b */
[----:B------:R0:W-:Y:S01]  /*13b870*/  STL [R1+0x1f40], R27 ;  /* 0x001f401b01007387 */ /* 0x0001e20000100800 */
[----:B------:R-:W-:-:S03]  /*13b880*/  SHF.R.U32.HI R16, RZ, 0x8, R16 ;  /* 0x00000008ff107819 */ /* 0x000fc60000011610 */
[----:B------:R1:W-:Y:S01]  /*13b890*/  STL.64 [R1+0xec0], R30 ;  /* 0x000ec01e01007387 */ /* 0x0003e20000100a00 */
[----:B------:R-:W-:Y:S02]  /*13b8a0*/  SHF.R.U32.HI R25, RZ, 0x8, R25 ;  /* 0x00000008ff197819 */ /* 0x000fe40000011619 */
[----:B------:R-:W-:Y:S01]  /*13b8b0*/  SHF.R.U32.HI R28, RZ, 0x8, R28 ;  /* 0x00000008ff1c7819 */ /* 0x000fe2000001161c */
[----:B0-----:R-:W2:Y:S01]  /*13b8c0*/  LDL.LU R27, [R1+0x524c] ;  /* 0x00524c00011b7983 */ /* 0x001ea20000300800 */
[----:B------:R-:W-:Y:S02]  /*13b8d0*/  LOP3.LUT R16, R16, 0xffff, RZ, 0xc0, !PT ;  /* 0x0000ffff10107812 */ /* 0x000fe400078ec0ff */
[----:B-1----:R-:W-:Y:S01]  /*13b8e0*/  SHF.R.U32.HI R30, RZ, 0x8, R20 ;  /* 0x00000008ff1e7819 */ /* 0x002fe20000011614 */
[----:B------:R-:W4:Y:S01]  /*13b8f0*/  LDL.LU R31, [R1+0x51a8] ;  /* 0x0051a800011f7983 */ /* 0x000f220000300800 */
[----:B------:R-:W-:Y:S02]  /*13b900*/  LOP3.LUT R25, R25, 0xffff, RZ, 0xc0, !PT ;  /* 0x0000ffff19197812 */ /* 0x000fe400078ec0ff */
[----:B------:R-:W-:Y:S01]  /*13b910*/  LOP3.LUT R30, R30, 0xffff, RZ, 0xc0, !PT ;  /* 0x0000ffff1e1e7812 */ /* 0x000fe200078ec0ff */
[----:B------:R-:W4:Y:S01]  /*13b920*/  LDL.LU R20, [R1+0x51f4] ;  /* 0x0051f40001147983 */ /* 0x000f220000300800 */
[----:B------:R-:W-:-:S02]  /*13b930*/  LOP3.LUT R28, R28, 0xffff, RZ, 0xc0, !PT ;  /* 0x0000ffff1c1c7812 */ /* 0x000fc400078ec0ff */
[----:B------:R-:W-:Y:S02]  /*13b940*/  PRMT R16, R16, 0x3340, R30 ;  /* 0x0000334010107816 */ /* 0x000fe4000000001e */
[----:B------:R-:W-:-:S03]  /*13b950*/  PRMT R28, R25, 0x3340, R28 ;  /* 0x00003340191c7816 */ /* 0x000fc6000000001c */
[----:B------:R0:W-:Y:S04]  /*13b960*/  STL [R1+0x6690], R16 ;  /* 0x0066901001007387 */ /* 0x0001e80000100800 */
[----:B------:R3:W-:Y:S01]  /*13b970*/  STL [R1+0x584], R28 ;  /* 0x0005841c01007387 */ /* 0x0007e20000100800 */
[----:B------:R-:W-:Y:S02]  /*13b980*/  LOP3.LUT R25, R24, 0xffff, RZ, 0xc0, !PT ;  /* 0x0000ffff18197812 */ /* 0x000fe400078ec0ff */
[----:B0-----:R-:W-:-:S04]  /*13b990*/  LOP3.LUT R16, R17, 0xffff, RZ, 0xc0, !PT ;  /* 0x0000ffff11107812 */ /* 0x001fc800078ec0ff */
[----:B------:R-:W-:Y:S02]  /*13b9a0*/  PRMT R24, R16, 0x3340, R0 ;  /* 0x0000334010187816 */ /* 0x000fe40000000000 */
[----:B---3--:R-:W-:-:S04]  /*13b9b0*/  LOP3.LUT R28, R38, 0xffff, RZ, 0xc0, !PT ;  /* 0x0000ffff261c7812 */ /* 0x008fc800078ec0ff */
[----:B------:R-:W-:-:S04]  /*13b9c0*/  PRMT R17, R25, 0x3340, R28 ;  /* 0x0000334019117816 */ /* 0x000fc8000000001c */
[----:B------:R-:W-:Y:S02]  /*13b9d0*/  PRMT R30, R17, 0x5410, R24 ;  /* 0x00005410111e7816 */ /* 0x000fe40000000018 */
[----:B------:R-:W3:Y:S04]  /*13b9e0*/  LDL.LU R24, [R1+0x5258] ;  /* 0x0052580001187983 */ /* 0x000ee80000300800 */
[----:B------:R-:W3:Y:S04]  /*13b9f0*/  LDL.LU R17, [R1+0x51b8] ;  /* 0x0051b80001117983 */ /* 0x000ee80000300800 */
[----:B------:R-:W-:Y:S04]  /*13ba00*/  STL [R1+0x1f14], R30 ;  /* 0x001f141e01007387 */ /* 0x000fe80000100800 */
        /* <DEDUP_REMOVED lines=21> */
[----:B------:R-:W-:Y:S02]  /*13bb60*/  SHF.R.U32.HI R26, RZ, 0x8, R26 ;  /* 0x00000008ff1a7819 */ /* 0x000fe4000001161a */
[----:B------:R-:W-:Y:S01]  /*13bb70*/  SHF.R.U32.HI R16, RZ, 0x8, R16 ;  /* 0x00000008ff107819 */ /* 0x000fe20000011610 */
[----:B------:R-:W4:Y:S01]  /*13bb80*/  LDL.LU R31, [R1+0x5184] ;  /* 0x00518400011f7983 */ /* 0x000f220000300800 */
[----:B------:R-:W-:Y:S02]  /*13bb90*/  SHF.R.U32.HI R25, RZ, 0x8, R25 ;  /* 0x00000008ff197819 */ /* 0x000fe40000011619 */
[----:B------:R-:W-:Y:S01]  /*13bba0*/  IADD3 R42, P1, PT, R15, R29, RZ ;  /* 0x0000001d0f2a7210 */ /* 0x000fe20007f3e0ff */
[----:B------:R0:W-:Y:S01]  /*13bbb0*/  STL [R1+0x1efc], R20 ;  /* 0x001efc1401007387 */ /* 0x0001e20000100800 */
[----:B------:R-:W-:-:S02]  /*13bbc0*/  LOP3.LUT R26, R26, 0xffff, RZ, 0xc0, !PT ;  /* 0x0000ffff1a1a7812 */ /* 0x000fc400078ec0ff */
[----:B------:R-:W-:Y:S02]  /*13bbd0*/  LOP3.LUT R16, R16, 0xffff, RZ, 0xc0, !PT ;  /* 0x0000ffff10107812 */ /* 0x000fe400078ec0ff */
[----:B------:R-:W-:Y:S01]  /*13bbe0*/  LOP3.LUT R25, R25, 0xffff, RZ, 0xc0, !PT ;  /* 0x0000ffff19197812 */ /* 0x000fe200078ec0ff */
[----:B------:R-:W-:Y:S01]  /*13bbf0*/  IMAD.X R43, R23, 0x1, R37, P1 ;  /* 0x00000001172b7824 */ /* 0x000fe200008e0625 */
[----:B0-----:R-:W4:Y:S01]  /*13bc00*/  LDL.LU R20, [R1+0x51d0] ;  /* 0x0051d00001147983 */ /* 0x001f220000300800 */
[----:B------:R-:W-:Y:S02]  /*13bc10*/  PRMT R30, R26, 0x3340, R0 ;  /* 0x000033401a1e7816 */ /* 0x000fe40000000000 */
[----:B------:R-:W-:Y:S01]  /*13bc20*/  PRMT R26, R16, 0x3340, R25 ;  /* 0x00003340101a7816 */ /* 0x000fe20000000019 */
[----:B------:R-:W-:Y:S04]  /*13bc30*/  STL.64 [R1+0xeb0], R42 ;  /* 0x000eb02a01007387 */ /* 0x000fe80000100a00 */
[----:B------:R-:W-:Y:S04]  /*13bc40*/  STL [R1+0x34c], R30 ;  /* 0x00034c1e01007387 */ /* 0x000fe80000100800 */
[----:B------:R0:W-:Y:S01]  /*13bc50*/  STL [R1+0x544], R26 ;  /* 0x0005441a01007387 */ /* 0x0001e20000100800 */
[----:B---3--:R-:W-:-:S02]  /*13bc60*/  LOP3.LUT R25, R24, 0xffff, RZ, 0xc0, !PT ;  /* 0x0000ffff18197812 */ /* 0x008fc400078ec0ff */
[----:B------:R-:W-:-:S04]  /*13bc70*/  LOP3.LUT R16, R17, 0xffff, RZ, 0xc0, !PT ;  /* 0x0000ffff11107812 */ /* 0x000fc800078ec0ff */
[----:B------:R-:W-:Y:S02]  /*13bc80*/  PRMT R24, R16, 0x3340, R0 ;  /* 0x0000334010187816 */ /* 0x000fe40000000000 */
[----:B0-----:R-:W-:-:S04]  /*13bc90*/  LOP3.LUT R26, R38, 0xffff, RZ, 0xc0, !PT ;  /* 0x0000ffff261a7812 */ /* 0x001fc800078ec0ff */
        /* <DEDUP_REMOVED lines=20> */
[----:B----4-:R-:W-:-:S04]  /*13bde0*/  LOP3.LUT R26, R31, 0xffff, RZ, 0xc0, !PT ;  /* 0x0000ffff1f1a7812 */ /* 0x010fc800078ec0ff */
[----:B------:R-:W-:Y:S02]  /*13bdf0*/  PRMT R27, R26, 0x3340, R0 ;  /* 0x000033401a1b7816 */ /* 0x000fe40000000000 */
[----:B0-----:R-:W-:-:S04]  /*13be00*/  LOP3.LUT R25, R20, 0xffff, RZ, 0xc0, !PT ;  /* 0x0000ffff14197812 */ /* 0x001fc800078ec0ff */
        /* <DEDUP_REMOVED lines=9> */
[----:B------:R-:W-:-:S03]  /*13bea0*/  LOP3.LUT R28, R28, 0xffff, RZ, 0xc0, !PT ;  /* 0x0000ffff1c1c7812 */ /* 0x000fc600078ec0ff */
[----:B------:R-:W4:Y:S01]  /*13beb0*/  LDL.LU R31, [R1+0x5304] ;  /* 0x00530400011f7983 */ /* 0x000f220000300800 */
[----:B------:R-:W-:Y:S02]  /*13bec0*/  LOP3.LUT R16, R16, 0xffff, RZ, 0xc0, !PT ;  /* 0x0000ffff10107812 */ /* 0x000fe400078ec0ff */
[----:B------:R-:W-:Y:S01]  /*13bed0*/  LOP3.LUT R25, R25, 0xffff, RZ, 0xc0, !PT ;  /* 0x0000ffff19197812 */ /* 0x000fe200078ec0ff */
[----:B------:R-:W-:Y:S01]  /*13bee0*/  IMAD.X R43, R23, 0x1, R36, P1 ;  /* 0x00000001172b7824 */ /* 0x000fe200008e0624 */
[----:B0-----:R-:W-:Y:S02]  /*13bef0*/  PRMT R30, R28, 0x3340, R0 ;  /* 0x000033401c1e7816 */ /* 0x001fe40000000000 */
[----:B------:R-:W-:Y:S02]  /*13bf00*/  PRMT R28, R16, 0x3340, R25 ;  /* 0x00003340101c7816 */ /* 0x000fe40000000019 */
        /* <DEDUP_REMOVED lines=26> */
[----:B0-----:R-:W-:-:S02]  /*13c0b0*/  IADD3 R30, P1, PT, R15, R51, RZ ;  /* 0x000000330f1e7210 */ /* 0x001fc40007f3e0ff */
[----:B------:R-:W-:Y:S02]  /*13c0c0*/  SHF.R.U32.HI R26, RZ, 0x8, R26 ;  /* 0x00000008ff1a7819 */ /* 0x000fe4000001161a */
[----:B--2---:R-:W-:Y:S02]  /*13c0d0*/  LOP3.LUT R16, R27, 0xffff, RZ, 0xc0, !PT ;  /* 0x0000ffff1b107812 */ /* 0x004fe400078ec0ff */
[----:B----4-:R-:W-:-:S04]  /*13c0e0*/  LOP3.LUT R20, R20, 0xffff, RZ, 0xc0, !PT ;  /* 0x0000ffff14147812 */ /* 0x010fc800078ec0ff */
[----:B-1----:R-:W-:Y:S02]  /*13c0f0*/  PRMT R28, R20, 0x3340, R0 ;  /* 0x00003340141c7816 */ /* 0x002fe40000000000 */
[----:B------:R-:W-:-:S04]  /*13c100*/  LOP3.LUT R25, R31, 0xffff, RZ, 0xc0, !PT ;  /* 0x0000ffff1f197812 */ /* 0x000fc800078ec0ff */
[----:B------:R-:W-:Y:S01]  /*13c110*/  PRMT R27, R16, 0x3340, R25 ;  /* 0x00003340101b7816 */ /* 0x000fe20000000019 */
[----:B------:R-:W-:-:S03]  /*13c120*/  IMAD.X R31, R23, 0x1, R22, P1 ;  /* 0x00000001171f7824 */ /* 0x000fc600008e0616 */
[----:B------:R-:W-:Y:S02]  /*13c130*/  PRMT R27, R27, 0x5410, R28 ;  /* 0x000054101b1b7816 */ /* 0x000fe4000000001c */
[----:B------:R-:W-:Y:S02]  /*13c140*/  SHF.R.U32.HI R16, RZ, 0x8, R16 ;  /* 0x00000008ff107819 */ /* 0x000fe40000011610 */
[----:B------:R-:W-:Y:S01]  /*13c150*/  SHF.R.U32.HI R25, RZ, 0x8, R25 ;  /* 0x00000008ff197819 */ /* 0x000fe20000011619 */
[----:B------:R0:W-:Y:S01]  /*13c160*/  STL [R1+0x1ed0], R27 ;  /* 0x001ed01b01007387 */ /* 0x0001e20000100800 */
[----:B------:R-:W-:-:S03]  /*13c170*/  LOP3.LUT R26, R26, 0xffff, RZ, 0xc0, !PT ;  /* 0x0000ffff1a1a7812 */ /* 0x000fc600078ec0ff */
[----:B------:R-:W2:Y:S01]  /*13c180*/  LDL.LU R28, [R1+0x5340] ;  /* 0x00534000011c7983 */ /* 0x000ea20000300800 */
[----:B------:R-:W-:Y:S02]  /*13c190*/  LOP3.LUT R16, R16, 0xffff, RZ, 0xc0, !PT ;  /* 0x0000ffff10107812 */ /* 0x000fe400078ec0ff */
[----:B------:R-:W-:Y:S01]  /*13c1a0*/  LOP3.LUT R25, R25, 0xffff, RZ, 0xc0, !PT ;  /* 0x0000ffff19197812 */ /* 0x000fe200078ec0ff */
[----:B0-----:R-:W4:Y:S04]  /*13c1b0*/  LDL.LU R27, [R1+0x5308] ;  /* 0x00530800011b7983 */ /* 0x001f280000300800 */
[----:B------:R0:W-:Y:S04]  /*13c1c0*/  STL.64 [R1+0xe70], R30 ;  /* 0x000e701e01007387 */ /* 0x0001e80000100a00 */
[----:B0-----:R-:W4:Y:S01]  /*13c1d0*/  LDL.LU R31, [R1+0x5368] ;  /* 0x00536800011f7983 */ /* 0x001f220000300800 */
[----:B------:R-:W-:-:S02]  /*13c1e0*/  PRMT R30, R26, 0x3340, R0 ;  /* 0x000033401a1e7816 */ /* 0x000fc40000000000 */
[----:B------:R-:W-:-:S03]  /*13c1f0*/  PRMT R26, R16, 0x3340, R25 ;  /* 0x00003340101a7816 */ /* 0x000fc60000000019 */
[----:B------:R-:W-:Y:S04]  /*13c200*/  STL [R1+0x33c], R30 ;  /* 0x00033c1e01007387 */ /* 0x000fe80000100800 */
[----:B------:R0:W-:Y:S01]  /*13c210*/  STL [R1+0x530], R26 ;  /* 0x0005301a01007387 */ /* 0x0001e20000100800 */
[----:B---3--:R-:W-:Y:S02]  /*13c220*/  LOP3.LUT R25, R24, 0xffff, RZ, 0xc0, !PT ;  /* 0x0000ffff18197812 */ /* 0x008fe400078ec0ff */
[----:B------:R-:W-:-:S04]  /*13c230*/  LOP3.LUT R16, R17, 0xffff, RZ, 0xc0, !PT ;  /* 0x0000ffff11107812 */ /* 0x000fc800078ec0ff */
[----:B------:R-:W-:Y:S02]  /*13c240*/  PRMT R24, R16, 0x3340, R0 ;  /* 0x0000334010187816 */ /* 0x000fe40000000000 */
[----:B0-----:R-:W-:Y:S02]  /*13c250*/  LOP3.LUT R26, R38, 0xffff, RZ, 0xc0, !PT ;  /* 0x0000ffff261a7812 */ /* 0x001fe400078ec0ff */
[----:B------:R-:W-:Y:S02]  /*13c260*/  IADD3 R38, P1, PT, R15, R9, RZ ;  /* 0x000000090f267210 */ /* 0x000fe40007f3e0ff */
[----:B------:R-:W-:-:S04]  /*13c270*/  PRMT R17, R25, 0x3340, R26 ;  /* 0x0000334019117816 */ /* 0x000fc8000000001a */
[----:B------:R-:W-:Y:S01]  /*13c280*/  PRMT R17, R17, 0x5410, R24 ;  /* 0x0000541011117816 */ /* 0x000fe20000000018 */
[----:B------:R-:W-:-:S04]  /*13c290*/  IMAD.X R39, R23, 0x1, R11, P1 ;  /* 0x0000000117277824 */ /* 0x000fc800008e060b */
[----:B------:R0:W-:Y:S04]  /*13c2a0*/  STL [R1+0x1ebc], R17 ;  /* 0x001ebc1101007387 */ /* 0x0001e80000100800 */
[----:B------:R-:W3:Y:S04]  /*13c2b0*/  LDL.LU R24, [R1+0x5314] ;  /* 0x0053140001187983 */ /* 0x000ee80000300800 */
[----:B0-----:R-:W3:Y:S04]  /*13c2c0*/  LDL.LU R17, [R1+0x5348] ;  /* 0x0053480001117983 */ /* 0x001ee80000300800 */
[----:B------:R0:W-:Y:S04]  /*13c2d0*/  STL.64 [R1+0xe50], R38 ;  /* 0x000e502601007387 */ /* 0x0001e80000100a00 */
[----:B0-----:R-:W3:Y:S01]  /*13c2e0*/  LDL.LU R38, [R1+0x52f4] ;  /* 0x0052f40001267983 */ /* 0x001ee20000300800 */
[----:B------:R-:W-:-:S02]  /*13c2f0*/  SHF.R.U32.HI R25, RZ, 0x8, R25 ;  /* 0x00000008ff197819 */ /* 0x000fc40000011619 */
[----:B------:R-:W-:Y:S02]  /*13c300*/  SHF.R.U32.HI R26, RZ, 0x8, R26 ;  /* 0x00000008ff1a7819 */ /* 0x000fe4000001161a */
[----:B------:R-:W-:Y:S02]  /*13c310*/  SHF.R.U32.HI R16, RZ, 0x8, R16 ;  /* 0x00000008ff107819 */ /* 0x000fe40000011610 */
[----:B------:R-:W-:Y:S02]  /*13c320*/  LOP3.LUT R25, R25, 0xffff, RZ, 0xc0, !PT ;  /* 0x0000ffff19197812 */ /* 0x000fe400078ec0ff */
[----:B------:R-:W-:Y:S02]  /*13c330*/  LOP3.LUT R26, R26, 0xffff, RZ, 0xc0, !PT ;  /* 0x0000ffff1a1a7812 */ /* 0x000fe400078ec0ff */
[----:B------:R-:W-:Y:S02]  /*13c340*/  IADD3 R42, P1, PT, R15, R10, RZ ;  /* 0x0000000a0f2a7210 */ /* 0x000fe40007f3e0ff */
[----:B------:R-:W-:-:S02]  /*13c350*/  LOP3.LUT R16, R16, 0xffff, RZ, 0xc0, !PT ;  /* 0x0000ffff10107812 */ /* 0x000fc400078ec0ff */
[----:B------:R-:W-:Y:S01]  /*13c360*/  PRMT R25, R25, 0x3340, R26 ;  /* 0x0000334019197816 */ /* 0x000fe2000000001a */
[----:B------:R-:W-:Y:S01]  /*13c370*/  IMAD.X R43, R23, 0x1, R12, P1 ;  /* 0x00000001172b7824 */ /* 0x000fe200008e060c */
[----:B------:R-:W-:-:S03]  /*13c380*/  PRMT R23, R16, 0x3340, R0 ;  /* 0x0000334010177816 */ /* 0x000fc60000000000 */
[----:B------:R-:W-:Y:S04]  /*13c390*/  STL [R1+0x528], R25 ;  /* 0x0005281901007387 */ /* 0x000fe80000100800 */
[----:B------:R-:W-:Y:S04]  /*13c3a0*/  STL.64 [R1+0xea0], R42 ;  /* 0x000ea02a01007387 */ /* 0x000fe80000100a00 */
[----:B------:R0:W-:Y:S01]  /*13c3b0*/  STL [R1+0x338], R23 ;  /* 0x0003381701007387 */ /* 0x0001e20000100800 */
[----:B--2---:R-:W-:Y:S02]  /*13c3c0*/  LOP3.LUT R16, R28, 0xffff, RZ, 0xc0, !PT ;  /* 0x0000ffff1c107812 */ /* 0x004fe400078ec0ff */
[----:B----4-:R-:W-:-:S04]  /*13c3d0*/  LOP3.LUT R26, R27, 0xffff, RZ, 0xc0, !PT ;  /* 0x0000ffff1b1a7812 */ /* 0x010fc800078ec0ff */
[----:B------:R-:W-:Y:S02]  /*13c3e0*/  PRMT R27, R26, 0x3340, R0 ;  /* 0x000033401a1b7816 */ /* 0x000fe40000000000 */
[----:B0-----:R-:W-:-:S04]  /*13c3f0*/  LOP3.LUT R23, R31, 0xffff, RZ, 0xc0, !PT ;  /* 0x0000ffff1f177812 */ /* 0x001fc800078ec0ff */
[----:B------:R-:W-:-:S04]  /*13c400*/  PRMT R25, R16, 0x3340, R23 ;  /* 0x0000334010197816 */ /* 0x000fc80000000017 */
[----:B------:R-:W-:Y:S02]  /*13c410*/  PRMT R27, R25, 0x5410, R27 ;  /* 0x00005410191b7816 */ /* 0x000fe4000000001b */
[----:B------:R-:W-:-:S03]  /*13c420*/  SHF.R.U32.HI R25, RZ, 0x8, R20 ;  /* 0x00000008ff197819 */ /* 0x000fc60000011614 */
[----:B------:R0:W-:Y:S01]  /*13c430*/  STL [R1+0x1eb8], R27 ;  /* 0x001eb81b01007387 */ /* 0x0001e20000100800 */
[----:B------:R-:W-:Y:S02]  /*13c440*/  SHF.R.U32.HI R16, RZ, 0x8, R16 ;  /* 0x00000008ff107819 */ /* 0x000fe40000011610 */
[----:B------:R-:W-:Y:S02]  /*13c450*/  SHF.R.U32.HI R23, RZ, 0x8, R23 ;  /* 0x00000008ff177819 */ /* 0x000fe40000011617 */
[----:B------:R-:W-:Y:S01]  /*13c460*/  LOP3.LUT R25, R25, 0xffff, RZ, 0xc0, !PT ;  /* 0x0000ffff19197812 */ /* 0x000fe200078ec0ff */
[----:B0-----:R-:W2:Y:S04]  /*13c470*/  LDL.LU R27, [R1+0x448] ;  /* 0x00044800011b7983 */ /* 0x001ea80000300800 */
[----:B------:R-:W4:Y:S04]  /*13c480*/  LDL.LU R28, [R1+0x398] ;  /* 0x00039800011c7983 */ /* 0x000f280000300800 */
[----:B------:R-:W4:Y:S01]  /*13c490*/  LDL.LU R20, [R1+0x3c4] ;  /* 0x0003c40001147983 */ /* 0x000f220000300800 */
[----:B------:R-:W-:-:S02]  /*13c4a0*/  LOP3.LUT R16, R16, 0xffff, RZ, 0xc0, !PT ;  /* 0x0000ffff10107812 */ /* 0x000fc400078ec0ff */
[----:B------:R-:W-:Y:S02]  /*13c4b0*/  LOP3.LUT R23, R23, 0xffff, RZ, 0xc0, !PT ;  /* 0x0000ffff17177812 */ /* 0x000fe400078ec0ff */
[----:B------:R-:W-:Y:S02]  /*13c4c0*/  PRMT R30, R25, 0x3340, R0 ;  /* 0x00003340191e7816 */ /* 0x000fe40000000000 */
[----:B------:R-:W-:-:S03]  /*13c4d0*/  PRMT R25, R16, 0x3340, R23 ;  /* 0x0000334010197816 */ /* 0x000fc60000000017 */
[----:B------:R-:W-:Y:S04]  /*13c4e0*/  STL [R1+0x334], R30 ;  /* 0x0003341e01007387 */ /* 0x000fe80000100800 */
[----:B------:R0:W-:Y:S01]  /*13c4f0*/  STL [R1+0x52c], R25 ;  /* 0x00052c1901007387 */ /* 0x0001e20000100800 */
[----:B---3--:R-:W-:Y:S02]  /*13c500*/  LOP3.LUT R16, R24, 0xffff, RZ, 0xc0, !PT ;  /* 0x0000ffff18107812 */ /* 0x008fe400078ec0ff */
[----:B------:R-:W-:Y:S01]  /*13c510*/  LOP3.LUT R23, R17, 0xffff, RZ, 0xc0, !PT ;  /* 0x0000ffff11177812 */ /* 0x000fe200078ec0ff */
[----:B------:R-:W-:Y:S01]  /*13c520*/  VIADD R17, R15, UR5 ;  /* 0x000000050f117c36 */ /* 0x000fe20008000000 */
[----:B0-----:R-:W-:Y:S01]  /*13c530*/  PRMT R25, R16, 0x3340, R0 ;  /* 0x0000334010197816 */ /* 0x001fe20000000000 */
[----:B------:R-:W0:Y:S03]  /*13c540*/  LDCU UR5, c[0x0][0x3b8] ;  /* 0x00007700ff0577ac */ /* 0x000e260008000800 */
[----:B------:R-:W-:-:S02]  /*13c550*/  IADD3 R30, P1, PT, R17, R6, RZ ;  /* 0x00000006111e7210 */ /* 0x000fc40007f3e0ff */
[----:B------:R-:W-:-:S04]  /*13c560*/  LOP3.LUT R24, R38, 0xffff, RZ, 0xc0, !PT ;  /* 0x0000ffff26187812 */ /* 0x000fc800078ec0ff */
[----:B------:R-:W-:-:S04]  /*13c570*/  PRMT R15, R23, 0x3340, R24 ;  /* 0x00003340170f7816 */ /* 0x000fc80000000018 */
[----:B------:R-:W-:Y:S02]  /*13c580*/  PRMT R25, R15, 0x5410, R25 ;  /* 0x000054100f197816 */ /* 0x000fe40000000019 */
[----:B------:R-:W-:-:S03]  /*13c590*/  SHF.R.S32.HI R15, RZ, 0x1f, R17 ;  /* 0x0000001fff0f7819 */ /* 0x000fc60000011411 */
[----:B------:R1:W-:Y:S02]  /*13c5a0*/  STL [R1+0x1eb4], R25 ;  /* 0x001eb41901007387 */ /* 0x0003e40000100800 */
[----:B------:R-:W-:Y:S01]  /*13c5b0*/  IMAD.X R31, R15, 0x1, R55, P1 ;  /* 0x000000010f1f7824 */ /* 0x000fe200008e0637 */
[----:B-1----:R-:W-:Y:S02]  /*13c5c0*/  SHF.R.U32.HI R25, RZ, 0x8, R24 ;  /* 0x00000008ff197819 */ /* 0x002fe40000011618 */
[----:B------:R-:W3:Y:S04]  /*13c5d0*/  LDL.LU R24, [R1+0x778] ;  /* 0x0007780001187983 */ /* 0x000ee80000300800 */
[----:B------:R1:W-:Y:S04]  /*13c5e0*/  STL.64 [R1+0xe80], R30 ;  /* 0x000e801e01007387 */ /* 0x0003e80000100a00 */
[----:B-1----:R-:W3:Y:S04]  /*13c5f0*/  LDL.LU R31, [R1+0x39c] ;  /* 0x00039c00011f7983 */ /* 0x002ee80000300800 */
[----:B------:R-:W3:Y:S01]  /*13c600*/  LDL.LU R38, [R1+0x3c8] ;  /* 0x0003c80001267983 */ /* 0x000ee20000300800 */
        /* <DEDUP_REMOVED lines=9> */
[----:B--2---:R-:W-:Y:S02]  /*13c6a0*/  LOP3.LUT R27, R27, 0xffff, RZ, 0xc0, !PT ;  /* 0x0000ffff1b1b7812 */ /* 0x004fe400078ec0ff */
[----:B----4-:R-:W-:Y:S02]  /*13c6b0*/  LOP3.LUT R16, R28, 0xffff, RZ, 0xc0, !PT ;  /* 0x0000ffff1c107812 */ /* 0x010fe400078ec0ff */
[----:B-1----:R-:W-:Y:S02]  /*13c6c0*/  LOP3.LUT R25, R20, 0xffff, RZ, 0xc0, !PT ;  /* 0x0000ffff14197812 */ /* 0x002fe400078ec0ff */
[----:B0-----:R-:W-:-:S02]  /*13c6d0*/  PRMT R23, R16, 0x3340, R0 ;  /* 0x0000334010177816 */ /* 0x001fc40000000000 */
[----:B------:R-:W-:-:S04]  /*13c6e0*/  PRMT R20, R27, 0x3340, R25 ;  /* 0x000033401b147816 */ /* 0x000fc80000000019 */
[----:B------:R-:W-:Y:S01]  /*13c6f0*/  PRMT R28, R20, 0x5410, R23 ;  /* 0x00005410141c7816 */ /* 0x000fe20000000017 */
[----:B------:R-:W-:Y:S01]  /*13c700*/  VIADD R23, R17, UR5 ;  /* 0x0000000511177c36 */ /* 0x000fe20008000000 */
[----:B------:R-:W-:Y:S01]  /*13c710*/  SHF.R.U32.HI R26, RZ, 0x8, R26 ;  /* 0x00000008ff1a7819 */ /* 0x000fe2000001161a */
[----:B------:R-:W0:Y:S02]  /*13c720*/  LDCU UR5, c[0x0][0x398] ;  /* 0x00007300ff0577ac */ /* 0x000e240008000800 */
[----:B------:R-:W-:Y:S01]  /*13c730*/  STL [R1+0x1eb0], R28 ;  /* 0x001eb01c01007387 */ /* 0x000fe20000100800 */
[----:B------:R-:W-:Y:S02]  /*13c740*/  SHF.R.S32.HI R20, RZ, 0x1f, R23 ;  /* 0x0000001fff147819 */ /* 0x000fe40000011417 */
[----:B------:R-:W-:Y:S01]  /*13c750*/  IADD3 R42, P1, PT, R23, R6, RZ ;  /* 0x00000006172a7210 */ /* 0x000fe20007f3e0ff */
[----:B------:R1:W-:Y:S01]  /*13c760*/  STL [R1+0x6694], R6 ;  /* 0x0066940601007387 */ /* 0x0003e20000100800 */
[----:B------:R-:W-:-:S02]  /*13c770*/  SHF.R.U32.HI R25, RZ, 0x8, R25 ;  /* 0x00000008ff197819 */ /* 0x000fc40000011619 */
[----:B------:R-:W-:Y:S01]  /*13c780*/  LOP3.LUT R26, R26, 0xffff, RZ, 0xc0, !PT ;  /* 0x0000ffff1a1a7812 */ /* 0x000fe200078ec0ff */
[----:B------:R-:W-:Y:S01]  /*13c790*/  IMAD.X R43, R20, 0x1, R55, P1 ;  /* 0x00000001142b7824 */ /* 0x000fe200008e0637 */
[----:B------:R-:W-:Y:S02]  /*13c7a0*/  LOP3.LUT R25, R25, 0xffff, RZ, 0xc0, !PT ;  /* 0x0000ffff19197812 */ /* 0x000fe400078ec0ff */
[----:B-1----:R-:W-:Y:S02]  /*13c7b0*/  SHF.R.U32.HI R6, RZ, 0x8, R27 ;  /* 0x00000008ff067819 */ /* 0x002fe4000001161b */
[----:B------:R-:W-:Y:S02]  /*13c7c0*/  STL.64 [R1+0xee0], R42 ;  /* 0x000ee02a01007387 */ /* 0x000fe40000100a00 */
[----:B------:R-:W-:Y:S02]  /*13c7d0*/  LOP3.LUT R6, R6, 0xffff, RZ, 0xc0, !PT ;  /* 0x0000ffff06067812 */ /* 0x000fe400078ec0ff */
[----:B------:R-:W2:Y:S01]  /*13c7e0*/  LDL.LU R61, [R1+0x27c] ;  /* 0x00027c00013d7983 */ /* 0x000ea20000300800 */
[----:B------:R-:W-:-:S02]  /*13c7f0*/  PRMT R26, R26, 0x3340, R0 ;  /* 0x000033401a1a7816 */ /* 0x000fc40000000000 */
[----:B------:R-:W-:Y:S01]  /*13c800*/  PRMT R25, R6, 0x3340, R25 ;  /* 0x0000334006197816 */ /* 0x000fe20000000019 */
[----:B------:R-:W2:Y:S04]  /*13c810*/  LDL.LU R50, [R1+0xdc0] ;  /* 0x000dc00001327983 */ /* 0x000ea80000300800 */
[----:B------:R-:W-:Y:S04]  /*13c820*/  STL [R1+0x32c], R26 ;  /* 0x00032c1a01007387 */ /* 0x000fe80000100800 */
[----:B------:R1:W-:Y:S04]  /*13c830*/  STL [R1+0x51c], R25 ;  /* 0x00051c1901007387 */ /* 0x0003e80000100800 */
[----:B------:R-:W4:Y:S04]  /*13c840*/  LDL.LU R58, [R1+0x258] ;  /* 0x00025800013a7983 */ /* 0x000f280000300800 */
[----:B------:R-:W4:Y:S01]  /*13c850*/  LDL.LU R49, [R1+0xdb8] ;  /* 0x000db80001317983 */ /* 0x000f220000300800 */
[----:B---3--:R-:W-:-:S02]  /*13c860*/  LOP3.LUT R24, R24, 0xffff, RZ, 0xc0, !PT ;  /* 0x0000ffff18187812 */ /* 0x008fc400078ec0ff */
[----:B------:R-:W-:Y:S02]  /*13c870*/  LOP3.LUT R6, R31, 0xffff, RZ, 0xc0, !PT ;  /* 0x0000ffff1f067812 */ /* 0x000fe400078ec0ff */
[----:B-1----:R-:W-:Y:S02]  /*13c880*/  LOP3.LUT R25, R38, 0xffff, RZ, 0xc0, !PT ;  /* 0x0000ffff26197812 */ /* 0x002fe400078ec0ff */
[----:B------:R-:W-:Y:S02]  /*13c890*/  PRMT R27, R6, 0x3340, R0 ;  /* 0x00003340061b7816 */ /* 0x000fe40000000000 */
[----:B------:R-:W-:-:S04]  /*13c8a0*/  PRMT R26, R24, 0x3340, R25 ;  /* 0x00003340181a7816 */ /* 0x000fc80000000019 */
[----:B------:R-:W-:Y:S02]  /*13c8b0*/  PRMT R28, R26, 0x5410, R27 ;  /* 0x000054101a1c7816 */ /* 0x000fe4000000001b */
[----:B------:R-:W-:-:S05]  /*13c8c0*/  IADD3 R26, P1, PT, R17, R8, RZ ;  /* 0x00000008111a7210 */ /* 0x000fca0007f3e0ff */
[----:B------:R-:W-:Y:S01]  /*13c8d0*/  IMAD.X R27, R15, 0x1, R7, P1 ;  /* 0x000000010f1b7824 */ /* 0x000fe200008e0607 */
[----:B------:R-:W-:Y:S04]  /*13c8e0*/  STL [R1+0x1e9c], R28 ;  /* 0x001e9c1c01007387 */ /* 0x000fe80000100800 */
[----:B------:R1:W-:Y:S04]  /*13c8f0*/  STL.64 [R1+0xe60], R26 ;  /* 0x000e601a01007387 */ /* 0x0003e80000100a00 */
[----:B------:R-:W-:Y:S01]  /*13c900*/  STL [R1+0x6698], R8 ;  /* 0x0066980801007387 */ /* 0x000fe20000100800 */
[----:B-1----:R-:W-:-:S03]  /*13c910*/  IADD3 R26, P1, PT, R23, R8, RZ ;  /* 0x00000008171a7210 */ /* 0x002fc60007f3e0ff */
[----:B------:R-:W-:Y:S02]  /*13c920*/  STL [R1+0x669c], R7 ;  /* 0x00669c0701007387 */ /* 0x000fe40000100800 */
[----:B------:R-:W-:Y:S02]  /*13c930*/  IMAD.X R27, R20, 0x1, R7, P1 ;  /* 0x00000001141b7824 */ /* 0x000fe400008e0607 */
[----:B------:R-:W3:Y:S04]  /*13c940*/  LDL.LU R39, [R1+0x278] ;  /* 0x0002780001277983 */ /* 0x000ee80000300800 */
[----:B------:R1:W-:Y:S04]  /*13c950*/  STL.64 [R1+0xec8], R26 ;  /* 0x000ec81a01007387 */ /* 0x0003e80000100a00 */
[----:B------:R-:W3:Y:S04]  /*13c960*/  LDL.LU R46, [R1+0xdbc] ;  /* 0x000dbc00012e7983 */ /* 0x000ee80000300800 */
[----:B------:R-:W3:Y:S04]  /*13c970*/  LDL.LU R30, [R1+0x254] ;  /* 0x00025400011e7983 */ /* 0x000ee80000300800 */
[----:B------:R-:W3:Y:S04]  /*13c980*/  LDL.LU R28, [R1+0xdb4] ;  /* 0x000db400011c7983 */ /* 0x000ee80000300800 */
[----:B------:R-:W3:Y:S04]  /*13c990*/  LDL.LU R55, [R1+0x230] ;  /* 0x0002300001377983 */ /* 0x000ee80000300800 */
[----:B-1----:R-:W3:Y:S01]  /*13c9a0*/  LDL.LU R27, [R1+0xdac] ;  /* 0x000dac00011b7983 */ /* 0x002ee20000300800 */
[----:B------:R-:W-:-:S03]  /*13c9b0*/  SHF.R.U32.HI R24, RZ, 0x8, R24 ;  /* 0x00000008ff187819 */ /* 0x000fc60000011618 */
[----:B------:R-:W3:Y:S01]  /*13c9c0*/  LDL.LU R31, [R1+0x414] ;  /* 0x00041400011f7983 */ /* 0x000ee20000300800 */
[----:B------:R-:W-:-:S03]  /*13c9d0*/  LOP3.LUT R7, R24, 0xffff, RZ, 0xc0, !PT ;  /* 0x0000ffff18077812 */ /* 0x000fc600078ec0ff */
[----:B------:R-:W3:Y:S04]  /*13c9e0*/  LDL.LU R24, [R1+0x318] ;  /* 0x0003180001187983 */ /* 0x000ee80000300800 */
[----:B------:R-:W3:Y:S01]  /*13c9f0*/  LDL.LU R38, [R1+0x3ac] ;  /* 0x0003ac0001267983 */ /* 0x000ee20000300800 */
[----:B------:R-:W-:Y:S02]  /*13ca00*/  SHF.R.U32.HI R8, RZ, 0x8, R25 ;  /* 0x00000008ff087819 */ /* 0x000fe40000011619 */
[----:B------:R-:W-:Y:S02]  /*13ca10*/  IADD3 R42, P1, PT, R17, R5, RZ ;  /* 0x00000005112a7210 */ /* 0x000fe40007f3e0ff */
[----:B------:R-:W-:-:S04]  /*13ca20*/  LOP3.LUT R8, R8, 0xffff, RZ, 0xc0, !PT ;  /* 0x0000ffff08087812 */ /* 0x000fc800078ec0ff */
[----:B------:R-:W-:Y:S01]  /*13ca30*/  PRMT R8, R7, 0x3340, R8 ;  /* 0x0000334007087816 */ /* 0x000fe20000000008 */
[----:B------:R-:W-:Y:S01]  /*13ca40*/  IMAD.X R43, R15, 0x1, R54, P1 ;  /* 0x000000010f2b7824 */ /* 0x000fe200008e0636 */
[----:B--2---:R-:W-:-:S03]  /*13ca50*/  PRMT R7, R50, 0x5410, R61 ;  /* 0x0000541032077816 */ /* 0x004fc6000000003d */
[----:B------:R-:W-:Y:S04]  /*13ca60*/  STL [R1+0x518], R8 ;  /* 0x0005180801007387 */ /* 0x000fe80000100800 */
[----:B------:R-:W-:Y:S04]  /*13ca70*/  STL [R1+0x1dfc], R7 ;  /* 0x001dfc0701007387 */ /* 0x000fe80000100800 */
[----:B------:R1:W-:Y:S04]  /*13ca80*/  STL.64 [R1+0xe40], R42 ;  /* 0x000e402a01007387 */ /* 0x0003e80000100a00 */
[----:B------:R2:W-:Y:S01]  /*13ca90*/  STL [R1+0x66a0], R5 ;  /* 0x0066a00501007387 */ /* 0x0005e20000100800 */
[----:B-1----:R-:W-:-:S02]  /*13caa0*/  IADD3 R42, P1, PT, R23, R5, RZ ;  /* 0x00000005172a7210 */ /* 0x002fc40007f3e0ff */
[----:B--2---:R-:W-:-:S03]  /*13cab0*/  SHF.R.U32.HI R5, RZ, 0x8, R6 ;  /* 0x00000008ff057819 */ /* 0x004fc60000011606 */
[----:B------:R-:W-:Y:S01]  /*13cac0*/  IMAD.X R43, R20, 0x1, R54, P1 ;  /* 0x00000001142b7824 */ /* 0x000fe200008e0636 */
[----:B------:R-:W-:Y:S02]  /*13cad0*/  LOP3.LUT R5, R5, 0xffff, RZ, 0xc0, !PT ;  /* 0x0000ffff05057812 */ /* 0x000fe400078ec0ff */
[-C--:B------:R-:W-:Y:S02]  /*13cae0*/  IADD3 R6, P1, PT, R17, R4.reuse, RZ ;  /* 0x0000000411067210 */ /* 0x080fe40007f3e0ff */
[----:B------:R-:W-:Y:S02]  /*13caf0*/  PRMT R8, R5, 0x3340, R0 ;  /* 0x0000334005087816 */ /* 0x000fe40000000000 */
[----:B----4-:R-:W-:Y:S01]  /*13cb00*/  PRMT R5, R49, 0x5410, R58 ;  /* 0x0000541031057816 */ /* 0x010fe2000000003a */
[----:B------:R-:W-:Y:S01]  /*13cb10*/  IMAD.X R7, R15, 0x1, R3, P1 ;  /* 0x000000010f077824 */ /* 0x000fe200008e0603 */
[----:B------:R-:W-:Y:S04]  /*13cb20*/  STL.64 [R1+0xea8], R42 ;  /* 0x000ea82a01007387 */ /* 0x000fe80000100a00 */
[----:B------:R-:W-:Y:S04]  /*13cb30*/  STL [R1+0x328], R8 ;  /* 0x0003280801007387 */ /* 0x000fe80000100800 */
[----:B------:R-:W-:Y:S04]  /*13cb40*/  STL [R1+0x1df8], R5 ;  /* 0x001df80501007387 */ /* 0x000fe80000100800 */
[----:B------:R1:W-:Y:S04]  /*13cb50*/  STL.64 [R1+0xe58], R6 ;  /* 0x000e580601007387 */ /* 0x0003e80000100a00 */
[----:B------:R2:W-:Y:S01]  /*13cb60*/  STL [R1+0x66a4], R4 ;  /* 0x0066a40401007387 */ /* 0x0005e20000100800 */
[----:B-1----:R-:W-:-:S02]  /*13cb70*/  IADD3 R6, P1, PT, R23, R4, RZ ;  /* 0x0000000417067210 */ /* 0x002fc40007f3e0ff */
[----:B--2---:R-:W-:Y:S01]  /*13cb80*/  SHF.R.U32.HI R4, RZ, 0x8, R16 ;  /* 0x00000008ff047819 */ /* 0x004fe20000011610 */
[----:B------:R1:W-:Y:S02]  /*13cb90*/  STL [R1+0x66a8], R3 ;  /* 0x0066a80301007387 */ /* 0x0003e40000100800 */
[----:B------:R-:W-:-:S05]  /*13cba0*/  IMAD.X R7, R20, 0x1, R3, P1 ;  /* 0x0000000114077824 */ /* 0x000fca00008e0603 */
[----:B------:R2:W-:Y:S01]  /*13cbb0*/  STL.64 [R1+0xe88], R6 ;  /* 0x000e880601007387 */ /* 0x0005e20000100a00 */
[----:B-1----:R-:W-:Y:S02]  /*13cbc0*/  LOP3.LUT R3, R4, 0xffff, RZ, 0xc0, !PT ;  /* 0x0000ffff04037812 */ /* 0x002fe400078ec0ff */
[----:B------:R-:W-:-:S05]  /*13cbd0*/  IADD3 R4, P1, PT, R17, R13, RZ ;  /* 0x0000000d11047210 */ /* 0x000fca0007f3e0ff */
[----:B------:R-:W-:Y:S01]  /*13cbe0*/  IMAD.X R5, R15, 0x1, R14, P1 ;  /* 0x000000010f057824 */ /* 0x000fe200008e060e */
[----:B--2---:R-:W-:-:S05]  /*13cbf0*/  PRMT R6, R3, 0x3340, R0 ;  /* 0x0000334003067816 */ /* 0x004fca0000000000 */
[----:B------:R-:W-:Y:S01]  /*13cc00*/  STL [R1+0x324], R6 ;  /* 0x0003240601007387 */ /* 0x000fe20000100800 */
[----:B---3--:R-:W-:-:S05]  /*13cc10*/  PRMT R3, R46, 0x5410, R39 ;  /* 0x000054102e037816 */ /* 0x008fca0000000027 */
[----:B------:R-:W-:Y:S04]  /*13cc20*/  STL [R1+0x1df4], R3 ;  /* 0x001df40301007387 */ /* 0x000fe80000100800 */
[----:B------:R1:W-:Y:S02]  /*13cc30*/  STL.64 [R1+0xe38], R4 ;  /* 0x000e380401007387 */ /* 0x0003e40000100a00 */
[----:B-1----:R-:W-:-:S05]  /*13cc40*/  IADD3 R4, P1, PT, R23, R13, RZ ;  /* 0x0000000d17047210 */ /* 0x002fca0007f3e0ff */
[----:B------:R-:W-:Y:S01]  /*13cc50*/  IMAD.X R5, R20, 0x1, R14, P1 ;  /* 0x0000000114057824 */ /* 0x000fe200008e060e */
[----:B------:R-:W-:-:S04]  /*13cc60*/  PRMT R3, R28, 0x5410, R30 ;  /* 0x000054101c037816 */ /* 0x000fc8000000001e */
[----:B------:R1:W-:Y:S04]  /*13cc70*/  STL.64 [R1+0xe68], R4 ;  /* 0x000e680401007387 */ /* 0x0003e80000100a00 */
[----:B------:R2:W-:Y:S01]  /*13cc80*/  STL [R1+0x1df0], R3 ;  /* 0x001df00301007387 */ /* 0x0005e20000100800 */
[----:B-1----:R-:W-:-:S05]  /*13cc90*/  PRMT R4, R27, 0x5410, R55 ;  /* 0x000054101b047816 */ /* 0x002fca0000000037 */
[----:B------:R1:W-:Y:S04]  /*13cca0*/  STL [R1+0x1ddc], R4 ;  /* 0x001ddc0401007387 */ /* 0x0003e80000100800 */
[----:B------:R-:W3:Y:S04]  /*13ccb0*/  LDL.LU R61, [R1+0x264] ;  /* 0x00026400013d7983 */ /* 0x000ee80000300800 */
[----:B------:R-:W3:Y:S04]  /*13ccc0*/  LDL.LU R50, [R1+0xdb0] ;  /* 0x000db00001327983 */ /* 0x000ee80000300800 */
[----:B------:R-:W4:Y:S04]  /*13ccd0*/  LDL.LU R54, [R1+0x234] ;  /* 0x0002340001367983 */ /* 0x000f280000300800 */
[----:B------:R-:W4:Y:S01]  /*13cce0*/  LDL.LU R58, [R1+0xda0] ;  /* 0x000da000013a7983 */ /* 0x000f220000300800 */
[----:B------:R-:W-:-:S02]  /*13ccf0*/  LOP3.LUT R5, R31, 0xffff, RZ, 0xc0, !PT ;  /* 0x0000ffff1f057812 */ /* 0x000fc400078ec0ff */
[----:B--2---:R-:W-:Y:S01]  /*13cd00*/  LOP3.LUT R3, R24, 0xffff, RZ, 0xc0, !PT ;  /* 0x0000ffff18037812 */ /* 0x004fe200078ec0ff */
[----:B------:R-:W2:Y:S01]  /*13cd10*/  LDL.LU R49, [R1+0x23c] ;  /* 0x00023c0001317983 */ /* 0x000ea20000300800 */
[----:B-1----:R-:W-:Y:S02]  /*13cd20*/  LOP3.LUT R4, R38, 0xffff, RZ, 0xc0, !PT ;  /* 0x0000ffff26047812 */ /* 0x002fe400078ec0ff */
[----:B------:R-:W-:Y:S01]  /*13cd30*/  PRMT R13, R3, 0x3340, R13 ;  /* 0x00003340030d7816 */ /* 0x000fe2000000000d */
[----:B------:R-:W2:Y:S01]  /*13cd40*/  LDL.LU R39, [R1+0xda8] ;  /* 0x000da80001277983 */ /* 0x000ea20000300800 */
[----:B------:R-:W-:-:S04]  /*13cd50*/  PRMT R14, R5, 0x3340, R4 ;  /* 0x00003340050e7816 */ /* 0x000fc80000000004 */
[----:B------:R-:W-:-:S05]  /*13cd60*/  PRMT R6, R14, 0x5410, R13 ;  /* 0x000054100e067816 */ /* 0x000fca000000000d */
[----:B------:R1:W-:Y:S04]  /*13cd70*/  STL [R1+0x1e98], R6 ;  /* 0x001e980601007387 */ /* 0x0003e80000100800 */
[----:B------:R-:W2:Y:S04]  /*13cd80*/  LDL.LU R46, [R1+0x22c] ;  /* 0x00022c00012e7983 */ /* 0x000ea80000300800 */
[----:B------:R-:W2:Y:S04]  /*13cd90*/  LDL.LU R30, [R1+0x548] ;  /* 0x00054800011e7983 */ /* 0x000ea80000300800 */
[----:B------:R-:W2:Y:S04]  /*13cda0*/  LDL.LU R28, [R1+0x428] ;  /* 0x00042800011c7983 */ /* 0x000ea80000300800 */
[----:B------:R-:W2:Y:S04]  /*13cdb0*/  LDL.LU R55, [R1+0x394] ;  /* 0x0003940001377983 */ /* 0x000ea80000300800 */
[----:B------:R-:W2:Y:S01]  /*13cdc0*/  LDL.LU R27, [R1+0x3b0] ;  /* 0x0003b000011b7983 */ /* 0x000ea20000300800 */
[----:B-1----:R-:W-:-:S03]  /*13cdd0*/  IADD3 R6, P1, PT, R17, R2, RZ ;  /* 0x0000000211067210 */ /* 0x002fc60007f3e0ff */
[----:B------:R-:W2:Y:S02]  /*13cde0*/  LDL.LU R31, [R1+0x5180] ;  /* 0x00518000011f7983 */ /* 0x000ea40000300800 */
[----:B------:R-:W-:Y:S02]  /*13cdf0*/  IMAD.X R7, R15, 0x1, R0, P1 ;  /* 0x000000010f077824 */ /* 0x000fe400008e0600 */
[----:B------:R-:W2:Y:S04]  /*13ce00*/  LDL.LU R24, [R1+0x884] ;  /* 0x0008840001187983 */ /* 0x000ea80000300800 */
[----:B------:R1:W-:Y:S04]  /*13ce10*/  STL.64 [R1+0xe28], R6 ;  /* 0x000e280601007387 */ /* 0x0003e80000100a00 */
[----:B------:R0:W-:Y:S01]  /*13ce20*/  STL [R1+0x66ac], R2 ;  /* 0x0066ac0201007387 */ /* 0x0001e20000100800 */
[----:B------:R-:W-:-:S02]  /*13ce30*/  SHF.R.U32.HI R14, RZ, 0x8, R5 ;  /* 0x00000008ff0e7819 */ /* 0x000fc40000011605 */
[----:B------:R-:W-:Y:S02]  /*13ce40*/  SHF.R.U32.HI R13, RZ, 0x8, R4 ;  /* 0x00000008ff0d7819 */ /* 0x000fe40000011604 */
[----:B-1----:R-:W-:Y:S02]  /*13ce50*/  IADD3 R6, P1, PT, R23, R2, RZ ;  /* 0x0000000217067210 */ /* 0x002fe40007f3e0ff */
[----:B0-----:R-:W-:-:S04]  /*13ce60*/  SHF.R.U32.HI R2, RZ, 0x8, R3 ;  /* 0x00000008ff027819 */ /* 0x001fc80000011603 */
[----:B------:R-:W-:Y:S01]  /*13ce70*/  LOP3.LUT R2, R2, 0xffff, RZ, 0xc0, !PT ;  /* 0x0000ffff02027812 */ /* 0x000fe200078ec0ff */
[--C-:B------:R-:W-:Y:S01]  /*13ce80*/  IMAD.X R7, R20, 0x1, R0.reuse, P1 ;  /* 0x0000000114077824 */ /* 0x100fe200008e0600 */
[----:B------:R-:W-:Y:S02]  /*13ce90*/  LOP3.LUT R14, R14, 0xffff, RZ, 0xc0, !PT ;  /* 0x0000ffff0e0e7812 */ /* 0x000fe400078ec0ff */
[----:B------:R-:W-:Y:S02]  /*13cea0*/  LOP3.LUT R13, R13, 0xffff, RZ, 0xc0, !PT ;  /* 0x0000ffff0d0d7812 */ /* 0x000fe400078ec0ff */
[----:B------:R-:W-:Y:S02]  /*13ceb0*/  PRMT R4, R2, 0x3340, R0 ;  /* 0x0000334002047816 */ /* 0x000fe40000000000 */
[----:B------:R-:W-:Y:S01]  /*13cec0*/  IADD3 R2, P1, PT, R17, R45, RZ ;  /* 0x0000002d11027210 */ /* 0x000fe20007f3e0ff */
[----:B------:R-:W-:Y:S01]  /*13ced0*/  STL.64 [R1+0xe48], R6 ;  /* 0x000e480601007387 */ /* 0x000fe20000100a00 */
[----:B------:R-:W-:-:S03]  /*13cee0*/  PRMT R5, R14, 0x3340, R13 ;  /* 0x000033400e057816 */ /* 0x000fc6000000000d */
[----:B------:R-:W2:Y:S01]  /*13cef0*/  LDL.LU R38, [R1+0x513c] ;  /* 0x00513c0001267983 */ /* 0x000ea20000300800 */
[----:B------:R-:W-:-:S03]  /*13cf00*/  IMAD.X R3, R15, 0x1, R44, P1 ;  /* 0x000000010f037824 */ /* 0x000fc600008e062c */
[----:B------:R-:W-:Y:S04]  /*13cf10*/  STL [R1+0x504], R5 ;  /* 0x0005040501007387 */ /* 0x000fe80000100800 */
[----:B------:R-:W-:Y:S04]  /*13cf20*/  STL [R1+0x320], R4 ;  /* 0x0003200401007387 */ /* 0x000fe80000100800 */
[----:B------:R0:W-:Y:S02]  /*13cf30*/  STL.64 [R1+0xe20], R2 ;  /* 0x000e200201007387 */ /* 0x0001e40000100a00 */
[----:B0-----:R-:W-:-:S05]  /*13cf40*/  IADD3 R2, P1, PT, R23, R45, RZ ;  /* 0x0000002d17027210 */ /* 0x001fca0007f3e0ff */
[----:B------:R-:W-:-:S05]  /*13cf50*/  IMAD.X R3, R20, 0x1, R44, P1 ;  /* 0x0000000114037824 */ /* 0x000fca00008e062c */
[----:B------:R0:W-:Y:S02]  /*13cf60*/  STL.64 [R1+0xe30], R2 ;  /* 0x000e300201007387 */ /* 0x0001e40000100a00 */
[----:B0-----:R-:W-:-:S05]  /*13cf70*/  IADD3 R2, P1, PT, R17, R35, RZ ;  /* 0x0000002311027210 */ /* 0x001fca0007f3e0ff */
[----:B------:R-:W-:Y:S01]  /*13cf80*/  IMAD.X R3, R15, 0x1, R59, P1 ;  /* 0x000000010f037824 */ /* 0x000fe200008e063b */
[----:B---3--:R-:W-:Y:S02]  /*13cf90*/  PRMT R5, R50, 0x5410, R61 ;  /* 0x0000541032057816 */ /* 0x008fe4000000003d */
[----:B----4-:R-:W-:-:S03]  /*13cfa0*/  PRMT R4, R58, 0x5410, R54 ;  /* 0x000054103a047816 */ /* 0x010fc60000000036 */
[----:B------:R-:W-:Y:S04]  /*13cfb0*/  STL [R1+0x1dd8], R5 ;  /* 0x001dd80501007387 */ /* 0x000fe80000100800 */
[----:B------:R-:W-:Y:S04]  /*13cfc0*/  STL [R1+0x1dd4], R4 ;  /* 0x001dd40401007387 */ /* 0x000fe80000100800 */
[----:B------:R0:W-:Y:S02]  /*13cfd0*/  STL.64 [R1+0xe18], R2 ;  /* 0x000e180201007387 */ /* 0x0001e40000100a00 */
[----:B0-----:R-:W-:-:S02]  /*13cfe0*/  IADD3 R2, P1, PT, R23, R35, RZ ;  /* 0x0000002317027210 */ /* 0x001fc40007f3e0ff */
[----:B------:R-:W3:Y:S03]  /*13cff0*/  LDL.LU R35, [R1+0x68ec] ;  /* 0x0068ec0001237983 */ /* 0x000ee60000300800 */
[----:B------:R-:W-:Y:S02]  /*13d000*/  IMAD.X R3, R20, 0x1, R59, P1 ;  /* 0x0000000114037824 */ /* 0x000fe400008e063b */
[----:B------:R-:W4:Y:S04]  /*13d010*/  LDL.LU R59, [R1+0x68e8] ;  /* 0x0068e800013b7983 */ /* 0x000f280000300800 */
[----:B------:R0:W-:Y:S01]  /*13d020*/  STL.64 [R1+0xe10], R2 ;  /* 0x000e100201007387 */ /* 0x0001e20000100a00 */
[----:B--2---:R-:W-:-:S02]  /*13d030*/  LOP3.LUT R7, R28, 0xffff, RZ, 0xc0, !PT ;  /* 0x0000ffff1c077812 */ /* 0x004fc400078ec0ff */
[----:B------:R-:W-:Y:S02]  /*13d040*/  LOP3.LUT R6, R55, 0xffff, RZ, 0xc0, !PT ;  /* 0x0000ffff37067812 */ /* 0x000fe400078ec0ff */
[----:B0-----:R-:W-:Y:S02]  /*13d050*/  PRMT R3, R39, 0x5410, R49 ;  /* 0x0000541027037816 */ /* 0x001fe40000000031 */
[----:B------:R-:W-:-:S03]  /*13d060*/  PRMT R2, R30, 0x5410, R46 ;  /* 0x000054101e027816 */ /* 0x000fc6000000002e */
[----:B------:R-:W-:Y:S01]  /*13d070*/  STL [R1+0x1dd0], R3 ;  /* 0x001dd00301007387 */ /* 0x000fe20000100800 */
[----:B------:R-:W-:-:S03]  /*13d080*/  LOP3.LUT R4, R27, 0xffff, RZ, 0xc0, !PT ;  /* 0x0000ffff1b047812 */ /* 0x000fc600078ec0ff */
[----:B------:R0:W-:Y:S04]  /*13d090*/  STL [R1+0x1dbc], R2 ;  /* 0x001dbc0201007387 */ /* 0x0001e80000100800 */
[----:B------:R-:W2:Y:S04]  /*13d0a0*/  LDL.LU R30, [R1+0x260] ;  /* 0x00026000011e7983 */ /* 0x000ea80000300800 */
[----:B------:R-:W2:Y:S04]  /*13d0b0*/  LDL.LU R28, [R1+0xda4] ;  /* 0x000da400011c7983 */ /* 0x000ea80000300800 */
[----:B------:R-:W3:Y:S04]  /*13d0c0*/  LDL.LU R55, [R1+0x248] ;  /* 0x0002480001377983 */ /* 0x000ee80000300800 */
[----:B------:R-:W3:Y:S01]  /*13d0d0*/  LDL.LU R27, [R1+0xd98] ;  /* 0x000d9800011b7983 */ /* 0x000ee20000300800 */
[----:B------:R-:W-:-:S02]  /*13d0e0*/  PRMT R13, R6, 0x3340, R0 ;  /* 0x00003340060d7816 */ /* 0x000fc40000000000 */
[----:B------:R-:W-:Y:S02]  /*13d0f0*/  PRMT R14, R7, 0x3340, R4 ;  /* 0x00003340070e7816 */ /* 0x000fe40000000004 */
[----:B0-----:R-:W-:Y:S02]  /*13d100*/  LOP3.LUT R2, R31, 0xffff, RZ, 0xc0, !PT ;  /* 0x0000ffff1f027812 */ /* 0x001fe400078ec0ff */
[----:B------:R-:W-:Y:S01]  /*13d110*/  LOP3.LUT R5, R24, 0xffff, RZ, 0xc0, !PT ;  /* 0x0000ffff18057812 */ /* 0x000fe200078ec0ff */
[----:B------:R-:W4:Y:S01]  /*13d120*/  LDL.LU R31, [R1+0x519c] ;  /* 0x00519c00011f7983 */ /* 0x000f220000300800 */
[----:B------:R-:W-:-:S03]  /*13d130*/  LOP3.LUT R3, R38, 0xffff, RZ, 0xc0, !PT ;  /* 0x0000ffff26037812 */ /* 0x000fc600078ec0ff */
[----:B------:R0:W-:Y:S01]  /*13d140*/  STL [R1+0x6840], R6 ;  /* 0x0068400601007387 */ /* 0x0001e20000100800 */
[----:B------:R-:W-:-:S03]  /*13d150*/  IADD3 R42, P1, PT, R17, R33, RZ ;  /* 0x00000021112a7210 */ /* 0x000fc60007f3e0ff */
[----:B------:R-:W4:Y:S04]  /*13d160*/  LDL.LU R24, [R1+0x8a0] ;  /* 0x0008a00001187983 */ /* 0x000f280000300800 */
[----:B------:R-:W4:Y:S01]  /*13d170*/  LDL.LU R38, [R1+0x5150] ;  /* 0x0051500001267983 */ /* 0x000f220000300800 */
[----:B0-----:R-:W-:Y:S02]  /*13d180*/  PRMT R6, R14, 0x5410, R13 ;  /* 0x000054100e067816 */ /* 0x001fe4000000000d */
[----:B------:R-:W-:Y:S02]  /*13d190*/  PRMT R13, R5, 0x3340, R0 ;  /* 0x00003340050d7816 */ /* 0x000fe40000000000 */
[----:B------:R-:W-:Y:S01]  /*13d1a0*/  PRMT R14, R2, 0x3340, R3 ;  /* 0x00003340020e7816 */ /* 0x000fe20000000003 */
[----:B------:R0:W-:Y:S01]  /*13d1b0*/  STL [R1+0x1e94], R6 ;  /* 0x001e940601007387 */ /* 0x0001e20000100800 */
[----:B------:R-:W-:Y:S01]  /*13d1c0*/  IMAD.X R43, R15, 0x1, R47, P1 ;  /* 0x000000010f2b7824 */ /* 0x000fe200008e062f */
[----:B------:R-:W-:-:S02]  /*13d1d0*/  IADD3 R32, P1, PT, R23, R33, RZ ;  /* 0x0000002117207210 */ /* 0x000fc40007f3e0ff */
[----:B------:R-:W-:Y:S02]  /*13d1e0*/  SHF.R.U32.HI R2, RZ, 0x8, R2 ;  /* 0x00000008ff027819 */ /* 0x000fe40000011602 */
[----:B------:R-:W-:Y:S02]  /*13d1f0*/  SHF.R.U32.HI R3, RZ, 0x8, R3 ;  /* 0x00000008ff037819 */ /* 0x000fe40000011603 */
[----:B0-----:R-:W-:Y:S02]  /*13d200*/  PRMT R6, R14, 0x5410, R13 ;  /* 0x000054100e067816 */ /* 0x001fe4000000000d */
[----:B------:R-:W-:Y:S02]  /*13d210*/  SHF.R.U32.HI R14, RZ, 0x8, R7 ;  /* 0x00000008ff0e7819 */ /* 0x000fe40000011607 */
[----:B------:R-:W-:Y:S02]  /*13d220*/  SHF.R.U32.HI R13, RZ, 0x8, R4 ;  /* 0x00000008ff0d7819 */ /* 0x000fe40000011604 */
[----:B------:R-:W-:-:S02]  /*13d230*/  LOP3.LUT R14, R14, 0xffff, RZ, 0xc0, !PT ;  /* 0x0000ffff0e0e7812 */ /* 0x000fc400078ec0ff */
[----:B------:R-:W-:Y:S01]  /*13d240*/  LOP3.LUT R13, R13, 0xffff, RZ, 0xc0, !PT ;  /* 0x0000ffff0d0d7812 */ /* 0x000fe200078ec0ff */
[----:B------:R-:W-:Y:S01]  /*13d250*/  IMAD.X R33, R20, 0x1, R47, P1 ;  /* 0x0000000114217824 */ /* 0x000fe200008e062f */
[----:B------:R-:W-:Y:S02]  /*13d260*/  LOP3.LUT R2, R2, 0xffff, RZ, 0xc0, !PT ;  /* 0x0000ffff02027812 */ /* 0x000fe400078ec0ff */
[----:B------:R-:W-:Y:S02]  /*13d270*/  LOP3.LUT R3, R3, 0xffff, RZ, 0xc0, !PT ;  /* 0x0000ffff03037812 */ /* 0x000fe400078ec0ff */
[----:B------:R-:W-:Y:S01]  /*13d280*/  PRMT R16, R14, 0x3340, R13 ;  /* 0x000033400e107816 */ /* 0x000fe2000000000d */
[----:B------:R-:W-:Y:S01]  /*13d290*/  STL [R1+0x1e90], R6 ;  /* 0x001e900601007387 */ /* 0x000fe20000100800 */
[----:B------:R-:W-:-:S03]  /*13d2a0*/  PRMT R2, R2, 0x3340, R3 ;  /* 0x0000334002027816 */ /* 0x000fc60000000003 */
[----:B------:R-:W-:Y:S04]  /*13d2b0*/  STL.64 [R1+0xe08], R42 ;  /* 0x000e082a01007387 */ /* 0x000fe80000100a00 */
[----:B------:R-:W-:Y:S04]  /*13d2c0*/  STL.64 [R1+0xe00], R32 ;  /* 0x000e002001007387 */ /* 0x000fe80000100a00 */
[----:B------:R-:W-:Y:S04]  /*13d2d0*/  STL [R1+0x66b0], R16 ;  /* 0x0066b01001007387 */ /* 0x000fe80000100800 */
[----:B------:R-:W4:Y:S04]  /*13d2e0*/  LDL.LU R39, [R1+0x25c] ;  /* 0x00025c0001277983 */ /* 0x000f280000300800 */
[----:B------:R-:W4:Y:S04]  /*13d2f0*/  LDL.LU R46, [R1+0xd94] ;  /* 0x000d9400012e7983 */ /* 0x000f280000300800 */
[----:B------:R0:W-:Y:S02]  /*13d300*/  STL [R1+0x4fc], R2 ;  /* 0x0004fc0201007387 */ /* 0x0001e40000100800 */
[----:B0-----:R-:W-:-:S05]  /*13d310*/  IADD3 R2, P1, PT, R17, R29, RZ ;  /* 0x0000001d11027210 */ /* 0x001fca0007f3e0ff */
[----:B------:R-:W-:-:S05]  /*13d320*/  IMAD.X R3, R15, 0x1, R37, P1 ;  /* 0x000000010f037824 */ /* 0x000fca00008e0625 */
[----:B------:R0:W-:Y:S02]  /*13d330*/  STL.64 [R1+0xdf8], R2 ;  /* 0x000df80201007387 */ /* 0x0001e40000100a00 */
[----:B0-----:R-:W-:Y:S02]  /*13d340*/  IADD3 R2, P1, PT, R23, R29, RZ ;  /* 0x0000001d17027210 */ /* 0x001fe40007f3e0ff */
[----:B------:R-:W4:Y:S03]  /*13d350*/  LDL.LU R29, [R1+0x68e4] ;  /* 0x0068e400011d7983 */ /* 0x000f260000300800 */
[----:B------:R-:W-:Y:S02]  /*13d360*/  IMAD.X R3, R20, 0x1, R37, P1 ;  /* 0x0000000114037824 */ /* 0x000fe400008e0625 */
[----:B------:R-:W4:Y:S04]  /*13d370*/  LDL.LU R37, [R1+0x68e0] ;  /* 0x0068e00001257983 */ /* 0x000f280000300800 */
[----:B------:R2:W-:Y:S02]  /*13d380*/  STL.64 [R1+0xdf0], R2 ;  /* 0x000df00201007387 */ /* 0x0005e40000100a00 */
[----:B--2---:R-:W-:-:S05]  /*13d390*/  PRMT R3, R28, 0x5410, R30 ;  /* 0x000054101c037816 */ /* 0x004fca000000001e */
[----:B------:R4:W-:Y:S01]  /*13d3a0*/  STL [R1+0x1db8], R3 ;  /* 0x001db80301007387 */ /* 0x0009e20000100800 */
[----:B---3--:R-:W-:-:S03]  /*13d3b0*/  PRMT R2, R27, 0x5410, R55 ;  /* 0x000054101b027816 */ /* 0x008fc60000000037 */
[----:B------:R-:W2:Y:S04]  /*13d3c0*/  LDL.LU R47, [R1+0x250] ;  /* 0x00025000012f7983 */ /* 0x000ea80000300800 */
[----:B------:R0:W-:Y:S04]  /*13d3d0*/  STL [R1+0x1db4], R2 ;  /* 0x001db40201007387 */ /* 0x0001e80000100800 */
[----:B------:R-:W2:Y:S04]  /*13d3e0*/  LDL.LU R33, [R1+0xd9c] ;  /* 0x000d9c0001217983 */ /* 0x000ea80000300800 */
[----:B------:R-:W3:Y:S04]  /*13d3f0*/  LDL.LU R30, [R1+0x238] ;  /* 0x00023800011e7983 */ /* 0x000ee80000300800 */
[----:B------:R-:W3:Y:S04]  /*13d400*/  LDL.LU R28, [R1+0x4e0] ;  /* 0x0004e000011c7983 */ /* 0x000ee80000300800 */
[----:B------:R-:W3:Y:S01]  /*13d410*/  LDL.LU R55, [R1+0x228] ;  /* 0x0002280001377983 */ /* 0x000ee20000300800 */
[----:B----4-:R-:W-:-:S03]  /*13d420*/  LOP3.LUT R3, R38, 0xffff, RZ, 0xc0, !PT ;  /* 0x0000ffff26037812 */ /* 0x010fc600078ec0ff */
[----:B------:R-:W4:Y:S01]  /*13d430*/  LDL.LU R27, [R1+0xd90] ;  /* 0x000d9000011b7983 */ /* 0x000f220000300800 */
[----:B------:R-:W-:Y:S02]  /*13d440*/  LOP3.LUT R4, R31, 0xffff, RZ, 0xc0, !PT ;  /* 0x0000ffff1f047812 */ /* 0x000fe400078ec0ff */
[----:B0-----:R-:W-:Y:S01]  /*13d450*/  LOP3.LUT R2, R24, 0xffff, RZ, 0xc0, !PT ;  /* 0x0000ffff18027812 */ /* 0x001fe200078ec0ff */
[----:B------:R-:W3:Y:S01]  /*13d460*/  LDL.LU R38, [R1+0x5178] ;  /* 0x0051780001267983 */ /* 0x000ee20000300800 */
[----:B------:R-:W-:-:S03]  /*13d470*/  PRMT R14, R4, 0x3340, R3 ;  /* 0x00003340040e7816 */ /* 0x000fc60000000003 */
[----:B------:R-:W3:Y:S01]  /*13d480*/  LDL.LU R31, [R1+0x880] ;  /* 0x00088000011f7983 */ /* 0x000ee20000300800 */
[----:B------:R-:W-:-:S03]  /*13d490*/  PRMT R13, R2, 0x3340, R0 ;  /* 0x00003340020d7816 */ /* 0x000fc60000000000 */
[----:B------:R-:W3:Y:S01]  /*13d4a0*/  LDL.LU R24, [R1+0x512c] ;  /* 0x00512c0001187983 */ /* 0x000ee20000300800 */
[----:B------:R-:W-:Y:S02]  /*13d4b0*/  IADD3 R6, P1, PT, R17, R18, RZ ;  /* 0x0000001211067210 */ /* 0x000fe40007f3e0ff */
[----:B------:R-:W-:-:S03]  /*13d4c0*/  PRMT R8, R14, 0x5410, R13 ;  /* 0x000054100e087816 */ /* 0x000fc6000000000d */
[----:B------:R-:W-:Y:S02]  /*13d4d0*/  IMAD.X R7, R15, 0x1, R21, P1 ;  /* 0x000000010f077824 */ /* 0x000fe400008e0615 */
[----:B------:R-:W-:Y:S04]  /*13d4e0*/  STL [R1+0x1e7c], R8 ;  /* 0x001e7c0801007387 */ /* 0x000fe80000100800 */
[----:B------:R0:W-:Y:S01]  /*13d4f0*/  STL.64 [R1+0xde8], R6 ;  /* 0x000de80601007387 */ /* 0x0001e20000100a00 */
[----:B------:R-:W-:Y:S02]  /*13d500*/  SHF.R.U32.HI R14, RZ, 0x8, R4 ;  /* 0x00000008ff0e7819 */ /* 0x000fe40000011604 */
[----:B------:R-:W-:Y:S02]  /*13d510*/  SHF.R.U32.HI R13, RZ, 0x8, R3 ;  /* 0x00000008ff0d7819 */ /* 0x000fe40000011603 */
[----:B0-----:R-:W-:-:S02]  /*13d520*/  IADD3 R6, P1, PT, R23, R18, RZ ;  /* 0x0000001217067210 */ /* 0x001fc40007f3e0ff */
[----:B------:R-:W4:Y:S03]  /*13d530*/  LDL.LU R18, [R1+0x68dc] ;  /* 0x0068dc0001127983 */ /* 0x000f260000300800 */
[----:B------:R-:W-:Y:S01]  /*13d540*/  IMAD.X R7, R20, 0x1, R21, P1 ;  /* 0x0000000114077824 */ /* 0x000fe200008e0615 */
[----:B------:R-:W-:Y:S01]  /*13d550*/  LOP3.LUT R14, R14, 0xffff, RZ, 0xc0, !PT ;  /* 0x0000ffff0e0e7812 */ /* 0x000fe200078ec0ff */
[----:B------:R-:W4:Y:S01]  /*13d560*/  LDL.LU R21, [R1+0x68d8] ;  /* 0x0068d80001157983 */ /* 0x000f220000300800 */
[----:B------:R-:W-:-:S03]  /*13d570*/  LOP3.LUT R13, R13, 0xffff, RZ, 0xc0, !PT ;  /* 0x0000ffff0d0d7812 */ /* 0x000fc600078ec0ff */
[----:B------:R0:W-:Y:S01]  /*13d580*/  STL.64 [R1+0xde0], R6 ;  /* 0x000de00601007387 */ /* 0x0001e20000100a00 */
[----:B------:R-:W-:Y:S02]  /*13d590*/  PRMT R4, R14, 0x3340, R13 ;  /* 0x000033400e047816 */ /* 0x000fe4000000000d */
[----:B------:R-:W-:Y:S02]  /*13d5a0*/  PRMT R3, R46, 0x5410, R39 ;  /* 0x000054102e037816 */ /* 0x000fe40000000027 */
[----:B0-----:R-:W-:Y:S01]  /*13d5b0*/  IADD3 R6, P1, PT, R17, R40, RZ ;  /* 0x0000002811067210 */ /* 0x001fe20007f3e0ff */
[----:B------:R-:W-:Y:S04]  /*13d5c0*/  STL [R1+0x4f8], R4 ;  /* 0x0004f80401007387 */ /* 0x000fe80000100800 */
[----:B------:R-:W-:Y:S01]  /*13d5d0*/  IMAD.X R7, R15, 0x1, R36, P1 ;  /* 0x000000010f077824 */ /* 0x000fe200008e0624 */
[----:B------:R-:W-:Y:S04]  /*13d5e0*/  STL [R1+0x1db0], R3 ;  /* 0x001db00301007387 */ /* 0x000fe80000100800 */
[----:B------:R0:W-:Y:S01]  /*13d5f0*/  STL.64 [R1+0xdd8], R6 ;  /* 0x000dd80601007387 */ /* 0x0001e20000100a00 */
[----:B------:R-:W-:-:S04]  /*13d600*/  SHF.R.U32.HI R13, RZ, 0x8, R2 ;  /* 0x00000008ff0d7819 */ /* 0x000fc80000011602 */
[----:B------:R-:W-:Y:S02]  /*13d610*/  LOP3.LUT R13, R13, 0xffff, RZ, 0xc0, !PT ;  /* 0x0000ffff0d0d7812 */ /* 0x000fe400078ec0ff */
[----:B0-----:R-:W-:Y:S02]  /*13d620*/  IADD3 R6, P1, PT, R23, R40, RZ ;  /* 0x0000002817067210 */ /* 0x001fe40007f3e0ff */
[----:B------:R-:W4:Y:S03]  /*13d630*/  LDL.LU R40, [R1+0x1d7c] ;  /* 0x001d7c0001287983 */ /* 0x000f260000300800 */
[----:B------:R-:W-:Y:S01]  /*13d640*/  IMAD.X R7, R20, 0x1, R36, P1 ;  /* 0x0000000114077824 */ /* 0x000fe200008e0624 */
[----:B------:R-:W-:Y:S01]  /*13d650*/  IADD3 R2, P1, PT, R17, R34, RZ ;  /* 0x0000002211027210 */ /* 0x000fe20007f3e0ff */
[----:B------:R-:W4:Y:S04]  /*13d660*/  LDL.LU R36, [R1+0x68d4] ;  /* 0x0068d40001247983 */ /* 0x000f280000300800 */
[----:B------:R0:W-:Y:S01]  /*13d670*/  STL.64 [R1+0xdd0], R6 ;  /* 0x000dd00601007387 */ /* 0x0001e20000100a00 */
[----:B------:R-:W-:Y:S01]  /*13d680*/  IMAD.X R3, R15, 0x1, R19, P1 ;  /* 0x000000010f037824 */ /* 0x000fe200008e0613 */
[----:B0-----:R-:W-:-:S05]  /*13d690*/  PRMT R6, R13, 0x3340, R0 ;  /* 0x000033400d067816 */ /* 0x001fca0000000000 */
[----:B------:R-:W-:Y:S01]  /*13d6a0*/  STL [R1+0x31c], R6 ;  /* 0x00031c0601007387 */ /* 0x000fe20000100800 */
[----:B--2---:R-:W-:-:S05]  /*13d6b0*/  PRMT R4, R33, 0x5410, R47 ;  /* 0x0000541021047816 */ /* 0x004fca000000002f */
[----:B------:R-:W-:Y:S04]  /*13d6c0*/  STL [R1+0x1d9c], R4 ;  /* 0x001d9c0401007387 */ /* 0x000fe80000100800 */
[----:B------:R0:W-:Y:S02]  /*13d6d0*/  STL.64 [R1+0xdc8], R2 ;  /* 0x000dc80201007387 */ /* 0x0001e40000100a00 */
[----:B0-----:R-:W-:Y:S02]  /*13d6e0*/  IADD3 R2, P1, PT, R23, R34, RZ ;  /* 0x0000002217027210 */ /* 0x001fe40007f3e0ff */
[----:B------:R-:W2:Y:S03]  /*13d6f0*/  LDL.LU R34, [R1+0x68d0] ;  /* 0x0068d00001227983 */ /* 0x000ea60000300800 */
[----:B------:R-:W-:-:S02]  /*13d700*/  IMAD.X R3, R20, 0x1, R19, P1 ;  /* 0x0000000114037824 */ /* 0x000fc400008e0613 */
[----:B------:R-:W2:Y:S04]  /*13d710*/  LDL.LU R19, [R1+0x68cc] ;  /* 0x0068cc0001137983 */ /* 0x000ea80000300800 */
[----:B------:R0:W-:Y:S01]  /*13d720*/  STL.64 [R1+0xdc0], R2 ;  /* 0x000dc00201007387 */ /* 0x0001e20000100a00 */
[----:B---3--:R-:W-:Y:S02]  /*13d730*/  LOP3.LUT R4, R38, 0xffff, RZ, 0xc0, !PT ;  /* 0x0000ffff26047812 */ /* 0x008fe400078ec0ff */
[----:B0-----:R-:W-:Y:S02]  /*13d740*/  PRMT R3, R28, 0x5410, R30 ;  /* 0x000054101c037816 */ /* 0x001fe4000000001e */
[----:B----4-:R-:W-:-:S03]  /*13d750*/  PRMT R2, R27, 0x5410, R55 ;  /* 0x000054101b027816 */ /* 0x010fc60000000037 */
[----:B------:R0:W-:Y:S04]  /*13d760*/  STL [R1+0x1d98], R3 ;  /* 0x001d980301007387 */ /* 0x0001e80000100800 */
[----:B------:R-:W3:Y:S04]  /*13d770*/  LDL.LU R38, [R1+0x85c] ;  /* 0x00085c0001267983 */ /* 0x000ee80000300800 */
[----:B------:R1:W-:Y:S01]  /*13d780*/  STL [R1+0x1d94], R2 ;  /* 0x001d940201007387 */ /* 0x0003e20000100800 */
[----:B0-----:R-:W-:Y:S02]  /*13d790*/  LOP3.LUT R3, R24, 0xffff, RZ, 0xc0, !PT ;  /* 0x0000ffff18037812 */ /* 0x001fe400078ec0ff */
[----:B------:R-:W-:-:S02]  /*13d7a0*/  IADD3 R6, P1, PT, R17, R9, RZ ;  /* 0x0000000911067210 */ /* 0x000fc40007f3e0ff */
[----:B------:R-:W-:Y:S02]  /*13d7b0*/  PRMT R14, R4, 0x3340, R3 ;  /* 0x00003340040e7816 */ /* 0x000fe40000000003 */
[----:B-1----:R-:W-:-:S04]  /*13d7c0*/  LOP3.LUT R2, R31, 0xffff, RZ, 0xc0, !PT ;  /* 0x0000ffff1f027812 */ /* 0x002fc800078ec0ff */
[----:B------:R-:W-:Y:S01]  /*13d7d0*/  PRMT R13, R2, 0x3340, R0 ;  /* 0x00003340020d7816 */ /* 0x000fe20000000000 */
[----:B------:R-:W-:-:S03]  /*13d7e0*/  IMAD.X R7, R15, 0x1, R11, P1 ;  /* 0x000000010f077824 */ /* 0x000fc600008e060b */
[----:B------:R-:W-:-:S05]  /*13d7f0*/  PRMT R8, R14, 0x5410, R13 ;  /* 0x000054100e087816 */ /* 0x000fca000000000d */
[----:B------:R-:W-:Y:S04]  /*13d800*/  STL [R1+0x1e78], R8 ;  /* 0x001e780801007387 */ /* 0x000fe80000100800 */
[----:B------:R0:W-:Y:S02]  /*13d810*/  STL.64 [R1+0xdb8], R6 ;  /* 0x000db80601007387 */ /* 0x0001e40000100a00 */
[----:B0-----:R-:W-:-:S05]  /*13d820*/  IADD3 R6, P1, PT, R23, R9, RZ ;  /* 0x0000000917067210 */ /* 0x001fca0007f3e0ff */
[----:B------:R-:W-:-:S05]  /*13d830*/  IMAD.X R7, R20, 0x1, R11, P1 ;  /* 0x0000000114077824 */ /* 0x000fca00008e060b */
[----:B------:R0:W-:Y:S02]  /*13d840*/  STL.64 [R1+0xdb0], R6 ;  /* 0x000db00601007387 */ /* 0x0001e40000100a00 */
[----:B0-----:R-:W-:-:S05]  /*13d850*/  IADD3 R6, P1, PT, R17, R51, RZ ;  /* 0x0000003311067210 */ /* 0x001fca0007f3e0ff */
[----:B------:R-:W-:-:S05]  /*13d860*/  IMAD.X R7, R15, 0x1, R22, P1 ;  /* 0x000000010f077824 */ /* 0x000fca00008e0616 */
[----:B------:R0:W-:Y:S02]  /*13d870*/  STL.64 [R1+0xda8], R6 ;  /* 0x000da80601007387 */ /* 0x0001e40000100a00 */
[C---:B0-----:R-:W-:Y:S02]  /*13d880*/  IADD3 R6, P1, PT, R23.reuse, R51, RZ ;  /* 0x0000003317067210 */ /* 0x041fe40007f3e0ff */
[----:B------:R-:W4:Y:S03]  /*13d890*/  LDL.LU R51, [R1+0x68c8] ;  /* 0x0068c80001337983 */ /* 0x000f260000300800 */
[----:B------:R-:W-:Y:S02]  /*13d8a0*/  IMAD.X R7, R20, 0x1, R22, P1 ;  /* 0x0000000114077824 */ /* 0x000fe400008e0616 */
[----:B------:R-:W4:Y:S04]  /*13d8b0*/  LDL.LU R22, [R1+0x68c4] ;  /* 0x0068c40001167983 */ /* 0x000f280000300800 */
[----:B------:R0:W-:Y:S02]  /*13d8c0*/  STL.64 [R1+0xda0], R6 ;  /* 0x000da00601007387 */ /* 0x0001e40000100a00 */
[----:B0-----:R-:W-:-:S05]  /*13d8d0*/  IADD3 R6, P1, PT, R23, R10, RZ ;  /* 0x0000000a17067210 */ /* 0x001fca0007f3e0ff */
[----:B------:R-:W-:-:S05]  /*13d8e0*/  IMAD.X R7, R20, 0x1, R12, P1 ;  /* 0x0000000114077824 */ /* 0x000fca00008e060c */
[----:B------:R0:W-:Y:S02]  /*13d8f0*/  STL.64 [R1+0xd98], R6 ;  /* 0x000d980601007387 */ /* 0x0001e40000100a00 */
[----:B0-----:R-:W-:-:S05]  /*13d900*/  IADD3 R6, P1, PT, R17, R10, RZ ;  /* 0x0000000a11067210 */ /* 0x001fca0007f3e0ff */
[----:B------:R-:W-:Y:S01]  /*13d910*/  IMAD.X R7, R15, 0x1, R12, P1 ;  /* 0x000000010f077824 */ /* 0x000fe200008e060c */
[----:B--2---:R-:W-:Y:S02]  /*13d920*/  PRMT R10, R19, 0x3340, R40 ;  /* 0x00003340130a7816 */ /* 0x004fe40000000028 */
[----:B------:R-:W2:Y:S04]  /*13d930*/  LDL.LU R19, [R1+0x68c0] ;  /* 0x0068c00001137983 */ /* 0x000ea80000300800 */
[----:B------:R3:W-:Y:S04]  /*13d940*/  STL.64 [R1+0xd90], R6 ;  /* 0x000d900601007387 */ /* 0x0007e80000100a00 */
[----:B------:R-:W2:Y:S04]  /*13d950*/  LDL.LU R61, [R1+0x274] ;  /* 0x00027400013d7983 */ /* 0x000ea80000300800 */
[----:B------:R-:W2:Y:S04]  /*13d960*/  LDL.LU R50, [R1+0x1d70] ;  /* 0x001d700001327983 */ /* 0x000ea80000300800 */
[----:B------:R-:W2:Y:S04]  /*13d970*/  LDL.LU R54, [R1+0x244] ;  /* 0x0002440001367983 */ /* 0x000ea80000300800 */
[----:B------:R-:W2:Y:S04]  /*13d980*/  LDL.LU R58, [R1+0x1d74] ;  /* 0x001d7400013a7983 */ /* 0x000ea80000300800 */
[----:B------:R-:W2:Y:S04]  /*13d990*/  LDL.LU R49, [R1+0x220] ;  /* 0x0002200001317983 */ /* 0x000ea80000300800 */
[----:B------:R-:W2:Y:S04]  /*13d9a0*/  LDL.LU R23, [R1+0x510] ;  /* 0x0005100001177983 */ /* 0x000ea80000300800 */
[----:B------:R-:W2:Y:S01]  /*13d9b0*/  LDL.LU R40, [R1+0x5190] ;  /* 0x0051900001287983 */ /* 0x000ea20000300800 */
[----:B---3--:R-:W-:-:S03]  /*13d9c0*/  LOP3.LUT R6, R38, 0xffff, RZ, 0xc0, !PT ;  /* 0x0000ffff26067812 */ /* 0x008fc600078ec0ff */
[----:B------:R-:W3:Y:S01]  /*13d9d0*/  LDL.LU R15, [R1+0x898] ;  /* 0x00089800010f7983 */ /* 0x000ee20000300800 */
[----:B------:R-:W-:-:S04]  /*13d9e0*/  SHF.R.U32.HI R11, RZ, 0x8, R4 ;  /* 0x00000008ff0b7819 */ /* 0x000fc80000011604 */
[----:B------:R-:W-:Y:S02]  /*13d9f0*/  LOP3.LUT R11, R11, 0xffff, RZ, 0xc0, !PT ;  /* 0x0000ffff0b0b7812 */ /* 0x000fe400078ec0ff */
[----:B----4-:R-:W-:-:S04]  /*13da00*/  LOP3.LUT R51, R51, 0xffff, RZ, 0xc0, !PT ;  /* 0x0000ffff33337812 */ /* 0x010fc800078ec0ff */
[----:B------:R-:W-:Y:S01]  /*13da10*/  PRMT R9, R51, 0x3340, R9 ;  /* 0x0000334033097816 */ /* 0x000fe20000000009 */
[----:B------:R-:W-:Y:S03]  /*13da20*/  STL [R1+0x67fc], R51 ;  /* 0x0067fc3301007387 */ /* 0x000fe60000100800 */
[----:B------:R-:W-:Y:S02]  /*13da30*/  PRMT R7, R10, 0x5410, R9 ;  /* 0x000054100a077816 */ /* 0x000fe40000000009 */
[----:B------:R-:W-:Y:S01]  /*13da40*/  PRMT R9, R6, 0x3340, R0 ;  /* 0x0000334006097816 */ /* 0x000fe20000000000 */
[----:B------:R2:W-:Y:S04]  /*13da50*/  STL [R1+0x79c], R6 ;  /* 0x00079c0601007387 */ /* 0x0005e80000100800 */
[----:B------:R-:W-:Y:S01]  /*13da60*/  STL [R1+0x1fe8], R7 ;  /* 0x001fe80701007387 */ /* 0x000fe20000100800 */
[----:B------:R-:W-:-:S04]  /*13da70*/  SHF.R.U32.HI R10, RZ, 0x8, R3 ;  /* 0x00000008ff0a7819 */ /* 0x000fc80000011603 */
[----:B------:R-:W-:-:S04]  /*13da80*/  LOP3.LUT R10, R10, 0xffff, RZ, 0xc0, !PT ;  /* 0x0000ffff0a0a7812 */ /* 0x000fc800078ec0ff */
[----:B------:R-:W-:Y:S02]  /*13da90*/  PRMT R3, R11, 0x3340, R10 ;  /* 0x000033400b037816 */ /* 0x000fe4000000000a */
[----:B--2---:R-:W-:Y:S02]  /*13daa0*/  PRMT R6, R19, 0x5410, R9 ;  /* 0x0000541013067816 */ /* 0x004fe40000000009 */
[----:B------:R-:W2:Y:S04]  /*13dab0*/  LDL.LU R19, [R1+0x68bc] ;  /* 0x0068bc0001137983 */ /* 0x000ea80000300800 */
[----:B------:R-:W-:Y:S04]  /*13dac0*/  STL [R1+0x202c], R6 ;  /* 0x00202c0601007387 */ /* 0x000fe80000100800 */
        /* <DEDUP_REMOVED lines=11> */
[----:B------:R-:W-:-:S03]  /*13db80*/  SHF.R.U32.HI R9, RZ, 0x8, R5 ;  /* 0x00000008ff097819 */ /* 0x000fc60000011605 */
[----:B------:R-:W4:Y:S01]  /*13db90*/  LDL.LU R20, [R1+0x5328] ;  /* 0x0053280001147983 */ /* 0x000f220000300800 */
[----:B------:R-:W-:Y:S02]  /*13dba0*/  LOP3.LUT R9, R9, 0xffff, RZ, 0xc0, !PT ;  /* 0x0000ffff09097812 */ /* 0x000fe400078ec0ff */
[----:B------:R-:W-:Y:S01]  /*13dbb0*/  PRMT R5, R50, 0x5410, R61 ;  /* 0x0000541032057816 */ /* 0x000fe2000000003d */
[----:B------:R-:W4:Y:S01]  /*13dbc0*/  LDL.LU R38, [R1+0x5274] ;  /* 0x0052740001267983 */ /* 0x000f220000300800 */
[----:B------:R-:W-:-:S05]  /*13dbd0*/  PRMT R4, R9, 0x3340, R0 ;  /* 0x0000334009047816 */ /* 0x000fca0000000000 */
[----:B------:R0:W-:Y:S01]  /*13dbe0*/  STL [R1+0x318], R4 ;  /* 0x0003180401007387 */ /* 0x0001e20000100800 */
[----:B------:R-:W-:-:S03]  /*13dbf0*/  LOP3.LUT R12, R40, 0xffff, RZ, 0xc0, !PT ;  /* 0x0000ffff280c7812 */ /* 0x000fc600078ec0ff */
[----:B------:R1:W-:Y:S01]  /*13dc00*/  STL [R1+0x4e0], R3 ;  /* 0x0004e00301007387 */ /* 0x0003e20000100800 */
[----:B0-----:R-:W-:-:S03]  /*13dc10*/  PRMT R4, R58, 0x5410, R54 ;  /* 0x000054103a047816 */ /* 0x001fc60000000036 */
[----:B------:R-:W-:Y:S04]  /*13dc20*/  STL [R1+0x1d90], R5 ;  /* 0x001d900501007387 */ /* 0x000fe80000100800 */
[----:B------:R-:W-:Y:S04]  /*13dc30*/  STL [R1+0x1d78], R4 ;  /* 0x001d780401007387 */ /* 0x000fe80000100800 */
[----:B------:R-:W4:Y:S01]  /*13dc40*/  LDL.LU R40, [R1+0x52c4] ;  /* 0x0052c40001287983 */ /* 0x000f220000300800 */
[----:B---3--:R-:W-:Y:S02]  /*13dc50*/  LOP3.LUT R8, R15, 0xffff, RZ, 0xc0, !PT ;  /* 0x0000ffff0f087812 */ /* 0x008fe400078ec0ff */
[----:B-1----:R-:W-:-:S02]  /*13dc60*/  PRMT R3, R23, 0x5410, R49 ;  /* 0x0000541017037816 */ /* 0x002fc40000000031 */
[----:B------:R-:W-:-:S03]  /*13dc70*/  PRMT R9, R8, 0x3340, R0 ;  /* 0x0000334008097816 */ /* 0x000fc60000000000 */
[----:B------:R0:W-:Y:S04]  /*13dc80*/  STL [R1+0x1d7c], R3 ;  /* 0x001d7c0301007387 */ /* 0x0001e80000100800 */
[----:B------:R-:W-:Y:S01]  /*13dc90*/  STL [R1+0x684c], R8 ;  /* 0x00684c0801007387 */ /* 0x000fe20000100800 */
[----:B--2---:R-:W-:-:S04]  /*13dca0*/  LOP3.LUT R11, R19, 0xffff, RZ, 0xc0, !PT ;  /* 0x0000ffff130b7812 */ /* 0x004fc800078ec0ff */
[----:B------:R-:W-:Y:S02]  /*13dcb0*/  PRMT R10, R12, 0x3340, R11 ;  /* 0x000033400c0a7816 */ /* 0x000fe4000000000b */
[----:B------:R-:W-:Y:S02]  /*13dcc0*/  SHF.R.U32.HI R12, RZ, 0x8, R12 ;  /* 0x00000008ff0c7819 */ /* 0x000fe4000001160c */
[----:B0-----:R-:W-:Y:S02]  /*13dcd0*/  PRMT R3, R10, 0x5410, R9 ;  /* 0x000054100a037816 */ /* 0x001fe40000000009 */
[----:B------:R-:W-:Y:S02]  /*13dce0*/  SHF.R.U32.HI R10, RZ, 0x8, R11 ;  /* 0x00000008ff0a7819 */ /* 0x000fe4000001160b */
[----:B------:R-:W-:Y:S02]  /*13dcf0*/  SHF.R.U32.HI R9, RZ, 0x8, R2 ;  /* 0x00000008ff097819 */ /* 0x000fe40000011602 */
[----:B------:R-:W-:-:S02]  /*13dd00*/  LOP3.LUT R11, R12, 0xffff, RZ, 0xc0, !PT ;  /* 0x0000ffff0c0b7812 */ /* 0x000fc400078ec0ff */
[----:B------:R-:W-:Y:S02]  /*13dd10*/  LOP3.LUT R10, R10, 0xffff, RZ, 0xc0, !PT ;  /* 0x0000ffff0a0a7812 */ /* 0x000fe400078ec0ff */
[----:B------:R-:W-:Y:S02]  /*13dd20*/  LOP3.LUT R9, R9, 0xffff, RZ, 0xc0, !PT ;  /* 0x0000ffff09097812 */ /* 0x000fe400078ec0ff */
[----:B------:R-:W-:Y:S02]  /*13dd30*/  PRMT R19, R11, 0x3340, R10 ;  /* 0x000033400b137816 */ /* 0x000fe4000000000a */
[----:B------:R-:W-:Y:S01]  /*13dd40*/  PRMT R2, R9, 0x3340, R0 ;  /* 0x0000334009027816 */ /* 0x000fe20000000000 */
[----:B------:R0:W-:Y:S04]  /*13dd50*/  STL [R1+0x1e74], R3 ;  /* 0x001e740301007387 */ /* 0x0001e80000100800 */
[----:B------:R-:W-:Y:S01]  /*13dd60*/  STL [R1+0x66b4], R19 ;  /* 0x0066b41301007387 */ /* 0x000fe20000100800 */
[----:B----4-:R-:W-:-:S03]  /*13dd70*/  PRMT R4, R33, 0x5410, R47 ;  /* 0x0000541021047816 */ /* 0x010fc6000000002f */
[----:B------:R1:W-:Y:S01]  /*13dd80*/  STL [R1+0x314], R2 ;  /* 0x0003140201007387 */ /* 0x0003e20000100800 */
[----:B0-----:R-:W-:Y:S02]  /*13dd90*/  PRMT R3, R28, 0x5410, R30 ;  /* 0x000054101c037816 */ /* 0x001fe4000000001e */
[----:B-1----:R-:W-:-:S05]  /*13dda0*/  PRMT R2, R46, 0x5410, R39 ;  /* 0x000054102e027816 */ /* 0x002fca0000000027 */
[----:B------:R0:W-:Y:S01]  /*13ddb0*/  STL [R1+0x1d74], R2 ;  /* 0x001d740201007387 */ /* 0x0001e20000100800 */
[----:B------:R-:W-:-:S03]  /*13ddc0*/  LOP3.LUT R14, R31, 0xffff, RZ, 0xc0, !PT ;  /* 0x0000ffff1f0e7812 */ /* 0x000fc600078ec0ff */
[----:B------:R-:W-:Y:S01]  /*13ddd0*/  STL [R1+0x1d70], R4 ;  /* 0x001d700401007387 */ /* 0x000fe20000100800 */
[----:B------:R-:W-:-:S03]  /*13dde0*/  LOP3.LUT R12, R17, 0xffff, RZ, 0xc0, !PT ;  /* 0x0000ffff110c7812 */ /* 0x000fc600078ec0ff */
[----:B------:R1:W-:Y:S01]  /*13ddf0*/  STL [R1+0x1d58], R3 ;  /* 0x001d580301007387 */ /* 0x0003e20000100800 */
[----:B0-----:R-:W-:Y:S02]  /*13de00*/  PRMT R2, R27, 0x5410, R55 ;  /* 0x000054101b027816 */ /* 0x001fe40000000037 */
[----:B------:R-:W-:-:S03]  /*13de10*/  PRMT R10, R14, 0x3340, R12 ;  /* 0x000033400e0a7816 */ /* 0x000fc6000000000c */
[----:B------:R0:W-:Y:S01]  /*13de20*/  STL [R1+0x1d5c], R2 ;  /* 0x001d5c0201007387 */ /* 0x0001e20000100800 */
[----:B-1----:R-:W-:-:S03]  /*13de30*/  LOP3.LUT R3, R24, 0xffff, RZ, 0xc0, !PT ;  /* 0x0000ffff18037812 */ /* 0x002fc600078ec0ff */
[----:B------:R-:W2:Y:S01]  /*13de40*/  LDL.LU R58, [R1+0x210] ;  /* 0x00021000013a7983 */ /* 0x000ea20000300800 */
[----:B------:R-:W-:-:S03]  /*13de50*/  PRMT R9, R3, 0x3340, R0 ;  /* 0x0000334003097816 */ /* 0x000fc60000000000 */
[----:B------:R-:W2:Y:S04]  /*13de60*/  LDL.LU R49, [R1+0x1d38] ;  /* 0x001d380001317983 */ /* 0x000ea80000300800 */
[----:B------:R-:W3:Y:S01]  /*13de70*/  LDL.LU R23, [R1+0x20c] ;  /* 0x00020c0001177983 */ /* 0x000ee20000300800 */
[----:B------:R-:W-:-:S03]  /*13de80*/  PRMT R4, R10, 0x5410, R9 ;  /* 0x000054100a047816 */ /* 0x000fc60000000009 */
[----:B------:R-:W3:Y:S04]  /*13de90*/  LDL.LU R15, [R1+0x1e3c] ;  /* 0x001e3c00010f7983 */ /* 0x000ee80000300800 */
        /* <DEDUP_REMOVED lines=9> */
[----:B------:R-:W-:-:S02]  /*13df30*/  LOP3.LUT R13, R20, 0xffff, RZ, 0xc0, !PT ;  /* 0x0000ffff140d7812 */ /* 0x000fc400078ec0ff */
[----:B0-----:R-:W-:Y:S01]  /*13df40*/  LOP3.LUT R2, R38, 0xffff, RZ, 0xc0, !PT ;  /* 0x0000ffff26027812 */ /* 0x001fe200078ec0ff */
[----:B------:R-:W4:Y:S01]  /*13df50*/  LDL.LU R20, [R1+0x530c] ;  /* 0x00530c0001147983 */ /* 0x000f220000300800 */
[----:B------:R-:W-:Y:S02]  /*13df60*/  LOP3.LUT R11, R40, 0xffff, RZ, 0xc0, !PT ;  /* 0x0000ffff280b7812 */ /* 0x000fe400078ec0ff */
[----:B------:R-:W-:Y:S01]  /*13df70*/  PRMT R9, R2, 0x3340, R0 ;  /* 0x0000334002097816 */ /* 0x000fe20000000000 */
[----:B------:R-:W4:Y:S01]  /*13df80*/  LDL.LU R38, [R1+0x5264] ;  /* 0x0052640001267983 */ /* 0x000f220000300800 */
[----:B------:R-:W-:-:S03]  /*13df90*/  PRMT R10, R13, 0x3340, R11 ;  /* 0x000033400d0a7816 */ /* 0x000fc6000000000b */
[----:B------:R-:W4:Y:S01]  /*13dfa0*/  LDL.LU R55, [R1+0x52a8] ;  /* 0x0052a80001377983 */ /* 0x000f220000300800 */
[----:B-1----:R-:W-:-:S03]  /*13dfb0*/  PRMT R4, R10, 0x5410, R9 ;  /* 0x000054100a047816 */ /* 0x002fc60000000009 */
[----:B------:R-:W4:Y:S04]  /*13dfc0*/  LDL.LU R27, [R1+0x5414] ;  /* 0x00541400011b7983 */ /* 0x000f280000300800 */
[----:B------:R0:W-:Y:S04]  /*13dfd0*/  STL [R1+0x1e5c], R4 ;  /* 0x001e5c0401007387 */ /* 0x0001e80000100800 */
[----:B------:R-:W4:Y:S04]  /*13dfe0*/  LDL.LU R31, [R1+0x53e0] ;  /* 0x0053e000011f7983 */ /* 0x000f280000300800 */
[----:B------:R-:W4:Y:S01]  /*13dff0*/  LDL.LU R40, [R1+0x53c0] ;  /* 0x0053c00001287983 */ /* 0x000f220000300800 */
[----:B------:R-:W-:-:S02]  /*13e000*/  SHF.R.U32.HI R10, RZ, 0x8, R13 ;  /* 0x00000008ff0a7819 */ /* 0x000fc4000001160d */
[----:B------:R-:W-:Y:S02]  /*13e010*/  SHF.R.U32.HI R9, RZ, 0x8, R11 ;  /* 0x00000008ff097819 */ /* 0x000fe4000001160b */
[----:B------:R-:W-:Y:S02]  /*13e020*/  SHF.R.U32.HI R14, RZ, 0x8, R14 ;  /* 0x00000008ff0e7819 */ /* 0x000fe4000001160e */
[----:B------:R-:W-:Y:S02]  /*13e030*/  SHF.R.U32.HI R11, RZ, 0x8, R12 ;  /* 0x00000008ff0b7819 */ /* 0x000fe4000001160c */
[----:B------:R-:W-:Y:S02]  /*13e040*/  LOP3.LUT R10, R10, 0xffff, RZ, 0xc0, !PT ;  /* 0x0000ffff0a0a7812 */ /* 0x000fe400078ec0ff */
[----:B------:R-:W-:Y:S02]  /*13e050*/  LOP3.LUT R9, R9, 0xffff, RZ, 0xc0, !PT ;  /* 0x0000ffff09097812 */ /* 0x000fe400078ec0ff */
[----:B------:R-:W-:-:S02]  /*13e060*/  LOP3.LUT R12, R14, 0xffff, RZ, 0xc0, !PT ;  /* 0x0000ffff0e0c7812 */ /* 0x000fc400078ec0ff */
[----:B------:R-:W-:Y:S02]  /*13e070*/  LOP3.LUT R11, R11, 0xffff, RZ, 0xc0, !PT ;  /* 0x0000ffff0b0b7812 */ /* 0x000fe400078ec0ff */
[----:B0-----:R-:W-:Y:S02]  /*13e080*/  PRMT R4, R10, 0x3340, R9 ;  /* 0x000033400a047816 */ /* 0x001fe40000000009 */
[----:B------:R-:W-:Y:S02]  /*13e090*/  SHF.R.U32.HI R9, RZ, 0x8, R3 ;  /* 0x00000008ff097819 */ /* 0x000fe40000011603 */
[----:B------:R-:W-:Y:S01]  /*13e0a0*/  PRMT R6, R12, 0x3340, R11 ;  /* 0x000033400c067816 */ /* 0x000fe2000000000b */
[----:B------:R3:W-:Y:S01]  /*13e0b0*/  STL [R1+0x4dc], R4 ;  /* 0x0004dc0401007387 */ /* 0x0007e20000100800 */
[----:B------:R-:W-:Y:S02]  /*13e0c0*/  SHF.R.U32.HI R10, RZ, 0x8, R2 ;  /* 0x00000008ff0a7819 */ /* 0x000fe40000011602 */
[----:B------:R-:W-:Y:S01]  /*13e0d0*/  LOP3.LUT R9, R9, 0xffff, RZ, 0xc0, !PT ;  /* 0x0000ffff09097812 */ /* 0x000fe200078ec0ff */
[----:B------:R-:W-:Y:S01]  /*13e0e0*/  STL [R1+0x4d8], R6 ;  /* 0x0004d80601007387 */ /* 0x000fe20000100800 */
[----:B------:R-:W-:-:S02]  /*13e0f0*/  LOP3.LUT R10, R10, 0xffff, RZ, 0xc0, !PT ;  /* 0x0000ffff0a0a7812 */ /* 0x000fc400078ec0ff */
[----:B------:R-:W-:Y:S02]  /*13e100*/  PRMT R2, R9, 0x3340, R0 ;  /* 0x0000334009027816 */ /* 0x000fe40000000000 */
[----:B--2---:R-:W-:Y:S02]  /*13e110*/  PRMT R5, R49, 0x5410, R58 ;  /* 0x0000541031057816 */ /* 0x004fe4000000003a */
[----:B---3--:R-:W-:-:S03]  /*13e120*/  PRMT R4, R15, 0x5410, R23 ;  /* 0x000054100f047816 */ /* 0x008fc60000000017 */
[----:B------:R-:W-:Y:S04]  /*13e130*/  STL [R1+0x1d54], R5 ;  /* 0x001d540501007387 */ /* 0x000fe80000100800 */
[----:B------:R0:W-:Y:S01]  /*13e140*/  STL [R1+0x1d38], R4 ;  /* 0x001d380401007387 */ /* 0x0001e20000100800 */
[----:B----4-:R-:W-:-:S03]  /*13e150*/  PRMT R3, R46, 0x5410, R39 ;  /* 0x000054102e037816 */ /* 0x010fc60000000027 */
[----:B------:R1:W-:Y:S01]  /*13e160*/  STL [R1+0x310], R2 ;  /* 0x0003100201007387 */ /* 0x0003e20000100800 */
[----:B0-----:R-:W-:-:S05]  /*13e170*/  PRMT R4, R10, 0x3340, R0 ;  /* 0x000033400a047816 */ /* 0x001fca0000000000 */
[----:B------:R-:W-:Y:S01]  /*13e180*/  STL [R1+0x30c], R4 ;  /* 0x00030c0401007387 */ /* 0x000fe20000100800 */
[----:B-1----:R-:W-:-:S03]  /*13e190*/  PRMT R2, R33, 0x5410, R47 ;  /* 0x0000541021027816 */ /* 0x002fc6000000002f */
[----:B------:R0:W-:Y:S01]  /*13e1a0*/  STL [R1+0x1d50], R3 ;  /* 0x001d500301007387 */ /* 0x0001e20000100800 */
[----:B------:R-:W-:-:S05]  /*13e1b0*/  PRMT R11, R28, 0x5410, R30 ;  /* 0x000054101c0b7816 */ /* 0x000fca000000001e */
[----:B------:R-:W-:Y:S01]  /*13e1c0*/  STL [R1+0x68a4], R11 ;  /* 0x0068a40b01007387 */ /* 0x000fe20000100800 */
[----:B0-----:R-:W-:-:S03]  /*13e1d0*/  PRMT R3, R17, 0x5410, R24 ;  /* 0x0000541011037816 */ /* 0x001fc60000000018 */
[----:B------:R0:W-:Y:S04]  /*13e1e0*/  STL [R1+0x1d3c], R2 ;  /* 0x001d3c0201007387 */ /* 0x0001e80000100800 */
[----:B------:R1:W-:Y:S04]  /*13e1f0*/  STL [R1+0x1d34], R3 ;  /* 0x001d340301007387 */ /* 0x0003e80000100800 */
[----:B------:R-:W2:Y:S04]  /*13e200*/  LDL.LU R24, [R1+0x1f8] ;  /* 0x0001f80001187983 */ /* 0x000ea80000300800 */
[----:B------:R-:W2:Y:S01]  /*13e210*/  LDL.LU R17, [R1+0x1e38] ;  /* 0x001e380001117983 */ /* 0x000ea20000300800 */
[----:B------:R-:W-:-:S02]  /*13e220*/  LOP3.LUT R13, R20, 0xffff, RZ, 0xc0, !PT ;  /* 0x0000ffff140d7812 */ /* 0x000fc400078ec0ff */
[----:B0-----:R-:W-:Y:S01]  /*13e230*/  LOP3.LUT R2, R38, 0xffff, RZ, 0xc0, !PT ;  /* 0x0000ffff26027812 */ /* 0x001fe200078ec0ff */
[----:B------:R-:W3:Y:S01]  /*13e240*/  LDL.LU R20, [R1+0x1f4] ;  /* 0x0001f40001147983 */ /* 0x000ee20000300800 */
[----:B------:R-:W-:Y:S02]  /*13e250*/  LOP3.LUT R12, R55, 0xffff, RZ, 0xc0, !PT ;  /* 0x0000ffff370c7812 */ /* 0x000fe400078ec0ff */
[----:B------:R-:W-:Y:S01]  /*13e260*/  PRMT R9, R2, 0x3340, R0 ;  /* 0x0000334002097816 */ /* 0x000fe20000000000 */
[----:B------:R-:W3:Y:S01]  /*13e270*/  LDL.LU R38, [R1+0x710] ;  /* 0x0007100001267983 */ /* 0x000ee20000300800 */
[----:B------:R-:W-:Y:S02]  /*13e280*/  PRMT R10, R13, 0x3340, R12 ;  /* 0x000033400d0a7816 */ /* 0x000fe4000000000c */
[----:B------:R-:W-:Y:S02]  /*13e290*/  LOP3.LUT R4, R27, 0xffff, RZ, 0xc0, !PT ;  /* 0x0000ffff1b047812 */ /* 0x000fe400078ec0ff */
[----:B-1----:R-:W-:-:S02]  /*13e2a0*/  LOP3.LUT R3, R31, 0xffff, RZ, 0xc0, !PT ;  /* 0x0000ffff1f037812 */ /* 0x002fc400078ec0ff */
[----:B------:R-:W-:Y:S02]  /*13e2b0*/  LOP3.LUT R14, R40, 0xffff, RZ, 0xc0, !PT ;  /* 0x0000ffff280e7812 */ /* 0x000fe400078ec0ff */
[----:B------:R-:W-:Y:S02]  /*13e2c0*/  PRMT R5, R10, 0x5410, R9 ;  /* 0x000054100a057816 */ /* 0x000fe40000000009 */
[----:B------:R-:W-:Y:S02]  /*13e2d0*/  PRMT R9, R3, 0x3340, R0 ;  /* 0x0000334003097816 */ /* 0x000fe40000000000 */
[----:B------:R-:W-:Y:S01]  /*13e2e0*/  PRMT R10, R4, 0x3340, R14 ;  /* 0x00003340040a7816 */ /* 0x000fe2000000000e */
[----:B------:R0:W-:Y:S03]  /*13e2f0*/  STL [R1+0x1e58], R5 ;  /* 0x001e580501007387 */ /* 0x0001e60000100800 */
[----:B0-----:R-:W-:-:S05]  /*13e300*/  PRMT R5, R10, 0x5410, R9 ;  /* 0x000054100a057816 */ /* 0x001fca0000000009 */
[----:B------:R0:W-:Y:S04]  /*13e310*/  STL [R1+0x1e54], R5 ;  /* 0x001e540501007387 */ /* 0x0001e80000100800 */
[----:B------:R-:W4:Y:S04]  /*13e320*/  LDL.LU R44, [R1+0x1f0] ;  /* 0x0001f000012c7983 */ /* 0x000f280000300800 */
[----:B------:R-:W4:Y:S04]  /*13e330*/  LDL.LU R61, [R1+0x6e0] ;  /* 0x0006e000013d7983 */ /* 0x000f280000300800 */
[----:B------:R-:W3:Y:S04]  /*13e340*/  LDL.LU R50, [R1+0x1ec] ;  /* 0x0001ec0001327983 */ /* 0x000ee80000300800 */
[----:B------:R-:W4:Y:S04]  /*13e350*/  LDL.LU R40, [R1+0x6e4] ;  /* 0x0006e40001287983 */ /* 0x000f280000300800 */
[----:B------:R-:W4:Y:S04]  /*13e360*/  LDL.LU R54, [R1+0x1e8] ;  /* 0x0001e80001367983 */ /* 0x000f280000300800 */
[----:B------:R-:W4:Y:S04]  /*13e370*/  LDL.LU R58, [R1+0x6d8] ;  /* 0x0006d800013a7983 */ /* 0x000f280000300800 */
[----:B------:R-:W4:Y:S04]  /*13e380*/  LDL.LU R49, [R1+0x5424] ;  /* 0x0054240001317983 */ /* 0x000f280000300800 */
[----:B------:R-:W4:Y:S01]  /*13e390*/  LDL.LU R23, [R1+0x53ec] ;  /* 0x0053ec0001177983 */ /* 0x000f220000300800 */
[----:B------:R-:W-:-:S03]  /*13e3a0*/  SHF.R.U32.HI R10, RZ, 0x8, R13 ;  /* 0x00000008ff0a7819 */ /* 0x000fc6000001160d */
[----:B------:R-:W4:Y:S01]  /*13e3b0*/  LDL.LU R15, [R1+0x53cc] ;  /* 0x0053cc00010f7983 */ /* 0x000f220000300800 */
[----:B------:R-:W-:Y:S02]  /*13e3c0*/  SHF.R.U32.HI R9, RZ, 0x8, R12 ;  /* 0x00000008ff097819 */ /* 0x000fe4000001160c */
[----:B------:R-:W-:Y:S02]  /*13e3d0*/  SHF.R.U32.HI R4, RZ, 0x8, R4 ;  /* 0x00000008ff047819 */ /* 0x000fe40000011604 */
[----:B------:R-:W-:Y:S02]  /*13e3e0*/  SHF.R.U32.HI R12, RZ, 0x8, R14 ;  /* 0x00000008ff0c7819 */ /* 0x000fe4000001160e */
[----:B------:R-:W-:Y:S02]  /*13e3f0*/  LOP3.LUT R10, R10, 0xffff, RZ, 0xc0, !PT ;  /* 0x0000ffff0a0a7812 */ /* 0x000fe400078ec0ff */
[----:B------:R-:W-:Y:S02]  /*13e400*/  LOP3.LUT R9, R9, 0xffff, RZ, 0xc0, !PT ;  /* 0x0000ffff09097812 */ /* 0x000fe400078ec0ff */
[----:B------:R-:W-:-:S02]  /*13e410*/  LOP3.LUT R13, R4, 0xffff, RZ, 0xc0, !PT ;  /* 0x0000ffff040d7812 */ /* 0x000fc400078ec0ff */
[----:B------:R-:W-:Y:S02]  /*13e420*/  LOP3.LUT R12, R12, 0xffff, RZ, 0xc0, !PT ;  /* 0x0000ffff0c0c7812 */ /* 0x000fe400078ec0ff */
[----:B------:R-:W-:Y:S02]  /*13e430*/  PRMT R6, R10, 0x3340, R9 ;  /* 0x000033400a067816 */ /* 0x000fe40000000009 */
[----:B0-----:R-:W-:-:S03]  /*13e440*/  PRMT R5, R13, 0x3340, R12 ;  /* 0x000033400d057816 */ /* 0x001fc6000000000c */
[----:B------:R-:W-:Y:S04]  /*13e450*/  STL [R1+0x4d0], R6 ;  /* 0x0004d00601007387 */ /* 0x000fe80000100800 */
[----:B------:R-:W-:Y:S01]  /*13e460*/  STL [R1+0x4cc], R5 ;  /* 0x0004cc0501007387 */ /* 0x000fe20000100800 */
[----:B------:R-:W-:Y:S02]  /*13e470*/  SHF.R.U32.HI R9, RZ, 0x8, R3 ;  /* 0x00000008ff097819 */ /* 0x000fe40000011603 */
[----:B------:R-:W-:Y:S02]  /*13e480*/  SHF.R.U32.HI R12, RZ, 0x8, R2 ;  /* 0x00000008ff0c7819 */ /* 0x000fe40000011602 */
[----:B------:R-:W-:Y:S02]  /*13e490*/  LOP3.LUT R9, R9, 0xffff, RZ, 0xc0, !PT ;  /* 0x0000ffff09097812 */ /* 0x000fe400078ec0ff */
[----:B------:R-:W-:-:S02]  /*13e4a0*/  LOP3.LUT R12, R12, 0xffff, RZ, 0xc0, !PT ;  /* 0x0000ffff0c0c7812 */ /* 0x000fc400078ec0ff */
[--C-:B------:R-:W-:Y:S02]  /*13e4b0*/  PRMT R3, R9, 0x3340, R0.reuse ;  /* 0x0000334009037816 */ /* 0x100fe40000000000 */
[----:B------:R-:W-:Y:S02]  /*13e4c0*/  PRMT R2, R12, 0x3340, R0 ;  /* 0x000033400c027816 */ /* 0x000fe40000000000 */
[----:B--2---:R-:W-:-:S05]  /*13e4d0*/  PRMT R4, R17, 0x5410, R24 ;  /* 0x0000541011047816 */ /* 0x004fca0000000018 */
        /* <DEDUP_REMOVED lines=12> */
[----:B---3--:R-:W-:-:S03]  /*13e5a0*/  PRMT R10, R38, 0x5410, R20 ;  /* 0x00005410260a7816 */ /* 0x008fc60000000014 */
[----:B------:R-:W3:Y:S01]  /*13e5b0*/  LDL.LU R20, [R1+0x540c] ;  /* 0x00540c0001147983 */ /* 0x000ee20000300800 */
[----:B----4-:R-:W-:-:S03]  /*13e5c0*/  PRMT R12, R40, 0x5410, R50 ;  /* 0x00005410280c7816 */ /* 0x010fc60000000032 */
[----:B------:R-:W4:Y:S04]  /*13e5d0*/  LDL.LU R38, [R1+0x53d4] ;  /* 0x0053d40001267983 */ /* 0x000f280000300800 */
[----:B------:R0:W-:Y:S04]  /*13e5e0*/  STL [R1+0x308], R3 ;  /* 0x0003080301007387 */ /* 0x0001e80000100800 */
[----:B------:R1:W-:Y:S04]  /*13e5f0*/  STL [R1+0x304], R2 ;  /* 0x0003040201007387 */ /* 0x0003e80000100800 */
[----:B------:R-:W3:Y:S01]  /*13e600*/  LDL.LU R40, [R1+0x53b4] ;  /* 0x0053b40001287983 */ /* 0x000ee20000300800 */
[----:B0-----:R-:W-:-:S02]  /*13e610*/  LOP3.LUT R3, R49, 0xffff, RZ, 0xc0, !PT ;  /* 0x0000ffff31037812 */ /* 0x001fc400078ec0ff */
[----:B------:R-:W-:Y:S02]  /*13e620*/  LOP3.LUT R4, R15, 0xffff, RZ, 0xc0, !PT ;  /* 0x0000ffff0f047812 */ /* 0x000fe400078ec0ff */
[----:B-1----:R-:W-:Y:S02]  /*13e630*/  LOP3.LUT R2, R23, 0xffff, RZ, 0xc0, !PT ;  /* 0x0000ffff17027812 */ /* 0x002fe400078ec0ff */
[----:B------:R-:W-:Y:S02]  /*13e640*/  PRMT R5, R3, 0x3340, R4 ;  /* 0x0000334003057816 */ /* 0x000fe40000000004 */
[----:B------:R-:W-:Y:S02]  /*13e650*/  PRMT R9, R2, 0x3340, R0 ;  /* 0x0000334002097816 */ /* 0x000fe40000000000 */
[----:B------:R-:W-:Y:S02]  /*13e660*/  SHF.R.U32.HI R3, RZ, 0x8, R3 ;  /* 0x00000008ff037819 */ /* 0x000fe40000011603 */
[----:B------:R-:W-:-:S02]  /*13e670*/  PRMT R5, R5, 0x5410, R9 ;  /* 0x0000541005057816 */ /* 0x000fc40000000009 */
[----:B------:R-:W-:Y:S02]  /*13e680*/  SHF.R.U32.HI R9, RZ, 0x8, R4 ;  /* 0x00000008ff097819 */ /* 0x000fe40000011604 */
[----:B------:R-:W-:Y:S02]  /*13e690*/  SHF.R.U32.HI R2, RZ, 0x8, R2 ;  /* 0x00000008ff027819 */ /* 0x000fe40000011602 */
[----:B------:R-:W-:Y:S02]  /*13e6a0*/  LOP3.LUT R3, R3, 0xffff, RZ, 0xc0, !PT ;  /* 0x0000ffff03037812 */ /* 0x000fe400078ec0ff */
[----:B------:R-:W-:Y:S02]  /*13e6b0*/  LOP3.LUT R9, R9, 0xffff, RZ, 0xc0, !PT ;  /* 0x0000ffff09097812 */ /* 0x000fe400078ec0ff */
[----:B------:R-:W-:Y:S02]  /*13e6c0*/  LOP3.LUT R2, R2, 0xffff, RZ, 0xc0, !PT ;  /* 0x0000ffff02027812 */ /* 0x000fe400078ec0ff */
[----:B------:R-:W-:-:S02]  /*13e6d0*/  PRMT R4, R3, 0x3340, R9 ;  /* 0x0000334003047816 */ /* 0x000fc40000000009 */
[----:B------:R-:W-:Y:S01]  /*13e6e0*/  PRMT R3, R2, 0x3340, R0 ;  /* 0x0000334002037816 */ /* 0x000fe20000000000 */
[----:B------:R-:W-:Y:S04]  /*13e6f0*/  STL [R1+0x1e50], R5 ;  /* 0x001e500501007387 */ /* 0x000fe80000100800 */
[----:B------:R0:W-:Y:S04]  /*13e700*/  STL [R1+0x4c8], R4 ;  /* 0x0004c80401007387 */ /* 0x0001e80000100800 */
[----:B------:R1:W-:Y:S01]  /*13e710*/  STL [R1+0x300], R3 ;  /* 0x0003000301007387 */ /* 0x0003e20000100800 */
[----:B------:R-:W-:-:S02]  /*13e720*/  PRMT R14, R58, 0x5410, R54 ;  /* 0x000054103a0e7816 */ /* 0x000fc40000000036 */
[----:B--2---:R-:W-:-:S05]  /*13e730*/  PRMT R2, R46, 0x5410, R39 ;  /* 0x000054102e027816 */ /* 0x004fca0000000027 */
[----:B------:R2:W-:Y:S01]  /*13e740*/  STL [R1+0x4], R2 ;  /* 0x0000040201007387 */ /* 0x0005e20000100800 */
[----:B0-----:R-:W-:Y:S02]  /*13e750*/  PRMT R4, R33, 0x5410, R47 ;  /* 0x0000541021047816 */ /* 0x001fe4000000002f */
[----:B-1----:R-:W-:-:S03]  /*13e760*/  PRMT R3, R28, 0x5410, R30 ;  /* 0x000054101c037816 */ /* 0x002fc6000000001e */
[----:B------:R0:W-:Y:S04]  /*13e770*/  STL [R1], R4 ;  /* 0x0000000401007387 */ /* 0x0001e80000100800 */
[----:B------:R1:W-:Y:S01]  /*13e780*/  STL [R1+0x8], R3 ;  /* 0x0000080301007387 */ /* 0x0003e20000100800 */
[----:B--2---:R-:W-:Y:S02]  /*13e790*/  PRMT R2, R27, 0x5410, R55 ;  /* 0x000054101b027816 */ /* 0x004fe40000000037 */
[----:B0-----:R-:W-:-:S03]  /*13e7a0*/  LOP3.LUT R4, R31, 0xffff, RZ, 0xc0, !PT ;  /* 0x0000ffff1f047812 */ /* 0x001fc600078ec0ff */
[----:B------:R4:W-:Y:S01]  /*13e7b0*/  STL [R1+0xc], R2 ;  /* 0x00000c0201007387 */ /* 0x0009e20000100800 */
[----:B-1----:R-:W-:-:S03]  /*13e7c0*/  LOP3.LUT R3, R24, 0xffff, RZ, 0xc0, !PT ;  /* 0x0000ffff18037812 */ /* 0x002fc600078ec0ff */
[----:B------:R-:W2:Y:S01]  /*13e7d0*/  LDL.LU R58, [R1+0x1d4] ;  /* 0x0001d400013a7983 */ /* 0x000ea20000300800 */
[----:B------:R-:W-:-:S03]  /*13e7e0*/  LOP3.LUT R5, R17, 0xffff, RZ, 0xc0, !PT ;  /* 0x0000ffff11057812 */ /* 0x000fc600078ec0ff */
[----:B------:R-:W2:Y:S01]  /*13e7f0*/  LDL.LU R49, [R1+0x6a8] ;  /* 0x0006a80001317983 */ /* 0x000ea20000300800 */
[----:B------:R-:W-:Y:S02]  /*13e800*/  PRMT R9, R3, 0x3340, R0 ;  /* 0x0000334003097816 */ /* 0x000fe40000000000 */
[----:B------:R-:W-:Y:S01]  /*13e810*/  PRMT R8, R4, 0x3340, R5 ;  /* 0x0000334004087816 */ /* 0x000fe20000000005 */
[----:B------:R-:W2:Y:S04]  /*13e820*/  LDL.LU R23, [R1+0x1d0] ;  /* 0x0001d00001177983 */ /* 0x000ea80000300800 */
[----:B------:R-:W2:Y:S01]  /*13e830*/  LDL.LU R15, [R1+0x6c0] ;  /* 0x0006c000010f7983 */ /* 0x000ea20000300800 */
[----:B------:R-:W-:-:S03]  /*13e840*/  PRMT R8, R8, 0x5410, R9 ;  /* 0x0000541008087816 */ /* 0x000fc60000000009 */
[----:B------:R-:W2:Y:S04]  /*13e850*/  LDL.LU R39, [R1+0x1cc] ;  /* 0x0001cc0001277983 */ /* 0x000ea80000300800 */
[----:B------:R-:W2:Y:S04]  /*13e860*/  LDL.LU R46, [R1+0x6a0] ;  /* 0x0006a000012e7983 */ /* 0x000ea80000300800 */
[----:B------:R0:W-:Y:S04]  /*13e870*/  STL [R1+0x1e3c], R8 ;  /* 0x001e3c0801007387 */ /* 0x0001e80000100800 */
[----:B------:R-:W2:Y:S01]  /*13e880*/  LDL.LU R47, [R1+0x1c8] ;  /* 0x0001c800012f7983 */ /* 0x000ea20000300800 */
[----:B---3--:R-:W-:-:S03]  /*13e890*/  LOP3.LUT R6, R20, 0xffff, RZ, 0xc0, !PT ;  /* 0x0000ffff14067812 */ /* 0x008fc600078ec0ff */
[----:B------:R-:W3:Y:S04]  /*13e8a0*/  LDL.LU R33, [R1+0x6a4] ;  /* 0x0006a40001217983 */ /* 0x000ee80000300800 */
[----:B------:R-:W3:Y:S04]  /*13e8b0*/  LDL.LU R30, [R1+0x1c4] ;  /* 0x0001c400011e7983 */ /* 0x000ee80000300800 */
[----:B------:R-:W3:Y:S04]  /*13e8c0*/  LDL.LU R28, [R1+0x4b8] ;  /* 0x0004b800011c7983 */ /* 0x000ee80000300800 */
[----:B------:R-:W3:Y:S04]  /*13e8d0*/  LDL.LU R17, [R1+0x1c0] ;  /* 0x0001c00001117983 */ /* 0x000ee80000300800 */
[----:B------:R-:W3:Y:S01]  /*13e8e0*/  LDL.LU R20, [R1+0x4bc] ;  /* 0x0004bc0001147983 */ /* 0x000ee20000300800 */
[----:B----4-:R-:W-:-:S02]  /*13e8f0*/  LOP3.LUT R2, R38, 0xffff, RZ, 0xc0, !PT ;  /* 0x0000ffff26027812 */ /* 0x010fc400078ec0ff */
[----:B------:R-:W-:Y:S01]  /*13e900*/  LOP3.LUT R7, R40, 0xffff, RZ, 0xc0, !PT ;  /* 0x0000ffff28077812 */ /* 0x000fe200078ec0ff */
[----:B------:R-:W4:Y:S04]  /*13e910*/  LDL.LU R38, [R1+0x864] ;  /* 0x0008640001267983 */ /* 0x000f280000300800 */
[----:B------:R-:W4:Y:S01]  /*13e920*/  LDL.LU R40, [R1+0x78c] ;  /* 0x00078c0001287983 */ /* 0x000f220000300800 */
[----:B------:R-:W-:Y:S02]  /*13e930*/  PRMT R9, R2, 0x3340, R0 ;  /* 0x0000334002097816 */ /* 0x000fe40000000000 */
[----:B0-----:R-:W-:Y:S01]  /*13e940*/  PRMT R8, R6, 0x3340, R7 ;  /* 0x0000334006087816 */ /* 0x001fe20000000007 */
[----:B------:R-:W4:Y:S03]  /*13e950*/  LDL.LU R55, [R1+0x804] ;  /* 0x0008040001377983 */ /* 0x000f260000300800 */
[----:B------:R-:W-:-:S05]  /*13e960*/  PRMT R8, R8, 0x5410, R9 ;  /* 0x0000541008087816 */ /* 0x000fca0000000009 */
[----:B------:R-:W-:Y:S04]  /*13e970*/  STL [R1+0x1e38], R8 ;  /* 0x001e380801007387 */ /* 0x000fe80000100800 */
[----:B------:R-:W4:Y:S01]  /*13e980*/  LDL.LU R27, [R1+0x868] ;  /* 0x00086800011b7983 */ /* 0x000f220000300800 */
[----:B------:R-:W-:-:S03]  /*13e990*/  SHF.R.U32.HI R6, RZ, 0x8, R6 ;  /* 0x00000008ff067819 */ /* 0x000fc60000011606 */
[----:B------:R-:W4:Y:S01]  /*13e9a0*/  LDL.LU R31, [R1+0x790] ;  /* 0x00079000011f7983 */ /* 0x000f220000300800 */
[----:B------:R-:W-:-:S03]  /*13e9b0*/  SHF.R.U32.HI R9, RZ, 0x8, R7 ;  /* 0x00000008ff097819 */ /* 0x000fc60000011607 */
[----:B------:R-:W4:Y:S01]  /*13e9c0*/  LDL.LU R24, [R1+0x808] ;  /* 0x0008080001187983 */ /* 0x000f220000300800 */
[----:B------:R-:W-:Y:S02]  /*13e9d0*/  SHF.R.U32.HI R4, RZ, 0x8, R4 ;  /* 0x00000008ff047819 */ /* 0x000fe40000011604 */
[----:B------:R-:W-:Y:S02]  /*13e9e0*/  SHF.R.U32.HI R5, RZ, 0x8, R5 ;  /* 0x00000008ff057819 */ /* 0x000fe40000011605 */
[----:B------:R-:W-:Y:S02]  /*13e9f0*/  LOP3.LUT R6, R6, 0xffff, RZ, 0xc0, !PT ;  /* 0x0000ffff06067812 */ /* 0x000fe400078ec0ff */
[----:B------:R-:W-:Y:S02]  /*13ea00*/  LOP3.LUT R9, R9, 0xffff, RZ, 0xc0, !PT ;  /* 0x0000ffff09097812 */ /* 0x000fe400078ec0ff */
[----:B------:R-:W-:Y:S02]  /*13ea10*/  LOP3.LUT R4, R4, 0xffff, RZ, 0xc0, !PT ;  /* 0x0000ffff04047812 */ /* 0x000fe400078ec0ff */
[----:B------:R-:W-:-:S02]  /*13ea20*/  LOP3.LUT R5, R5, 0xffff, RZ, 0xc0, !PT ;  /* 0x0000ffff05057812 */ /* 0x000fc400078ec0ff */
[----:B------:R-:W-:Y:S02]  /*13ea30*/  PRMT R7, R6, 0x3340, R9 ;  /* 0x0000334006077816 */ /* 0x000fe40000000009 */
[----:B------:R-:W-:Y:S02]  /*13ea40*/  PRMT R6, R4, 0x3340, R5 ;  /* 0x0000334004067816 */ /* 0x000fe40000000005 */
[----:B------:R-:W-:Y:S02]  /*13ea50*/  SHF.R.U32.HI R9, RZ, 0x8, R3 ;  /* 0x00000008ff097819 */ /* 0x000fe40000011603 */
[----:B------:R-:W-:Y:S01]  /*13ea60*/  SHF.R.U32.HI R2, RZ, 0x8, R2 ;  /* 0x00000008ff027819 */ /* 0x000fe20000011602 */
[----:B------:R-:W-:Y:S01]  /*13ea70*/  STL [R1+0x4c4], R7 ;  /* 0x0004c40701007387 */ /* 0x000fe20000100800 */
[----:B------:R-:W-:Y:S02]  /*13ea80*/  LOP3.LUT R9, R9, 0xffff, RZ, 0xc0, !PT ;  /* 0x0000ffff09097812 */ /* 0x000fe400078ec0ff */
[----:B------:R-:W-:Y:S01]  /*13ea90*/  LOP3.LUT R2, R2, 0xffff, RZ, 0xc0, !PT ;  /* 0x0000ffff02027812 */ /* 0x000fe200078ec0ff */
[----:B------:R-:W-:Y:S03]  /*13eaa0*/  STL [R1+0x4c0], R6 ;  /* 0x0004c00601007387 */ /* 0x000fe60000100800 */
[----:B------:R-:W-:-:S02]  /*13eab0*/  PRMT R2, R2, 0x3340, R0 ;  /* 0x0000334002027816 */ /* 0x000fc40000000000 */
[----:B--2---:R-:W-:Y:S02]  /*13eac0*/  PRMT R5, R49, 0x5410, R58 ;  /* 0x0000541031057816 */ /* 0x004fe4000000003a */
[----:B------:R-:W-:-:S03]  /*13ead0*/  PRMT R4, R15, 0x5410, R23 ;  /* 0x000054100f047816 */ /* 0x000fc60000000017 */
[----:B------:R-:W-:Y:S04]  /*13eae0*/  STL [R1+0x10], R5 ;  /* 0x0000100501007387 */ /* 0x000fe80000100800 */
[----:B------:R0:W-:Y:S01]  /*13eaf0*/  STL [R1+0x14], R4 ;  /* 0x0000140401007387 */ /* 0x0001e20000100800 */
[----:B------:R-:W-:Y:S02]  /*13eb00*/  PRMT R3, R46, 0x5410, R39 ;  /* 0x000054102e037816 */ /* 0x000fe40000000027 */
[----:B0-----:R-:W-:-:S05]  /*13eb10*/  PRMT R4, R9, 0x3340, R0 ;  /* 0x0000334009047816 */ /* 0x001fca0000000000 */
[----:B------:R3:W-:Y:S04]  /*13eb20*/  STL [R1+0x2fc], R4 ;  /* 0x0002fc0401007387 */ /* 0x0007e80000100800 */
[----:B------:R0:W-:Y:S04]  /*13eb30*/  STL [R1+0x2f8], R2 ;  /* 0x0002f80201007387 */ /* 0x0001e80000100800 */
[----:B------:R1:W-:Y:S01]  /*13eb40*/  STL [R1+0x1c], R3 ;  /* 0x00001c0301007387 */ /* 0x0003e20000100800 */
[----:B---3--:R-:W-:Y:S02]  /*13eb50*/  PRMT R4, R33, 0x5410, R47 ;  /* 0x0000541021047816 */ /* 0x008fe4000000002f */
[----:B0-----:R-:W-:-:S03]  /*13eb60*/  PRMT R2, R28, 0x5410, R30 ;  /* 0x000054101c027816 */ /* 0x001fc6000000001e */
[----:B------:R-:W-:Y:S01]  /*13eb70*/  STL [R1+0x18], R4 ;  /* 0x0000180401007387 */ /* 0x000fe20000100800 */
[----:B-1----:R-:W-:-:S03]  /*13eb80*/  PRMT R3, R20, 0x5410, R17 ;  /* 0x0000541014037816 */ /* 0x002fc60000000011 */
[----:B------:R0:W-:Y:S01]  /*13eb90*/  STL [R1+0x20], R2 ;  /* 0x0000200201007387 */ /* 0x0001e20000100800 */
[----:B----4-:R-:W-:-:S03]  /*13eba0*/  LOP3.LUT R6, R38, 0xffff, RZ, 0xc0, !PT ;  /* 0x0000ffff26067812 */ /* 0x010fc600078ec0ff */
[----:B------:R1:W-:Y:S04]  /*13ebb0*/  STL [R1+0x28], R3 ;  /* 0x0000280301007387 */ /* 0x0003e80000100800 */
[----:B------:R-:W2:Y:S01]  /*13ebc0*/  LDL.LU R17, [R1+0x1bc] ;  /* 0x0001bc0001117983 */ /* 0x000ea20000300800 */
[----:B0-----:R-:W-:-:S03]  /*13ebd0*/  LOP3.LUT R2, R40, 0xffff, RZ, 0xc0, !PT ;  /* 0x0000ffff28027812 */ /* 0x001fc600078ec0ff */
[----:B------:R-:W2:Y:S04]  /*13ebe0*/  LDL.LU R20, [R1+0x69c] ;  /* 0x00069c0001147983 */ /* 0x000ea80000300800 */
[----:B------:R-:W3:Y:S04]  /*13ebf0*/  LDL.LU R38, [R1+0x1b4] ;  /* 0x0001b40001267983 */ /* 0x000ee80000300800 */
[----:B------:R-:W3:Y:S01]  /*13ec00*/  LDL.LU R40, [R1+0x2f4] ;  /* 0x0002f40001287983 */ /* 0x000ee20000300800 */
[----:B------:R-:W-:Y:S02]  /*13ec10*/  LOP3.LUT R7, R55, 0xffff, RZ, 0xc0, !PT ;  /* 0x0000ffff37077812 */ /* 0x000fe400078ec0ff */
[----:B------:R-:W-:-:S02]  /*13ec20*/  PRMT R9, R2, 0x3340, R0 ;  /* 0x0000334002097816 */ /* 0x000fc40000000000 */
[----:B------:R-:W-:Y:S02]  /*13ec30*/  PRMT R8, R6, 0x3340, R7 ;  /* 0x0000334006087816 */ /* 0x000fe40000000007 */
[----:B------:R-:W-:Y:S02]  /*13ec40*/  LOP3.LUT R4, R27, 0xffff, RZ, 0xc0, !PT ;  /* 0x0000ffff1b047812 */ /* 0x000fe400078ec0ff */
[----:B-1----:R-:W-:Y:S02]  /*13ec50*/  LOP3.LUT R3, R31, 0xffff, RZ, 0xc0, !PT ;  /* 0x0000ffff1f037812 */ /* 0x002fe400078ec0ff */
[----:B------:R-:W-:Y:S02]  /*13ec60*/  LOP3.LUT R5, R24, 0xffff, RZ, 0xc0, !PT ;  /* 0x0000ffff18057812 */ /* 0x000fe400078ec0ff */
[----:B------:R-:W-:Y:S02]  /*13ec70*/  PRMT R11, R8, 0x5410, R9 ;  /* 0x00005410080b7816 */ /* 0x000fe40000000009 */
[----:B------:R-:W-:-:S02]  /*13ec80*/  PRMT R9, R3, 0x3340, R0 ;  /* 0x0000334003097816 */ /* 0x000fc40000000000 */
[----:B------:R-:W-:-:S04]  /*13ec90*/  PRMT R8, R4, 0x3340, R5 ;  /* 0x0000334004087816 */ /* 0x000fc80000000005 */
[----:B------:R-:W-:Y:S01]  /*13eca0*/  PRMT R8, R8, 0x5410, R9 ;  /* 0x0000541008087816 */ /* 0x000fe20000000009 */
[----:B------:R-:W-:Y:S01]  /*13ecb0*/  STL [R1+0x894], R11 ;  /* 0x0008940b01007387 */ /* 0x000fe20000100800 */
[----:B------:R-:W-:-:S03]  /*13ecc0*/  PRMT R13, R61, 0x5410, R44 ;  /* 0x000054103d0d7816 */ /* 0x000fc6000000002c */
[----:B------:R-:W-:Y:S04]  /*13ecd0*/  STL [R1+0x88c], R8 ;  /* 0x00088c0801007387 */ /* 0x000fe80000100800 */
        /* <DEDUP_REMOVED lines=8> */
[----:B------:R-:W-:-:S03]  /*13ed60*/  SHF.R.U32.HI R9, RZ, 0x8, R7 ;  /* 0x00000008ff097819 */ /* 0x000fc60000011607 */
[----:B------:R-:W4:Y:S01]  /*13ed70*/  LDL.LU R39, [R1+0x3a0] ;  /* 0x0003a00001277983 */ /* 0x000f220000300800 */
[----:B------:R-:W-:Y:S02]  /*13ed80*/  SHF.R.U32.HI R4, RZ, 0x8, R4 ;  /* 0x00000008ff047819 */ /* 0x000fe40000011604 */
[----:B------:R-:W-:Y:S01]  /*13ed90*/  SHF.R.U32.HI R5, RZ, 0x8, R5 ;  /* 0x00000008ff057819 */ /* 0x000fe20000011605 */
[----:B------:R-:W4:Y:S01]  /*13eda0*/  LDL.LU R46, [R1+0x7e4] ;  /* 0x0007e400012e7983 */ /* 0x000f220000300800 */
[----:B------:R-:W-:Y:S02]  /*13edb0*/  LOP3.LUT R6, R6, 0xffff, RZ, 0xc0, !PT ;  /* 0x0000ffff06067812 */ /* 0x000fe400078ec0ff */
[----:B------:R-:W-:Y:S02]  /*13edc0*/  LOP3.LUT R9, R9, 0xffff, RZ, 0xc0, !PT ;  /* 0x0000ffff09097812 */ /* 0x000fe400078ec0ff */
[----:B------:R-:W-:Y:S02]  /*13edd0*/  LOP3.LUT R4, R4, 0xffff, RZ, 0xc0, !PT ;  /* 0x0000ffff04047812 */ /* 0x000fe400078ec0ff */
[----:B------:R-:W-:-:S02]  /*13ede0*/  LOP3.LUT R5, R5, 0xffff, RZ, 0xc0, !PT ;  /* 0x0000ffff05057812 */ /* 0x000fc400078ec0ff */
[----:B------:R-:W-:Y:S02]  /*13edf0*/  PRMT R7, R6, 0x3340, R9 ;  /* 0x0000334006077816 */ /* 0x000fe40000000009 */
[----:B------:R-:W-:-:S03]  /*13ee00*/  PRMT R6, R4, 0x3340, R5 ;  /* 0x0000334004067816 */ /* 0x000fc60000000005 */
        /* <DEDUP_REMOVED lines=8> */
[----:B--2---:R-:W-:Y:S02]  /*13ee90*/  PRMT R5, R20, 0x5410, R17 ;  /* 0x0000541014057816 */ /* 0x004fe40000000011 */
[----:B---3--:R-:W-:-:S03]  /*13eea0*/  PRMT R4, R40, 0x5410, R38 ;  /* 0x0000541028047816 */ /* 0x008fc60000000026 */
[----:B------:R-:W-:Y:S04]  /*13eeb0*/  STL [R1+0x24], R5 ;  /* 0x0000240501007387 */ /* 0x000fe80000100800 */
[----:B------:R-:W-:Y:S04]  /*13eec0*/  STL [R1+0x2c], R4 ;  /* 0x00002c0401007387 */ /* 0x000fe80000100800 */
        /* <DEDUP_REMOVED lines=8> */
[----:B------:R4:W-:Y:S04]  /*13ef50*/  STL [R1+0x2f4], R3 ;  /* 0x0002f40301007387 */ /* 0x0009e80000100800 */
[----:B------:R-:W3:Y:S04]  /*13ef60*/  LDL.LU R24, [R1+0x518c] ;  /* 0x00518c0001187983 */ /* 0x000ee80000300800 */
[----:B------:R0:W-:Y:S04]  /*13ef70*/  STL [R1+0x2f0], R2 ;  /* 0x0002f00201007387 */ /* 0x0001e80000100800 */
[----:B------:R-:W3:Y:S04]  /*13ef80*/  LDL.LU R17, [R1+0x51dc] ;  /* 0x0051dc0001117983 */ /* 0x000ee80000300800 */
[----:B------:R-:W3:Y:S04]  /*13ef90*/  LDL.LU R20, [R1+0x854] ;  /* 0x0008540001147983 */ /* 0x000ee80000300800 */
[----:B------:R-:W3:Y:S01]  /*13efa0*/  LDL.LU R38, [R1+0x784] ;  /* 0x0007840001267983 */ /* 0x000ee20000300800 */
[----:B----4-:R-:W-:-:S02]  /*13efb0*/  PRMT R3, R50, 0x5410, R61 ;  /* 0x0000541032037816 */ /* 0x010fc4000000003d */
[----:B0-----:R-:W-:Y:S02]  /*13efc0*/  PRMT R2, R58, 0x5410, R54 ;  /* 0x000054103a027816 */ /* 0x001fe40000000036 */
[----:B------:R-:W-:Y:S01]  /*13efd0*/  PRMT R4, R23, 0x5410, R49 ;  /* 0x0000541017047816 */ /* 0x000fe20000000031 */
[----:B------:R0:W-:Y:S04]  /*13efe0*/  STL [R1+0x30], R3 ;  /* 0x0000300301007387 */ /* 0x0001e80000100800 */
[----:B------:R1:W-:Y:S04]  /*13eff0*/  STL [R1+0x38], R2 ;  /* 0x0000380201007387 */ /* 0x0003e80000100800 */
[----:B------:R4:W-:Y:S01]  /*13f000*/  STL [R1+0x34], R4 ;  /* 0x0000340401007387 */ /* 0x0009e20000100800 */
[----:B0-----:R-:W-:-:S02]  /*13f010*/  LOP3.LUT R3, R15, 0xffff, RZ, 0xc0, !PT ;  /* 0x0000ffff0f037812 */ /* 0x001fc400078ec0ff */
[----:B-1----:R-:W-:Y:S02]  /*13f020*/  LOP3.LUT R2, R39, 0xffff, RZ, 0xc0, !PT ;  /* 0x0000ffff27027812 */ /* 0x002fe400078ec0ff */
[----:B----4-:R-:W-:Y:S02]  /*13f030*/  LOP3.LUT R4, R46, 0xffff, RZ, 0xc0, !PT ;  /* 0x0000ffff2e047812 */ /* 0x010fe400078ec0ff */
        /* <DEDUP_REMOVED lines=12> */
[----:B------:R-:W-:Y:S01]  /*13f100*/  STL [R1+0x4b4], R3 ;  /* 0x0004b40301007387 */ /* 0x000fe20000100800 */
[----:B--2---:R-:W-:-:S05]  /*13f110*/  PRMT R40, R40, 0x5410, R47 ;  /* 0x0000541028287816 */ /* 0x004fca000000002f */
[----:B------:R-:W-:Y:S01]  /*13f120*/  STL [R1+0x6890], R40 ;  /* 0x0068902801007387 */ /* 0x000fe20000100800 */
[----:B---3--:R-:W-:-:S03]  /*13f130*/  PRMT R4, R30, 0x5410, R33 ;  /* 0x000054101e047816 */ /* 0x008fc60000000021 */
[----:B------:R0:W-:Y:S04]  /*13f140*/  STL [R1+0x2ec], R2 ;  /* 0x0002ec0201007387 */ /* 0x0001e80000100800 */
[----:B------:R1:W-:Y:S01]  /*13f150*/  STL [R1+0x3c], R4 ;  /* 0x00003c0401007387 */ /* 0x0003e20000100800 */
[----:B0-----:R-:W-:-:S03]  /*13f160*/  PRMT R2, R22, 0x5410, R27 ;  /* 0x0000541016027816 */ /* 0x001fc6000000001b */
[----:B------:R-:W2:Y:S01]  /*13f170*/  LDL.LU R22, [R1+0x68b8] ;  /* 0x0068b80001167983 */ /* 0x000ea20000300800 */
[----:B------:R-:W-:-:S05]  /*13f180*/  PRMT R3, R55, 0x5410, R28 ;  /* 0x0000541037037816 */ /* 0x000fca000000001c */
[----:B------:R-:W-:Y:S04]  /*13f190*/  STL [R1+0x44], R3 ;  /* 0x0000440301007387 */ /* 0x000fe80000100800 */
[----:B------:R-:W3:Y:S04]  /*13f1a0*/  LDL.LU R30, [R1+0x198] ;  /* 0x00019800011e7983 */ /* 0x000ee80000300800 */
[----:B------:R-:W3:Y:S04]  /*13f1b0*/  LDL.LU R28, [R1+0x66c] ;  /* 0x00066c00011c7983 */ /* 0x000ee80000300800 */
[----:B------:R0:W-:Y:S04]  /*13f1c0*/  STL [R1+0x4c], R2 ;  /* 0x00004c0201007387 */ /* 0x0001e80000100800 */
[----:B------:R-:W4:Y:S04]  /*13f1d0*/  LDL.LU R55, [R1+0x194] ;  /* 0x0001940001377983 */ /* 0x000f280000300800 */
[----:B------:R-:W4:Y:S01]  /*13f1e0*/  LDL.LU R27, [R1+0x670] ;  /* 0x00067000011b7983 */ /* 0x000f220000300800 */
[----:B-1----:R-:W-:-:S02]  /*13f1f0*/  LOP3.LUT R4, R38, 0xffff, RZ, 0xc0, !PT ;  /* 0x0000ffff26047812 */ /* 0x002fc400078ec0ff */
[----:B0-----:R-:W-:Y:S02]  /*13f200*/  LOP3.LUT R2, R31, 0xffff, RZ, 0xc0, !PT ;  /* 0x0000ffff1f027812 */ /* 0x001fe400078ec0ff */
[----:B------:R-:W4:Y:S01]  /*13f210*/  LDL.LU R31, [R1+0x18c] ;  /* 0x00018c00011f7983 */ /* 0x000f220000300800 */
[----:B------:R-:W-:Y:S02]  /*13f220*/  LOP3.LUT R5, R24, 0xffff, RZ, 0xc0, !PT ;  /* 0x0000ffff18057812 */ /* 0x000fe400078ec0ff */
[----:B------:R-:W-:Y:S01]  /*13f230*/  LOP3.LUT R3, R17, 0xffff, RZ, 0xc0, !PT ;  /* 0x0000ffff11037812 */ /* 0x000fe200078ec0ff */
[----:B------:R-:W4:Y:S01]  /*13f240*/  LDL.LU R38, [R1+0x634] ;  /* 0x0006340001267983 */ /* 0x000f220000300800 */
[----:B------:R-:W-:-:S03]  /*13f250*/  LOP3.LUT R7, R20, 0xffff, RZ, 0xc0, !PT ;  /* 0x0000ffff14077812 */ /* 0x000fc600078ec0ff */
[----:B------:R-:W4:Y:S04]  /*13f260*/  LDL.LU R24, [R1+0x5250] ;  /* 0x0052500001187983 */ /* 0x000f280000300800 */
[----:B------:R-:W4:Y:S04]  /*13f270*/  LDL.LU R17, [R1+0x51a4] ;  /* 0x0051a40001117983 */ /* 0x000f280000300800 */
[----:B------:R-:W4:Y:S01]  /*13f280*/  LDL.LU R20, [R1+0x51f8] ;  /* 0x0051f80001147983 */ /* 0x000f220000300800 */
[----:B------:R-:W-:Y:S02]  /*13f290*/  PRMT R9, R5, 0x3340, R0 ;  /* 0x0000334005097816 */ /* 0x000fe40000000000 */
[----:B------:R-:W-:-:S04]  /*13f2a0*/  PRMT R8, R2, 0x3340, R3 ;  /* 0x0000334002087816 */ /* 0x000fc80000000003 */
[----:B------:R-:W-:Y:S01]  /*13f2b0*/  PRMT R8, R8, 0x5410, R9 ;  /* 0x0000541008087816 */ /* 0x000fe20000000009 */
[----:B------:R0:W-:Y:S01]  /*13f2c0*/  STL [R1+0x6860], R4 ;  /* 0x0068600401007387 */ /* 0x0001e20000100800 */
[----:B------:R-:W-:-:S03]  /*13f2d0*/  PRMT R9, R4, 0x3340, R0 ;  /* 0x0000334004097816 */ /* 0x000fc60000000000 */
[----:B------:R1:W-:Y:S01]  /*13f2e0*/  STL [R1+0x83c], R8 ;  /* 0x00083c0801007387 */ /* 0x0003e20000100800 */
[----:B------:R-:W-:Y:S02]  /*13f2f0*/  SHF.R.U32.HI R2, RZ, 0x8, R2 ;  /* 0x00000008ff027819 */ /* 0x000fe40000011602 */
[----:B------:R-:W-:Y:S02]  /*13f300*/  SHF.R.U32.HI R3, RZ, 0x8, R3 ;  /* 0x00000008ff037819 */ /* 0x000fe40000011603 */
[----:B0-----:R-:W-:Y:S02]  /*13f310*/  SHF.R.U32.HI R4, RZ, 0x8, R7 ;  /* 0x00000008ff047819 */ /* 0x001fe40000011607 */
[----:B------:R-:W-:Y:S02]  /*13f320*/  LOP3.LUT R2, R2, 0xffff, RZ, 0xc0, !PT ;  /* 0x0000ffff02027812 */ /* 0x000fe400078ec0ff */
[----:B------:R-:W-:Y:S02]  /*13f330*/  LOP3.LUT R4, R4, 0xffff, RZ, 0xc0, !PT ;  /* 0x0000ffff04047812 */ /* 0x000fe400078ec0ff */
[----:B------:R-:W-:-:S02]  /*13f340*/  LOP3.LUT R3, R3, 0xffff, RZ, 0xc0, !PT ;  /* 0x0000ffff03037812 */ /* 0x000fc400078ec0ff */
[----:B--2---:R-:W-:-:S04]  /*13f350*/  LOP3.LUT R6, R22, 0xffff, RZ, 0xc0, !PT ;  /* 0x0000ffff16067812 */ /* 0x004fc800078ec0ff */
[----:B-1----:R-:W-:-:S04]  /*13f360*/  PRMT R8, R7, 0x3340, R6 ;  /* 0x0000334007087816 */ /* 0x002fc80000000006 */
[----:B------:R-:W-:Y:S02]  /*13f370*/  PRMT R8, R8, 0x5410, R9 ;  /* 0x0000541008087816 */ /* 0x000fe40000000009 */
[----:B------:R-:W-:-:S04]  /*13f380*/  SHF.R.U32.HI R9, RZ, 0x8, R6 ;  /* 0x00000008ff097819 */ /* 0x000fc80000011606 */
[----:B------:R-:W-:-:S04]  /*13f390*/  LOP3.LUT R9, R9, 0xffff, RZ, 0xc0, !PT ;  /* 0x0000ffff09097812 */ /* 0x000fc800078ec0ff */
[----:B------:R-:W-:Y:S02]  /*13f3a0*/  PRMT R22, R4, 0x3340, R9 ;  /* 0x0000334004167816 */ /* 0x000fe40000000009 */
[----:B------:R-:W-:Y:S01]  /*13f3b0*/  PRMT R4, R2, 0x3340, R3 ;  /* 0x0000334002047816 */ /* 0x000fe20000000003 */
[----:B------:R-:W-:Y:S01]  /*13f3c0*/  STL [R1+0x85c], R8 ;  /* 0x00085c0801007387 */ /* 0x000fe20000100800 */
[----:B---3--:R-:W-:-:S03]  /*13f3d0*/  PRMT R3, R28, 0x5410, R30 ;  /* 0x000054101c037816 */ /* 0x008fc6000000001e */
[----:B------:R-:W-:Y:S01]  /*13f3e0*/  STL [R1+0x66b8], R22 ;  /* 0x0066b81601007387 */ /* 0x000fe20000100800 */
[----:B----4-:R-:W-:-:S03]  /*13f3f0*/  PRMT R2, R27, 0x5410, R55 ;  /* 0x000054101b027816 */ /* 0x010fc60000000037 */
[----:B------:R-:W-:Y:S04]  /*13f400*/  STL [R1+0x4b0], R4 ;  /* 0x0004b00401007387 */ /* 0x000fe80000100800 */
[----:B------:R-:W2:Y:S04]  /*13f410*/  LDL.LU R58, [R1+0x190] ;  /* 0x00019000013a7983 */ /* 0x000ea80000300800 */
[----:B------:R0:W-:Y:S04]  /*13f420*/  STL [R1+0x50], R3 ;  /* 0x0000500301007387 */ /* 0x0001e80000100800 */
[----:B------:R-:W2:Y:S04]  /*13f430*/  LDL.LU R49, [R1+0x648] ;  /* 0x0006480001317983 */ /* 0x000ea80000300800 */
[----:B------:R1:W-:Y:S04]  /*13f440*/  STL [R1+0x48], R2 ;  /* 0x0000480201007387 */ /* 0x0003e80000100800 */
[----:B------:R-:W3:Y:S04]  /*13f450*/  LDL.LU R23, [R1+0x5c] ;  /* 0x00005c0001177983 */ /* 0x000ee80000300800 */
[----:B------:R-:W4:Y:S04]  /*13f460*/  LDL.LU R15, [R1+0x60] ;  /* 0x00006000010f7983 */ /* 0x000f280000300800 */
[----:B------:R-:W4:Y:S04]  /*13f470*/  LDL.LU R39, [R1+0x624] ;  /* 0x0006240001277983 */ /* 0x000f280000300800 */
[----:B------:R-:W4:Y:S04]  /*13f480*/  LDL.LU R46, [R1+0x53a4] ;  /* 0x0053a400012e7983 */ /* 0x000f280000300800 */
[----:B------:R-:W4:Y:S04]  /*13f490*/  LDL.LU R47, [R1+0x5300] ;  /* 0x00530000012f7983 */ /* 0x000f280000300800 */
[----:B------:R-:W4:Y:S01]  /*13f4a0*/  LDL.LU R33, [R1+0x535c] ;  /* 0x00535c0001217983 */ /* 0x000f220000300800 */
[----:B0-----:R-:W-:-:S02]  /*13f4b0*/  LOP3.LUT R3, R24, 0xffff, RZ, 0xc0, !PT ;  /* 0x0000ffff18037812 */ /* 0x001fc400078ec0ff */
[----:B-1----:R-:W-:Y:S02]  /*13f4c0*/  LOP3.LUT R2, R17, 0xffff, RZ, 0xc0, !PT ;  /* 0x0000ffff11027812 */ /* 0x002fe400078ec0ff */
[----:B------:R-:W-:Y:S02]  /*13f4d0*/  LOP3.LUT R4, R20, 0xffff, RZ, 0xc0, !PT ;  /* 0x0000ffff14047812 */ /* 0x000fe400078ec0ff */
[----:B------:R-:W-:Y:S02]  /*13f4e0*/  PRMT R9, R2, 0x3340, R0 ;  /* 0x0000334002097816 */ /* 0x000fe40000000000 */
[----:B------:R-:W-:Y:S02]  /*13f4f0*/  PRMT R6, R3, 0x3340, R4 ;  /* 0x0000334003067816 */ /* 0x000fe40000000004 */
[----:B------:R-:W-:Y:S02]  /*13f500*/  PRMT R38, R38, 0x5410, R31 ;  /* 0x0000541026267816 */ /* 0x000fe4000000001f */
[----:B------:R-:W-:-:S03]  /*13f510*/  PRMT R6, R6, 0x5410, R9 ;  /* 0x0000541006067816 */ /* 0x000fc60000000009 */
[----:B------:R-:W-:Y:S04]  /*13f520*/  STL [R1+0x6894], R38 ;  /* 0x0068942601007387 */ /* 0x000fe80000100800 */
[----:B------:R-:W4:Y:S04]  /*13f530*/  LDL.LU R30, [R1+0x68] ;  /* 0x00006800011e7983 */ /* 0x000f280000300800 */
[----:B------:R-:W-:Y:S04]  /*13f540*/  STL [R1+0x82c], R6 ;  /* 0x00082c0601007387 */ /* 0x000fe80000100800 */
[----:B------:R-:W4:Y:S04]  /*13f550*/  LDL.LU R28, [R1+0x620] ;  /* 0x00062000011c7983 */ /* 0x000f280000300800 */
[----:B------:R-:W4:Y:S04]  /*13f560*/  LDL.LU R55, [R1+0x64] ;  /* 0x0000640001377983 */ /* 0x000f280000300800 */
[----:B------:R-:W4:Y:S04]  /*13f570*/  LDL.LU R27, [R1+0x61c] ;  /* 0x00061c00011b7983 */ /* 0x000f280000300800 */
[----:B------:R-:W4:Y:S04]  /*13f580*/  LDL.LU R31, [R1+0x6c] ;  /* 0x00006c00011f7983 */ /* 0x000f280000300800 */
[----:B------:R-:W4:Y:S04]  /*13f590*/  LDL.LU R24, [R1+0x522c] ;  /* 0x00522c0001187983 */ /* 0x000f280000300800 */
[----:B------:R-:W4:Y:S01]  /*13f5a0*/  LDL.LU R17, [R1+0x5188] ;  /* 0x0051880001117983 */ /* 0x000f220000300800 */
[----:B------:R-:W-:-:S02]  /*13f5b0*/  SHF.R.U32.HI R3, RZ, 0x8, R3 ;  /* 0x00000008ff037819 */ /* 0x000fc40000011603 */
[----:B------:R-:W-:Y:S01]  /*13f5c0*/  SHF.R.U32.HI R9, RZ, 0x8, R4 ;  /* 0x00000008ff097819 */ /* 0x000fe20000011604 */
[----:B------:R-:W4:Y:S01]  /*13f5d0*/  LDL.LU R20, [R1+0x51d8] ;  /* 0x0051d80001147983 */ /* 0x000f220000300800 */
[----:B------:R-:W-:Y:S02]  /*13f5e0*/  SHF.R.U32.HI R2, RZ, 0x8, R2 ;  /* 0x00000008ff027819 */ /* 0x000fe40000011602 */
[----:B------:R-:W-:Y:S02]  /*13f5f0*/  LOP3.LUT R3, R3, 0xffff, RZ, 0xc0, !PT ;  /* 0x0000ffff03037812 */ /* 0x000fe400078ec0ff */
[----:B------:R-:W-:Y:S02]  /*13f600*/  LOP3.LUT R9, R9, 0xffff, RZ, 0xc0, !PT ;  /* 0x0000ffff09097812 */ /* 0x000fe400078ec0ff */
[----:B------:R-:W-:Y:S02]  /*13f610*/  LOP3.LUT R2, R2, 0xffff, RZ, 0xc0, !PT ;  /* 0x0000ffff02027812 */ /* 0x000fe400078ec0ff */
[----:B------:R-:W-:-:S02]  /*13f620*/  PRMT R4, R3, 0x3340, R9 ;  /* 0x0000334003047816 */ /* 0x000fc40000000009 */
[----:B------:R-:W-:-:S03]  /*13f630*/  PRMT R3, R2, 0x3340, R0 ;  /* 0x0000334002037816 */ /* 0x000fc60000000000 */
[----:B------:R-:W-:Y:S04]  /*13f640*/  STL [R1+0x4ac], R4 ;  /* 0x0004ac0401007387 */ /* 0x000fe80000100800 */
[----:B------:R4:W-:Y:S01]  /*13f650*/  STL [R1+0x2e8], R3 ;  /* 0x0002e80301007387 */ /* 0x0009e20000100800 */
[----:B--2---:R-:W-:Y:S02]  /*13f660*/  PRMT R2, R49, 0x5410, R58 ;  /* 0x0000541031027816 */ /* 0x004fe4000000003a */
[----:B---3--:R-:W-:-:S05]  /*13f670*/  PRMT R34, R34, 0x5410, R23 ;  /* 0x0000541022227816 */ /* 0x008fca0000000017 */
[----:B------:R-:W-:Y:S01]  /*13f680*/  STL [R1+0x6898], R34 ;  /* 0x0068982201007387 */ /* 0x000fe20000100800 */
[----:B----4-:R-:W-:-:S03]  /*13f690*/  PRMT R3, R39, 0x5410, R15 ;  /* 0x0000541027037816 */ /* 0x010fc6000000000f */
[----:B------:R0:W-:Y:S04]  /*13f6a0*/  STL [R1+0x58], R2 ;  /* 0x0000580201007387 */ /* 0x0001e80000100800 */
[----:B------:R1:W-:Y:S01]  /*13f6b0*/  STL [R1+0x60], R3 ;  /* 0x0000600301007387 */ /* 0x0003e20000100800 */
[----:B------:R-:W-:Y:S02]  /*13f6c0*/  LOP3.LUT R4, R47, 0xffff, RZ, 0xc0, !PT ;  /* 0x0000ffff2f047812 */ /* 0x000fe400078ec0ff */
[----:B0-----:R-:W-:Y:S02]  /*13f6d0*/  LOP3.LUT R2, R46, 0xffff, RZ, 0xc0, !PT ;  /* 0x0000ffff2e027812 */ /* 0x001fe400078ec0ff */
[----:B-1----:R-:W-:Y:S02]  /*13f6e0*/  LOP3.LUT R3, R33, 0xffff, RZ, 0xc0, !PT ;  /* 0x0000ffff21037812 */ /* 0x002fe400078ec0ff */
[----:B------:R-:W-:-:S02]  /*13f6f0*/  PRMT R9, R4, 0x3340, R0 ;  /* 0x0000334004097816 */ /* 0x000fc40000000000 */
[----:B------:R-:W-:Y:S02]  /*13f700*/  PRMT R6, R2, 0x3340, R3 ;  /* 0x0000334002067816 */ /* 0x000fe40000000003 */
[----:B------:R-:W-:Y:S02]  /*13f710*/  SHF.R.U32.HI R2, RZ, 0x8, R2 ;  /* 0x00000008ff027819 */ /* 0x000fe40000011602 */
[----:B------:R-:W-:Y:S02]  /*13f720*/  PRMT R6, R6, 0x5410, R9 ;  /* 0x0000541006067816 */ /* 0x000fe40000000009 */
[----:B------:R-:W-:Y:S02]  /*13f730*/  SHF.R.U32.HI R9, RZ, 0x8, R5 ;  /* 0x00000008ff097819 */ /* 0x000fe40000011605 */
[----:B------:R-:W-:Y:S02]  /*13f740*/  SHF.R.U32.HI R3, RZ, 0x8, R3 ;  /* 0x00000008ff037819 */ /* 0x000fe40000011603 */
[----:B------:R-:W-:-:S02]  /*13f750*/  LOP3.LUT R9, R9, 0xffff, RZ, 0xc0, !PT ;  /* 0x0000ffff09097812 */ /* 0x000fc400078ec0ff */
[----:B------:R-:W-:Y:S02]  /*13f760*/  LOP3.LUT R2, R2, 0xffff, RZ, 0xc0, !PT ;  /* 0x0000ffff02027812 */ /* 0x000fe400078ec0ff */
[----:B------:R-:W-:Y:S01]  /*13f770*/  LOP3.LUT R3, R3, 0xffff, RZ, 0xc0, !PT ;  /* 0x0000ffff03037812 */ /* 0x000fe200078ec0ff */
[----:B------:R0:W-:Y:S03]  /*13f780*/  STL [R1+0x57c], R6 ;  /* 0x00057c0601007387 */ /* 0x0001e60000100800 */
[----:B------:R-:W-:Y:S02]  /*13f790*/  PRMT R5, R2, 0x3340, R3 ;  /* 0x0000334002057816 */ /* 0x000fe40000000003 */
[----:B------:R-:W-:Y:S02]  /*13f7a0*/  PRMT R3, R28, 0x5410, R30 ;  /* 0x000054101c037816 */ /* 0x000fe4000000001e */
[----:B0-----:R-:W-:-:S02]  /*13f7b0*/  PRMT R6, R9, 0x3340, R0 ;  /* 0x0000334009067816 */ /* 0x001fc40000000000 */
[----:B------:R-:W-:-:S03]  /*13f7c0*/  PRMT R2, R27, 0x5410, R55 ;  /* 0x000054101b027816 */ /* 0x000fc60000000037 */
[----:B------:R-:W-:Y:S04]  /*13f7d0*/  STL [R1+0x2e4], R6 ;  /* 0x0002e40601007387 */ /* 0x000fe80000100800 */
[----:B------:R0:W-:Y:S04]  /*13f7e0*/  STL [R1+0x4a4], R5 ;  /* 0x0004a40501007387 */ /* 0x0001e80000100800 */
[----:B------:R-:W-:Y:S01]  /*13f7f0*/  STL [R1+0x68], R3 ;  /* 0x0000680301007387 */ /* 0x000fe20000100800 */
[----:B0-----:R-:W-:-:S03]  /*13f800*/  PRMT R5, R36, 0x5410, R31 ;  /* 0x0000541024057816 */ /* 0x001fc6000000001f */
[----:B------:R-:W2:Y:S04]  /*13f810*/  LDL.LU R36, [R1+0x68b4] ;  /* 0x0068b40001247983 */ /* 0x000ea80000300800 */
[----:B------:R0:W-:Y:S04]  /*13f820*/  STL [R1+0x64], R2 ;  /* 0x0000640201007387 */ /* 0x0001e80000100800 */
[----:B------:R1:W-:Y:S04]  /*13f830*/  STL [R1+0x6c], R5 ;  /* 0x00006c0501007387 */ /* 0x0003e80000100800 */
[----:B------:R-:W2:Y:S04]  /*13f840*/  LDL.LU R45, [R1+0x70] ;  /* 0x00007000012d7983 */ /* 0x000ea80000300800 */
[----:B------:R-:W3:Y:S04]  /*13f850*/  LDL.LU R44, [R1+0x78] ;  /* 0x00007800012c7983 */ /* 0x000ee80000300800 */
[----:B------:R-:W3:Y:S01]  /*13f860*/  LDL.LU R61, [R1+0x5f0] ;  /* 0x0005f000013d7983 */ /* 0x000ee20000300800 */
[----:B0-----:R-:W-:-:S03]  /*13f870*/  LOP3.LUT R2, R17, 0xffff, RZ, 0xc0, !PT ;  /* 0x0000ffff11027812 */ /* 0x001fc600078ec0ff */
[----:B------:R-:W4:Y:S04]  /*13f880*/  LDL.LU R50, [R1+0x74] ;  /* 0x0000740001327983 */ /* 0x000f280000300800 */
[----:B------:R-:W4:Y:S04]  /*13f890*/  LDL.LU R54, [R1+0x5dc] ;  /* 0x0005dc0001367983 */ /* 0x000f280000300800 */
[----:B------:R-:W4:Y:S01]  /*13f8a0*/  LDL.LU R17, [R1+0x523c] ;  /* 0x00523c0001117983 */ /* 0x000f220000300800 */
[----:B------:R-:W-:Y:S02]  /*13f8b0*/  LOP3.LUT R3, R24, 0xffff, RZ, 0xc0, !PT ;  /* 0x0000ffff18037812 */ /* 0x000fe400078ec0ff */
[----:B-1----:R-:W-:-:S02]  /*13f8c0*/  LOP3.LUT R5, R20, 0xffff, RZ, 0xc0, !PT ;  /* 0x0000ffff14057812 */ /* 0x002fc400078ec0ff */
[----:B------:R-:W4:Y:S01]  /*13f8d0*/  LDL.LU R20, [R1+0x5198] ;  /* 0x0051980001147983 */ /* 0x000f220000300800 */
[----:B------:R-:W-:-:S03]  /*13f8e0*/  PRMT R9, R2, 0x3340, R0 ;  /* 0x0000334002097816 */ /* 0x000fc60000000000 */
[----:B------:R-:W4:Y:S01]  /*13f8f0*/  LDL.LU R58, [R1+0x51e8] ;  /* 0x0051e800013a7983 */ /* 0x000f220000300800 */
[----:B------:R-:W-:Y:S02]  /*13f900*/  PRMT R6, R3, 0x3340, R5 ;  /* 0x0000334003067816 */ /* 0x000fe40000000005 */
[----:B------:R-:W-:Y:S02]  /*13f910*/  SHF.R.U32.HI R3, RZ, 0x8, R3 ;  /* 0x00000008ff037819 */ /* 0x000fe40000011603 */
[----:B------:R-:W-:Y:S02]  /*13f920*/  PRMT R6, R6, 0x5410, R9 ;  /* 0x0000541006067816 */ /* 0x000fe40000000009 */
[----:B------:R-:W-:Y:S02]  /*13f930*/  SHF.R.U32.HI R9, RZ, 0x8, R5 ;  /* 0x00000008ff097819 */ /* 0x000fe40000011605 */
[----:B------:R-:W-:Y:S02]  /*13f940*/  LOP3.LUT R3, R3, 0xffff, RZ, 0xc0, !PT ;  /* 0x0000ffff03037812 */ /* 0x000fe400078ec0ff */
[----:B------:R-:W-:Y:S01]  /*13f950*/  LOP3.LUT R9, R9, 0xffff, RZ, 0xc0, !PT ;  /* 0x0000ffff09097812 */ /* 0x000fe200078ec0ff */
[----:B------:R-:W-:Y:S03]  /*13f960*/  STL [R1+0x81c], R6 ;  /* 0x00081c0601007387 */ /* 0x000fe60000100800 */
[----:B------:R-:W-:Y:S01]  /*13f970*/  PRMT R3, R3, 0x3340, R9 ;  /* 0x0000334003037816 */ /* 0x000fe20000000009 */
[----:B------:R-:W4:Y:S04]  /*13f980*/  LDL.LU R49, [R1+0x7c] ;  /* 0x00007c0001317983 */ /* 0x000f280000300800 */
[----:B------:R-:W4:Y:S04]  /*13f990*/  LDL.LU R23, [R1+0x578] ;  /* 0x0005780001177983 */ /* 0x000f280000300800 */
        /* <DEDUP_REMOVED lines=12> */
[----:B------:R-:W-:-:S03]  /*13fa60*/  LOP3.LUT R2, R2, 0xffff, RZ, 0xc0, !PT ;  /* 0x0000ffff02027812 */ /* 0x000fc600078ec0ff */
[----:B------:R-:W4:Y:S01]  /*13fa70*/  LDL.LU R24, [R1+0x52f0] ;  /* 0x0052f00001187983 */ /* 0x000f220000300800 */
[----:B------:R-:W-:Y:S02]  /*13fa80*/  PRMT R2, R2, 0x3340, R0 ;  /* 0x0000334002027816 */ /* 0x000fe40000000000 */
[----:B--2---:R-:W-:-:S05]  /*13fa90*/  PRMT R36, R36, 0x5410, R45 ;  /* 0x0000541024247816 */ /* 0x004fca000000002d */
[----:B------:R-:W-:Y:S01]  /*13faa0*/  STL [R1+0x689c], R36 ;  /* 0x00689c2401007387 */ /* 0x000fe20000100800 */
[----:B---3--:R-:W-:-:S03]  /*13fab0*/  PRMT R5, R61, 0x5410, R44 ;  /* 0x000054103d057816 */ /* 0x008fc6000000002c */
[----:B------:R4:W-:Y:S04]  /*13fac0*/  STL [R1+0x2e0], R2 ;  /* 0x0002e00201007387 */ /* 0x0009e80000100800 */
[----:B------:R-:W-:Y:S01]  /*13fad0*/  STL [R1+0x78], R5 ;  /* 0x0000780501007387 */ /* 0x000fe20000100800 */
[----:B----4-:R-:W-:-:S03]  /*13fae0*/  LOP3.LUT R2, R17, 0xffff, RZ, 0xc0, !PT ;  /* 0x0000ffff11027812 */ /* 0x010fc600078ec0ff */
[----:B------:R-:W2:Y:S01]  /*13faf0*/  LDL.LU R17, [R1+0x5350] ;  /* 0x0053500001117983 */ /* 0x000ea20000300800 */
[----:B------:R-:W-:Y:S02]  /*13fb00*/  PRMT R3, R54, 0x5410, R50 ;  /* 0x0000541036037816 */ /* 0x000fe40000000032 */
[----:B------:R-:W-:-:S03]  /*13fb10*/  LOP3.LUT R20, R20, 0xffff, RZ, 0xc0, !PT ;  /* 0x0000ffff14147812 */ /* 0x000fc600078ec0ff */
[----:B------:R0:W-:Y:S01]  /*13fb20*/  STL [R1+0x74], R3 ;  /* 0x0000740301007387 */ /* 0x0001e20000100800 */
[----:B------:R-:W-:Y:S02]  /*13fb30*/  PRMT R9, R20, 0x3340, R0 ;  /* 0x0000334014097816 */ /* 0x000fe40000000000 */
[----:B0-----:R-:W-:-:S04]  /*13fb40*/  LOP3.LUT R3, R58, 0xffff, RZ, 0xc0, !PT ;  /* 0x0000ffff3a037812 */ /* 0x001fc800078ec0ff */
[----:B------:R-:W-:Y:S02]  /*13fb50*/  PRMT R5, R2, 0x3340, R3 ;  /* 0x0000334002057816 */ /* 0x000fe40000000003 */
[----:B------:R-:W-:Y:S02]  /*13fb60*/  SHF.R.U32.HI R2, RZ, 0x8, R2 ;  /* 0x00000008ff027819 */ /* 0x000fe40000011602 */
[----:B------:R-:W-:Y:S02]  /*13fb70*/  PRMT R5, R5, 0x5410, R9 ;  /* 0x0000541005057816 */ /* 0x000fe40000000009 */
[----:B------:R-:W-:Y:S02]  /*13fb80*/  SHF.R.U32.HI R3, RZ, 0x8, R3 ;  /* 0x00000008ff037819 */ /* 0x000fe40000011603 */
[----:B------:R-:W-:Y:S02]  /*13fb90*/  SHF.R.U32.HI R9, RZ, 0x8, R4 ;  /* 0x00000008ff097819 */ /* 0x000fe40000011604 */
[----:B------:R-:W-:-:S02]  /*13fba0*/  LOP3.LUT R2, R2, 0xffff, RZ, 0xc0, !PT ;  /* 0x0000ffff02027812 */ /* 0x000fc400078ec0ff */
[----:B------:R-:W-:Y:S01]  /*13fbb0*/  LOP3.LUT R3, R3, 0xffff, RZ, 0xc0, !PT ;  /* 0x0000ffff03037812 */ /* 0x000fe200078ec0ff */
[----:B------:R-:W-:Y:S01]  /*13fbc0*/  STL [R1+0x6864], R20 ;  /* 0x0068641401007387 */ /* 0x000fe20000100800 */
[----:B------:R-:W-:-:S03]  /*13fbd0*/  LOP3.LUT R9, R9, 0xffff, RZ, 0xc0, !PT ;  /* 0x0000ffff09097812 */ /* 0x000fc600078ec0ff */
[----:B------:R0:W-:Y:S01]  /*13fbe0*/  STL [R1+0x80c], R5 ;  /* 0x00080c0501007387 */ /* 0x0001e20000100800 */
[----:B------:R-:W-:Y:S02]  /*13fbf0*/  PRMT R4, R9, 0x3340, R0 ;  /* 0x0000334009047816 */ /* 0x000fe40000000000 */
[----:B0-----:R-:W-:Y:S02]  /*13fc00*/  PRMT R5, R2, 0x3340, R3 ;  /* 0x0000334002057816 */ /* 0x001fe40000000003 */
[----:B------:R-:W-:-:S03]  /*13fc10*/  PRMT R3, R23, 0x5410, R49 ;  /* 0x0000541017037816 */ /* 0x000fc60000000031 */
[----:B------:R-:W-:Y:S01]  /*13fc20*/  STL [R1+0x66bc], R5 ;  /* 0x0066bc0501007387 */ /* 0x000fe20000100800 */
[----:B------:R-:W-:-:S03]  /*13fc30*/  PRMT R2, R47, 0x5410, R46 ;  /* 0x000054102f027816 */ /* 0x000fc6000000002e */
[----:B------:R0:W-:Y:S04]  /*13fc40*/  STL [R1+0x2dc], R4 ;  /* 0x0002dc0401007387 */ /* 0x0001e80000100800 */
[----:B------:R1:W-:Y:S01]  /*13fc50*/  STL [R1+0x7c], R3 ;  /* 0x00007c0301007387 */ /* 0x0003e20000100800 */
[----:B0-----:R-:W-:Y:S02]  /*13fc60*/  PRMT R4, R39, 0x5410, R15 ;  /* 0x0000541027047816 */ /* 0x001fe4000000000f */
[----:B-1----:R-:W-:-:S03]  /*13fc70*/  PRMT R3, R30, 0x5410, R33 ;  /* 0x000054101e037816 */ /* 0x002fc60000000021 */
[----:B------:R-:W-:Y:S01]  /*13fc80*/  STL [R1+0x84c], R4 ;  /* 0x00084c0401007387 */ /* 0x000fe20000100800 */
[----:B------:R-:W-:Y:S02]  /*13fc90*/  LOP3.LUT R6, R28, 0xffff, RZ, 0xc0, !PT ;  /* 0x0000ffff1c067812 */ /* 0x000fe400078ec0ff */
[----:B------:R-:W-:Y:S01]  /*13fca0*/  LOP3.LUT R7, R27, 0xffff, RZ, 0xc0, !PT ;  /* 0x0000ffff1b077812 */ /* 0x000fe200078ec0ff */
[----:B------:R0:W-:Y:S04]  /*13fcb0*/  STL [R1+0x88], R2 ;  /* 0x0000880201007387 */ /* 0x0001e80000100800 */
[----:B------:R1:W-:Y:S01]  /*13fcc0*/  STL [R1+0x80], R3 ;  /* 0x0000800301007387 */ /* 0x0003e20000100800 */
[----:B------:R-:W-:-:S03]  /*13fcd0*/  PRMT R8, R6, 0x3340, R7 ;  /* 0x0000334006087816 */ /* 0x000fc60000000007 */
[----:B------:R-:W3:Y:S01]  /*13fce0*/  LDL.LU R61, [R1+0x84] ;  /* 0x00008400013d7983 */ /* 0x000ee20000300800 */
[----:B0-----:R-:W-:-:S03]  /*13fcf0*/  LOP3.LUT R2, R55, 0xffff, RZ, 0xc0, !PT ;  /* 0x0000ffff37027812 */ /* 0x001fc600078ec0ff */
[----:B------:R-:W3:Y:S01]  /*13fd00*/  LDL.LU R50, [R1+0x570] ;  /* 0x0005700001327983 */ /* 0x000ee20000300800 */
[----:B------:R-:W-:-:S03]  /*13fd10*/  PRMT R9, R2, 0x3340, R0 ;  /* 0x0000334002097816 */ /* 0x000fc60000000000 */
[----:B------:R-:W4:Y:S04]  /*13fd20*/  LDL.LU R54, [R1+0x8c] ;  /* 0x00008c0001367983 */ /* 0x000f280000300800 */
[----:B------:R-:W4:Y:S01]  /*13fd30*/  LDL.LU R58, [R1+0x568] ;  /* 0x00056800013a7983 */ /* 0x000f220000300800 */
[----:B------:R-:W-:-:S03]  /*13fd40*/  PRMT R8, R8, 0x5410, R9 ;  /* 0x0000541008087816 */ /* 0x000fc60000000009 */
[----:B------:R-:W4:Y:S04]  /*13fd50*/  LDL.LU R49, [R1+0x94] ;  /* 0x0000940001317983 */ /* 0x000f280000300800 */
[----:B------:R-:W4:Y:S04]  /*13fd60*/  LDL.LU R23, [R1+0x560] ;  /* 0x0005600001177983 */ /* 0x000f280000300800 */
[----:B------:R0:W-:Y:S04]  /*13fd70*/  STL [R1+0x578], R8 ;  /* 0x0005780801007387 */ /* 0x0001e80000100800 */
[----:B------:R-:W4:Y:S04]  /*13fd80*/  LDL.LU R15, [R1+0x90] ;  /* 0x00009000010f7983 */ /* 0x000f280000300800 */
[----:B------:R-:W4:Y:S04]  /*13fd90*/  LDL.LU R39, [R1+0x564] ;  /* 0x0005640001277983 */ /* 0x000f280000300800 */
[----:B------:R-:W4:Y:S01]  /*13fda0*/  LDL.LU R46, [R1+0x9c] ;  /* 0x00009c00012e7983 */ /* 0x000f220000300800 */
[----:B------:R-:W-:-:S03]  /*13fdb0*/  LOP3.LUT R4, R31, 0xffff, RZ, 0xc0, !PT ;  /* 0x0000ffff1f047812 */ /* 0x000fc600078ec0ff */
[----:B------:R-:W4:Y:S01]  /*13fdc0*/  LDL.LU R47, [R1+0x55c] ;  /* 0x00055c00012f7983 */ /* 0x000f220000300800 */
[----:B-1----:R-:W-:-:S03]  /*13fdd0*/  LOP3.LUT R3, R24, 0xffff, RZ, 0xc0, !PT ;  /* 0x0000ffff18037812 */ /* 0x002fc600078ec0ff */
[----:B------:R-:W4:Y:S04]  /*13fde0*/  LDL.LU R33, [R1+0xa0] ;  /* 0x0000a00001217983 */ /* 0x000f280000300800 */
[----:B------:R-:W4:Y:S01]  /*13fdf0*/  LDL.LU R30, [R1+0x480] ;  /* 0x00048000011e7983 */ /* 0x000f220000300800 */
[----:B------:R-:W-:-:S03]  /*13fe00*/  PRMT R9, R3, 0x3340, R0 ;  /* 0x0000334003097816 */ /* 0x000fc60000000000 */
[----:B------:R-:W4:Y:S04]  /*13fe10*/  LDL.LU R28, [R1+0x549c] ;  /* 0x00549c00011c7983 */ /* 0x000f280000300800 */
[----:B------:R-:W4:Y:S04]  /*13fe20*/  LDL.LU R55, [R1+0x5478] ;  /* 0x0054780001377983 */ /* 0x000f280000300800 */
[----:B------:R-:W4:Y:S01]  /*13fe30*/  LDL.LU R27, [R1+0x5458] ;  /* 0x00545800011b7983 */ /* 0x000f220000300800 */
[----:B--2---:R-:W-:-:S04]  /*13fe40*/  LOP3.LUT R5, R17, 0xffff, RZ, 0xc0, !PT ;  /* 0x0000ffff11057812 */ /* 0x004fc800078ec0ff */
[----:B0-----:R-:W-:-:S04]  /*13fe50*/  PRMT R8, R4, 0x3340, R5 ;  /* 0x0000334004087816 */ /* 0x001fc80000000005 */
[----:B------:R-:W-:-:S05]  /*13fe60*/  PRMT R8, R8, 0x5410, R9 ;  /* 0x0000541008087816 */ /* 0x000fca0000000009 */
[----:B------:R-:W-:Y:S04]  /*13fe70*/  STL [R1+0x574], R8 ;  /* 0x0005740801007387 */ /* 0x000fe80000100800 */
[----:B------:R-:W2:Y:S04]  /*13fe80*/  LDL.LU R31, [R1+0x54a0] ;  /* 0x0054a000011f7983 */ /* 0x000ea80000300800 */
[----:B------:R-:W2:Y:S04]  /*13fe90*/  LDL.LU R24, [R1+0x5480] ;  /* 0x0054800001187983 */ /* 0x000ea80000300800 */
[----:B------:R-:W2:Y:S01]  /*13fea0*/  LDL.LU R17, [R1+0x545c] ;  /* 0x00545c0001117983 */ /* 0x000ea20000300800 */
        /* <DEDUP_REMOVED lines=9> */
[----:B------:R-:W-:Y:S02]  /*13ff40*/  PRMT R4, R4, 0x3340, R5 ;  /* 0x0000334004047816 */ /* 0x000fe40000000005 */
[----:B------:R-:W-:Y:S01]  /*13ff50*/  SHF.R.U32.HI R9, RZ, 0x8, R3 ;  /* 0x00000008ff097819 */ /* 0x000fe20000011603 */
[----:B------:R-:W-:Y:S01]  /*13ff60*/  STL [R1+0x494], R6 ;  /* 0x0004940601007387 */ /* 0x000fe20000100800 */
[----:B------:R-:W-:-:S03]  /*13ff70*/  SHF.R.U32.HI R2, RZ, 0x8, R2 ;  /* 0x00000008ff027819 */ /* 0x000fc60000011602 */
[----:B------:R4:W-:Y:S01]  /*13ff80*/  STL [R1+0x490], R4 ;  /* 0x0004900401007387 */ /* 0x0009e20000100800 */
[----:B------:R-:W-:Y:S02]  /*13ff90*/  LOP3.LUT R9, R9, 0xffff, RZ, 0xc0, !PT ;  /* 0x0000ffff09097812 */ /* 0x000fe400078ec0ff */
[----:B------:R-:W-:-:S04]  /*13ffa0*/  LOP3.LUT R2, R2, 0xffff, RZ, 0xc0, !PT ;  /* 0x0000ffff02027812 */ /* 0x000fc800078ec0ff */
[----:B------:R-:W-:Y:S02]  /*13ffb0*/  PRMT R3, R2, 0x3340, R0 ;  /* 0x0000334002037816 */ /* 0x000fe40000000000 */
[----:B---3--:R-:W-:Y:S02]  /*13ffc0*/  PRMT R5, R50, 0x5410, R61 ;  /* 0x0000541032057816 */ /* 0x008fe4000000003d */
[----:B----4-:R-:W-:-:S03]  /*13ffd0*/  PRMT R4, R58, 0x5410, R54 ;  /* 0x000054103a047816 */ /* 0x010fc60000000036 */
[----:B------:R-:W-:Y:S04]  /*13ffe0*/  STL [R1+0x84], R5 ;  /* 0x0000840501007387 */ /* 0x000fe80000100800 */
[----:B------:R0:W-:Y:S01]  /*13fff0*/  STL [R1+0x8c], R4 ;  /* 0x00008c0401007387 */ /* 0x0001e20000100800 */
[----:B------:R-:W-:Y:S02]  /*140000*/  PRMT R2, R23, 0x5410, R49 ;  /* 0x0000541017027816 */ /* 0x000fe40000000031 */
[----:B0-----:R-:W-:-:S05]  /*140010*/  PRMT R4, R9, 0x3340, R0 ;  /* 0x0000334009047816 */ /* 0x001fca0000000000 */
[----:B------:R0:W-:Y:S04]  /*140020*/  STL [R1+0x2d8], R4 ;  /* 0x0002d80401007387 */ /* 0x0001e80000100800 */
[----:B------:R1:W-:Y:S04]  /*140030*/  STL [R1+0x2d4], R3 ;  /* 0x0002d40301007387 */ /* 0x0003e80000100800 */
[----:B------:R3:W-:Y:S01]  /*140040*/  STL [R1+0x94], R2 ;  /* 0x0000940201007387 */ /* 0x0007e20000100800 */
[----:B0-----:R-:W-:Y:S02]  /*140050*/  PRMT R4, R39, 0x5410, R15 ;  /* 0x0000541027047816 */ /* 0x001fe4000000000f */
[----:B-1----:R-:W-:-:S03]  /*140060*/  PRMT R3, R47, 0x5410, R46 ;  /* 0x000054102f037816 */ /* 0x002fc6000000002e */
[----:B------:R0:W-:Y:S01]  /*140070*/  STL [R1+0x90], R4 ;  /* 0x0000900401007387 */ /* 0x0001e20000100800 */
[----:B---3--:R-:W-:-:S03]  /*140080*/  PRMT R2, R30, 0x5410, R33 ;  /* 0x000054101e027816 */ /* 0x008fc60000000021 */
[----:B------:R1:W-:Y:S04]  /*140090*/  STL [R1+0x9c], R3 ;  /* 0x00009c0301007387 */ /* 0x0003e80000100800 */
[----:B------:R2:W-:Y:S04]  /*1400a0*/  STL [R1+0xa0], R2 ;  /* 0x0000a00201007387 */ /* 0x0005e80000100800 */
[----:B------:R-:W3:Y:S04]  /*1400b0*/  LDL.LU R23, [R1+0x98] ;  /* 0x0000980001177983 */ /* 0x000ee80000300800 */
[----:B------:R-:W3:Y:S04]  /*1400c0*/  LDL.LU R15, [R1+0x558] ;  /* 0x00055800010f7983 */ /* 0x000ee80000300800 */
[----:B------:R-:W4:Y:S04]  /*1400d0*/  LDL.LU R39, [R1+0xa4] ;  /* 0x0000a40001277983 */ /* 0x000f280000300800 */
[----:B------:R-:W4:Y:S01]  /*1400e0*/  LDL.LU R46, [R1+0x524] ;  /* 0x00052400012e7983 */ /* 0x000f220000300800 */
[----:B0-----:R-:W-:-:S03]  /*1400f0*/  LOP3.LUT R4, R28, 0xffff, RZ, 0xc0, !PT ;  /* 0x0000ffff1c047812 */ /* 0x001fc600078ec0ff */
[----:B------:R-:W4:Y:S01]  /*140100*/  LDL.LU R47, [R1+0xa8] ;  /* 0x0000a800012f7983 */ /* 0x000f220000300800 */
[----:B-1----:R-:W-:-:S03]  /*140110*/  LOP3.LUT R3, R55, 0xffff, RZ, 0xc0, !PT ;  /* 0x0000ffff37037812 */ /* 0x002fc600078ec0ff */
[----:B------:R-:W4:Y:S04]  /*140120*/  LDL.LU R33, [R1+0x54c] ;  /* 0x00054c0001217983 */ /* 0x000f280000300800 */
[----:B------:R-:W4:Y:S01]  /*140130*/  LDL.LU R30, [R1+0xb0] ;  /* 0x0000b000011e7983 */ /* 0x000f220000300800 */
[----:B------:R-:W-:Y:S02]  /*140140*/  LOP3.LUT R5, R27, 0xffff, RZ, 0xc0, !PT ;  /* 0x0000ffff1b057812 */ /* 0x000fe400078ec0ff */
[----:B--2---:R-:W-:Y:S02]  /*140150*/  LOP3.LUT R2, R24, 0xffff, RZ, 0xc0, !PT ;  /* 0x0000ffff18027812 */ /* 0x004fe400078ec0ff */
[----:B------:R-:W2:Y:S04]  /*140160*/  LDL.LU R24, [R1+0x514] ;  /* 0x0005140001187983 */ /* 0x000ea80000300800 */
[----:B------:R-:W2:Y:S04]  /*140170*/  LDL.LU R28, [R1+0xac] ;  /* 0x0000ac00011c7983 */ /* 0x000ea80000300800 */
[----:B------:R-:W2:Y:S01]  /*140180*/  LDL.LU R55, [R1+0x474] ;  /* 0x0004740001377983 */ /* 0x000ea20000300800 */
[----:B------:R-:W-:-:S02]  /*140190*/  LOP3.LUT R6, R31, 0xffff, RZ, 0xc0, !PT ;  /* 0x0000ffff1f067812 */ /* 0x000fc400078ec0ff */
[----:B------:R-:W-:Y:S01]  /*1401a0*/  LOP3.LUT R7, R17, 0xffff, RZ, 0xc0, !PT ;  /* 0x0000ffff11077812 */ /* 0x000fe200078ec0ff */
[----:B------:R-:W2:Y:S04]  /*1401b0*/  LDL.LU R27, [R1+0x5488] ;  /* 0x00548800011b7983 */ /* 0x000ea80000300800 */
[----:B------:R-:W2:Y:S04]  /*1401c0*/  LDL.LU R31, [R1+0x5468] ;  /* 0x00546800011f7983 */ /* 0x000ea80000300800 */
[----:B------:R-:W2:Y:S01]  /*1401d0*/  LDL.LU R17, [R1+0x5440] ;  /* 0x0054400001117983 */ /* 0x000ea20000300800 */
[----:B------:R-:W-:-:S02]  /*1401e0*/  PRMT R9, R3, 0x3340, R0 ;  /* 0x0000334003097816 */ /* 0x000fc40000000000 */
[----:B------:R-:W-:-:S04]  /*1401f0*/  PRMT R8, R4, 0x3340, R5 ;  /* 0x0000334004087816 */ /* 0x000fc80000000005 */
[----:B------:R-:W-:Y:S02]  /*140200*/  PRMT R11, R8, 0x5410, R9 ;  /* 0x00005410080b7816 */ /* 0x000fe40000000009 */
[----:B------:R-:W-:Y:S02]  /*140210*/  PRMT R9, R2, 0x3340, R0 ;  /* 0x0000334002097816 */ /* 0x000fe40000000000 */
[----:B------:R-:W-:Y:S02]  /*140220*/  PRMT R8, R6, 0x3340, R7 ;  /* 0x0000334006087816 */ /* 0x000fe40000000007 */
[----:B------:R-:W-:Y:S02]  /*140230*/  SHF.R.U32.HI R6, RZ, 0x8, R6 ;  /* 0x00000008ff067819 */ /* 0x000fe40000011606 */
[----:B------:R-:W-:Y:S02]  /*140240*/  PRMT R8, R8, 0x5410, R9 ;  /* 0x0000541008087816 */ /* 0x000fe40000000009 */
        /* <DEDUP_REMOVED lines=9> */
[----:B------:R-:W-:Y:S01]  /*1402e0*/  SHF.R.U32.HI R9, RZ, 0x8, R3 ;  /* 0x00000008ff097819 */ /* 0x000fe20000011603 */
[----:B------:R-:W-:Y:S01]  /*1402f0*/  STL [R1+0x570], R11 ;  /* 0x0005700b01007387 */ /* 0x000fe20000100800 */
[----:B------:R-:W-:Y:S02]  /*140300*/  SHF.R.U32.HI R2, RZ, 0x8, R2 ;  /* 0x00000008ff027819 */ /* 0x000fe40000011602 */
[----:B------:R-:W-:Y:S01]  /*140310*/  LOP3.LUT R9, R9, 0xffff, RZ, 0xc0, !PT ;  /* 0x0000ffff09097812 */ /* 0x000fe200078ec0ff */
[----:B------:R-:W-:Y:S01]  /*140320*/  STL [R1+0x56c], R8 ;  /* 0x00056c0801007387 */ /* 0x000fe20000100800 */
[----:B------:R-:W-:-:S03]  /*140330*/  LOP3.LUT R2, R2, 0xffff, RZ, 0xc0, !PT ;  /* 0x0000ffff02027812 */ /* 0x000fc600078ec0ff */
[----:B------:R-:W-:Y:S04]  /*140340*/  STL [R1+0x480], R7 ;  /* 0x0004800701007387 */ /* 0x000fe80000100800 */
[----:B------:R-:W-:Y:S01]  /*140350*/  STL [R1+0x47c], R6 ;  /* 0x00047c0601007387 */ /* 0x000fe20000100800 */
[----:B------:R-:W-:Y:S02]  /*140360*/  PRMT R3, R2, 0x3340, R0 ;  /* 0x0000334002037816 */ /* 0x000fe40000000000 */
[----:B---3--:R-:W-:Y:S02]  /*140370*/  PRMT R5, R15, 0x5410, R23 ;  /* 0x000054100f057816 */ /* 0x008fe40000000017 */
[----:B----4-:R-:W-:-:S03]  /*140380*/  PRMT R4, R46, 0x5410, R39 ;  /* 0x000054102e047816 */ /* 0x010fc60000000027 */
[----:B------:R-:W-:Y:S04]  /*140390*/  STL [R1+0x98], R5 ;  /* 0x0000980501007387 */ /* 0x000fe80000100800 */
[----:B------:R0:W-:Y:S01]  /*1403a0*/  STL [R1+0xa4], R4 ;  /* 0x0000a40401007387 */ /* 0x0001e20000100800 */
[----:B------:R-:W-:Y:S02]  /*1403b0*/  PRMT R2, R33, 0x5410, R47 ;  /* 0x0000541021027816 */ /* 0x000fe4000000002f */
[----:B0-----:R-:W-:-:S05]  /*1403c0*/  PRMT R4, R9, 0x3340, R0 ;  /* 0x0000334009047816 */ /* 0x001fca0000000000 */
[----:B------:R-:W-:Y:S04]  /*1403d0*/  STL [R1+0x2d0], R4 ;  /* 0x0002d00401007387 */ /* 0x000fe80000100800 */
[----:B------:R0:W-:Y:S01]  /*1403e0*/  STL [R1+0x2cc], R3 ;  /* 0x0002cc0301007387 */ /* 0x0001e20000100800 */
[----:B--2---:R-:W-:-:S05]  /*1403f0*/  PRMT R24, R24, 0x5410, R30 ;  /* 0x0000541018187816 */ /* 0x004fca000000001e */
[----:B------:R-:W-:Y:S01]  /*140400*/  STL [R1+0x6868], R24 ;  /* 0x0068681801007387 */ /* 0x000fe20000100800 */
[----:B------:R-:W-:-:S03]  /*140410*/  PRMT R20, R55, 0x5410, R28 ;  /* 0x0000541037147816 */ /* 0x000fc6000000001c */
[----:B------:R1:W-:Y:S04]  /*140420*/  STL [R1+0xa8], R2 ;  /* 0x0000a80201007387 */ /* 0x0003e80000100800 */
[----:B------:R-:W-:Y:S04]  /*140430*/  STL [R1+0x686c], R20 ;  /* 0x00686c1401007387 */ /* 0x000fe80000100800 */
[----:B------:R-:W2:Y:S04]  /*140440*/  LDL.LU R28, [R1+0xb4] ;  /* 0x0000b400011c7983 */ /* 0x000ea80000300800 */
[----:B------:R-:W3:Y:S04]  /*140450*/  LDL.LU R48, [R1+0xb8] ;  /* 0x0000b80001307983 */ /* 0x000ee80000300800 */
[----:B------:R-:W3:Y:S04]  /*140460*/  LDL.LU R45, [R1+0x4ec] ;  /* 0x0004ec00012d7983 */ /* 0x000ee80000300800 */
[----:B------:R-:W4:Y:S04]  /*140470*/  LDL.LU R44, [R1+0xbc] ;  /* 0x0000bc00012c7983 */ /* 0x000f280000300800 */
[----:B------:R-:W4:Y:S01]  /*140480*/  LDL.LU R61, [R1+0x4e4] ;  /* 0x0004e400013d7983 */ /* 0x000f220000300800 */
[----:B0-----:R-:W-:-:S03]  /*140490*/  LOP3.LUT R3, R27, 0xffff, RZ, 0xc0, !PT ;  /* 0x0000ffff1b037812 */ /* 0x001fc600078ec0ff */
[----:B------:R-:W4:Y:S01]  /*1404a0*/  LDL.LU R50, [R1+0x5498] ;  /* 0x0054980001327983 */ /* 0x000f220000300800 */
[----:B-1----:R-:W-:-:S03]  /*1404b0*/  LOP3.LUT R2, R31, 0xffff, RZ, 0xc0, !PT ;  /* 0x0000ffff1f027812 */ /* 0x002fc600078ec0ff */
[----:B------:R-:W4:Y:S01]  /*1404c0*/  LDL.LU R54, [R1+0x5470] ;  /* 0x0054700001367983 */ /* 0x000f220000300800 */
[----:B------:R-:W-:-:S03]  /*1404d0*/  LOP3.LUT R4, R17, 0xffff, RZ, 0xc0, !PT ;  /* 0x0000ffff11047812 */ /* 0x000fc600078ec0ff */
[----:B------:R-:W4:Y:S01]  /*1404e0*/  LDL.LU R55, [R1+0x5450] ;  /* 0x0054500001377983 */ /* 0x000f220000300800 */
[----:B------:R-:W-:Y:S02]  /*1404f0*/  PRMT R9, R2, 0x3340, R0 ;  /* 0x0000334002097816 */ /* 0x000fe40000000000 */
[--C-:B------:R-:W-:Y:S02]  /*140500*/  PRMT R5, R3, 0x3340, R4.reuse ;  /* 0x0000334003057816 */ /* 0x100fe40000000004 */
[----:B------:R-:W-:Y:S02]  /*140510*/  SHF.R.U32.HI R3, RZ, 0x8, R3 ;  /* 0x00000008ff037819 */ /* 0x000fe40000011603 */
[----:B------:R-:W-:Y:S02]  /*140520*/  PRMT R5, R5, 0x5410, R9 ;  /* 0x0000541005057816 */ /* 0x000fe40000000009 */
[----:B------:R-:W-:Y:S02]  /*140530*/  SHF.R.U32.HI R9, RZ, 0x8, R4 ;  /* 0x00000008ff097819 */ /* 0x000fe40000011604 */
[----:B------:R-:W-:-:S02]  /*140540*/  LOP3.LUT R3, R3, 0xffff, RZ, 0xc0, !PT ;  /* 0x0000ffff03037812 */ /* 0x000fc400078ec0ff */
[----:B------:R-:W-:Y:S01]  /*140550*/  LOP3.LUT R9, R9, 0xffff, RZ, 0xc0, !PT ;  /* 0x0000ffff09097812 */ /* 0x000fe200078ec0ff */
[----:B------:R-:W-:Y:S03]  /*140560*/  STL [R1+0x568], R5 ;  /* 0x0005680501007387 */ /* 0x000fe60000100800 */
[----:B------:R-:W-:Y:S01]  /*140570*/  PRMT R3, R3, 0x3340, R9 ;  /* 0x0000334003037816 */ /* 0x000fe20000000009 */
        /* <DEDUP_REMOVED lines=13> */
[----:B------:R-:W-:-:S04]  /*140650*/  LOP3.LUT R2, R2, 0xffff, RZ, 0xc0, !PT ;  /* 0x0000ffff02027812 */ /* 0x000fc800078ec0ff */
[----:B------:R-:W-:-:S05]  /*140660*/  PRMT R2, R2, 0x3340, R0 ;  /* 0x0000334002027816 */ /* 0x000fca0000000000 */
[----:B------:R1:W-:Y:S04]  /*140670*/  STL [R1+0x2c8], R2 ;  /* 0x0002c80201007387 */ /* 0x0003e80000100800 */
[----:B------:R-:W4:Y:S01]  /*140680*/  LDL.LU R33, [R1+0x1e1c] ;  /* 0x001e1c0001217983 */ /* 0x000f220000300800 */
[----:B--2---:R-:W-:-:S03]  /*140690*/  PRMT R21, R21, 0x5410, R28 ;  /* 0x0000541015157816 */ /* 0x004fc6000000001c */
[----:B------:R-:W2:Y:S01]  /*1406a0*/  LDL.LU R28, [R1+0x850] ;  /* 0x00085000011c7983 */ /* 0x000ea20000300800 */
[----:B---3--:R-:W-:-:S03]  /*1406b0*/  PRMT R7, R45, 0x5410, R48 ;  /* 0x000054102d077816 */ /* 0x008fc60000000030 */
[----:B------:R-:W-:Y:S01]  /*1406c0*/  STL [R1+0x6870], R21 ;  /* 0x0068701501007387 */ /* 0x000fe20000100800 */
[----:B----4-:R-:W-:-:S03]  /*1406d0*/  PRMT R8, R61, 0x5410, R44 ;  /* 0x000054103d087816 */ /* 0x010fc6000000002c */
[----:B------:R-:W-:Y:S04]  /*1406e0*/  STL [R1+0x6874], R7 ;  /* 0x0068740701007387 */ /* 0x000fe80000100800 */
[----:B------:R-:W-:Y:S01]  /*1406f0*/  STL [R1+0x68a0], R8 ;  /* 0x0068a00801007387 */ /* 0x000fe20000100800 */
[----:B------:R-:W-:-:S03]  /*140700*/  LOP3.LUT R4, R55, 0xffff, RZ, 0xc0, !PT ;  /* 0x0000ffff37047812 */ /* 0x000fc600078ec0ff */
[----:B------:R-:W3:Y:S01]  /*140710*/  LDL.LU R55, [R1+0x1ce8] ;  /* 0x001ce80001377983 */ /* 0x000ee20000300800 */
[----:B0-----:R-:W-:Y:S02]  /*140720*/  LOP3.LUT R3, R50, 0xffff, RZ, 0xc0, !PT ;  /* 0x0000ffff32037812 */ /* 0x001fe400078ec0ff */
        /* <DEDUP_REMOVED lines=15> */
[----:B0-----:R-:W-:-:S03]  /*140820*/  LOP3.LUT R3, R27, 0xffff, RZ, 0xc0, !PT ;  /* 0x0000ffff1b037812 */ /* 0x001fc600078ec0ff */
[----:B------:R-:W4:Y:S01]  /*140830*/  LDL.LU R27, [R1+0xd4] ;  /* 0x0000d400011b7983 */ /* 0x000f220000300800 */
[----:B------:R-:W-:-:S03]  /*140840*/  LOP3.LUT R19, R31, 0xffff, RZ, 0xc0, !PT ;  /* 0x0000ffff1f137812 */ /* 0x000fc600078ec0ff */
[----:B------:R-:W4:Y:S04]  /*140850*/  LDL.LU R31, [R1+0x484] ;  /* 0x00048400011f7983 */ /* 0x000f280000300800 */
[----:B------:R-:W4:Y:S04]  /*140860*/  LDL.LU R44, [R1+0xcc] ;  /* 0x0000cc00012c7983 */ /* 0x000f280000300800 */
[----:B------:R-:W4:Y:S04]  /*140870*/  LDL.LU R61, [R1+0x488] ;  /* 0x00048800013d7983 */ /* 0x000f280000300800 */
[----:B------:R-:W4:Y:S01]  /*140880*/  LDL.LU R50, [R1+0xd8] ;  /* 0x0000d80001327983 */ /* 0x000f220000300800 */
[----:B------:R-:W-:-:S03]  /*140890*/  PRMT R6, R49, 0x5410, R58 ;  /* 0x0000541031067816 */ /* 0x000fc6000000003a */
[----:B------:R-:W4:Y:S01]  /*1408a0*/  LDL.LU R54, [R1+0x454] ;  /* 0x0004540001367983 */ /* 0x000f220000300800 */
[----:B------:R-:W-:-:S03]  /*1408b0*/  PRMT R30, R30, 0x5410, R23 ;  /* 0x000054101e1e7816 */ /* 0x000fc60000000017 */
[----:B------:R-:W4:Y:S01]  /*1408c0*/  LDL.LU R58, [R1+0x5174] ;  /* 0x00517400013a7983 */ /* 0x000f220000300800 */
[----:B------:R-:W-:-:S03]  /*1408d0*/  LOP3.LUT R7, R47, 0xffff, RZ, 0xc0, !PT ;  /* 0x0000ffff2f077812 */ /* 0x000fc600078ec0ff */
[----:B------:R-:W4:Y:S04]  /*1408e0*/  LDL.LU R49, [R1+0x870] ;  /* 0x0008700001317983 */ /* 0x000f280000300800 */
[----:B------:R-:W4:Y:S01]  /*1408f0*/  LDL.LU R23, [R1+0x1d00] ;  /* 0x001d000001177983 */ /* 0x000f220000300800 */
[----:B------:R-:W-:Y:S02]  /*140900*/  PRMT R9, R19, 0x3340, R0 ;  /* 0x0000334013097816 */ /* 0x000fe40000000000 */
[----:B------:R-:W-:Y:S02]  /*140910*/  PRMT R8, R3, 0x3340, R7 ;  /* 0x0000334003087816 */ /* 0x000fe40000000007 */
[----:B-1----:R-:W-:Y:S02]  /*140920*/  LOP3.LUT R2, R33, 0xffff, RZ, 0xc0, !PT ;  /* 0x0000ffff21027812 */ /* 0x002fe400078ec0ff */
[----:B------:R-:W-:-:S02]  /*140930*/  PRMT R11, R8, 0x5410, R9 ;  /* 0x00005410080b7816 */ /* 0x000fc40000000009 */
[----:B------:R-:W-:Y:S02]  /*140940*/  SHF.R.U32.HI R3, RZ, 0x8, R3 ;  /* 0x00000008ff037819 */ /* 0x000fe40000011603 */
[----:B------:R-:W-:Y:S01]  /*140950*/  PRMT R32, R39, 0x5410, R15 ;  /* 0x0000541027207816 */ /* 0x000fe2000000000f */
[----:B------:R-:W-:Y:S01]  /*140960*/  STL [R1+0x564], R11 ;  /* 0x0005640b01007387 */ /* 0x000fe20000100800 */
[----:B------:R-:W-:Y:S02]  /*140970*/  LOP3.LUT R3, R3, 0xffff, RZ, 0xc0, !PT ;  /* 0x0000ffff03037812 */ /* 0x000fe400078ec0ff */
[----:B------:R-:W-:Y:S02]  /*140980*/  PRMT R17, R17, 0x5410, R46 ;  /* 0x0000541011117816 */ /* 0x000fe4000000002e */
[----:B--2---:R-:W-:-:S04]  /*140990*/  LOP3.LUT R4, R28, 0xffff, RZ, 0xc0, !PT ;  /* 0x0000ffff1c047812 */ /* 0x004fc800078ec0ff */
[----:B------:R-:W-:Y:S02]  /*1409a0*/  PRMT R9, R4, 0x3340, R0 ;  /* 0x0000334004097816 */ /* 0x000fe40000000000 */
[----:B---3--:R-:W-:-:S04]  /*1409b0*/  LOP3.LUT R5, R55, 0xffff, RZ, 0xc0, !PT ;  /* 0x0000ffff37057812 */ /* 0x008fc800078ec0ff */
[----:B------:R-:W-:-:S04]  /*1409c0*/  PRMT R8, R2, 0x3340, R5 ;  /* 0x0000334002087816 */ /* 0x000fc80000000005 */
[----:B------:R-:W-:Y:S02]  /*1409d0*/  PRMT R8, R8, 0x5410, R9 ;  /* 0x0000541008087816 */ /* 0x000fe40000000009 */
[----:B------:R-:W-:Y:S02]  /*1409e0*/  SHF.R.U32.HI R9, RZ, 0x8, R7 ;  /* 0x00000008ff097819 */ /* 0x000fe40000011607 */
[----:B------:R-:W-:Y:S02]  /*1409f0*/  SHF.R.U32.HI R2, RZ, 0x8, R2 ;  /* 0x00000008ff027819 */ /* 0x000fe40000011602 */
[----:B------:R-:W-:Y:S01]  /*140a00*/  SHF.R.U32.HI R5, RZ, 0x8, R5 ;  /* 0x00000008ff057819 */ /* 0x000fe20000011605 */
[----:B------:R-:W-:Y:S01]  /*140a10*/  STL [R1+0x55c], R8 ;  /* 0x00055c0801007387 */ /* 0x000fe20000100800 */
[----:B------:R-:W-:Y:S02]  /*140a20*/  LOP3.LUT R9, R9, 0xffff, RZ, 0xc0, !PT ;  /* 0x0000ffff09097812 */ /* 0x000fe400078ec0ff */
[----:B------:R-:W-:Y:S01]  /*140a30*/  LOP3.LUT R2, R2, 0xffff, RZ, 0xc0, !PT ;  /* 0x0000ffff02027812 */ /* 0x000fe200078ec0ff */
[----:B------:R-:W2:Y:S01]  /*140a40*/  LDL.LU R15, [R1+0x184] ;  /* 0x00018400010f7983 */ /* 0x000ea20000300800 */
[----:B------:R-:W-:-:S03]  /*140a50*/  LOP3.LUT R5, R5, 0xffff, RZ, 0xc0, !PT ;  /* 0x0000ffff05057812 */ /* 0x000fc600078ec0ff */
[----:B------:R-:W2:Y:S01]  /*140a60*/  LDL.LU R39, [R1+0x460] ;  /* 0x0004600001277983 */ /* 0x000ea20000300800 */
[----:B------:R-:W-:Y:S02]  /*140a70*/  PRMT R3, R3, 0x3340, R9 ;  /* 0x0000334003037816 */ /* 0x000fe40000000009 */
[----:B------:R-:W-:-:S03]  /*140a80*/  PRMT R2, R2, 0x3340, R5 ;  /* 0x0000334002027816 */ /* 0x000fc60000000005 */
[----:B------:R0:W-:Y:S04]  /*140a90*/  STL [R1+0x66c0], R3 ;  /* 0x0066c00301007387 */ /* 0x0001e80000100800 */
[----:B------:R-:W3:Y:S04]  /*140aa0*/  LDL.LU R46, [R1+0x180] ;  /* 0x00018000012e7983 */ /* 0x000ee80000300800 */
[----:B------:R1:W-:Y:S04]  /*140ab0*/  STL [R1+0x468], R2 ;  /* 0x0004680201007387 */ /* 0x0003e80000100800 */
[----:B------:R-:W3:Y:S04]  /*140ac0*/  LDL.LU R47, [R1+0x444] ;  /* 0x00044400012f7983 */ /* 0x000ee80000300800 */
[----:B------:R-:W3:Y:S04]  /*140ad0*/  LDL.LU R33, [R1+0xe0] ;  /* 0x0000e00001217983 */ /* 0x000ee80000300800 */
[----:B------:R-:W3:Y:S04]  /*140ae0*/  LDL.LU R28, [R1+0x44c] ;  /* 0x00044c00011c7983 */ /* 0x000ee80000300800 */
[----:B------:R-:W3:Y:S01]  /*140af0*/  LDL.LU R55, [R1+0x52cc] ;  /* 0x0052cc0001377983 */ /* 0x000ee20000300800 */
[----:B----4-:R-:W-:-:S03]  /*140b00*/  PRMT R26, R31, 0x5410, R27 ;  /* 0x000054101f1a7816 */ /* 0x010fc6000000001b */
[----:B------:R-:W4:Y:S04]  /*140b10*/  LDL.LU R27, [R1+0x5214] ;  /* 0x00521400011b7983 */ /* 0x000f280000300800 */
[----:B------:R-:W4:Y:S01]  /*140b20*/  LDL.LU R31, [R1+0x5288] ;  /* 0x00528800011f7983 */ /* 0x000f220000300800 */
[----:B------:R-:W-:Y:S02]  /*140b30*/  PRMT R5, R54, 0x5410, R50 ;  /* 0x0000541036057816 */ /* 0x000fe40000000032 */
[----:B0-----:R-:W-:-:S03]  /*140b40*/  LOP3.LUT R3, R58, 0xffff, RZ, 0xc0, !PT ;  /* 0x0000ffff3a037812 */ /* 0x001fc600078ec0ff */
[----:B------:R0:W-:Y:S01]  /*140b50*/  STL [R1+0xdc], R5 ;  /* 0x0000dc0501007387 */ /* 0x0001e20000100800 */
[----:B-1----:R-:W-:Y:S02]  /*140b60*/  LOP3.LUT R2, R49, 0xffff, RZ, 0xc0, !PT ;  /* 0x0000ffff31027812 */ /* 0x002fe400078ec0ff */
[----:B0-----:R-:W-:Y:S02]  /*140b70*/  LOP3.LUT R5, R23, 0xffff, RZ, 0xc0, !PT ;  /* 0x0000ffff17057812 */ /* 0x001fe400078ec0ff */
        /* <DEDUP_REMOVED lines=12> */
[----:B------:R3:W-:Y:S01]  /*140c40*/  STL [R1+0x45c], R5 ;  /* 0x00045c0501007387 */ /* 0x0007e20000100800 */
[----:B------:R-:W-:-:S03]  /*140c50*/  PRMT R43, R61, 0x5410, R44 ;  /* 0x000054103d2b7816 */ /* 0x000fc6000000002c */
[----:B------:R-:W4:Y:S04]  /*140c60*/  LDL.LU R48, [R1+0xe4] ;  /* 0x0000e40001307983 */ /* 0x000f280000300800 */
[----:B------:R0:W-:Y:S04]  /*140c70*/  STL [R1+0x2b0], R3 ;  /* 0x0002b00301007387 */ /* 0x0001e80000100800 */
[----:B------:R-:W4:Y:S01]  /*140c80*/  LDL.LU R45, [R1+0x43c] ;  /* 0x00043c00012d7983 */ /* 0x000f220000300800 */
[----:B--2---:R-:W-:-:S05]  /*140c90*/  PRMT R2, R39, 0x5410, R15 ;  /* 0x0000541027027816 */ /* 0x004fca000000000f */
[----:B------:R1:W-:Y:S04]  /*140ca0*/  STL [R1+0xd8], R2 ;  /* 0x0000d80201007387 */ /* 0x0003e80000100800 */
[----:B------:R-:W2:Y:S04]  /*140cb0*/  LDL.LU R44, [R1+0xec] ;  /* 0x0000ec00012c7983 */ /* 0x000ea80000300800 */
[----:B------:R-:W2:Y:S04]  /*140cc0*/  LDL.LU R61, [R1+0x430] ;  /* 0x00043000013d7983 */ /* 0x000ea80000300800 */
[----:B------:R-:W2:Y:S01]  /*140cd0*/  LDL.LU R50, [R1+0xe8] ;  /* 0x0000e80001327983 */ /* 0x000ea20000300800 */
[----:B---3--:R-:W-:-:S03]  /*140ce0*/  PRMT R5, R47, 0x5410, R46 ;  /* 0x000054102f057816 */ /* 0x008fc6000000002e */
[----:B------:R-:W3:Y:S04]  /*140cf0*/  LDL.LU R54, [R1+0x434] ;  /* 0x0004340001367983 */ /* 0x000ee80000300800 */
[----:B------:R-:W3:Y:S01]  /*140d00*/  LDL.LU R58, [R1+0x1e14] ;  /* 0x001e1400013a7983 */ /* 0x000ee20000300800 */
[----:B0-----:R-:W-:-:S03]  /*140d10*/  PRMT R3, R28, 0x5410, R33 ;  /* 0x000054101c037816 */ /* 0x001fc60000000021 */
[----:B------:R-:W3:Y:S04]  /*140d20*/  LDL.LU R49, [R1+0x848] ;  /* 0x0008480001317983 */ /* 0x000ee80000300800 */
[----:B------:R-:W3:Y:S01]  /*140d30*/  LDL.LU R23, [R1+0x1ce4] ;  /* 0x001ce40001177983 */ /* 0x000ee20000300800 */
[----:B-1----:R-:W-:-:S03]  /*140d40*/  LOP3.LUT R2, R55, 0xffff, RZ, 0xc0, !PT ;  /* 0x0000ffff37027812 */ /* 0x002fc600078ec0ff */
[----:B------:R-:W-:Y:S01]  /*140d50*/  STL [R1+0x7dc], R5 ;  /* 0x0007dc0501007387 */ /* 0x000fe20000100800 */
[----:B----4-:R-:W-:-:S03]  /*140d60*/  LOP3.LUT R7, R27, 0xffff, RZ, 0xc0, !PT ;  /* 0x0000ffff1b077812 */ /* 0x010fc600078ec0ff */
[----:B------:R0:W-:Y:S01]  /*140d70*/  STL [R1+0xe0], R3 ;  /* 0x0000e00301007387 */ /* 0x0001e20000100800 */
[----:B------:R-:W-:-:S03]  /*140d80*/  PRMT R9, R7, 0x3340, R0 ;  /* 0x0000334007097816 */ /* 0x000fc60000000000 */
[----:B------:R-:W4:Y:S04]  /*140d90*/  LDL.LU R15, [R1+0xf0] ;  /* 0x0000f000010f7983 */ /* 0x000f280000300800 */
[----:B------:R-:W4:Y:S01]  /*140da0*/  LDL.LU R39, [R1+0x42c] ;  /* 0x00042c0001277983 */ /* 0x000f220000300800 */
[----:B0-----:R-:W-:-:S04]  /*140db0*/  LOP3.LUT R3, R31, 0xffff, RZ, 0xc0, !PT ;  /* 0x0000ffff1f037812 */ /* 0x001fc800078ec0ff */
[----:B------:R-:W-:-:S04]  /*140dc0*/  PRMT R5, R2, 0x3340, R3 ;  /* 0x0000334002057816 */ /* 0x000fc80000000003 */
[----:B------:R-:W-:-:S05]  /*140dd0*/  PRMT R5, R5, 0x5410, R9 ;  /* 0x0000541005057816 */ /* 0x000fca0000000009 */
        /* <DEDUP_REMOVED lines=18> */
[----:B--2---:R-:W-:-:S05]  /*140f00*/  PRMT R2, R61, 0x5410, R44 ;  /* 0x000054103d027816 */ /* 0x004fca000000002c */
[----:B------:R0:W-:Y:S01]  /*140f10*/  STL [R1+0xec], R2 ;  /* 0x0000ec0201007387 */ /* 0x0001e20000100800 */
[----:B---3--:R-:W-:Y:S02]  /*140f20*/  LOP3.LUT R3, R58, 0xffff, RZ, 0xc0, !PT ;  /* 0x0000ffff3a037812 */ /* 0x008fe400078ec0ff */
[----:B0-----:R-:W-:Y:S02]  /*140f30*/  LOP3.LUT R2, R49, 0xffff, RZ, 0xc0, !PT ;  /* 0x0000ffff31027812 */ /* 0x001fe400078ec0ff */
[----:B------:R-:W-:Y:S02]  /*140f40*/  LOP3.LUT R4, R23, 0xffff, RZ, 0xc0, !PT ;  /* 0x0000ffff17047812 */ /* 0x000fe400078ec0ff */
[----:B------:R-:W-:Y:S02]  /*140f50*/  PRMT R9, R2, 0x3340, R0 ;  /* 0x0000334002097816 */ /* 0x000fe40000000000 */
[----:B------:R-:W-:Y:S02]  /*140f60*/  PRMT R5, R3, 0x3340, R4 ;  /* 0x0000334003057816 */ /* 0x000fe40000000004 */
[----:B------:R-:W-:-:S02]  /*140f70*/  SHF.R.U32.HI R3, RZ, 0x8, R3 ;  /* 0x00000008ff037819 */ /* 0x000fc40000011603 */
[----:B------:R-:W-:Y:S02]  /*140f80*/  PRMT R5, R5, 0x5410, R9 ;  /* 0x0000541005057816 */ /* 0x000fe40000000009 */
[----:B------:R-:W-:Y:S02]  /*140f90*/  SHF.R.U32.HI R9, RZ, 0x8, R4 ;  /* 0x00000008ff097819 */ /* 0x000fe40000011604 */
[----:B------:R-:W-:Y:S02]  /*140fa0*/  SHF.R.U32.HI R2, RZ, 0x8, R2 ;  /* 0x00000008ff027819 */ /* 0x000fe40000011602 */
[----:B------:R-:W-:Y:S02]  /*140fb0*/  LOP3.LUT R3, R3, 0xffff, RZ, 0xc0, !PT ;  /* 0x0000ffff03037812 */ /* 0x000fe400078ec0ff */
[----:B------:R-:W-:Y:S02]  /*140fc0*/  LOP3.LUT R9, R9, 0xffff, RZ, 0xc0, !PT ;  /* 0x0000ffff09097812 */ /* 0x000fe400078ec0ff */
[----:B------:R-:W-:-:S02]  /*140fd0*/  LOP3.LUT R2, R2, 0xffff, RZ, 0xc0, !PT ;  /* 0x0000ffff02027812 */ /* 0x000fc400078ec0ff */
[----:B------:R-:W-:Y:S02]  /*140fe0*/  PRMT R3, R3, 0x3340, R9 ;  /* 0x0000334003037816 */ /* 0x000fe40000000009 */
[----:B------:R-:W-:Y:S01]  /*140ff0*/  PRMT R2, R2, 0x3340, R0 ;  /* 0x0000334002027816 */ /* 0x000fe20000000000 */
[----:B------:R-:W-:Y:S04]  /*141000*/  STL [R1+0x554], R5 ;  /* 0x0005540501007387 */ /* 0x000fe80000100800 */
[----:B------:R0:W-:Y:S04]  /*141010*/  STL [R1+0x44c], R3 ;  /* 0x00044c0301007387 */ /* 0x0001e80000100800 */
[----:B------:R1:W-:Y:S04]  /*141020*/  STL [R1+0x2bc], R2 ;  /* 0x0002bc0201007387 */ /* 0x0003e80000100800 */
[----:B------:R-:W2:Y:S01]  /*141030*/  LDL.LU R11, [R1+0x10c] ;  /* 0x00010c00010b7983 */ /* 0x000ea20000300800 */
[----:B----4-:R-:W-:-:S02]  /*141040*/  PRMT R23, R28, 0x5410, R47 ;  /* 0x000054101c177816 */ /* 0x010fc4000000002f */
[----:B------:R-:W-:Y:S02]  /*141050*/  LOP3.LUT R4, R31, 0xffff, RZ, 0xc0, !PT ;  /* 0x0000ffff1f047812 */ /* 0x000fe400078ec0ff */
[----:B------:R-:W2:Y:S04]  /*141060*/  LDL.LU R31, [R1+0x41c] ;  /* 0x00041c00011f7983 */ /* 0x000ea80000300800 */
[----:B------:R-:W3:Y:S01]  /*141070*/  LDL.LU R47, [R1+0x120] ;  /* 0x00012000012f7983 */ /* 0x000ee20000300800 */
[----:B------:R-:W-:-:S03]  /*141080*/  PRMT R53, R45, 0x5410, R48 ;  /* 0x000054102d357816 */ /* 0x000fc60000000030 */
[----:B------:R-:W4:Y:S01]  /*141090*/  LDL.LU R51, [R1+0x110] ;  /* 0x0001100001337983 */ /* 0x000f220000300800 */
[----:B0-----:R-:W-:-:S03]  /*1410a0*/  LOP3.LUT R3, R55, 0xffff, RZ, 0xc0, !PT ;  /* 0x0000ffff37037812 */ /* 0x001fc600078ec0ff */
[----:B-1----:R-:W2:Y:S01]  /*1410b0*/  LDL.LU R2, [R1+0x52e8] ;  /* 0x0052e80001027983 */ /* 0x002ea20000300800 */
[----:B------:R-:W-:-:S03]  /*1410c0*/  LOP3.LUT R5, R27, 0xffff, RZ, 0xc0, !PT ;  /* 0x0000ffff1b057812 */ /* 0x000fc600078ec0ff */
[----:B------:R-:W4:Y:S04]  /*1410d0*/  LDL.LU R42, [R1+0x5254] ;  /* 0x00525400012a7983 */ /* 0x000f280000300800 */
[----:B------:R-:W4:Y:S01]  /*1410e0*/  LDL.LU R48, [R1+0x52a0] ;  /* 0x0052a00001307983 */ /* 0x000f220000300800 */
[----:B------:R-:W-:Y:S02]  /*1410f0*/  PRMT R9, R4, 0x3340, R0 ;  /* 0x0000334004097816 */ /* 0x000fe40000000000 */
[----:B------:R-:W-:-:S04]  /*141100*/  PRMT R8, R3, 0x3340, R5 ;  /* 0x0000334003087816 */ /* 0x000fc80000000005 */
[----:B------:R-:W-:-:S05]  /*141110*/  PRMT R8, R8, 0x5410, R9 ;  /* 0x0000541008087816 */ /* 0x000fca0000000009 */
[----:B------:R-:W-:Y:S04]  /*141120*/  STL [R1+0x550], R8 ;  /* 0x0005500801007387 */ /* 0x000fe80000100800 */
[----:B------:R-:W4:Y:S01]  /*141130*/  LDL.LU R45, [R1+0x124] ;  /* 0x00012400012d7983 */ /* 0x000f220000300800 */
[----:B------:R-:W-:-:S03]  /*141140*/  PRMT R25, R54, 0x5410, R50 ;  /* 0x0000541036197816 */ /* 0x000fc60000000032 */
[----:B------:R-:W4:Y:S04]  /*141150*/  LDL.LU R28, [R1+0x404] ;  /* 0x00040400011c7983 */ /* 0x000f280000300800 */
[----:B------:R-:W4:Y:S04]  /*141160*/  LDL.LU R44, [R1+0x13c] ;  /* 0x00013c00012c7983 */ /* 0x000f280000300800 */
[----:B------:R-:W4:Y:S01]  /*141170*/  LDL.LU R27, [R1+0x408] ;  /* 0x00040800011b7983 */ /* 0x000f220000300800 */
[----:B------:R-:W-:-:S03]  /*141180*/  PRMT R49, R39, 0x5410, R15 ;  /* 0x0000541027317816 */ /* 0x000fc6000000000f */
[----:B------:R-:W4:Y:S04]  /*141190*/  LDL.LU R61, [R1+0x160] ;  /* 0x00016000013d7983 */ /* 0x000f280000300800 */
[----:B------:R-:W4:Y:S04]  /*1411a0*/  LDL.LU R50, [R1+0x3fc] ;  /* 0x0003fc0001327983 */ /* 0x000f280000300800 */
[----:B------:R-:W4:Y:S04]  /*1411b0*/  LDL.LU R54, [R1+0x164] ;  /* 0x0001640001367983 */ /* 0x000f280000300800 */
[----:B------:R-:W4:Y:S04]  /*1411c0*/  LDL.LU R58, [R1+0x52d0] ;  /* 0x0052d000013a7983 */ /* 0x000f280000300800 */
[----:B------:R-:W4:Y:S04]  /*1411d0*/  LDL.LU R15, [R1+0x521c] ;  /* 0x00521c00010f7983 */ /* 0x000f280000300800 */
[----:B------:R-:W4:Y:S01]  /*1411e0*/  LDL.LU R39, [R1+0x528c] ;  /* 0x00528c0001277983 */ /* 0x000f220000300800 */
[----:B------:R-:W-:-:S02]  /*1411f0*/  SHF.R.U32.HI R3, RZ, 0x8, R3 ;  /* 0x00000008ff037819 */ /* 0x000fc40000011603 */
[----:B------:R-:W-:Y:S02]  /*141200*/  SHF.R.U32.HI R5, RZ, 0x8, R5 ;  /* 0x00000008ff057819 */ /* 0x000fe40000011605 */
[----:B------:R-:W-:Y:S02]  /*141210*/  PRMT R33, R33, 0x5410, R46 ;  /* 0x0000541021217816 */ /* 0x000fe4000000002e */
[----:B------:R-:W-:Y:S01]  /*141220*/  SHF.R.U32.HI R9, RZ, 0x8, R7 ;  /* 0x00000008ff097819 */ /* 0x000fe20000011607 */
[----:B------:R-:W4:Y:S01]  /*141230*/  LDL.LU R46, [R1+0x5448] ;  /* 0x00544800012e7983 */ /* 0x000f220000300800 */
[----:B------:R-:W-:Y:S02]  /*141240*/  LOP3.LUT R3, R3, 0xffff, RZ, 0xc0, !PT ;  /* 0x0000ffff03037812 */ /* 0x000fe400078ec0ff */
[----:B------:R-:W-:Y:S01]  /*141250*/  LOP3.LUT R5, R5, 0xffff, RZ, 0xc0, !PT ;  /* 0x0000ffff05057812 */ /* 0x000fe200078ec0ff */
[----:B------:R-:W4:Y:S01]  /*141260*/  LDL.LU R55, [R1+0x53a8] ;  /* 0x0053a80001377983 */ /* 0x000f220000300800 */
[----:B------:R-:W-:-:S02]  /*141270*/  LOP3.LUT R9, R9, 0xffff, RZ, 0xc0, !PT ;  /* 0x0000ffff09097812 */ /* 0x000fc400078ec0ff */
[----:B------:R-:W-:Y:S02]  /*141280*/  PRMT R16, R3, 0x3340, R5 ;  /* 0x0000334003107816 */ /* 0x000fe40000000005 */
[----:B------:R-:W-:-:S03]  /*141290*/  PRMT R7, R9, 0x3340, R0 ;  /* 0x0000334009077816 */ /* 0x000fc60000000000 */
[----:B------:R-:W-:Y:S04]  /*1412a0*/  STL [R1+0x66c4], R16 ;  /* 0x0066c41001007387 */ /* 0x000fe80000100800 */
[----:B------:R0:W-:Y:S01]  /*1412b0*/  STL [R1+0x2c0], R7 ;  /* 0x0002c00701007387 */ /* 0x0001e20000100800 */
[----:B---3--:R-:W-:-:S03]  /*1412c0*/  PRMT R37, R37, 0x5410, R47 ;  /* 0x0000541025257816 */ /* 0x008fc6000000002f */
[----:B------:R-:W3:Y:S01]  /*1412d0*/  LDL.LU R47, [R1+0x5410] ;  /* 0x00541000012f7983 */ /* 0x000ee20000300800 */
[----:B--2---:R-:W-:Y:S02]  /*1412e0*/  LOP3.LUT R3, R2, 0xffff, RZ, 0xc0, !PT ;  /* 0x0000ffff02037812 */ /* 0x004fe400078ec0ff */
[----:B----4-:R-:W-:Y:S02]  /*1412f0*/  LOP3.LUT R2, R42, 0xffff, RZ, 0xc0, !PT ;  /* 0x0000ffff2a027812 */ /* 0x010fe400078ec0ff */
[----:B------:R-:W-:Y:S02]  /*141300*/  LOP3.LUT R5, R48, 0xffff, RZ, 0xc0, !PT ;  /* 0x0000ffff30057812 */ /* 0x000fe400078ec0ff */
[----:B------:R-:W-:Y:S02]  /*141310*/  PRMT R9, R2, 0x3340, R0 ;  /* 0x0000334002097816 */ /* 0x000fe40000000000 */
[----:B0-----:R-:W-:Y:S02]  /*141320*/  PRMT R7, R3, 0x3340, R5 ;  /* 0x0000334003077816 */ /* 0x001fe40000000005 */
        /* <DEDUP_REMOVED lines=10> */
[----:B------:R-:W-:Y:S04]  /*1413d0*/  STL [R1+0x444], R3 ;  /* 0x0004440301007387 */ /* 0x000fe80000100800 */
[----:B------:R0:W-:Y:S01]  /*1413e0*/  STL [R1+0x2b4], R2 ;  /* 0x0002b40201007387 */ /* 0x0001e20000100800 */
[----:B------:R-:W-:-:S02]  /*1413f0*/  PRMT R31, R31, 0x5410, R11 ;  /* 0x000054101f1f7816 */ /* 0x000fc4000000000b */
[----:B------:R-:W-:Y:S02]  /*141400*/  PRMT R18, R18, 0x5410, R51 ;  /* 0x0000541012127816 */ /* 0x000fe40000000033 */
[----:B0-----:R-:W-:Y:S02]  /*141410*/  PRMT R2, R50, 0x5410, R61 ;  /* 0x0000541032027816 */ /* 0x001fe4000000003d */
[----:B------:R-:W-:Y:S02]  /*141420*/  LOP3.LUT R5, R58, 0xffff, RZ, 0xc0, !PT ;  /* 0x0000ffff3a057812 */ /* 0x000fe400078ec0ff */
[----:B------:R-:W-:Y:S02]  /*141430*/  LOP3.LUT R3, R15, 0xffff, RZ, 0xc0, !PT ;  /* 0x0000ffff0f037812 */ /* 0x000fe400078ec0ff */
[----:B------:R-:W-:Y:S02]  /*141440*/  LOP3.LUT R7, R39, 0xffff, RZ, 0xc0, !PT ;  /* 0x0000ffff27077812 */ /* 0x000fe400078ec0ff */
[----:B------:R-:W-:-:S02]  /*141450*/  PRMT R9, R3, 0x3340, R0 ;  /* 0x0000334003097816 */ /* 0x000fc40000000000 */
[----:B------:R-:W-:Y:S01]  /*141460*/  PRMT R15, R5, 0x3340, R7 ;  /* 0x00003340050f7816 */ /* 0x000fe20000000007 */
[----:B------:R0:W-:Y:S03]  /*141470*/  STL [R1+0x160], R2 ;  /* 0x0001600201007387 */ /* 0x0001e60000100800 */
[----:B------:R-:W-:Y:S01]  /*141480*/  PRMT R9, R15, 0x5410, R9 ;  /* 0x000054100f097816 */ /* 0x000fe20000000009 */
[----:B------:R-:W2:Y:S04]  /*141490*/  LDL.LU R40, [R1+0x17c] ;  /* 0x00017c0001287983 */ /* 0x000ea80000300800 */
[----:B------:R-:W2:Y:S01]  /*1414a0*/  LDL.LU R11, [R1+0x2a8] ;  /* 0x0002a800010b7983 */ /* 0x000ea20000300800 */
[----:B0-----:R-:W-:-:S03]  /*1414b0*/  LOP3.LUT R2, R55, 0xffff, RZ, 0xc0, !PT ;  /* 0x0000ffff37027812 */ /* 0x001fc600078ec0ff */
[----:B------:R-:W4:Y:S01]  /*1414c0*/  LDL.LU R51, [R1+0x168] ;  /* 0x0001680001337983 */ /* 0x000f220000300800 */
[----:B------:R-:W-:-:S03]  /*1414d0*/  PRMT R28, R28, 0x5410, R45 ;  /* 0x000054101c1c7816 */ /* 0x000fc6000000002d */
[----:B------:R-:W4:Y:S01]  /*1414e0*/  LDL.LU R55, [R1+0x3f8] ;  /* 0x0003f80001377983 */ /* 0x000f220000300800 */
[----:B------:R-:W-:-:S03]  /*1414f0*/  LOP3.LUT R8, R46, 0xffff, RZ, 0xc0, !PT ;  /* 0x0000ffff2e087812 */ /* 0x000fc600078ec0ff */
[----:B------:R-:W4:Y:S01]  /*141500*/  LDL.LU R42, [R1+0x178] ;  /* 0x00017800012a7983 */ /* 0x000f220000300800 */
[----:B------:R-:W-:-:S03]  /*141510*/  PRMT R27, R27, 0x5410, R44 ;  /* 0x000054101b1b7816 */ /* 0x000fc6000000002c */
[----:B------:R-:W4:Y:S04]  /*141520*/  LDL.LU R48, [R1+0x3f0] ;  /* 0x0003f00001307983 */ /* 0x000f280000300800 */
[----:B------:R0:W-:Y:S04]  /*141530*/  STL [R1+0x524], R9 ;  /* 0x0005240901007387 */ /* 0x0001e80000100800 */
[----:B------:R-:W4:Y:S01]  /*141540*/  LDL.LU R45, [R1+0x174] ;  /* 0x00017400012d7983 */ /* 0x000f220000300800 */
[----:B------:R-:W-:-:S03]  /*141550*/  PRMT R29, R29, 0x5410, R54 ;  /* 0x000054101d1d7816 */ /* 0x000fc60000000036 */
[----:B------:R-:W4:Y:S04]  /*141560*/  LDL.LU R46, [R1+0x3f4] ;  /* 0x0003f400012e7983 */ /* 0x000f280000300800 */
[----:B------:R-:W4:Y:S04]  /*141570*/  LDL.LU R44, [R1+0x170] ;  /* 0x00017000012c7983 */ /* 0x000f280000300800 */
[----:B------:R-:W4:Y:S04]  /*141580*/  LDL.LU R61, [R1+0x15c] ;  /* 0x00015c00013d7983 */ /* 0x000f280000300800 */
[----:B------:R-:W4:Y:S04]  /*141590*/  LDL.LU R50, [R1+0x5460] ;  /* 0x0054600001327983 */ /* 0x000f280000300800 */
[----:B------:R-:W4:Y:S04]  /*1415a0*/  LDL.LU R54, [R1+0x53bc] ;  /* 0x0053bc0001367983 */ /* 0x000f280000300800 */
[----:B------:R-:W4:Y:S04]  /*1415b0*/  LDL.LU R58, [R1+0x5418] ;  /* 0x00541800013a7983 */ /* 0x000f280000300800 */
[----:B------:R-:W4:Y:S01]  /*1415c0*/  LDL.LU R15, [R1+0x52e4] ;  /* 0x0052e400010f7983 */ /* 0x000f220000300800 */
[----:B0-----:R-:W-:-:S02]  /*1415d0*/  PRMT R9, R2, 0x3340, R0 ;  /* 0x0000334002097816 */ /* 0x001fc40000000000 */
[----:B---3--:R-:W-:Y:S02]  /*1415e0*/  LOP3.LUT R16, R47, 0xffff, RZ, 0xc0, !PT ;  /* 0x0000ffff2f107812 */ /* 0x008fe400078ec0ff */
[----:B------:R-:W3:Y:S02]  /*1415f0*/  LDL.LU R47, [R1+0x5248] ;  /* 0x00524800012f7983 */ /* 0x000ee40000300800 */
[----:B------:R-:W-:-:S04]  /*141600*/  PRMT R20, R8, 0x3340, R16 ;  /* 0x0000334008147816 */ /* 0x000fc80000000010 */
[----:B------:R-:W-:-:S05]  /*141610*/  PRMT R20, R20, 0x5410, R9 ;  /* 0x0000541014147816 */ /* 0x000fca0000000009 */
[----:B------:R-:W-:Y:S04]  /*141620*/  STL [R1+0x514], R20 ;  /* 0x0005141401007387 */ /* 0x000fe80000100800 */
[----:B------:R-:W3:Y:S01]  /*141630*/  LDL.LU R39, [R1+0x529c] ;  /* 0x00529c0001277983 */ /* 0x000ee20000300800 */
[----:B------:R-:W-:Y:S02]  /*141640*/  SHF.R.U32.HI R8, RZ, 0x8, R8 ;  /* 0x00000008ff087819 */ /* 0x000fe40000011608 */
[----:B------:R-:W-:Y:S02]  /*141650*/  SHF.R.U32.HI R9, RZ, 0x8, R16 ;  /* 0x00000008ff097819 */ /* 0x000fe40000011610 */
[----:B------:R-:W-:Y:S02]  /*141660*/  LOP3.LUT R8, R8, 0xffff, RZ, 0xc0, !PT ;  /* 0x0000ffff08087812 */ /* 0x000fe400078ec0ff */
[----:B------:R-:W-:-:S02]  /*141670*/  LOP3.LUT R9, R9, 0xffff, RZ, 0xc0, !PT ;  /* 0x0000ffff09097812 */ /* 0x000fc400078ec0ff */
[----:B------:R-:W-:Y:S02]  /*141680*/  SHF.R.U32.HI R5, RZ, 0x8, R5 ;  /* 0x00000008ff057819 */ /* 0x000fe40000011605 */
[----:B------:R-:W-:Y:S02]  /*141690*/  SHF.R.U32.HI R7, RZ, 0x8, R7 ;  /* 0x00000008ff077819 */ /* 0x000fe40000011607 */
[----:B------:R-:W-:Y:S02]  /*1416a0*/  PRMT R8, R8, 0x3340, R9 ;  /* 0x0000334008087816 */ /* 0x000fe40000000009 */
[----:B------:R-:W-:Y:S02]  /*1416b0*/  SHF.R.U32.HI R9, RZ, 0x8, R3 ;  /* 0x00000008ff097819 */ /* 0x000fe40000011603 */
[----:B------:R-:W-:Y:S02]  /*1416c0*/  SHF.R.U32.HI R2, RZ, 0x8, R2 ;  /* 0x00000008ff027819 */ /* 0x000fe40000011602 */
[----:B------:R-:W-:-:S02]  /*1416d0*/  LOP3.LUT R5, R5, 0xffff, RZ, 0xc0, !PT ;  /* 0x0000ffff05057812 */ /* 0x000fc400078ec0ff */
[----:B------:R-:W-:Y:S02]  /*1416e0*/  LOP3.LUT R7, R7, 0xffff, RZ, 0xc0, !PT ;  /* 0x0000ffff07077812 */ /* 0x000fe400078ec0ff */
[----:B------:R-:W-:Y:S02]  /*1416f0*/  LOP3.LUT R9, R9, 0xffff, RZ, 0xc0, !PT ;  /* 0x0000ffff09097812 */ /* 0x000fe400078ec0ff */
[----:B------:R-:W-:Y:S02]  /*141700*/  LOP3.LUT R2, R2, 0xffff, RZ, 0xc0, !PT ;  /* 0x0000ffff02027812 */ /* 0x000fe400078ec0ff */
[----:B------:R-:W-:Y:S02]  /*141710*/  PRMT R7, R5, 0x3340, R7 ;  /* 0x0000334005077816 */ /* 0x000fe40000000007 */
[--C-:B------:R-:W-:Y:S01]  /*141720*/  PRMT R3, R9, 0x3340, R0.reuse ;  /* 0x0000334009037816 */ /* 0x100fe20000000000 */
[----:B------:R-:W-:Y:S01]  /*141730*/  STL [R1+0x438], R8 ;  /* 0x0004380801007387 */ /* 0x000fe20000100800 */
[----:B------:R-:W-:-:S03]  /*141740*/  PRMT R2, R2, 0x3340, R0 ;  /* 0x0000334002027816 */ /* 0x000fc60000000000 */
[----:B------:R-:W-:Y:S01]  /*141750*/  STL [R1+0x434], R7 ;  /* 0x0004340701007387 */ /* 0x000fe20000100800 */
[----:B--2---:R-:W-:-:S05]  /*141760*/  PRMT R5, R11, 0x5410, R40 ;  /* 0x000054100b057816 */ /* 0x004fca0000000028 */
[----:B------:R-:W-:Y:S04]  /*141770*/  STL [R1+0x180], R5 ;  /* 0x0001800501007387 */ /* 0x000fe80000100800 */
[----:B------:R0:W-:Y:S04]  /*141780*/  STL [R1+0x2a4], R3 ;  /* 0x0002a40301007387 */ /* 0x0001e80000100800 */
[----:B------:R1:W-:Y:S04]  /*141790*/  STL [R1+0x2a8], R2 ;  /* 0x0002a80201007387 */ /* 0x0003e80000100800 */
[----:B------:R-:W2:Y:S01]  /*1417a0*/  LDL.LU R36, [R1+0x16c] ;  /* 0x00016c0001247983 */ /* 0x000ea20000300800 */
[----:B----4-:R-:W-:-:S02]  /*1417b0*/  PRMT R55, R55, 0x5410, R51 ;  /* 0x0000541037377816 */ /* 0x010fc40000000033 */
[----:B------:R-:W-:Y:S02]  /*1417c0*/  PRMT R51, R48, 0x5410, R42 ;  /* 0x0000541030337816 */ /* 0x000fe4000000002a */
[----:B------:R-:W-:Y:S02]  /*1417d0*/  PRMT R46, R46, 0x5410, R45 ;  /* 0x000054102e2e7816 */ /* 0x000fe4000000002d */
[----:B------:R-:W-:Y:S02]  /*1417e0*/  PRMT R59, R59, 0x5410, R44 ;  /* 0x000054103b3b7816 */ /* 0x000fe4000000002c */
[----:B0-----:R-:W-:Y:S02]  /*1417f0*/  LOP3.LUT R3, R50, 0xffff, RZ, 0xc0, !PT ;  /* 0x0000ffff32037812 */ /* 0x001fe400078ec0ff */
[----:B------:R-:W-:Y:S02]  /*141800*/  LOP3.LUT R7, R54, 0xffff, RZ, 0xc0, !PT ;  /* 0x0000ffff36077812 */ /* 0x000fe400078ec0ff */
[----:B------:R-:W-:-:S02]  /*141810*/  LOP3.LUT R5, R58, 0xffff, RZ, 0xc0, !PT ;  /* 0x0000ffff3a057812 */ /* 0x000fc400078ec0ff */
[----:B------:R-:W-:Y:S02]  /*141820*/  PRMT R9, R7, 0x3340, R0 ;  /* 0x0000334007097816 */ /* 0x000fe40000000000 */
[----:B------:R-:W-:Y:S02]  /*141830*/  LOP3.LUT R8, R15, 0xffff, RZ, 0xc0, !PT ;  /* 0x0000ffff0f087812 */ /* 0x000fe400078ec0ff */
[----:B------:R-:W-:-:S04]  /*141840*/  PRMT R15, R3, 0x3340, R5 ;  /* 0x00003340030f7816 */ /* 0x000fc80000000005 */
[----:B------:R-:W-:Y:S02]  /*141850*/  PRMT R20, R15, 0x5410, R9 ;  /* 0x000054100f147816 */ /* 0x000fe40000000009 */
[----:B------:R-:W-:Y:S02]  /*141860*/  PRMT R35, R35, 0x5410, R61 ;  /* 0x0000541023237816 */ /* 0x000fe4000000003d */
[----:B---3--:R-:W-:Y:S02]  /*141870*/  LOP3.LUT R16, R47, 0xffff, RZ, 0xc0, !PT ;  /* 0x0000ffff2f107812 */ /* 0x008fe400078ec0ff */
[----:B------:R-:W2:Y:S04]  /*141880*/  LDL.LU R47, [R1+0x3ec] ;  /* 0x0003ec00012f7983 */ /* 0x000ea80000300800 */
[----:B------:R-:W3:Y:S04]  /*141890*/  LDL.LU R34, [R1+0x158] ;  /* 0x0001580001227983 */ /* 0x000ee80000300800 */
[----:B------:R-:W3:Y:S04]  /*1418a0*/  LDL.LU R44, [R1+0x3c0] ;  /* 0x0003c000012c7983 */ /* 0x000ee80000300800 */
[----:B------:R-:W4:Y:S04]  /*1418b0*/  LDL.LU R38, [R1+0x154] ;  /* 0x0001540001267983 */ /* 0x000f280000300800 */
[----:B------:R-:W4:Y:S04]  /*1418c0*/  LDL.LU R45, [R1+0x3e0] ;  /* 0x0003e000012d7983 */ /* 0x000f280000300800 */
[----:B------:R-:W3:Y:S04]  /*1418d0*/  LDL.LU R40, [R1+0x5444] ;  /* 0x0054440001287983 */ /* 0x000ee80000300800 */
[----:B-1----:R-:W4:Y:S04]  /*1418e0*/  LDL.LU R2, [R1+0x53a0] ;  /* 0x0053a00001027983 */ /* 0x002f280000300800 */
[----:B------:R-:W4:Y:S01]  /*1418f0*/  LDL.LU R42, [R1+0x53fc] ;  /* 0x0053fc00012a7983 */ /* 0x000f220000300800 */
[----:B------:R-:W-:-:S02]  /*141900*/  LOP3.LUT R11, R39, 0xffff, RZ, 0xc0, !PT ;  /* 0x0000ffff270b7812 */ /* 0x000fc400078ec0ff */
[----:B------:R-:W-:Y:S02]  /*141910*/  PRMT R9, R16, 0x3340, R0 ;  /* 0x0000334010097816 */ /* 0x000fe40000000000 */
[----:B------:R-:W-:-:S04]  /*141920*/  PRMT R15, R8, 0x3340, R11 ;  /* 0x00003340080f7816 */ /* 0x000fc8000000000b */
[----:B------:R-:W-:Y:S01]  /*141930*/  PRMT R15, R15, 0x5410, R9 ;  /* 0x000054100f0f7816 */ /* 0x000fe20000000009 */
[----:B------:R-:W-:Y:S01]  /*141940*/  STL [R1+0x508], R20 ;  /* 0x0005081401007387 */ /* 0x000fe20000100800 */
[----:B------:R-:W-:-:S03]  /*141950*/  SHF.R.U32.HI R9, RZ, 0x8, R11 ;  /* 0x00000008ff097819 */ /* 0x000fc6000001160b */
[----:B------:R0:W-:Y:S04]  /*141960*/  STL [R1+0x50c], R15 ;  /* 0x00050c0f01007387 */ /* 0x0001e80000100800 */
        /* <DEDUP_REMOVED lines=8> */
[----:B------:R-:W4:Y:S01]  /*1419f0*/  LDL.LU R58, [R1+0x552c] ;  /* 0x00552c00013a7983 */ /* 0x000f220000300800 */
        /* <DEDUP_REMOVED lines=9> */
[----:B------:R-:W-:Y:S04]  /*141a90*/  STL [R1+0x66c8], R22 ;  /* 0x0066c81601007387 */ /* 0x000fe80000100800 */
[----:B------:R3:W-:Y:S01]  /*141aa0*/  STL [R1+0x430], R3 ;  /* 0x0004300301007387 */ /* 0x0007e20000100800 */
[----:B--2---:R-:W-:Y:S02]  /*141ab0*/  PRMT R47, R47, 0x5410, R36 ;  /* 0x000054102f2f7816 */ /* 0x004fe40000000024 */
[----:B---3--:R-:W-:Y:S02]  /*141ac0*/  LOP3.LUT R3, R40, 0xffff, RZ, 0xc0, !PT ;  /* 0x0000ffff28037812 */ /* 0x008fe400078ec0ff */
[----:B----4-:R-:W-:Y:S02]  /*141ad0*/  LOP3.LUT R5, R2, 0xffff, RZ, 0xc0, !PT ;  /* 0x0000ffff02057812 */ /* 0x010fe400078ec0ff */
[----:B------:R-:W-:-:S02]  /*141ae0*/  LOP3.LUT R2, R42, 0xffff, RZ, 0xc0, !PT ;  /* 0x0000ffff2a027812 */ /* 0x000fc400078ec0ff */
[----:B------:R-:W-:Y:S02]  /*141af0*/  PRMT R9, R5, 0x3340, R0 ;  /* 0x0000334005097816 */ /* 0x000fe40000000000 */
[----:B------:R-:W-:-:S04]  /*141b00*/  PRMT R8, R3, 0x3340, R2 ;  /* 0x0000334003087816 */ /* 0x000fc80000000002 */
[----:B------:R-:W-:Y:S02]  /*141b10*/  PRMT R8, R8, 0x5410, R9 ;  /* 0x0000541008087816 */ /* 0x000fe40000000009 */
[----:B------:R-:W-:Y:S02]  /*141b20*/  SHF.R.U32.HI R9, RZ, 0x8, R7 ;  /* 0x00000008ff097819 */ /* 0x000fe40000011607 */
[----:B------:R-:W-:Y:S02]  /*141b30*/  SHF.R.U32.HI R2, RZ, 0x8, R2 ;  /* 0x00000008ff027819 */ /* 0x000fe40000011602 */
[----:B------:R-:W-:Y:S02]  /*141b40*/  LOP3.LUT R9, R9, 0xffff, RZ, 0xc0, !PT ;  /* 0x0000ffff09097812 */ /* 0x000fe400078ec0ff */
[----:B------:R-:W-:Y:S02]  /*141b50*/  SHF.R.U32.HI R3, RZ, 0x8, R3 ;  /* 0x00000008ff037819 */ /* 0x000fe40000011603 */
[----:B------:R-:W-:-:S02]  /*141b60*/  LOP3.LUT R7, R2, 0xffff, RZ, 0xc0, !PT ;  /* 0x0000ffff02077812 */ /* 0x000fc400078ec0ff */
[----:B------:R-:W-:Y:S01]  /*141b70*/  PRMT R2, R9, 0x3340, R0 ;  /* 0x0000334009027816 */ /* 0x000fe20000000000 */
[----:B------:R-:W-:Y:S01]  /*141b80*/  STL [R1+0x500], R8 ;  /* 0x0005000801007387 */ /* 0x000fe20000100800 */
[----:B------:R-:W-:-:S03]  /*141b90*/  LOP3.LUT R3, R3, 0xffff, RZ, 0xc0, !PT ;  /* 0x0000ffff03037812 */ /* 0x000fc600078ec0ff */
[----:B------:R-:W2:Y:S01]  /*141ba0*/  LDL.LU R21, [R1+0x144] ;  /* 0x0001440001157983 */ /* 0x000ea20000300800 */
[----:B------:R-:W-:-:S03]  /*141bb0*/  PRMT R44, R44, 0x5410, R34 ;  /* 0x000054102c2c7816 */ /* 0x000fc60000000022 */
[----:B------:R-:W2:Y:S01]  /*141bc0*/  LDL.LU R36, [R1+0x3bc] ;  /* 0x0003bc0001247983 */ /* 0x000ea20000300800 */
[----:B------:R-:W-:Y:S02]  /*141bd0*/  PRMT R45, R45, 0x5410, R38 ;  /* 0x000054102d2d7816 */ /* 0x000fe40000000026 */
[----:B------:R-:W-:Y:S01]  /*141be0*/  PRMT R3, R3, 0x3340, R7 ;  /* 0x0000334003037816 */ /* 0x000fe20000000007 */
[----:B------:R0:W-:Y:S04]  /*141bf0*/  STL [R1+0x2a0], R2 ;  /* 0x0002a00201007387 */ /* 0x0001e80000100800 */
[----:B------:R-:W3:Y:S04]  /*141c00*/  LDL.LU R34, [R1+0x140] ;  /* 0x0001400001227983 */ /* 0x000ee80000300800 */
[----:B------:R-:W4:Y:S04]  /*141c10*/  LDL.LU R38, [R1+0x138] ;  /* 0x0001380001267983 */ /* 0x000f280000300800 */
[----:B0-----:R-:W4:Y:S01]  /*141c20*/  LDL.LU R2, [R1+0x55bc] ;  /* 0x0055bc0001027983 */ /* 0x001f220000300800 */
[----:B------:R-:W-:-:S03]  /*141c30*/  LOP3.LUT R7, R61, 0xffff, RZ, 0xc0, !PT ;  /* 0x0000ffff3d077812 */ /* 0x000fc600078ec0ff */
[----:B------:R-:W4:Y:S01]  /*141c40*/  LDL.LU R40, [R1+0x5558] ;  /* 0x0055580001287983 */ /* 0x000f220000300800 */
[----:B------:R-:W-:-:S03]  /*141c50*/  LOP3.LUT R8, R58, 0xffff, RZ, 0xc0, !PT ;  /* 0x0000ffff3a087812 */ /* 0x000fc600078ec0ff */
[----:B------:R-:W4:Y:S04]  /*141c60*/  LDL.LU R42, [R1+0x5538] ;  /* 0x00553800012a7983 */ /* 0x000f280000300800 */
[----:B------:R0:W-:Y:S01]  /*141c70*/  STL [R1+0x428], R3 ;  /* 0x0004280301007387 */ /* 0x0001e20000100800 */
[----:B------:R-:W-:Y:S02]  /*141c80*/  PRMT R15, R15, 0x5410, R11 ;  /* 0x000054100f0f7816 */ /* 0x000fe4000000000b */
[----:B------:R-:W-:Y:S02]  /*141c90*/  PRMT R11, R7, 0x3340, R8 ;  /* 0x00003340070b7816 */ /* 0x000fe40000000008 */
[----:B0-----:R-:W-:-:S04]  /*141ca0*/  LOP3.LUT R3, R54, 0xffff, RZ, 0xc0, !PT ;  /* 0x0000ffff36037812 */ /* 0x001fc800078ec0ff */
[----:B------:R-:W-:Y:S02]  /*141cb0*/  PRMT R9, R3, 0x3340, R0 ;  /* 0x0000334003097816 */ /* 0x000fe40000000000 */
[----:B------:R-:W-:Y:S02]  /*141cc0*/  SHF.R.U32.HI R7, RZ, 0x8, R7 ;  /* 0x00000008ff077819 */ /* 0x000fe40000011607 */
[----:B------:R-:W-:Y:S02]  /*141cd0*/  PRMT R11, R11, 0x5410, R9 ;  /* 0x000054100b0b7816 */ /* 0x000fe40000000009 */
[----:B------:R-:W-:Y:S02]  /*141ce0*/  SHF.R.U32.HI R9, RZ, 0x8, R8 ;  /* 0x00000008ff097819 */ /* 0x000fe40000011608 */
[----:B------:R-:W-:Y:S02]  /*141cf0*/  LOP3.LUT R7, R7, 0xffff, RZ, 0xc0, !PT ;  /* 0x0000ffff07077812 */ /* 0x000fe400078ec0ff */
[----:B------:R-:W-:Y:S01]  /*141d00*/  LOP3.LUT R9, R9, 0xffff, RZ, 0xc0, !PT ;  /* 0x0000ffff09097812 */ /* 0x000fe200078ec0ff */
[----:B------:R0:W-:Y:S03]  /*141d10*/  STL [R1+0x4f4], R11 ;  /* 0x0004f40b01007387 */ /* 0x0001e60000100800 */
[----:B------:R-:W-:Y:S01]  /*141d20*/  PRMT R7, R7, 0x3340, R9 ;  /* 0x0000334007077816 */ /* 0x000fe20000000009 */
[----:B------:R-:W4:Y:S01]  /*141d30*/  LDL.LU R20, [R1+0x134] ;  /* 0x0001340001147983 */ /* 0x000f220000300800 */
[----:B------:R-:W-:-:S03]  /*141d40*/  PRMT R39, R39, 0x5410, R24 ;  /* 0x0000541027277816 */ /* 0x000fc60000000018 */
[----:B------:R-:W4:Y:S01]  /*141d50*/  LDL.LU R58, [R1+0x24c] ;  /* 0x00024c00013a7983 */ /* 0x000f220000300800 */
[----:B------:R-:W-:-:S03]  /*141d60*/  PRMT R50, R50, 0x5410, R48 ;  /* 0x0000541032327816 */ /* 0x000fc60000000030 */
[----:B------:R1:W-:Y:S04]  /*141d70*/  STL [R1+0x414], R7 ;  /* 0x0004140701007387 */ /* 0x0003e80000100800 */
[----:B------:R-:W4:Y:S04]  /*141d80*/  LDL.LU R24, [R1+0x130] ;  /* 0x0001300001187983 */ /* 0x000f280000300800 */
[----:B0-----:R-:W4:Y:S04]  /*141d90*/  LDL.LU R11, [R1+0x12c] ;  /* 0x00012c00010b7983 */ /* 0x001f280000300800 */
[----:B------:R-:W4:Y:S04]  /*141da0*/  LDL.LU R48, [R1+0x5598] ;  /* 0x0055980001307983 */ /* 0x000f280000300800 */
[----:B------:R-:W4:Y:S04]  /*141db0*/  LDL.LU R61, [R1+0x5518] ;  /* 0x00551800013d7983 */ /* 0x000f280000300800 */
[----:B------:R-:W4:Y:S01]  /*141dc0*/  LDL.LU R54, [R1+0x54dc] ;  /* 0x0054dc0001367983 */ /* 0x000f220000300800 */
[----:B------:R-:W-:-:S04]  /*141dd0*/  SHF.R.U32.HI R3, RZ, 0x8, R3 ;  /* 0x00000008ff037819 */ /* 0x000fc80000011603 */
[----:B------:R-:W-:-:S04]  /*141de0*/  LOP3.LUT R3, R3, 0xffff, RZ, 0xc0, !PT ;  /* 0x0000ffff03037812 */ /* 0x000fc800078ec0ff */
[----:B-1----:R-:W-:-:S05]  /*141df0*/  PRMT R7, R3, 0x3340, R0 ;  /* 0x0000334003077816 */ /* 0x002fca0000000000 */
[----:B------:R-:W-:Y:S01]  /*141e00*/  STL [R1+0x29c], R7 ;  /* 0x00029c0701007387 */ /* 0x000fe20000100800 */
[----:B--2---:R-:W-:-:S05]  /*141e10*/  PRMT R3, R36, 0x5410, R21 ;  /* 0x0000541024037816 */ /* 0x004fca0000000015 */
[----:B------:R0:W-:Y:S01]  /*141e20*/  STL [R1+0x74c], R3 ;  /* 0x00074c0301007387 */ /* 0x0001e20000100800 */
[----:B---3--:R-:W-:Y:S02]  /*141e30*/  PRMT R60, R60, 0x5410, R34 ;  /* 0x000054103c3c7816 */ /* 0x008fe40000000022 */
[----:B----4-:R-:W-:Y:S02]  /*141e40*/  LOP3.LUT R2, R2, 0xffff, RZ, 0xc0, !PT ;  /* 0x0000ffff02027812 */ /* 0x010fe400078ec0ff */
[----:B------:R-:W-:Y:S02]  /*141e50*/  LOP3.LUT R34, R40, 0xffff, RZ, 0xc0, !PT ;  /* 0x0000ffff28227812 */ /* 0x000fe400078ec0ff */
[----:B0-----:R-:W-:Y:S02]  /*141e60*/  LOP3.LUT R3, R42, 0xffff, RZ, 0xc0, !PT ;  /* 0x0000ffff2a037812 */ /* 0x001fe400078ec0ff */
[----:B------:R-:W-:Y:S02]  /*141e70*/  PRMT R9, R34, 0x3340, R0 ;  /* 0x0000334022097816 */ /* 0x000fe40000000000 */
[----:B------:R-:W-:-:S02]  /*141e80*/  PRMT R7, R2, 0x3340, R3 ;  /* 0x0000334002077816 */ /* 0x000fc40000000003 */
[----:B------:R-:W-:Y:S02]  /*141e90*/  SHF.R.U32.HI R2, RZ, 0x8, R2 ;  /* 0x00000008ff027819 */ /* 0x000fe40000011602 */
[----:B------:R-:W-:Y:S02]  /*141ea0*/  PRMT R7, R7, 0x5410, R9 ;  /* 0x0000541007077816 */ /* 0x000fe40000000009 */
[----:B------:R-:W-:Y:S02]  /*141eb0*/  SHF.R.U32.HI R3, RZ, 0x8, R3 ;  /* 0x00000008ff037819 */ /* 0x000fe40000011603 */
[----:B------:R-:W-:Y:S02]  /*141ec0*/  SHF.R.U32.HI R9, RZ, 0x8, R5 ;  /* 0x00000008ff097819 */ /* 0x000fe40000011605 */
[----:B------:R-:W-:Y:S02]  /*141ed0*/  LOP3.LUT R2, R2, 0xffff, RZ, 0xc0, !PT ;  /* 0x0000ffff02027812 */ /* 0x000fe400078ec0ff */
[----:B------:R-:W-:-:S02]  /*141ee0*/  LOP3.LUT R3, R3, 0xffff, RZ, 0xc0, !PT ;  /* 0x0000ffff03037812 */ /* 0x000fc400078ec0ff */
[----:B------:R-:W-:Y:S01]  /*141ef0*/  LOP3.LUT R9, R9, 0xffff, RZ, 0xc0, !PT ;  /* 0x0000ffff09097812 */ /* 0x000fe200078ec0ff */
[----:B------:R-:W-:Y:S01]  /*141f00*/  STL [R1+0x4f0], R7 ;  /* 0x0004f00701007387 */ /* 0x000fe20000100800 */
[----:B------:R-:W-:Y:S02]  /*141f10*/  PRMT R2, R2, 0x3340, R3 ;  /* 0x0000334002027816 */ /* 0x000fe40000000003 */
[----:B------:R-:W-:Y:S01]  /*141f20*/  PRMT R5, R9, 0x3340, R0 ;  /* 0x0000334009057816 */ /* 0x000fe20000000000 */
[----:B------:R-:W2:Y:S01]  /*141f30*/  LDL.LU R22, [R1+0x128] ;  /* 0x0001280001167983 */ /* 0x000ea20000300800 */
[----:B------:R-:W-:-:S03]  /*141f40*/  PRMT R41, R41, 0x5410, R38 ;  /* 0x0000541029297816 */ /* 0x000fc60000000026 */
[----:B------:R0:W-:Y:S04]  /*141f50*/  STL [R1+0x298], R5 ;  /* 0x0002980501007387 */ /* 0x0001e80000100800 */
[----:B0-----:R-:W3:Y:S04]  /*141f60*/  LDL.LU R5, [R1+0x11c] ;  /* 0x00011c0001057983 */ /* 0x001ee80000300800 */
[----:B------:R0:W-:Y:S04]  /*141f70*/  STL [R1+0x410], R2 ;  /* 0x0004100201007387 */ /* 0x0001e80000100800 */
[----:B------:R-:W4:Y:S01]  /*141f80*/  LDL.LU R36, [R1+0x118] ;  /* 0x0001180001247983 */ /* 0x000f220000300800 */
[----:B------:R-:W-:-:S03]  /*141f90*/  PRMT R56, R56, 0x5410, R11 ;  /* 0x0000541038387816 */ /* 0x000fc6000000000b */
[----:B------:R-:W4:Y:S01]  /*141fa0*/  LDL.LU R38, [R1+0x26c] ;  /* 0x00026c0001267983 */ /* 0x000f220000300800 */
[----:B------:R-:W-:-:S03]  /*141fb0*/  LOP3.LUT R7, R48, 0xffff, RZ, 0xc0, !PT ;  /* 0x0000ffff30077812 */ /* 0x000fc600078ec0ff */
[----:B------:R-:W2:Y:S01]  /*141fc0*/  LDL.LU R40, [R1+0x55a8] ;  /* 0x0055a80001287983 */ /* 0x000ea20000300800 */
[----:B------:R-:W-:-:S03]  /*141fd0*/  LOP3.LUT R3, R61, 0xffff, RZ, 0xc0, !PT ;  /* 0x0000ffff3d037812 */ /* 0x000fc600078ec0ff */
[----:B0-----:R-:W2:Y:S01]  /*141fe0*/  LDL.LU R2, [R1+0x5524] ;  /* 0x0055240001027983 */ /* 0x001ea20000300800 */
[----:B------:R-:W-:-:S03]  /*141ff0*/  LOP3.LUT R8, R54, 0xffff, RZ, 0xc0, !PT ;  /* 0x0000ffff36087812 */ /* 0x000fc600078ec0ff */
[----:B------:R-:W2:Y:S01]  /*142000*/  LDL.LU R42, [R1+0x54e8] ;  /* 0x0054e800012a7983 */ /* 0x000ea20000300800 */
[----:B------:R-:W-:Y:S02]  /*142010*/  PRMT R9, R3, 0x3340, R0 ;  /* 0x0000334003097816 */ /* 0x000fe40000000000 */
[--C-:B------:R-:W-:Y:S02]  /*142020*/  PRMT R11, R7, 0x3340, R8.reuse ;  /* 0x00003340070b7816 */ /* 0x100fe40000000008 */
[----:B------:R-:W-:Y:S02]  /*142030*/  SHF.R.U32.HI R3, RZ, 0x8, R3 ;  /* 0x00000008ff037819 */ /* 0x000fe40000011603 */
        /* <DEDUP_REMOVED lines=8> */
[----:B0-----:R-:W2:Y:S01]  /*1420c0*/  LDL.LU R11, [R1+0x288] ;  /* 0x00028800010b7983 */ /* 0x001ea20000300800 */
[----:B------:R-:W-:-:S03]  /*1420d0*/  PRMT R58, R58, 0x5410, R20 ;  /* 0x000054103a3a7816 */ /* 0x000fc60000000014 */
[----:B------:R-:W2:Y:S01]  /*1420e0*/  LDL.LU R8, [R1+0x108] ;  /* 0x0001080001087983 */ /* 0x000ea20000300800 */
[----:B------:R-:W-:-:S03]  /*1420f0*/  PRMT R57, R57, 0x5410, R24 ;  /* 0x0000541039397816 */ /* 0x000fc60000000018 */
[----:B------:R-:W2:Y:S01]  /*142100*/  LDL.LU R7, [R1+0x270] ;  /* 0x0002700001077983 */ /* 0x000ea20000300800 */
[----:B------:R-:W-:-:S03]  /*142110*/  PRMT R9, R54, 0x3340, R9 ;  /* 0x0000334036097816 */ /* 0x000fc60000000009 */
[----:B------:R-:W2:Y:S04]  /*142120*/  LDL.LU R21, [R1+0x104] ;  /* 0x0001040001157983 */ /* 0x000ea80000300800 */
[----:B------:R-:W2:Y:S04]  /*142130*/  LDL.LU R20, [R1+0x5208] ;  /* 0x0052080001147983 */ /* 0x000ea80000300800 */
[----:B------:R-:W2:Y:S04]  /*142140*/  LDL.LU R24, [R1+0x1e18] ;  /* 0x001e180001187983 */ /* 0x000ea80000300800 */
[----:B------:R-:W2:Y:S04]  /*142150*/  LDL.LU R61, [R1+0x1f44] ;  /* 0x001f4400013d7983 */ /* 0x000ea80000300800 */
[----:B------:R-:W2:Y:S04]  /*142160*/  LDL.LU R54, [R1+0x68b0] ;  /* 0x0068b00001367983 */ /* 0x000ea80000300800 */
[----:B------:R0:W-:Y:S02]  /*142170*/  STL [R1+0x40c], R9 ;  /* 0x00040c0901007387 */ /* 0x0001e40000100800 */
[----:B0-----:R-:W-:-:S02]  /*142180*/  PRMT R9, R48, 0x3340, R0 ;  /* 0x0000334030097816 */ /* 0x001fc40000000000 */
[----:B------:R-:W2:Y:S04]  /*142190*/  LDL.LU R48, [R1+0x68ac] ;  /* 0x0068ac0001307983 */ /* 0x000ea80000300800 */
[----:B------:R-:W-:Y:S01]  /*1421a0*/  STL [R1+0x294], R9 ;  /* 0x0002940901007387 */ /* 0x000fe20000100800 */
[----:B---3--:R-:W-:Y:S02]  /*1421b0*/  PRMT R52, R52, 0x5410, R5 ;  /* 0x0000541034347816 */ /* 0x008fe40000000005 */
[----:B----4-:R-:W-:-:S05]  /*1421c0*/  PRMT R5, R38, 0x5410, R36 ;  /* 0x0000541026057816 */ /* 0x010fca0000000024 */
[----:B------:R0:W-:Y:S01]  /*1421d0*/  STL [R1+0x278], R5 ;  /* 0x0002780501007387 */ /* 0x0001e20000100800 */
[----:B--2---:R-:W-:Y:S02]  /*1421e0*/  LOP3.LUT R2, R2, 0xffff, RZ, 0xc0, !PT ;  /* 0x0000ffff02027812 */ /* 0x004fe400078ec0ff */
[----:B0-----:R-:W-:Y:S02]  /*1421f0*/  LOP3.LUT R5, R42, 0xffff, RZ, 0xc0, !PT ;  /* 0x0000ffff2a057812 */ /* 0x001fe400078ec0ff */
[----:B------:R-:W-:Y:S02]  /*142200*/  PRMT R9, R2, 0x3340, R0 ;  /* 0x0000334002097816 */ /* 0x000fe40000000000 */
[----:B------:R-:W-:Y:S02]  /*142210*/  PRMT R54, R54, 0x5410, R22 ;  /* 0x0000541036367816 */ /* 0x000fe40000000016 */
[----:B------:R-:W-:-:S04]  /*142220*/  LOP3.LUT R22, R40, 0xffff, RZ, 0xc0, !PT ;  /* 0x0000ffff28167812 */ /* 0x000fc800078ec0ff */
[--C-:B------:R-:W-:Y:S02]  /*142230*/  PRMT R36, R22, 0x3340, R5.reuse ;  /* 0x0000334016247816 */ /* 0x100fe40000000005 */
[----:B------:R-:W-:Y:S02]  /*142240*/  SHF.R.U32.HI R40, RZ, 0x8, R5 ;  /* 0x00000008ff287819 */ /* 0x000fe40000011605 */
[----:B------:R-:W-:Y:S02]  /*142250*/  PRMT R36, R36, 0x5410, R9 ;  /* 0x0000541024247816 */ /* 0x000fe40000000009 */
[----:B------:R-:W-:Y:S02]  /*142260*/  SHF.R.U32.HI R9, RZ, 0x8, R34 ;  /* 0x00000008ff097819 */ /* 0x000fe40000011622 */
[----:B------:R-:W-:Y:S01]  /*142270*/  SHF.R.U32.HI R22, RZ, 0x8, R22 ;  /* 0x00000008ff167819 */ /* 0x000fe20000011616 */
[----:B------:R0:W-:Y:S01]  /*142280*/  STL [R1+0x4e4], R36 ;  /* 0x0004e42401007387 */ /* 0x0001e20000100800 */
[----:B------:R-:W-:-:S02]  /*142290*/  LOP3.LUT R42, R40, 0xffff, RZ, 0xc0, !PT ;  /* 0x0000ffff282a7812 */ /* 0x000fc400078ec0ff */
[----:B------:R-:W-:Y:S01]  /*1422a0*/  LOP3.LUT R9, R9, 0xffff, RZ, 0xc0, !PT ;  /* 0x0000ffff09097812 */ /* 0x000fe200078ec0ff */
[----:B------:R-:W2:Y:S01]  /*1422b0*/  LDL.LU R5, [R1+0x100] ;  /* 0x0001000001057983 */ /* 0x000ea20000300800 */
[----:B------:R-:W-:Y:S02]  /*1422c0*/  LOP3.LUT R22, R22, 0xffff, RZ, 0xc0, !PT ;  /* 0x0000ffff16167812 */ /* 0x000fe400078ec0ff */
[----:B------:R-:W-:Y:S01]  /*1422d0*/  PRMT R9, R9, 0x3340, R0 ;  /* 0x0000334009097816 */ /* 0x000fe20000000000 */
[----:B0-----:R-:W2:Y:S01]  /*1422e0*/  LDL.LU R36, [R1+0x280] ;  /* 0x0002800001247983 */ /* 0x001ea20000300800 */
[----:B------:R-:W-:-:S03]  /*1422f0*/  PRMT R22, R22, 0x3340, R42 ;  /* 0x0000334016167816 */ /* 0x000fc6000000002a */
[----:B------:R-:W3:Y:S04]  /*142300*/  LDL.LU R34, [R1+0xfc] ;  /* 0x0000fc0001227983 */ /* 0x000ee80000300800 */
[----:B------:R-:W4:Y:S04]  /*142310*/  LDL.LU R38, [R1+0x520c] ;  /* 0x00520c0001267983 */ /* 0x000f280000300800 */
[----:B------:R-:W3:Y:S04]  /*142320*/  LDL.LU R40, [R1+0x1ed8] ;  /* 0x001ed80001287983 */ /* 0x000ee80000300800 */
[----:B------:R-:W3:Y:S04]  /*142330*/  LDL.LU R42, [R1+0x68a8] ;  /* 0x0068a800012a7983 */ /* 0x000ee80000300800 */
[----:B------:R0:W-:Y:S02]  /*142340*/  STL [R1+0x290], R9 ;  /* 0x0002900901007387 */ /* 0x0001e40000100800 */
[----:B0-----:R-:W-:-:S02]  /*142350*/  PRMT R9, R11, 0x5410, R3 ;  /* 0x000054100b097816 */ /* 0x001fc40000000003 */
[----:B------:R-:W3:Y:S01]  /*142360*/  LDL.LU R11, [R1+0x1f68] ;  /* 0x001f6800010b7983 */ /* 0x000ee20000300800 */
[----:B------:R-:W-:-:S03]  /*142370*/  PRMT R3, R7, 0x5410, R8 ;  /* 0x0000541007037816 */ /* 0x000fc60000000008 */
[----:B------:R-:W-:Y:S01]  /*142380*/  STL [R1+0x408], R22 ;  /* 0x0004081601007387 */ /* 0x000fe20000100800 */
[----:B------:R-:W-:-:S03]  /*142390*/  LOP3.LUT R7, R20, 0xffff, RZ, 0xc0, !PT ;  /* 0x0000ffff14077812 */ /* 0x000fc600078ec0ff */
[----:B------:R-:W-:Y:S01]  /*1423a0*/  STL [R1+0x26c], R9 ;  /* 0x00026c0901007387 */ /* 0x000fe20000100800 */
        /* <DEDUP_REMOVED lines=8> */
[----:B------:R-:W-:Y:S01]  /*142430*/  SHF.R.U32.HI R20, RZ, 0x8, R20 ;  /* 0x00000008ff147819 */ /* 0x000fe20000011614 */
[----:B------:R-:W3:Y:S01]  /*142440*/  LDL.LU R2, [R1+0x1ce0] ;  /* 0x001ce00001027983 */ /* 0x000ee20000300800 */
[----:B------:R-:W-:-:S02]  /*142450*/  LOP3.LUT R9, R9, 0xffff, RZ, 0xc0, !PT ;  /* 0x0000ffff09097812 */ /* 0x000fc400078ec0ff */
[----:B------:R-:W-:Y:S02]  /*142460*/  LOP3.LUT R7, R7, 0xffff, RZ, 0xc0, !PT ;  /* 0x0000ffff07077812 */ /* 0x000fe400078ec0ff */
[----:B------:R-:W-:Y:S01]  /*142470*/  LOP3.LUT R20, R20, 0xffff, RZ, 0xc0, !PT ;  /* 0x0000ffff14147812 */ /* 0x000fe200078ec0ff */
[----:B------:R0:W-:Y:S01]  /*142480*/  STL [R1+0x4a0], R8 ;  /* 0x0004a00801007387 */ /* 0x0001e20000100800 */
[----:B------:R-:W-:Y:S02]  /*142490*/  PRMT R9, R9, 0x3340, R0 ;  /* 0x0000334009097816 */ /* 0x000fe40000000000 */
[----:B------:R-:W-:Y:S02]  /*1424a0*/  PRMT R7, R7, 0x3340, R20 ;  /* 0x0000334007077816 */ /* 0x000fe40000000014 */
[----:B------:R-:W-:Y:S01]  /*1424b0*/  PRMT R48, R48, 0x5410, R21 ;  /* 0x0000541030307816 */ /* 0x000fe20000000015 */
[----:B0-----:R-:W3:Y:S04]  /*1424c0*/  LDL.LU R8, [R1+0x2324] ;  /* 0x0023240001087983 */ /* 0x001ee80000300800 */
[----:B------:R-:W3:Y:S04]  /*1424d0*/  LDL.LU R61, [R1+0x525c] ;  /* 0x00525c00013d7983 */ /* 0x000ee80000300800 */
[----:B------:R-:W3:Y:S04]  /*1424e0*/  LDL.LU R21, [R1+0x22f4] ;  /* 0x0022f40001157983 */ /* 0x000ee80000300800 */
[----:B------:R-:W-:Y:S04]  /*1424f0*/  STL [R1+0x28c], R9 ;  /* 0x00028c0901007387 */ /* 0x000fe80000100800 */
[----:B------:R0:W-:Y:S04]  /*142500*/  STL [R1+0x404], R7 ;  /* 0x0004040701007387 */ /* 0x0001e80000100800 */
[----:B------:R-:W3:Y:S01]  /*142510*/  LDL.LU R20, [R1+0x5260] ;  /* 0x0052600001147983 */ /* 0x000ee20000300800 */
[----:B--2---:R-:W-:-:S05]  /*142520*/  PRMT R5, R36, 0x5410, R5 ;  /* 0x0000541024057816 */ /* 0x004fca0000000005 */
[----:B------:R1:W-:Y:S01]  /*142530*/  STL [R1+0x280], R5 ;  /* 0x0002800501007387 */ /* 0x0003e20000100800 */
[----:B----4-:R-:W-:Y:S02]  /*142540*/  LOP3.LUT R22, R38, 0xffff, RZ, 0xc0, !PT ;  /* 0x0000ffff26167812 */ /* 0x010fe400078ec0ff */
[----:B---3--:R-:W-:Y:S02]  /*142550*/  PRMT R42, R42, 0x5410, R34 ;  /* 0x000054102a2a7816 */ /* 0x008fe40000000022 */
[----:B0-----:R-:W-:-:S03]  /*142560*/  LOP3.LUT R7, R40, 0xffff, RZ, 0xc0, !PT ;  /* 0x0000ffff28077812 */ /* 0x001fc600078ec0ff */
[----:B------:R0:W-:Y:S01]  /*142570*/  STL [R1+0x66cc], R42 ;  /* 0x0066cc2a01007387 */ /* 0x0001e20000100800 */
[----:B------:R-:W-:-:S03]  /*142580*/  PRMT R9, R7, 0x3340, R0 ;  /* 0x0000334007097816 */ /* 0x000fc60000000000 */
[----:B------:R-:W2:Y:S04]  /*142590*/  LDL.LU R24, [R1+0x22d8] ;  /* 0x0022d80001187983 */ /* 0x000ea80000300800 */
[----:B-1----:R-:W3:Y:S01]  /*1425a0*/  LDL.LU R5, [R1+0x5220] ;  /* 0x0052200001057983 */ /* 0x002ee20000300800 */
[----:B0-----:R-:W-:-:S03]  /*1425b0*/  LOP3.LUT R42, R11, 0xffff, RZ, 0xc0, !PT ;  /* 0x0000ffff0b2a7812 */ /* 0x001fc600078ec0ff */
[----:B------:R-:W4:Y:S01]  /*1425c0*/  LDL.LU R36, [R1+0x53ac] ;  /* 0x0053ac0001247983 */ /* 0x000f220000300800 */
[----:B------:R-:W-:-:S03]  /*1425d0*/  PRMT R11, R22, 0x3340, R42 ;  /* 0x00003340160b7816 */ /* 0x000fc6000000002a */
[----:B------:R-:W2:Y:S01]  /*1425e0*/  LDL.LU R34, [R1+0x22dc] ;  /* 0x0022dc0001227983 */ /* 0x000ea20000300800 */
[----:B------:R-:W-:-:S03]  /*1425f0*/  PRMT R9, R11, 0x5410, R9 ;  /* 0x000054100b097816 */ /* 0x000fc60000000009 */
[----:B------:R-:W2:Y:S04]  /*142600*/  LDL.LU R38, [R1+0x22bc] ;  /* 0x0022bc0001267983 */ /* 0x000ea80000300800 */
[----:B------:R-:W2:Y:S04]  /*142610*/  LDL.LU R40, [R1+0x1fa4] ;  /* 0x001fa40001287983 */ /* 0x000ea80000300800 */
[----:B------:R-:W2:Y:S01]  /*142620*/  LDL.LU R11, [R1+0x68a4] ;  /* 0x0068a400010b7983 */ /* 0x000ea20000300800 */
[----:B------:R-:W-:-:S03]  /*142630*/  SHF.R.U32.HI R22, RZ, 0x8, R22 ;  /* 0x00000008ff167819 */ /* 0x000fc60000011616 */
[----:B------:R0:W-:Y:S01]  /*142640*/  STL [R1+0x498], R9 ;  /* 0x0004980901007387 */ /* 0x0001e20000100800 */
[----:B------:R-:W-:Y:S02]  /*142650*/  LOP3.LUT R22, R22, 0xffff, RZ, 0xc0, !PT ;  /* 0x0000ffff16167812 */ /* 0x000fe400078ec0ff */
[----:B0-----:R-:W-:-:S04]  /*142660*/  SHF.R.U32.HI R9, RZ, 0x8, R42 ;  /* 0x00000008ff097819 */ /* 0x001fc8000001162a */
[----:B------:R-:W-:Y:S02]  /*142670*/  LOP3.LUT R9, R9, 0xffff, RZ, 0xc0, !PT ;  /* 0x0000ffff09097812 */ /* 0x000fe400078ec0ff */
[----:B------:R-:W-:Y:S02]  /*142680*/  LOP3.LUT R2, R2, 0xffff, RZ, 0xc0, !PT ;  /* 0x0000ffff02027812 */ /* 0x000fe400078ec0ff */
[----:B------:R-:W-:-:S05]  /*142690*/  PRMT R9, R22, 0x3340, R9 ;  /* 0x0000334016097816 */ /* 0x000fca0000000009 */
[----:B------:R0:W-:Y:S01]  /*1426a0*/  STL [R1+0x3fc], R9 ;  /* 0x0003fc0901007387 */ /* 0x0001e20000100800 */
[----:B------:R-:W-:-:S05]  /*1426b0*/  PRMT R22, R8, 0x4210, R2 ;  /* 0x0000421008167816 */ /* 0x000fca0000000002 */
[----:B------:R-:W-:Y:S01]  /*1426c0*/  STL [R1+0x890], R22 ;  /* 0x0008901601007387 */ /* 0x000fe20000100800 */
[----:B0-----:R-:W-:Y:S02]  /*1426d0*/  LOP3.LUT R9, R61, 0xffff, RZ, 0xc0, !PT ;  /* 0x0000ffff3d097812 */ /* 0x001fe400078ec0ff */
[----:B--2---:R-:W-:Y:S02]  /*1426e0*/  PRMT R8, R11, 0x5210, R2 ;  /* 0x000052100b087816 */ /* 0x004fe40000000002 */
[----:B------:R-:W2:Y:S04]  /*1426f0*/  LDL.LU R2, [R1+0x1e10] ;  /* 0x001e100001027983 */ /* 0x000ea80000300800 */
[----:B------:R0:W-:Y:S04]  /*142700*/  STL [R1+0x7f0], R8 ;  /* 0x0007f00801007387 */ /* 0x0001e80000100800 */
[----:B------:R-:W2:Y:S01]  /*142710*/  LDL.LU R61, [R1+0x1f1c] ;  /* 0x001f1c00013d7983 */ /* 0x000ea20000300800 */
[----:B------:R-:W-:-:S02]  /*142720*/  SHF.R.U32.HI R11, RZ, 0x8, R7 ;  /* 0x00000008ff0b7819 */ /* 0x000fc40000011607 */
[--C-:B------:R-:W-:Y:S02]  /*142730*/  PRMT R7, R10, 0x5210, R9.reuse ;  /* 0x000052100a077816 */ /* 0x100fe40000000009 */
[----:B0-----:R-:W-:Y:S02]  /*142740*/  PRMT R8, R21, 0x4210, R9 ;  /* 0x0000421015087816 */ /* 0x001fe40000000009 */
[----:B------:R-:W-:Y:S02]  /*142750*/  LOP3.LUT R9, R11, 0xffff, RZ, 0xc0, !PT ;  /* 0x0000ffff0b097812 */ /* 0x000fe400078ec0ff */
[----:B------:R-:W-:Y:S02]  /*142760*/  SHF.R.U32.HI R10, RZ, 0x8, R3 ;  /* 0x00000008ff0a7819 */ /* 0x000fe40000011603 */
[----:B------:R-:W-:Y:S02]  /*142770*/  PRMT R3, R9, 0x3340, R0 ;  /* 0x0000334009037816 */ /* 0x000fe40000000000 */
[----:B------:R-:W-:-:S02]  /*142780*/  LOP3.LUT R9, R10, 0xffff, RZ, 0xc0, !PT ;  /* 0x0000ffff0a097812 */ /* 0x000fc400078ec0ff */
[----:B------:R-:W-:Y:S01]  /*142790*/  LOP3.LUT R10, R20, 0xffff, RZ, 0xc0, !PT ;  /* 0x0000ffff140a7812 */ /* 0x000fe200078ec0ff */
[----:B------:R0:W-:Y:S04]  /*1427a0*/  STL [R1+0x880], R8 ;  /* 0x0008800801007387 */ /* 0x0001e80000100800 */
[----:B------:R1:W-:Y:S04]  /*1427b0*/  STL [R1+0x7c0], R7 ;  /* 0x0007c00701007387 */ /* 0x0003e80000100800 */
[----:B------:R4:W-:Y:S01]  /*1427c0*/  STL [R1+0x27c], R3 ;  /* 0x00027c0301007387 */ /* 0x0009e20000100800 */
[----:B0-----:R-:W-:-:S02]  /*1427d0*/  PRMT R8, R9, 0x3340, R0 ;  /* 0x0000334009087816 */ /* 0x001fc40000000000 */
[----:B-1----:R-:W-:-:S03]  /*1427e0*/  PRMT R7, R24, 0x4210, R10 ;  /* 0x0000421018077816 */ /* 0x002fc6000000000a */
[----:B------:R-:W-:Y:S01]  /*1427f0*/  STL [R1+0x284], R8 ;  /* 0x0002840801007387 */ /* 0x000fe20000100800 */
[----:B---3--:R-:W-:Y:S02]  /*142800*/  LOP3.LUT R9, R5, 0xffff, RZ, 0xc0, !PT ;  /* 0x0000ffff05097812 */ /* 0x008fe400078ec0ff */
[----:B----4-:R-:W-:Y:S01]  /*142810*/  PRMT R3, R12, 0x5210, R10 ;  /* 0x000052100c037816 */ /* 0x010fe2000000000a */
[----:B------:R0:W-:Y:S01]  /*142820*/  STL [R1+0x884], R7 ;  /* 0x0008840701007387 */ /* 0x0001e20000100800 */
[----:B------:R-:W-:-:S03]  /*142830*/  LOP3.LUT R10, R36, 0xffff, RZ, 0xc0, !PT ;  /* 0x0000ffff240a7812 */ /* 0x000fc600078ec0ff */
[----:B------:R1:W-:Y:S01]  /*142840*/  STL [R1+0x7c4], R3 ;  /* 0x0007c40301007387 */ /* 0x0003e20000100800 */
[----:B------:R-:W-:Y:S02]  /*142850*/  PRMT R5, R38, 0x4210, R10 ;  /* 0x0000421026057816 */ /* 0x000fe4000000000a */
[--C-:B0-----:R-:W-:Y:S02]  /*142860*/  PRMT R7, R13, 0x5210, R9.reuse ;  /* 0x000052100d077816 */ /* 0x101fe40000000009 */
[----:B-1----:R-:W-:-:S05]  /*142870*/  PRMT R3, R34, 0x4210, R9 ;  /* 0x0000421022037816 */ /* 0x002fca0000000009 */
[----:B------:R0:W-:Y:S04]  /*142880*/  STL [R1+0x888], R3 ;  /* 0x0008880301007387 */ /* 0x0001e80000100800 */
[----:B------:R1:W-:Y:S01]  /*142890*/  STL [R1+0x7c8], R7 ;  /* 0x0007c80701007387 */ /* 0x0003e20000100800 */
[----:B0-----:R-:W-:-:S03]  /*1428a0*/  PRMT R3, R14, 0x5210, R10 ;  /* 0x000052100e037816 */ /* 0x001fc6000000000a */
[----:B------:R0:W-:Y:S01]  /*1428b0*/  STL [R1+0x870], R5 ;  /* 0x0008700501007387 */ /* 0x0001e20000100800 */
[----:B------:R-:W-:-:S03]  /*1428c0*/  LOP3.LUT R13, R40, 0xffff, RZ, 0xc0, !PT ;  /* 0x0000ffff280d7812 */ /* 0x000fc600078ec0ff */
[----:B------:R-:W3:Y:S04]  /*1428d0*/  LDL.LU R14, [R1+0x22b4] ;  /* 0x0022b400010e7983 */ /* 0x000ee80000300800 */
[----:B------:R4:W-:Y:S04]  /*1428e0*/  STL [R1+0x7b0], R3 ;  /* 0x0007b00301007387 */ /* 0x0009e80000100800 */
[----:B------:R-:W3:Y:S04]  /*1428f0*/  LDL.LU R42, [R1] ;  /* 0x00000000012a7983 */ /* 0x000ee80000300800 */
[----:B------:R-:W3:Y:S04]  /*142900*/  LDL.LU R22, [R1+0x22b0] ;  /* 0x0022b00001167983 */ /* 0x000ee80000300800 */
[----:B-1----:R-:W3:Y:S04]  /*142910*/  LDL.LU R7, [R1+0x4] ;  /* 0x0000040001077983 */ /* 0x002ee80000300800 */
[----:B------:R-:W3:Y:S04]  /*142920*/  LDL.LU R21, [R1+0x5510] ;  /* 0x0055100001157983 */ /* 0x000ee80000300800 */
[----:B------:R-:W3:Y:S04]  /*142930*/  LDL.LU R20, [R1+0x550c] ;  /* 0x00550c0001147983 */ /* 0x000ee80000300800 */
[----:B------:R-:W3:Y:S04]  /*142940*/  LDL.LU R24, [R1+0x2294] ;  /* 0x0022940001187983 */ /* 0x000ee80000300800 */
[----:B0-----:R-:W3:Y:S04]  /*142950*/  LDL.LU R5, [R1+0x8] ;  /* 0x0000080001057983 */ /* 0x001ee80000300800 */
[----:B------:R-:W3:Y:S04]  /*142960*/  LDL.LU R34, [R1+0x2290] ;  /* 0x0022900001227983 */ /* 0x000ee80000300800 */
[----:B------:R-:W3:Y:S04]  /*142970*/  LDL.LU R38, [R1+0xc] ;  /* 0x00000c0001267983 */ /* 0x000ee80000300800 */
[----:B------:R-:W3:Y:S01]  /*142980*/  LDL.LU R40, [R1+0x1fac] ;  /* 0x001fac0001287983 */ /* 0x000ee20000300800 */
[----:B--2---:R-:W-:-:S03]  /*142990*/  LOP3.LUT R11, R2, 0xffff, RZ, 0xc0, !PT ;  /* 0x0000ffff020b7812 */ /* 0x004fc600078ec0ff */
[----:B------:R-:W2:Y:S01]  /*1429a0*/  LDL.LU R2, [R1+0x1e30] ;  /* 0x001e300001027983 */ /* 0x000ea20000300800 */
[----:B------:R-:W-:Y:S02]  /*1429b0*/  PRMT R9, R11, 0x3340, R0 ;  /* 0x000033400b097816 */ /* 0x000fe40000000000 */
[----:B------:R-:W-:Y:S02]  /*1429c0*/  LOP3.LUT R12, R61, 0xffff, RZ, 0xc0, !PT ;  /* 0x0000ffff3d0c7812 */ /* 0x000fe400078ec0ff */
[----:B------:R-:W2:Y:S02]  /*1429d0*/  LDL.LU R61, [R1+0x1f4c] ;  /* 0x001f4c00013d7983 */ /* 0x000ea40000300800 */
[----:B------:R-:W-:Y:S02]  /*1429e0*/  PRMT R10, R13, 0x3340, R12 ;  /* 0x000033400d0a7816 */ /* 0x000fe4000000000c */
[----:B----4-:R-:W4:Y:S02]  /*1429f0*/  LDL.LU R3, [R1+0x5388] ;  /* 0x0053880001037983 */ /* 0x010f240000300800 */
[----:B------:R-:W-:-:S02]  /*142a00*/  PRMT R8, R10, 0x5410, R9 ;  /* 0x000054100a087816 */ /* 0x000fc40000000009 */
[----:B------:R-:W-:-:S03]  /*142a10*/  SHF.R.U32.HI R10, RZ, 0x8, R13 ;  /* 0x00000008ff0a7819 */ /* 0x000fc6000001160d */
[----:B------:R0:W-:Y:S01]  /*142a20*/  STL [R1+0x48c], R8 ;  /* 0x00048c0801007387 */ /* 0x0001e20000100800 */
[----:B------:R-:W-:-:S03]  /*142a30*/  SHF.R.U32.HI R9, RZ, 0x8, R12 ;  /* 0x00000008ff097819 */ /* 0x000fc6000001160c */
[----:B------:R-:W2:Y:S04]  /*142a40*/  LDL.LU R36, [R1+0x52e0] ;  /* 0x0052e00001247983 */ /* 0x000ea80000300800 */
[----:B0-----:R-:W2:Y:S04]  /*142a50*/  LDL.LU R8, [R1+0x5344] ;  /* 0x0053440001087983 */ /* 0x001ea80000300800 */
[----:B------:R-:W2:Y:S04]  /*142a60*/  LDL.LU R13, [R1+0x5384] ;  /* 0x00538400010d7983 */ /* 0x000ea80000300800 */
[----:B------:R-:W2:Y:S01]  /*142a70*/  LDL.LU R12, [R1+0x53b8] ;  /* 0x0053b800010c7983 */ /* 0x000ea20000300800 */
        /* <DEDUP_REMOVED lines=9> */
[----:B0-----:R-:W-:Y:S02]  /*142b10*/  LOP3.LUT R10, R13, 0xffff, RZ, 0xc0, !PT ;  /* 0x0000ffff0d0a7812 */ /* 0x001fe400078ec0ff */
[--C-:B---3--:R-:W-:Y:S02]  /*142b20*/  PRMT R12, R14, 0x4210, R9.reuse ;  /* 0x000042100e0c7816 */ /* 0x108fe40000000009 */
[----:B------:R-:W-:-:S02]  /*142b30*/  PRMT R9, R42, 0x5210, R9 ;  /* 0x000052102a097816 */ /* 0x000fc40000000009 */
[--C-:B-1----:R-:W-:Y:S01]  /*142b40*/  PRMT R11, R22, 0x4210, R10.reuse ;  /* 0x00004210160b7816 */ /* 0x102fe2000000000a */
[----:B------:R-:W-:Y:S01]  /*142b50*/  STL [R1+0x874], R12 ;  /* 0x0008740c01007387 */ /* 0x000fe20000100800 */
[----:B------:R-:W-:-:S03]  /*142b60*/  PRMT R7, R7, 0x5210, R10 ;  /* 0x0000521007077816 */ /* 0x000fc6000000000a */
[----:B------:R0:W-:Y:S01]  /*142b70*/  STL [R1+0x7b4], R9 ;  /* 0x0007b40901007387 */ /* 0x0001e20000100800 */
[----:B------:R-:W-:-:S03]  /*142b80*/  LOP3.LUT R10, R20, 0xffff, RZ, 0xc0, !PT ;  /* 0x0000ffff140a7812 */ /* 0x000fc600078ec0ff */
[----:B------:R1:W-:Y:S01]  /*142b90*/  STL [R1+0x878], R11 ;  /* 0x0008780b01007387 */ /* 0x0003e20000100800 */
[----:B0-----:R-:W-:-:S03]  /*142ba0*/  LOP3.LUT R9, R21, 0xffff, RZ, 0xc0, !PT ;  /* 0x0000ffff15097812 */ /* 0x001fc600078ec0ff */
[----:B------:R0:W-:Y:S01]  /*142bb0*/  STL [R1+0x7b8], R7 ;  /* 0x0007b80701007387 */ /* 0x0001e20000100800 */
[--C-:B-1----:R-:W-:Y:S02]  /*142bc0*/  PRMT R11, R24, 0x4210, R9.reuse ;  /* 0x00004210180b7816 */ /* 0x102fe40000000009 */
[----:B------:R-:W-:Y:S02]  /*142bd0*/  PRMT R9, R5, 0x5210, R9 ;  /* 0x0000521005097816 */ /* 0x000fe40000000009 */
[--C-:B------:R-:W-:Y:S02]  /*142be0*/  PRMT R5, R38, 0x5210, R10.reuse ;  /* 0x0000521026057816 */ /* 0x100fe4000000000a */
[----:B0-----:R-:W-:Y:S01]  /*142bf0*/  PRMT R7, R34, 0x4210, R10 ;  /* 0x0000421022077816 */ /* 0x001fe2000000000a */
[----:B------:R-:W-:Y:S04]  /*142c00*/  STL [R1+0x7a0], R11 ;  /* 0x0007a00b01007387 */ /* 0x000fe80000100800 */
[----:B------:R-:W-:Y:S04]  /*142c10*/  STL [R1+0x6b0], R9 ;  /* 0x0006b00901007387 */ /* 0x000fe80000100800 */
[----:B------:R0:W-:Y:S04]  /*142c20*/  STL [R1+0x7a4], R7 ;  /* 0x0007a40701007387 */ /* 0x0001e80000100800 */
[----:B0-----:R-:W2:Y:S04]  /*142c30*/  LDL.LU R7, [R1+0x54ec] ;  /* 0x0054ec0001077983 */ /* 0x001ea80000300800 */
[----:B------:R0:W-:Y:S04]  /*142c40*/  STL [R1+0x6b4], R5 ;  /* 0x0006b40501007387 */ /* 0x0001e80000100800 */
[----:B------:R-:W3:Y:S04]  /*142c50*/  LDL.LU R21, [R1+0x54e4] ;  /* 0x0054e40001157983 */ /* 0x000ee80000300800 */
[----:B------:R-:W3:Y:S04]  /*142c60*/  LDL.LU R20, [R1+0x225c] ;  /* 0x00225c0001147983 */ /* 0x000ee80000300800 */
[----:B------:R-:W3:Y:S04]  /*142c70*/  LDL.LU R24, [R1+0x10] ;  /* 0x0000100001187983 */ /* 0x000ee80000300800 */
[----:B0-----:R-:W3:Y:S01]  /*142c80*/  LDL.LU R5, [R1+0x2298] ;  /* 0x0022980001057983 */ /* 0x001ee20000300800 */
[----:B------:R-:W-:-:S03]  /*142c90*/  LOP3.LUT R12, R40, 0xffff, RZ, 0xc0, !PT ;  /* 0x0000ffff280c7812 */ /* 0x000fc600078ec0ff */
[----:B------:R-:W3:Y:S01]  /*142ca0*/  LDL.LU R34, [R1+0x14] ;  /* 0x0000140001227983 */ /* 0x000ee20000300800 */
[----:B------:R-:W-:-:S03]  /*142cb0*/  LOP3.LUT R11, R61, 0xffff, RZ, 0xc0, !PT ;  /* 0x0000ffff3d0b7812 */ /* 0x000fc600078ec0ff */
[----:B------:R-:W3:Y:S04]  /*142cc0*/  LDL.LU R38, [R1+0x5390] ;  /* 0x0053900001267983 */ /* 0x000ee80000300800 */
[----:B------:R-:W3:Y:S04]  /*142cd0*/  LDL.LU R40, [R1+0x52ec] ;  /* 0x0052ec0001287983 */ /* 0x000ee80000300800 */
[----:B------:R-:W3:Y:S01]  /*142ce0*/  LDL.LU R61, [R1+0x534c] ;  /* 0x00534c00013d7983 */ /* 0x000ee20000300800 */
[----:B------:R-:W-:Y:S02]  /*142cf0*/  LOP3.LUT R2, R2, 0xffff, RZ, 0xc0, !PT ;  /* 0x0000ffff02027812 */ /* 0x000fe400078ec0ff */
[----:B------:R-:W-:-:S02]  /*142d00*/  PRMT R10, R12, 0x3340, R11 ;  /* 0x000033400c0a7816 */ /* 0x000fc4000000000b */
[--C-:B------:R-:W-:Y:S02]  /*142d10*/  PRMT R9, R2, 0x3340, R0.reuse ;  /* 0x0000334002097816 */ /* 0x100fe40000000000 */
[----:B----4-:R-:W-:Y:S02]  /*142d20*/  LOP3.LUT R14, R3, 0xffff, RZ, 0xc0, !PT ;  /* 0x0000ffff030e7812 */ /* 0x010fe400078ec0ff */
[----:B------:R-:W-:Y:S02]  /*142d30*/  LOP3.LUT R36, R36, 0xffff, RZ, 0xc0, !PT ;  /* 0x0000ffff24247812 */ /* 0x000fe400078ec0ff */
[----:B------:R-:W-:Y:S02]  /*142d40*/  LOP3.LUT R13, R8, 0xffff, RZ, 0xc0, !PT ;  /* 0x0000ffff080d7812 */ /* 0x000fe400078ec0ff */
[----:B------:R-:W-:Y:S02]  /*142d50*/  PRMT R3, R10, 0x5410, R9 ;  /* 0x000054100a037816 */ /* 0x000fe40000000009 */
[----:B------:R-:W-:-:S02]  /*142d60*/  PRMT R9, R36, 0x3340, R0 ;  /* 0x0000334024097816 */ /* 0x000fc40000000000 */
[----:B------:R-:W-:Y:S01]  /*142d70*/  PRMT R10, R14, 0x3340, R13 ;  /* 0x000033400e0a7816 */ /* 0x000fe2000000000d */
[----:B------:R0:W-:Y:S03]  /*142d80*/  STL [R1+0x484], R3 ;  /* 0x0004840301007387 */ /* 0x0001e60000100800 */
[----:B0-----:R-:W-:Y:S02]  /*142d90*/  PRMT R3, R10, 0x5410, R9 ;  /* 0x000054100a037816 */ /* 0x001fe40000000009 */
[----:B------:R-:W-:Y:S02]  /*142da0*/  SHF.R.U32.HI R10, RZ, 0x8, R12 ;  /* 0x00000008ff0a7819 */ /* 0x000fe4000001160c */
[----:B------:R-:W-:Y:S02]  /*142db0*/  SHF.R.U32.HI R9, RZ, 0x8, R11 ;  /* 0x00000008ff097819 */ /* 0x000fe4000001160b */
[----:B------:R-:W-:-:S02]  /*142dc0*/  SHF.R.U32.HI R12, RZ, 0x8, R14 ;  /* 0x00000008ff0c7819 */ /* 0x000fc4000001160e */
[----:B------:R-:W-:Y:S02]  /*142dd0*/  SHF.R.U32.HI R11, RZ, 0x8, R13 ;  /* 0x00000008ff0b7819 */ /* 0x000fe4000001160d */
[----:B------:R-:W-:Y:S02]  /*142de0*/  LOP3.LUT R10, R10, 0xffff, RZ, 0xc0, !PT ;  /* 0x0000ffff0a0a7812 */ /* 0x000fe400078ec0ff */
[----:B------:R-:W-:Y:S02]  /*142df0*/  LOP3.LUT R9, R9, 0xffff, RZ, 0xc0, !PT ;  /* 0x0000ffff09097812 */ /* 0x000fe400078ec0ff */
[----:B------:R-:W-:Y:S02]  /*142e00*/  LOP3.LUT R12, R12, 0xffff, RZ, 0xc0, !PT ;  /* 0x0000ffff0c0c7812 */ /* 0x000fe400078ec0ff */
[----:B------:R-:W-:Y:S01]  /*142e10*/  LOP3.LUT R11, R11, 0xffff, RZ, 0xc0, !PT ;  /* 0x0000ffff0b0b7812 */ /* 0x000fe200078ec0ff */
[----:B------:R0:W-:Y:S01]  /*142e20*/  STL [R1+0x46c], R3 ;  /* 0x00046c0301007387 */ /* 0x0001e20000100800 */
[----:B------:R-:W-:-:S05]  /*142e30*/  PRMT R22, R10, 0x3340, R9 ;  /* 0x000033400a167816 */ /* 0x000fca0000000009 */
[----:B------:R-:W-:Y:S01]  /*142e40*/  STL [R1+0x66d0], R22 ;  /* 0x0066d01601007387 */ /* 0x000fe20000100800 */
[----:B0-----:R-:W-:-:S05]  /*142e50*/  PRMT R3, R12, 0x3340, R11 ;  /* 0x000033400c037816 */ /* 0x001fca000000000b */
[----:B------:R0:W-:Y:S04]  /*142e60*/  STL [R1+0x3f4], R3 ;  /* 0x0003f40301007387 */ /* 0x0001e80000100800 */
[----:B------:R-:W4:Y:S01]  /*142e70*/  LDL.LU R8, [R1+0x2250] ;  /* 0x0022500001087983 */ /* 0x000f220000300800 */
[----:B--2---:R-:W-:Y:S02]  /*142e80*/  LOP3.LUT R9, R7, 0xffff, RZ, 0xc0, !PT ;  /* 0x0000ffff07097812 */ /* 0x004fe400078ec0ff */
[----:B---3--:R-:W-:Y:S02]  /*142e90*/  LOP3.LUT R10, R21, 0xffff, RZ, 0xc0, !PT ;  /* 0x0000ffff150a7812 */ /* 0x008fe400078ec0ff */
[--C-:B------:R-:W-:Y:S02]  /*142ea0*/  PRMT R7, R20, 0x4210, R9.reuse ;  /* 0x0000421014077816 */ /* 0x100fe40000000009 */
[----:B0-----:R-:W-:-:S03]  /*142eb0*/  PRMT R3, R24, 0x5210, R9 ;  /* 0x0000521018037816 */ /* 0x001fc60000000009 */
[----:B------:R-:W-:Y:S01]  /*142ec0*/  STL [R1+0x7a8], R7 ;  /* 0x0007a80701007387 */ /* 0x000fe20000100800 */
[----:B------:R-:W-:-:S03]  /*142ed0*/  PRMT R5, R5, 0x4210, R10 ;  /* 0x0000421005057816 */ /* 0x000fc6000000000a */
[----:B------:R0:W-:Y:S04]  /*142ee0*/  STL [R1+0x6b8], R3 ;  /* 0x0006b80301007387 */ /* 0x0001e80000100800 */
[----:B------:R-:W2:Y:S01]  /*142ef0*/  LDL.LU R22, [R1+0x1c] ;  /* 0x00001c0001167983 */ /* 0x000ea20000300800 */
[----:B0-----:R-:W-:-:S03]  /*142f00*/  PRMT R3, R34, 0x5210, R10 ;  /* 0x0000521022037816 */ /* 0x001fc6000000000a */
[----:B------:R-:W-:Y:S01]  /*142f10*/  STL [R1+0x7ac], R5 ;  /* 0x0007ac0501007387 */ /* 0x000fe20000100800 */
[----:B------:R-:W-:Y:S02]  /*142f20*/  LOP3.LUT R12, R38, 0xffff, RZ, 0xc0, !PT ;  /* 0x0000ffff260c7812 */ /* 0x000fe400078ec0ff */
[----:B------:R-:W-:Y:S01]  /*142f30*/  LOP3.LUT R13, R40, 0xffff, RZ, 0xc0, !PT ;  /* 0x0000ffff280d7812 */ /* 0x000fe200078ec0ff */
[----:B------:R0:W-:Y:S01]  /*142f40*/  STL [R1+0x6bc], R3 ;  /* 0x0006bc0301007387 */ /* 0x0001e20000100800 */
[----:B------:R-:W-:-:S03]  /*142f50*/  LOP3.LUT R11, R61, 0xffff, RZ, 0xc0, !PT ;  /* 0x0000ffff3d0b7812 */ /* 0x000fc600078ec0ff */
[----:B------:R-:W3:Y:S01]  /*142f60*/  LDL.LU R14, [R1+0x5d8] ;  /* 0x0005d800010e7983 */ /* 0x000ee20000300800 */
[----:B------:R-:W-:-:S03]  /*142f70*/  PRMT R9, R13, 0x3340, R0 ;  /* 0x000033400d097816 */ /* 0x000fc60000000000 */
[----:B------:R-:W2:Y:S01]  /*142f80*/  LDL.LU R42, [R1+0x2238] ;  /* 0x00223800012a7983 */ /* 0x000ea20000300800 */
[----:B------:R-:W-:-:S03]  /*142f90*/  PRMT R10, R12, 0x3340, R11 ;  /* 0x000033400c0a7816 */ /* 0x000fc6000000000b */
[----:B0-----:R-:W2:Y:S04]  /*142fa0*/  LDL.LU R3, [R1+0x20] ;  /* 0x0000200001037983 */ /* 0x001ea80000300800 */
[----:B------:R-:W2:Y:S01]  /*142fb0*/  LDL.LU R7, [R1+0x5298] ;  /* 0x0052980001077983 */ /* 0x000ea20000300800 */
[----:B------:R-:W-:-:S03]  /*142fc0*/  PRMT R9, R10, 0x5410, R9 ;  /* 0x000054100a097816 */ /* 0x000fc60000000009 */
[----:B------:R-:W2:Y:S04]  /*142fd0*/  LDL.LU R21, [R1+0x5294] ;  /* 0x0052940001157983 */ /* 0x000ea80000300800 */
[----:B------:R-:W2:Y:S04]  /*142fe0*/  LDL.LU R20, [R1+0x223c] ;  /* 0x00223c0001147983 */ /* 0x000ea80000300800 */
[----:B------:R-:W2:Y:S04]  /*142ff0*/  LDL.LU R5, [R1+0x28] ;  /* 0x0000280001057983 */ /* 0x000ea80000300800 */
[----:B------:R-:W2:Y:S04]  /*143000*/  LDL.LU R34, [R1+0x21fc] ;  /* 0x0021fc0001227983 */ /* 0x000ea80000300800 */
[----:B------:R-:W2:Y:S04]  /*143010*/  LDL.LU R38, [R1+0x24] ;  /* 0x0000240001267983 */ /* 0x000ea80000300800 */
[----:B------:R-:W2:Y:S01]  /*143020*/  LDL.LU R61, [R1+0x537c] ;  /* 0x00537c00013d7983 */ /* 0x000ea20000300800 */
[----:B------:R-:W-:-:S03]  /*143030*/  SHF.R.U32.HI R10, RZ, 0x8, R12 ;  /* 0x00000008ff0a7819 */ /* 0x000fc6000001160c */
[----:B------:R-:W2:Y:S04]  /*143040*/  LDL.LU R24, [R1+0x52dc] ;  /* 0x0052dc0001187983 */ /* 0x000ea80000300800 */
[----:B------:R-:W2:Y:S04]  /*143050*/  LDL.LU R40, [R1+0x533c] ;  /* 0x00533c0001287983 */ /* 0x000ea80000300800 */
[----:B------:R0:W-:Y:S01]  /*143060*/  STL [R1+0x464], R9 ;  /* 0x0004640901007387 */ /* 0x0001e20000100800 */
[----:B------:R-:W-:-:S03]  /*143070*/  LOP3.LUT R10, R10, 0xffff, RZ, 0xc0, !PT ;  /* 0x0000ffff0a0a7812 */ /* 0x000fc600078ec0ff */
[----:B------:R-:W2:Y:S01]  /*143080*/  LDL.LU R12, [R1+0x2254] ;  /* 0x00225400010c7983 */ /* 0x000ea20000300800 */
[----:B0-----:R-:W-:-:S03]  /*143090*/  SHF.R.U32.HI R9, RZ, 0x8, R11 ;  /* 0x00000008ff097819 */ /* 0x001fc6000001160b */
[----:B------:R-:W2:Y:S01]  /*1430a0*/  LDL.LU R11, [R1+0x1d04] ;  /* 0x001d0400010b7983 */ /* 0x000ea20000300800 */
[----:B------:R-:W-:-:S04]  /*1430b0*/  LOP3.LUT R9, R9, 0xffff, RZ, 0xc0, !PT ;  /* 0x0000ffff09097812 */ /* 0x000fc800078ec0ff */
[----:B------:R-:W-:Y:S02]  /*1430c0*/  PRMT R9, R10, 0x3340, R9 ;  /* 0x000033400a097816 */ /* 0x000fe40000000009 */
[----:B------:R-:W3:Y:S04]  /*1430d0*/  LDL.LU R10, [R1+0x18] ;  /* 0x00001800010a7983 */ /* 0x000ee80000300800 */
[----:B------:R0:W-:Y:S04]  /*1430e0*/  STL [R1+0x3f0], R9 ;  /* 0x0003f00901007387 */ /* 0x0001e80000100800 */
[----:B0-----:R-:W3:Y:S01]  /*1430f0*/  LDL.LU R9, [R1+0x1d08] ;  /* 0x001d080001097983 */ /* 0x001ee20000300800 */
[----:B------:R-:W-:-:S02]  /*143100*/  SHF.R.U32.HI R13, RZ, 0x8, R13 ;  /* 0x00000008ff0d7819 */ /* 0x000fc4000001160d */
[----:B--2---:R-:W-:-:S04]  /*143110*/  LOP3.LUT R11, R11, 0xffff, RZ, 0xc0, !PT ;  /* 0x0000ffff0b0b7812 */ /* 0x004fc800078ec0ff */
[--C-:B----4-:R-:W-:Y:S02]  /*143120*/  PRMT R8, R8, 0x4210, R11.reuse ;  /* 0x0000421008087816 */ /* 0x110fe4000000000b */
[----:B---3--:R-:W-:-:S03]  /*143130*/  PRMT R10, R10, 0x5210, R11 ;  /* 0x000052100a0a7816 */ /* 0x008fc6000000000b */
[----:B------:R0:W-:Y:S04]  /*143140*/  STL [R1+0x860], R8 ;  /* 0x0008600801007387 */ /* 0x0001e80000100800 */
[----:B0-----:R-:W2:Y:S01]  /*143150*/  LDL.LU R8, [R1+0x68a0] ;  /* 0x0068a00001087983 */ /* 0x001ea20000300800 */
[----:B------:R-:W-:-:S03]  /*143160*/  LOP3.LUT R9, R9, 0xffff, RZ, 0xc0, !PT ;  /* 0x0000ffff09097812 */ /* 0x000fc600078ec0ff */
[----:B------:R0:W-:Y:S01]  /*143170*/  STL [R1+0x790], R10 ;  /* 0x0007900a01007387 */ /* 0x0001e20000100800 */
[--C-:B------:R-:W-:Y:S02]  /*143180*/  PRMT R11, R22, 0x5210, R9.reuse ;  /* 0x00005210160b7816 */ /* 0x100fe40000000009 */
[----:B0-----:R-:W-:Y:S02]  /*143190*/  PRMT R10, R12, 0x4210, R9 ;  /* 0x000042100c0a7816 */ /* 0x001fe40000000009 */
[----:B------:R-:W-:-:S03]  /*1431a0*/  LOP3.LUT R9, R13, 0xffff, RZ, 0xc0, !PT ;  /* 0x0000ffff0d097812 */ /* 0x000fc600078ec0ff */
[----:B------:R0:W-:Y:S04]  /*1431b0*/  STL [R1+0x864], R10 ;  /* 0x0008640a01007387 */ /* 0x0001e80000100800 */
[----:B------:R1:W-:Y:S01]  /*1431c0*/  STL [R1+0x794], R11 ;  /* 0x0007940b01007387 */ /* 0x0003e20000100800 */
[----:B0-----:R-:W-:-:S03]  /*1431d0*/  SHF.R.U32.HI R10, RZ, 0x8, R36 ;  /* 0x00000008ff0a7819 */ /* 0x001fc60000011624 */
[----:B------:R-:W3:Y:S01]  /*1431e0*/  LDL.LU R36, [R1+0x689c] ;  /* 0x00689c0001247983 */ /* 0x000ee20000300800 */
[--C-:B-1----:R-:W-:Y:S02]  /*1431f0*/  PRMT R11, R9, 0x3340, R0.reuse ;  /* 0x00003340090b7816 */ /* 0x102fe40000000000 */
[----:B------:R-:W-:Y:S02]  /*143200*/  LOP3.LUT R9, R10, 0xffff, RZ, 0xc0, !PT ;  /* 0x0000ffff0a097812 */ /* 0x000fe400078ec0ff */
[----:B------:R-:W-:Y:S02]  /*143210*/  LOP3.LUT R10, R14, 0xffff, RZ, 0xc0, !PT ;  /* 0x0000ffff0e0a7812 */ /* 0x000fe400078ec0ff */
[----:B------:R-:W-:Y:S01]  /*143220*/  PRMT R9, R9, 0x3340, R0 ;  /* 0x0000334009097816 */ /* 0x000fe20000000000 */
[----:B------:R0:W-:Y:S01]  /*143230*/  STL [R1+0x258], R11 ;  /* 0x0002580b01007387 */ /* 0x0001e20000100800 */
[----:B------:R-:W-:-:S03]  /*143240*/  PRMT R3, R3, 0x5210, R10 ;  /* 0x0000521003037816 */ /* 0x000fc6000000000a */
[----:B------:R1:W-:Y:S01]  /*143250*/  STL [R1+0x25c], R9 ;  /* 0x00025c0901007387 */ /* 0x0003e20000100800 */
[----:B0-----:R-:W-:Y:S02]  /*143260*/  PRMT R11, R42, 0x4210, R10 ;  /* 0x000042102a0b7816 */ /* 0x001fe4000000000a */
[----:B-1----:R-:W-:-:S03]  /*143270*/  LOP3.LUT R9, R7, 0xffff, RZ, 0xc0, !PT ;  /* 0x0000ffff07097812 */ /* 0x002fc600078ec0ff */
[----:B------:R-:W-:Y:S01]  /*143280*/  STL [R1+0x868], R11 ;  /* 0x0008680b01007387 */ /* 0x000fe20000100800 */
[----:B------:R-:W-:-:S03]  /*143290*/  LOP3.LUT R10, R21, 0xffff, RZ, 0xc0, !PT ;  /* 0x0000ffff150a7812 */ /* 0x000fc600078ec0ff */
[----:B------:R0:W-:Y:S01]  /*1432a0*/  STL [R1+0x798], R3 ;  /* 0x0007980301007387 */ /* 0x0001e20000100800 */
[--C-:B------:R-:W-:Y:S02]  /*1432b0*/  PRMT R5, R5, 0x5210, R9.reuse ;  /* 0x0000521005057816 */ /* 0x100fe40000000009 */
[----:B------:R-:W-:Y:S02]  /*1432c0*/  PRMT R7, R34, 0x4210, R10 ;  /* 0x0000421022077816 */ /* 0x000fe4000000000a */
[----:B------:R-:W-:Y:S02]  /*1432d0*/  LOP3.LUT R13, R61, 0xffff, RZ, 0xc0, !PT ;  /* 0x0000ffff3d0d7812 */ /* 0x000fe400078ec0ff */
[----:B0-----:R-:W-:Y:S02]  /*1432e0*/  PRMT R3, R20, 0x4210, R9 ;  /* 0x0000421014037816 */ /* 0x001fe40000000009 */
[----:B------:R-:W-:Y:S02]  /*1432f0*/  LOP3.LUT R11, R24, 0xffff, RZ, 0xc0, !PT ;  /* 0x0000ffff180b7812 */ /* 0x000fe400078ec0ff */
[----:B------:R-:W-:Y:S01]  /*143300*/  LOP3.LUT R12, R40, 0xffff, RZ, 0xc0, !PT ;  /* 0x0000ffff280c7812 */ /* 0x000fe200078ec0ff */
[----:B------:R0:W-:Y:S01]  /*143310*/  STL [R1+0x850], R3 ;  /* 0x0008500301007387 */ /* 0x0001e20000100800 */
[----:B------:R-:W-:-:S03]  /*143320*/  PRMT R9, R11, 0x3340, R0 ;  /* 0x000033400b097816 */ /* 0x000fc60000000000 */
[----:B------:R1:W-:Y:S01]  /*143330*/  STL [R1+0x770], R5 ;  /* 0x0007700501007387 */ /* 0x0003e20000100800 */
[----:B0-----:R-:W-:Y:S02]  /*143340*/  PRMT R3, R38, 0x5210, R10 ;  /* 0x0000521026037816 */ /* 0x001fe4000000000a */
[----:B------:R-:W-:Y:S01]  /*143350*/  PRMT R10, R13, 0x3340, R12 ;  /* 0x000033400d0a7816 */ /* 0x000fe2000000000c */
[----:B-1----:R-:W4:Y:S04]  /*143360*/  LDL.LU R5, [R1+0x5278] ;  /* 0x0052780001057983 */ /* 0x002f280000300800 */
[----:B------:R-:W-:Y:S04]  /*143370*/  STL [R1+0x854], R7 ;  /* 0x0008540701007387 */ /* 0x000fe80000100800 */
[----:B------:R0:W-:Y:S04]  /*143380*/  STL [R1+0x774], R3 ;  /* 0x0007740301007387 */ /* 0x0001e80000100800 */
[----:B------:R-:W2:Y:S04]  /*143390*/  LDL.LU R34, [R1+0x21f4] ;  /* 0x0021f40001227983 */ /* 0x000ea80000300800 */
[----:B------:R-:W3:Y:S01]  /*1433a0*/  LDL.LU R38, [R1+0x2c] ;  /* 0x00002c0001267983 */ /* 0x000ee20000300800 */
[----:B0-----:R-:W-:-:S03]  /*1433b0*/  PRMT R3, R10, 0x5410, R9 ;  /* 0x000054100a037816 */ /* 0x001fc60000000009 */
[----:B------:R-:W3:Y:S01]  /*1433c0*/  LDL.LU R61, [R1+0x2210] ;  /* 0x00221000013d7983 */ /* 0x000ee20000300800 */
[----:B------:R-:W-:-:S03]  /*1433d0*/  SHF.R.U32.HI R10, RZ, 0x8, R13 ;  /* 0x00000008ff0a7819 */ /* 0x000fc6000001160d */
[----:B------:R-:W3:Y:S01]  /*1433e0*/  LDL.LU R22, [R1+0x5514] ;  /* 0x0055140001167983 */ /* 0x000ee20000300800 */
[----:B------:R-:W-:-:S03]  /*1433f0*/  SHF.R.U32.HI R9, RZ, 0x8, R12 ;  /* 0x00000008ff097819 */ /* 0x000fc6000001160c */
[----:B------:R-:W3:Y:S01]  /*143400*/  LDL.LU R14, [R1+0x21f0] ;  /* 0x0021f000010e7983 */ /* 0x000ee20000300800 */
[----:B------:R-:W-:-:S03]  /*143410*/  LOP3.LUT R10, R10, 0xffff, RZ, 0xc0, !PT ;  /* 0x0000ffff0a0a7812 */ /* 0x000fc600078ec0ff */
[----:B------:R-:W3:Y:S01]  /*143420*/  LDL.LU R42, [R1+0x34] ;  /* 0x00003400012a7983 */ /* 0x000ee20000300800 */
[----:B------:R-:W-:-:S03]  /*143430*/  LOP3.LUT R9, R9, 0xffff, RZ, 0xc0, !PT ;  /* 0x0000ffff09097812 */ /* 0x000fc600078ec0ff */
[----:B------:R0:W-:Y:S01]  /*143440*/  STL [R1+0x460], R3 ;  /* 0x0004600301007387 */ /* 0x0001e20000100800 */
[----:B------:R-:W-:-:S03]  /*143450*/  PRMT R9, R10, 0x3340, R9 ;  /* 0x000033400a097816 */ /* 0x000fc60000000009 */
[----:B0-----:R-:W3:Y:S04]  /*143460*/  LDL.LU R3, [R1+0x53d8] ;  /* 0x0053d80001037983 */ /* 0x001ee80000300800 */
[----:B------:R-:W3:Y:S04]  /*143470*/  LDL.LU R7, [R1+0x5580] ;  /* 0x0055800001077983 */ /* 0x000ee80000300800 */
[----:B------:R-:W3:Y:S04]  /*143480*/  LDL.LU R21, [R1+0x21dc] ;  /* 0x0021dc0001157983 */ /* 0x000ee80000300800 */
[----:B------:R-:W3:Y:S04]  /*143490*/  LDL.LU R20, [R1+0x38] ;  /* 0x0000380001147983 */ /* 0x000ee80000300800 */
[----:B------:R-:W3:Y:S04]  /*1434a0*/  LDL.LU R40, [R1+0x730] ;  /* 0x0007300001287983 */ /* 0x000ee80000300800 */
[----:B------:R-:W3:Y:S01]  /*1434b0*/  LDL.LU R13, [R1+0x5464] ;  /* 0x00546400010d7983 */ /* 0x000ee20000300800 */
[----:B------:R-:W-:-:S03]  /*1434c0*/  SHF.R.U32.HI R11, RZ, 0x8, R11 ;  /* 0x00000008ff0b7819 */ /* 0x000fc6000001160b */
[----:B------:R-:W3:Y:S04]  /*1434d0*/  LDL.LU R12, [R1+0x30] ;  /* 0x00003000010c7983 */ /* 0x000ee80000300800 */
[----:B------:R-:W3:Y:S01]  /*1434e0*/  LDL.LU R10, [R1+0x53f0] ;  /* 0x0053f000010a7983 */ /* 0x000ee20000300800 */
[----:B------:R-:W-:-:S03]  /*1434f0*/  LOP3.LUT R11, R11, 0xffff, RZ, 0xc0, !PT ;  /* 0x0000ffff0b0b7812 */ /* 0x000fc600078ec0ff */
[----:B------:R-:W3:Y:S04]  /*143500*/  LDL.LU R24, [R1+0x3c] ;  /* 0x00003c0001187983 */ /* 0x000ee80000300800 */
[----:B------:R0:W-:Y:S02]  /*143510*/  STL [R1+0x3e8], R9 ;  /* 0x0003e80901007387 */ /* 0x0001e40000100800 */
[----:B0-----:R-:W-:Y:S02]  /*143520*/  PRMT R9, R11, 0x3340, R0 ;  /* 0x000033400b097816 */ /* 0x001fe40000000000 */
[----:B------:R-:W3:Y:S04]  /*143530*/  LDL.LU R11, [R1+0x54b4] ;  /* 0x0054b400010b7983 */ /* 0x000ee80000300800 */
[----:B------:R4:W-:Y:S02]  /*143540*/  STL [R1+0x250], R9 ;  /* 0x0002500901007387 */ /* 0x0009e40000100800 */
[----:B----4-:R-:W-:-:S02]  /*143550*/  LOP3.LUT R9, R5, 0xffff, RZ, 0xc0, !PT ;  /* 0x0000ffff05097812 */ /* 0x010fc400078ec0ff */
[----:B------:R-:W4:Y:S02]  /*143560*/  LDL.LU R5, [R1+0x5398] ;  /* 0x0053980001057983 */ /* 0x000f240000300800 */
[--C-:B--2---:R-:W-:Y:S02]  /*143570*/  PRMT R34, R34, 0x4210, R9.reuse ;  /* 0x0000421022227816 */ /* 0x104fe40000000009 */
[----:B---3--:R-:W-:-:S03]  /*143580*/  PRMT R9, R38, 0x5210, R9 ;  /* 0x0000521026097816 */ /* 0x008fc60000000009 */
[----:B------:R0:W-:Y:S04]  /*143590*/  STL [R1+0x858], R34 ;  /* 0x0008582201007387 */ /* 0x0001e80000100800 */
[----:B0-----:R-:W2:Y:S04]  /*1435a0*/  LDL.LU R34, [R1+0x6898] ;  /* 0x0068980001227983 */ /* 0x001ea80000300800 */
[----:B------:R-:W3:Y:S04]  /*1435b0*/  LDL.LU R38, [R1+0x6894] ;  /* 0x0068940001267983 */ /* 0x000ee80000300800 */
[----:B------:R0:W-:Y:S01]  /*1435c0*/  STL [R1+0x778], R9 ;  /* 0x0007780901007387 */ /* 0x0001e20000100800 */
[----:B------:R-:W-:-:S04]  /*1435d0*/  LOP3.LUT R10, R10, 0xffff, RZ, 0xc0, !PT ;  /* 0x0000ffff0a0a7812 */ /* 0x000fc800078ec0ff */
[----:B0-----:R-:W-:Y:S02]  /*1435e0*/  PRMT R9, R61, 0x4210, R10 ;  /* 0x000042103d097816 */ /* 0x001fe4000000000a */
[----:B------:R-:W2:Y:S01]  /*1435f0*/  LDL.LU R61, [R1+0x52f8] ;  /* 0x0052f800013d7983 */ /* 0x000ea20000300800 */
[----:B------:R-:W-:-:S03]  /*143600*/  LOP3.LUT R13, R13, 0xffff, RZ, 0xc0, !PT ;  /* 0x0000ffff0d0d7812 */ /* 0x000fc600078ec0ff */
[----:B------:R0:W-:Y:S02]  /*143610*/  STL [R1+0x840], R9 ;  /* 0x0008400901007387 */ /* 0x0001e40000100800 */
[----:B0-----:R-:W-:Y:S02]  /*143620*/  PRMT R9, R12, 0x5210, R10 ;  /* 0x000052100c097816 */ /* 0x001fe4000000000a */
[----:B------:R-:W-:Y:S02]  /*143630*/  LOP3.LUT R12, R22, 0xffff, RZ, 0xc0, !PT ;  /* 0x0000ffff160c7812 */ /* 0x000fe400078ec0ff */
[----:B------:R-:W-:Y:S01]  /*143640*/  LOP3.LUT R11, R11, 0xffff, RZ, 0xc0, !PT ;  /* 0x0000ffff0b0b7812 */ /* 0x000fe200078ec0ff */
[----:B------:R-:W2:Y:S03]  /*143650*/  LDL.LU R22, [R1+0x5358] ;  /* 0x0053580001167983 */ /* 0x000ea60000300800 */
[----:B------:R-:W-:Y:S01]  /*143660*/  PRMT R10, R12, 0x3340, R11 ;  /* 0x000033400c0a7816 */ /* 0x000fe2000000000b */
[----:B------:R0:W-:Y:S02]  /*143670*/  STL [R1+0x760], R9 ;  /* 0x0007600901007387 */ /* 0x0001e40000100800 */
[----:B0-----:R-:W-:-:S04]  /*143680*/  PRMT R9, R13, 0x3340, R0 ;  /* 0x000033400d097816 */ /* 0x001fc80000000000 */
[----:B------:R-:W-:Y:S02]  /*143690*/  PRMT R9, R10, 0x5410, R9 ;  /* 0x000054100a097816 */ /* 0x000fe40000000009 */
[----:B------:R-:W-:Y:S02]  /*1436a0*/  SHF.R.U32.HI R10, RZ, 0x8, R12 ;  /* 0x00000008ff0a7819 */ /* 0x000fe4000001160c */
[----:B------:R-:W2:Y:S04]  /*1436b0*/  LDL.LU R12, [R1+0x5400] ;  /* 0x00540000010c7983 */ /* 0x000ea80000300800 */
[----:B------:R0:W-:Y:S01]  /*1436c0*/  STL [R1+0x448], R9 ;  /* 0x0004480901007387 */ /* 0x0001e20000100800 */
[----:B------:R-:W-:Y:S02]  /*1436d0*/  LOP3.LUT R10, R10, 0xffff, RZ, 0xc0, !PT ;  /* 0x0000ffff0a0a7812 */ /* 0x000fe400078ec0ff */
[----:B0-----:R-:W-:-:S04]  /*1436e0*/  SHF.R.U32.HI R9, RZ, 0x8, R11 ;  /* 0x00000008ff097819 */ /* 0x001fc8000001160b */
[----:B------:R-:W-:-:S04]  /*1436f0*/  LOP3.LUT R9, R9, 0xffff, RZ, 0xc0, !PT ;  /* 0x0000ffff09097812 */ /* 0x000fc800078ec0ff */
[----:B------:R-:W-:-:S05]  /*143700*/  PRMT R9, R10, 0x3340, R9 ;  /* 0x000033400a097816 */ /* 0x000fca0000000009 */
[----:B------:R0:W-:Y:S02]  /*143710*/  STL [R1+0x3e4], R9 ;  /* 0x0003e40901007387 */ /* 0x0001e40000100800 */
[----:B0-----:R-:W-:-:S04]  /*143720*/  LOP3.LUT R9, R3, 0xffff, RZ, 0xc0, !PT ;  /* 0x0000ffff03097812 */ /* 0x001fc800078ec0ff */
[----:B------:R-:W-:Y:S02]  /*143730*/  PRMT R3, R20, 0x5210, R9 ;  /* 0x0000521014037816 */ /* 0x000fe40000000009 */
[----:B--2---:R-:W-:-:S04]  /*143740*/  LOP3.LUT R11, R12, 0xffff, RZ, 0xc0, !PT ;  /* 0x0000ffff0c0b7812 */ /* 0x004fc800078ec0ff */
[--C-:B------:R-:W-:Y:S02]  /*143750*/  PRMT R10, R14, 0x4210, R11.reuse ;  /* 0x000042100e0a7816 */ /* 0x100fe4000000000b */
[----:B------:R-:W-:-:S03]  /*143760*/  PRMT R11, R42, 0x5210, R11 ;  /* 0x000052102a0b7816 */ /* 0x000fc6000000000b */
[----:B------:R0:W-:Y:S04]  /*143770*/  STL [R1+0x844], R10 ;  /* 0x0008440a01007387 */ /* 0x0001e80000100800 */
[----:B------:R1:W-:Y:S01]  /*143780*/  STL [R1+0x764], R11 ;  /* 0x0007640b01007387 */ /* 0x0003e20000100800 */
[----:B0-----:R-:W-:Y:S02]  /*143790*/  LOP3.LUT R10, R7, 0xffff, RZ, 0xc0, !PT ;  /* 0x0000ffff070a7812 */ /* 0x001fe400078ec0ff */
[----:B-1----:R-:W-:Y:S02]  /*1437a0*/  PRMT R11, R21, 0x4210, R9 ;  /* 0x00004210150b7816 */ /* 0x002fe40000000009 */
[----:B------:R-:W-:-:S03]  /*1437b0*/  PRMT R7, R40, 0x4210, R10 ;  /* 0x0000421028077816 */ /* 0x000fc6000000000a */
[----:B------:R-:W-:Y:S04]  /*1437c0*/  STL [R1+0x848], R11 ;  /* 0x0008480b01007387 */ /* 0x000fe80000100800 */
[----:B------:R-:W2:Y:S04]  /*1437d0*/  LDL.LU R40, [R1+0x21d0] ;  /* 0x0021d00001287983 */ /* 0x000ea80000300800 */
[----:B------:R0:W-:Y:S04]  /*1437e0*/  STL [R1+0x768], R3 ;  /* 0x0007680301007387 */ /* 0x0001e80000100800 */
[----:B------:R1:W-:Y:S01]  /*1437f0*/  STL [R1+0x730], R7 ;  /* 0x0007300701007387 */ /* 0x0003e20000100800 */
[----:B----4-:R-:W-:-:S03]  /*143800*/  LOP3.LUT R12, R5, 0xffff, RZ, 0xc0, !PT ;  /* 0x0000ffff050c7812 */ /* 0x010fc600078ec0ff */
[----:B------:R-:W4:Y:S01]  /*143810*/  LDL.LU R14, [R1+0x21b4] ;  /* 0x0021b400010e7983 */ /* 0x000f220000300800 */
[----:B0-----:R-:W-:-:S03]  /*143820*/  PRMT R3, R24, 0x5210, R10 ;  /* 0x0000521018037816 */ /* 0x001fc6000000000a */
[----:B------:R-:W2:Y:S01]  /*143830*/  LDL.LU R42, [R1+0x4c] ;  /* 0x00004c00012a7983 */ /* 0x000ea20000300800 */
[----:B------:R-:W-:-:S03]  /*143840*/  LOP3.LUT R11, R22, 0xffff, RZ, 0xc0, !PT ;  /* 0x0000ffff160b7812 */ /* 0x000fc600078ec0ff */
[----:B------:R0:W-:Y:S01]  /*143850*/  STL [R1+0x690], R3 ;  /* 0x0006900301007387 */ /* 0x0001e20000100800 */
[----:B------:R-:W-:-:S03]  /*143860*/  PRMT R10, R12, 0x3340, R11 ;  /* 0x000033400c0a7816 */ /* 0x000fc6000000000b */
[----:B-1----:R-:W2:Y:S01]  /*143870*/  LDL.LU R7, [R1+0x48] ;  /* 0x0000480001077983 */ /* 0x002ea20000300800 */
[----:B0-----:R-:W-:-:S03]  /*143880*/  LOP3.LUT R3, R61, 0xffff, RZ, 0xc0, !PT ;  /* 0x0000ffff3d037812 */ /* 0x001fc600078ec0ff */
[----:B------:R-:W2:Y:S01]  /*143890*/  LDL.LU R21, [R1+0x5544] ;  /* 0x0055440001157983 */ /* 0x000ea20000300800 */
[----:B------:R-:W-:-:S03]  /*1438a0*/  PRMT R9, R3, 0x3340, R0 ;  /* 0x0000334003097816 */ /* 0x000fc60000000000 */
[----:B------:R-:W2:Y:S01]  /*1438b0*/  LDL.LU R20, [R1+0x547c] ;  /* 0x00547c0001147983 */ /* 0x000ea20000300800 */
[----:B------:R-:W-:-:S03]  /*1438c0*/  PRMT R10, R10, 0x5410, R9 ;  /* 0x000054100a0a7816 */ /* 0x000fc60000000009 */
[----:B------:R-:W2:Y:S01]  /*1438d0*/  LDL.LU R24, [R1+0x54d0] ;  /* 0x0054d00001187983 */ /* 0x000ea20000300800 */
[----:B------:R-:W-:Y:S02]  /*1438e0*/  SHF.R.U32.HI R9, RZ, 0x8, R13 ;  /* 0x00000008ff097819 */ /* 0x000fe4000001160d */
[----:B------:R-:W-:Y:S01]  /*1438f0*/  SHF.R.U32.HI R12, RZ, 0x8, R12 ;  /* 0x00000008ff0c7819 */ /* 0x000fe2000001160c */
[----:B------:R-:W2:Y:S01]  /*143900*/  LDL.LU R5, [R1+0x5508] ;  /* 0x0055080001057983 */ /* 0x000ea20000300800 */
[----:B------:R-:W-:-:S03]  /*143910*/  LOP3.LUT R9, R9, 0xffff, RZ, 0xc0, !PT ;  /* 0x0000ffff09097812 */ /* 0x000fc600078ec0ff */
[----:B------:R-:W2:Y:S04]  /*143920*/  LDL.LU R61, [R1+0x5454] ;  /* 0x00545400013d7983 */ /* 0x000ea80000300800 */
[----:B------:R-:W2:Y:S01]  /*143930*/  LDL.LU R13, [R1+0x1ef0] ;  /* 0x001ef000010d7983 */ /* 0x000ea20000300800 */
[----:B------:R-:W-:-:S03]  /*143940*/  PRMT R22, R9, 0x3340, R0 ;  /* 0x0000334009167816 */ /* 0x000fc60000000000 */
[----:B------:R0:W-:Y:S02]  /*143950*/  STL [R1+0x454], R10 ;  /* 0x0004540a01007387 */ /* 0x0001e40000100800 */
[----:B0-----:R-:W-:Y:S02]  /*143960*/  SHF.R.U32.HI R10, RZ, 0x8, R11 ;  /* 0x00000008ff0a7819 */ /* 0x001fe4000001160b */
[----:B------:R-:W-:Y:S02]  /*143970*/  LOP3.LUT R11, R12, 0xffff, RZ, 0xc0, !PT ;  /* 0x0000ffff0c0b7812 */ /* 0x000fe400078ec0ff */
[----:B------:R-:W2:Y:S04]  /*143980*/  LDL.LU R12, [R1+0x5554] ;  /* 0x00555400010c7983 */ /* 0x000ea80000300800 */
[----:B------:R-:W2:Y:S01]  /*143990*/  LDL.LU R9, [R1+0x558c] ;  /* 0x00558c0001097983 */ /* 0x000ea20000300800 */
[----:B------:R-:W-:-:S03]  /*1439a0*/  LOP3.LUT R10, R10, 0xffff, RZ, 0xc0, !PT ;  /* 0x0000ffff0a0a7812 */ /* 0x000fc600078ec0ff */
[----:B------:R0:W-:Y:S02]  /*1439b0*/  STL [R1+0x228], R22 ;  /* 0x0002281601007387 */ /* 0x0001e40000100800 */
[----:B0-----:R-:W-:Y:S02]  /*1439c0*/  PRMT R22, R11, 0x3340, R10 ;  /* 0x000033400b167816 */ /* 0x001fe4000000000a */
[----:B------:R-:W3:Y:S04]  /*1439d0*/  LDL.LU R10, [R1+0x5548] ;  /* 0x00554800010a7983 */ /* 0x000ee80000300800 */
[----:B------:R-:W3:Y:S04]  /*1439e0*/  LDL.LU R11, [R1+0x44] ;  /* 0x00004400010b7983 */ /* 0x000ee80000300800 */
[----:B------:R0:W-:Y:S04]  /*1439f0*/  STL [R1+0x66d8], R22 ;  /* 0x0066d81601007387 */ /* 0x0001e80000100800 */
[----:B0-----:R-:W4:Y:S01]  /*143a00*/  LDL.LU R22, [R1+0x73c] ;  /* 0x00073c0001167983 */ /* 0x001f220000300800 */
[----:B--2---:R-:W-:-:S04]  /*143a10*/  LOP3.LUT R9, R9, 0xffff, RZ, 0xc0, !PT ;  /* 0x0000ffff09097812 */ /* 0x004fc800078ec0ff */
[----:B------:R-:W-:-:S05]  /*143a20*/  PRMT R40, R40, 0x4210, R9 ;  /* 0x0000421028287816 */ /* 0x000fca0000000009 */
[----:B------:R0:W-:Y:S04]  /*143a30*/  STL [R1+0x734], R40 ;  /* 0x0007342801007387 */ /* 0x0001e80000100800 */
[----:B0-----:R-:W2:Y:S01]  /*143a40*/  LDL.LU R40, [R1+0x6890] ;  /* 0x0068900001287983 */ /* 0x001ea20000300800 */
[----:B---3--:R-:W-:-:S04]  /*143a50*/  LOP3.LUT R10, R10, 0xffff, RZ, 0xc0, !PT ;  /* 0x0000ffff0a0a7812 */ /* 0x008fc800078ec0ff */
[--C-:B------:R-:W-:Y:S02]  /*143a60*/  PRMT R11, R11, 0x5210, R10.reuse ;  /* 0x000052100b0b7816 */ /* 0x100fe4000000000a */
[----:B--2---:R-:W-:Y:S02]  /*143a70*/  PRMT R9, R40, 0x5210, R9 ;  /* 0x0000521028097816 */ /* 0x004fe40000000009 */
[----:B------:R-:W2:Y:S01]  /*143a80*/  LDL.LU R40, [R1+0x688c] ;  /* 0x00688c0001287983 */ /* 0x000ea20000300800 */
[----:B----4-:R-:W-:-:S03]  /*143a90*/  PRMT R22, R22, 0x4210, R10 ;  /* 0x0000421016167816 */ /* 0x010fc6000000000a */
[----:B------:R0:W-:Y:S01]  /*143aa0*/  STL [R1+0x694], R9 ;  /* 0x0006940901007387 */ /* 0x0001e20000100800 */
[----:B------:R-:W-:Y:S02]  /*143ab0*/  LOP3.LUT R10, R13, 0xffff, RZ, 0xc0, !PT ;  /* 0x0000ffff0d0a7812 */ /* 0x000fe400078ec0ff */
[----:B0-----:R-:W-:Y:S01]  /*143ac0*/  LOP3.LUT R9, R12, 0xffff, RZ, 0xc0, !PT ;  /* 0x0000ffff0c097812 */ /* 0x001fe200078ec0ff */
[----:B------:R-:W-:Y:S03]  /*143ad0*/  STL [R1+0x738], R22 ;  /* 0x0007381601007387 */ /* 0x000fe60000100800 */
[----:B------:R-:W-:Y:S01]  /*143ae0*/  PRMT R12, R14, 0x4210, R9 ;  /* 0x000042100e0c7816 */ /* 0x000fe20000000009 */
[----:B------:R2:W-:Y:S04]  /*143af0*/  STL [R1+0x698], R11 ;  /* 0x0006980b01007387 */ /* 0x0005e80000100800 */
[----:B------:R0:W-:Y:S01]  /*143b00*/  STL [R1+0x73c], R12 ;  /* 0x00073c0c01007387 */ /* 0x0001e20000100800 */
[----:B--2---:R-:W-:-:S03]  /*143b10*/  PRMT R11, R40, 0x4210, R10 ;  /* 0x00004210280b7816 */ /* 0x004fc6000000000a */
[----:B------:R-:W2:Y:S01]  /*143b20*/  LDL.LU R40, [R1+0x6888] ;  /* 0x0068880001287983 */ /* 0x000ea20000300800 */
[----:B------:R-:W-:Y:S02]  /*143b30*/  PRMT R9, R42, 0x5210, R9 ;  /* 0x000052102a097816 */ /* 0x000fe40000000009 */
[----:B------:R-:W-:-:S03]  /*143b40*/  LOP3.LUT R14, R21, 0xffff, RZ, 0xc0, !PT ;  /* 0x0000ffff150e7812 */ /* 0x000fc600078ec0ff */
[----:B------:R1:W-:Y:S01]  /*143b50*/  STL [R1+0x69c], R9 ;  /* 0x00069c0901007387 */ /* 0x0003e20000100800 */
[----:B0-----:R-:W-:-:S03]  /*143b60*/  LOP3.LUT R12, R24, 0xffff, RZ, 0xc0, !PT ;  /* 0x0000ffff180c7812 */ /* 0x001fc600078ec0ff */
[----:B------:R-:W-:Y:S01]  /*143b70*/  STL [R1+0x830], R11 ;  /* 0x0008300b01007387 */ /* 0x000fe20000100800 */
[----:B-1----:R-:W-:Y:S02]  /*143b80*/  PRMT R9, R7, 0x5210, R10 ;  /* 0x0000521007097816 */ /* 0x002fe4000000000a */
[----:B------:R-:W-:Y:S02]  /*143b90*/  LOP3.LUT R7, R20, 0xffff, RZ, 0xc0, !PT ;  /* 0x0000ffff14077812 */ /* 0x000fe400078ec0ff */
[----:B------:R-:W-:Y:S01]  /*143ba0*/  PRMT R10, R14, 0x3340, R12 ;  /* 0x000033400e0a7816 */ /* 0x000fe2000000000c */
[----:B------:R0:W-:Y:S01]  /*143bb0*/  STL [R1+0x720], R9 ;  /* 0x0007200901007387 */ /* 0x0001e20000100800 */
[----:B------:R-:W-:Y:S02]  /*143bc0*/  LOP3.LUT R13, R5, 0xffff, RZ, 0xc0, !PT ;  /* 0x0000ffff050d7812 */ /* 0x000fe400078ec0ff */
[----:B------:R-:W-:Y:S01]  /*143bd0*/  LOP3.LUT R20, R61, 0xffff, RZ, 0xc0, !PT ;  /* 0x0000ffff3d147812 */ /* 0x000fe200078ec0ff */
[----:B------:R-:W3:Y:S01]  /*143be0*/  LDL.LU R21, [R1+0x728] ;  /* 0x0007280001157983 */ /* 0x000ee20000300800 */
[----:B0-----:R-:W-:-:S04]  /*143bf0*/  PRMT R9, R7, 0x3340, R0 ;  /* 0x0000334007097816 */ /* 0x001fc80000000000 */
[----:B------:R-:W-:Y:S02]  /*143c00*/  PRMT R5, R10, 0x5410, R9 ;  /* 0x000054100a057816 */ /* 0x000fe40000000009 */
[----:B------:R-:W-:-:S03]  /*143c10*/  PRMT R9, R20, 0x3340, R0 ;  /* 0x0000334014097816 */ /* 0x000fc60000000000 */
[----:B------:R0:W-:Y:S04]  /*143c20*/  STL [R1+0x440], R5 ;  /* 0x0004400501007387 */ /* 0x0001e80000100800 */
[----:B0-----:R-:W4:Y:S04]  /*143c30*/  LDL.LU R5, [R1+0x52d8] ;  /* 0x0052d80001057983 */ /* 0x001f280000300800 */
[----:B------:R-:W3:Y:S01]  /*143c40*/  LDL.LU R61, [R1+0x52d4] ;  /* 0x0052d400013d7983 */ /* 0x000ee20000300800 */
[----:B--2---:R-:W-:-:S04]  /*143c50*/  LOP3.LUT R11, R40, 0xffff, RZ, 0xc0, !PT ;  /* 0x0000ffff280b7812 */ /* 0x004fc800078ec0ff */
[----:B------:R-:W-:-:S04]  /*143c60*/  PRMT R10, R13, 0x3340, R11 ;  /* 0x000033400d0a7816 */ /* 0x000fc8000000000b */
[----:B------:R-:W-:Y:S02]  /*143c70*/  PRMT R9, R10, 0x5410, R9 ;  /* 0x000054100a097816 */ /* 0x000fe40000000009 */
[----:B------:R-:W-:-:S03]  /*143c80*/  SHF.R.U32.HI R10, RZ, 0x8, R14 ;  /* 0x00000008ff0a7819 */ /* 0x000fc6000001160e */
[----:B------:R0:W-:Y:S01]  /*143c90*/  STL [R1+0x43c], R9 ;  /* 0x00043c0901007387 */ /* 0x0001e20000100800 */
[----:B------:R-:W-:Y:S02]  /*143ca0*/  SHF.R.U32.HI R13, RZ, 0x8, R13 ;  /* 0x00000008ff0d7819 */ /* 0x000fe4000001160d */
[----:B------:R-:W-:Y:S01]  /*143cb0*/  LOP3.LUT R10, R10, 0xffff, RZ, 0xc0, !PT ;  /* 0x0000ffff0a0a7812 */ /* 0x000fe200078ec0ff */
[----:B------:R-:W2:Y:S01]  /*143cc0*/  LDL.LU R22, [R1+0x219c] ;  /* 0x00219c0001167983 */ /* 0x000ea20000300800 */
[----:B------:R-:W-:-:S03]  /*143cd0*/  SHF.R.U32.HI R11, RZ, 0x8, R11 ;  /* 0x00000008ff0b7819 */ /* 0x000fc6000001160b */
[----:B------:R-:W2:Y:S01]  /*143ce0*/  LDL.LU R24, [R1+0x58] ;  /* 0x0000580001187983 */ /* 0x000ea20000300800 */
[----:B0-----:R-:W-:-:S04]  /*143cf0*/  SHF.R.U32.HI R9, RZ, 0x8, R12 ;  /* 0x00000008ff097819 */ /* 0x001fc8000001160c */
[----:B------:R-:W-:Y:S02]  /*143d00*/  LOP3.LUT R9, R9, 0xffff, RZ, 0xc0, !PT ;  /* 0x0000ffff09097812 */ /* 0x000fe400078ec0ff */
[----:B------:R-:W-:Y:S02]  /*143d10*/  LOP3.LUT R12, R13, 0xffff, RZ, 0xc0, !PT ;  /* 0x0000ffff0d0c7812 */ /* 0x000fe400078ec0ff */
[----:B------:R-:W-:Y:S01]  /*143d20*/  PRMT R14, R10, 0x3340, R9 ;  /* 0x000033400a0e7816 */ /* 0x000fe20000000009 */
[----:B------:R-:W2:Y:S01]  /*143d30*/  LDL.LU R13, [R1+0x50] ;  /* 0x00005000010d7983 */ /* 0x000ea20000300800 */
[----:B------:R-:W-:-:S03]  /*143d40*/  LOP3.LUT R11, R11, 0xffff, RZ, 0xc0, !PT ;  /* 0x0000ffff0b0b7812 */ /* 0x000fc600078ec0ff */
[----:B------:R-:W2:Y:S04]  /*143d50*/  LDL.LU R9, [R1+0x1ef8] ;  /* 0x001ef80001097983 */ /* 0x000ea80000300800 */
[----:B------:R-:W3:Y:S01]  /*143d60*/  LDL.LU R10, [R1+0x1d0c] ;  /* 0x001d0c00010a7983 */ /* 0x000ee20000300800 */
[----:B------:R-:W-:-:S03]  /*143d70*/  PRMT R12, R12, 0x3340, R11 ;  /* 0x000033400c0c7816 */ /* 0x000fc6000000000b */
[----:B------:R0:W-:Y:S04]  /*143d80*/  STL [R1+0x3e0], R14 ;  /* 0x0003e00e01007387 */ /* 0x0001e80000100800 */
[----:B0-----:R-:W4:Y:S04]  /*143d90*/  LDL.LU R14, [R1+0x569c] ;  /* 0x00569c00010e7983 */ /* 0x001f280000300800 */
[----:B------:R-:W4:Y:S04]  /*143da0*/  LDL.LU R42, [R1+0x566c] ;  /* 0x00566c00012a7983 */ /* 0x000f280000300800 */
[----:B------:R-:W4:Y:S04]  /*143db0*/  LDL.LU R40, [R1+0x563c] ;  /* 0x00563c0001287983 */ /* 0x000f280000300800 */
[----:B------:R-:W4:Y:S04]  /*143dc0*/  LDL.LU R11, [R1+0x21b0] ;  /* 0x0021b000010b7983 */ /* 0x000f280000300800 */
[----:B------:R0:W-:Y:S01]  /*143dd0*/  STL [R1+0x3dc], R12 ;  /* 0x0003dc0c01007387 */ /* 0x0001e20000100800 */
[----:B--2---:R-:W-:-:S04]  /*143de0*/  LOP3.LUT R9, R9, 0xffff, RZ, 0xc0, !PT ;  /* 0x0000ffff09097812 */ /* 0x004fc800078ec0ff */
[--C-:B0-----:R-:W-:Y:S02]  /*143df0*/  PRMT R12, R13, 0x5210, R9.reuse ;  /* 0x000052100d0c7816 */ /* 0x101fe40000000009 */
[----:B---3--:R-:W-:Y:S02]  /*143e00*/  LOP3.LUT R10, R10, 0xffff, RZ, 0xc0, !PT ;  /* 0x0000ffff0a0a7812 */ /* 0x008fe400078ec0ff */
[----:B----4-:R-:W-:-:S05]  /*143e10*/  PRMT R11, R11, 0x4210, R9 ;  /* 0x000042100b0b7816 */ /* 0x010fca0000000009 */
[----:B------:R0:W-:Y:S04]  /*143e20*/  STL [R1+0x834], R11 ;  /* 0x0008340b01007387 */ /* 0x0001e80000100800 */
[----:B------:R-:W-:Y:S01]  /*143e30*/  STL [R1+0x724], R12 ;  /* 0x0007240c01007387 */ /* 0x000fe20000100800 */
[----:B0-----:R-:W-:-:S03]  /*143e40*/  PRMT R11, R38, 0x5210, R10 ;  /* 0x00005210260b7816 */ /* 0x001fc6000000000a */
[----:B------:R-:W2:Y:S01]  /*143e50*/  LDL.LU R38, [R1+0x6884] ;  /* 0x0068840001267983 */ /* 0x000ea20000300800 */
[----:B------:R-:W-:Y:S02]  /*143e60*/  PRMT R9, R21, 0x4210, R10 ;  /* 0x0000421015097816 */ /* 0x000fe4000000000a */
[----:B------:R-:W-:-:S03]  /*143e70*/  SHF.R.U32.HI R10, RZ, 0x8, R7 ;  /* 0x00000008ff0a7819 */ /* 0x000fc60000011607 */
[----:B------:R0:W-:Y:S01]  /*143e80*/  STL [R1+0x838], R9 ;  /* 0x0008380901007387 */ /* 0x0001e20000100800 */
[----:B------:R-:W-:Y:S02]  /*143e90*/  LOP3.LUT R10, R10, 0xffff, RZ, 0xc0, !PT ;  /* 0x0000ffff0a0a7812 */ /* 0x000fe400078ec0ff */
[----:B0-----:R-:W-:-:S04]  /*143ea0*/  SHF.R.U32.HI R9, RZ, 0x8, R20 ;  /* 0x00000008ff097819 */ /* 0x001fc80000011614 */
[----:B------:R-:W-:Y:S01]  /*143eb0*/  LOP3.LUT R9, R9, 0xffff, RZ, 0xc0, !PT ;  /* 0x0000ffff09097812 */ /* 0x000fe200078ec0ff */
[----:B------:R0:W-:Y:S03]  /*143ec0*/  STL [R1+0x728], R11 ;  /* 0x0007280b01007387 */ /* 0x0001e60000100800 */
[----:B------:R-:W-:Y:S01]  /*143ed0*/  PRMT R12, R9, 0x3340, R0 ;  /* 0x00003340090c7816 */ /* 0x000fe20000000000 */
[----:B------:R-:W3:Y:S01]  /*143ee0*/  LDL.LU R7, [R1+0x2190] ;  /* 0x0021900001077983 */ /* 0x000ee20000300800 */
[----:B------:R-:W-:-:S03]  /*143ef0*/  LOP3.LUT R9, R5, 0xffff, RZ, 0xc0, !PT ;  /* 0x0000ffff05097812 */ /* 0x000fc600078ec0ff */
[----:B------:R-:W4:Y:S01]  /*143f00*/  LDL.LU R21, [R1+0x60] ;  /* 0x0000600001157983 */ /* 0x000f220000300800 */
[----:B0-----:R-:W-:-:S03]  /*143f10*/  PRMT R11, R10, 0x3340, R0 ;  /* 0x000033400a0b7816 */ /* 0x001fc60000000000 */
[----:B------:R-:W3:Y:S04]  /*143f20*/  LDL.LU R20, [R1+0x5434] ;  /* 0x0054340001147983 */ /* 0x000ee80000300800 */
[----:B------:R-:W-:Y:S01]  /*143f30*/  STL [R1+0x22c], R12 ;  /* 0x00022c0c01007387 */ /* 0x000fe20000100800 */
[----:B------:R-:W-:-:S03]  /*143f40*/  LOP3.LUT R10, R61, 0xffff, RZ, 0xc0, !PT ;  /* 0x0000ffff3d0a7812 */ /* 0x000fc600078ec0ff */
[----:B------:R0:W-:Y:S04]  /*143f50*/  STL [R1+0x234], R11 ;  /* 0x0002340b01007387 */ /* 0x0001e80000100800 */
[----:B------:R-:W3:Y:S04]  /*143f60*/  LDL.LU R13, [R1+0x6f0] ;  /* 0x0006f000010d7983 */ /* 0x000ee80000300800 */
[----:B------:R-:W3:Y:S01]  /*143f70*/  LDL.LU R5, [R1+0x64] ;  /* 0x0000640001057983 */ /* 0x000ee20000300800 */
[----:B0-----:R-:W-:-:S03]  /*143f80*/  PRMT R11, R22, 0x4210, R9 ;  /* 0x00004210160b7816 */ /* 0x001fc60000000009 */
[----:B------:R-:W3:Y:S01]  /*143f90*/  LDL.LU R61, [R1+0x215c] ;  /* 0x00215c00013d7983 */ /* 0x000ee20000300800 */
[----:B------:R-:W-:-:S03]  /*143fa0*/  PRMT R9, R24, 0x5210, R9 ;  /* 0x0000521018097816 */ /* 0x000fc60000000009 */
[----:B------:R-:W3:Y:S04]  /*143fb0*/  LDL.LU R22, [R1+0x68] ;  /* 0x0000680001167983 */ /* 0x000ee80000300800 */
[----:B------:R-:W-:Y:S04]  /*143fc0*/  STL [R1+0x820], R11 ;  /* 0x0008200b01007387 */ /* 0x000fe80000100800 */
[----:B------:R-:W3:Y:S04]  /*143fd0*/  LDL.LU R24, [R1+0x56ac] ;  /* 0x0056ac0001187983 */ /* 0x000ee80000300800 */
[----:B------:R0:W-:Y:S02]  /*143fe0*/  STL [R1+0x710], R9 ;  /* 0x0007100901007387 */ /* 0x0001e40000100800 */
[----:B0-----:R-:W-:-:S02]  /*143ff0*/  PRMT R9, R34, 0x5210, R10 ;  /* 0x0000521022097816 */ /* 0x001fc4000000000a */
[----:B--2---:R-:W-:Y:S02]  /*144000*/  PRMT R11, R38, 0x4210, R10 ;  /* 0x00004210260b7816 */ /* 0x004fe4000000000a */
[----:B------:R-:W2:Y:S04]  /*144010*/  LDL.LU R38, [R1+0x5650] ;  /* 0x0056500001267983 */ /* 0x000ea80000300800 */
[----:B------:R0:W-:Y:S04]  /*144020*/  STL [R1+0x824], R11 ;  /* 0x0008240b01007387 */ /* 0x0001e80000100800 */
[----:B------:R-:W2:Y:S01]  /*144030*/  LDL.LU R34, [R1+0x6880] ;  /* 0x0068800001227983 */ /* 0x000ea20000300800 */
[----:B------:R-:W-:-:S02]  /*144040*/  LOP3.LUT R12, R14, 0xffff, RZ, 0xc0, !PT ;  /* 0x0000ffff0e0c7812 */ /* 0x000fc400078ec0ff */
[----:B------:R-:W-:Y:S02]  /*144050*/  LOP3.LUT R14, R42, 0xffff, RZ, 0xc0, !PT ;  /* 0x0000ffff2a0e7812 */ /* 0x000fe400078ec0ff */
[----:B0-----:R-:W-:Y:S01]  /*144060*/  LOP3.LUT R11, R40, 0xffff, RZ, 0xc0, !PT ;  /* 0x0000ffff280b7812 */ /* 0x001fe200078ec0ff */
[----:B------:R0:W-:Y:S03]  /*144070*/  STL [R1+0x714], R9 ;  /* 0x0007140901007387 */ /* 0x0001e60000100800 */
[----:B------:R-:W-:Y:S02]  /*144080*/  PRMT R10, R12, 0x3340, R11 ;  /* 0x000033400c0a7816 */ /* 0x000fe4000000000b */
[----:B0-----:R-:W-:-:S04]  /*144090*/  PRMT R9, R14, 0x3340, R0 ;  /* 0x000033400e097816 */ /* 0x001fc80000000000 */
[----:B------:R-:W-:Y:S02]  /*1440a0*/  PRMT R40, R10, 0x5410, R9 ;  /* 0x000054100a287816 */ /* 0x000fe40000000009 */
[----:B------:R-:W-:-:S03]  /*1440b0*/  SHF.R.U32.HI R9, RZ, 0x8, R11 ;  /* 0x00000008ff097819 */ /* 0x000fc6000001160b */
[----:B------:R-:W-:Y:S01]  /*1440c0*/  STL [R1+0x66d4], R40 ;  /* 0x0066d42801007387 */ /* 0x000fe20000100800 */
[----:B--2---:R-:W-:-:S03]  /*1440d0*/  LOP3.LUT R11, R34, 0xffff, RZ, 0xc0, !PT ;  /* 0x0000ffff220b7812 */ /* 0x004fc600078ec0ff */
[----:B------:R-:W2:Y:S01]  /*1440e0*/  LDL.LU R34, [R1+0x687c] ;  /* 0x00687c0001227983 */ /* 0x000ea20000300800 */
[----:B------:R-:W-:Y:S02]  /*1440f0*/  SHF.R.U32.HI R10, RZ, 0x8, R12 ;  /* 0x00000008ff0a7819 */ /* 0x000fe4000001160c */
[----:B------:R-:W-:Y:S02]  /*144100*/  LOP3.LUT R9, R9, 0xffff, RZ, 0xc0, !PT ;  /* 0x0000ffff09097812 */ /* 0x000fe400078ec0ff */
[----:B------:R-:W-:-:S04]  /*144110*/  LOP3.LUT R10, R10, 0xffff, RZ, 0xc0, !PT ;  /* 0x0000ffff0a0a7812 */ /* 0x000fc800078ec0ff */
[----:B------:R-:W-:Y:S02]  /*144120*/  PRMT R10, R10, 0x3340, R9 ;  /* 0x000033400a0a7816 */ /* 0x000fe40000000009 */
[--C-:B---3--:R-:W-:Y:S02]  /*144130*/  PRMT R9, R7, 0x4210, R11.reuse ;  /* 0x0000421007097816 */ /* 0x108fe4000000000b */
[----:B----4-:R-:W-:Y:S01]  /*144140*/  PRMT R7, R21, 0x5210, R11 ;  /* 0x0000521015077816 */ /* 0x010fe2000000000b */
[----:B------:R-:W-:Y:S04]  /*144150*/  STL [R1+0x3d8], R10 ;  /* 0x0003d80a01007387 */ /* 0x000fe80000100800 */
[----:B------:R-:W3:Y:S04]  /*144160*/  LDL.LU R42, [R1+0x541c] ;  /* 0x00541c00012a7983 */ /* 0x000ee80000300800 */
[----:B------:R0:W-:Y:S04]  /*144170*/  STL [R1+0x828], R9 ;  /* 0x0008280901007387 */ /* 0x0001e80000100800 */
[----:B------:R1:W-:Y:S01]  /*144180*/  STL [R1+0x718], R7 ;  /* 0x0007180701007387 */ /* 0x0003e20000100800 */
[----:B0-----:R-:W-:-:S03]  /*144190*/  LOP3.LUT R9, R20, 0xffff, RZ, 0xc0, !PT ;  /* 0x0000ffff14097812 */ /* 0x001fc600078ec0ff */
[----:B-1----:R-:W4:Y:S04]  /*1441a0*/  LDL.LU R7, [R1+0x6f8] ;  /* 0x0006f80001077983 */ /* 0x002f280000300800 */
[----:B------:R-:W3:Y:S04]  /*1441b0*/  LDL.LU R21, [R1+0x6c] ;  /* 0x00006c0001157983 */ /* 0x000ee80000300800 */
[----:B------:R-:W3:Y:S01]  /*1441c0*/  LDL.LU R20, [R1+0x5420] ;  /* 0x0054200001147983 */ /* 0x000ee20000300800 */
[----:B--2---:R-:W-:-:S03]  /*1441d0*/  LOP3.LUT R10, R34, 0xffff, RZ, 0xc0, !PT ;  /* 0x0000ffff220a7812 */ /* 0x004fc600078ec0ff */
[----:B------:R-:W2:Y:S01]  /*1441e0*/  LDL.LU R34, [R1+0x6878] ;  /* 0x0068780001227983 */ /* 0x000ea20000300800 */
[--C-:B------:R-:W-:Y:S02]  /*1441f0*/  PRMT R12, R13, 0x4210, R9.reuse ;  /* 0x000042100d0c7816 */ /* 0x100fe40000000009 */
[----:B------:R-:W-:Y:S02]  /*144200*/  PRMT R11, R5, 0x5210, R9 ;  /* 0x00005210050b7816 */ /* 0x000fe40000000009 */
[----:B------:R-:W-:Y:S01]  /*144210*/  PRMT R9, R61, 0x4210, R10 ;  /* 0x000042103d097816 */ /* 0x000fe2000000000a */
[----:B------:R0:W-:Y:S04]  /*144220*/  STL [R1+0x6f0], R12 ;  /* 0x0006f00c01007387 */ /* 0x0001e80000100800 */
[----:B------:R-:W3:Y:S04]  /*144230*/  LDL.LU R5, [R1+0x55e8] ;  /* 0x0055e80001057983 */ /* 0x000ee80000300800 */
[----:B------:R1:W-:Y:S04]  /*144240*/  STL [R1+0x680], R11 ;  /* 0x0006800b01007387 */ /* 0x0003e80000100800 */
[----:B------:R-:W3:Y:S01]  /*144250*/  LDL.LU R61, [R1+0x2158] ;  /* 0x00215800013d7983 */ /* 0x000ee20000300800 */
[----:B0-----:R-:W-:-:S03]  /*144260*/  LOP3.LUT R12, R24, 0xffff, RZ, 0xc0, !PT ;  /* 0x0000ffff180c7812 */ /* 0x001fc600078ec0ff */
[----:B------:R0:W-:Y:S01]  /*144270*/  STL [R1+0x6f4], R9 ;  /* 0x0006f40901007387 */ /* 0x0001e20000100800 */
[----:B-1----:R-:W-:Y:S02]  /*144280*/  LOP3.LUT R11, R38, 0xffff, RZ, 0xc0, !PT ;  /* 0x0000ffff260b7812 */ /* 0x002fe400078ec0ff */
[----:B0-----:R-:W-:Y:S02]  /*144290*/  PRMT R9, R22, 0x5210, R10 ;  /* 0x0000521016097816 */ /* 0x001fe4000000000a */
[----:B------:R-:W-:-:S03]  /*1442a0*/  PRMT R10, R12, 0x3340, R11 ;  /* 0x000033400c0a7816 */ /* 0x000fc6000000000b */
[----:B------:R0:W-:Y:S04]  /*1442b0*/  STL [R1+0x684], R9 ;  /* 0x0006840901007387 */ /* 0x0001e80000100800 */
[----:B------:R-:W3:Y:S01]  /*1442c0*/  LDL.LU R24, [R1+0x5640] ;  /* 0x0056400001187983 */ /* 0x000ee20000300800 */
[----:B--2---:R-:W-:-:S03]  /*1442d0*/  LOP3.LUT R13, R34, 0xffff, RZ, 0xc0, !PT ;  /* 0x0000ffff220d7812 */ /* 0x004fc600078ec0ff */
[----:B------:R-:W2:Y:S01]  /*1442e0*/  LDL.LU R34, [R1+0x5624] ;  /* 0x0056240001227983 */ /* 0x000ea20000300800 */
[----:B0-----:R-:W-:-:S04]  /*1442f0*/  PRMT R9, R13, 0x3340, R0 ;  /* 0x000033400d097816 */ /* 0x001fc80000000000 */
[----:B------:R-:W-:Y:S02]  /*144300*/  PRMT R38, R10, 0x5410, R9 ;  /* 0x000054100a267816 */ /* 0x000fe40000000009 */
[----:B------:R-:W-:-:S03]  /*144310*/  SHF.R.U32.HI R10, RZ, 0x8, R12 ;  /* 0x00000008ff0a7819 */ /* 0x000fc6000001160c */
[----:B------:R0:W-:Y:S01]  /*144320*/  STL [R1+0x66dc], R38 ;  /* 0x0066dc2601007387 */ /* 0x0001e20000100800 */
[----:B------:R-:W-:-:S03]  /*144330*/  SHF.R.U32.HI R9, RZ, 0x8, R11 ;  /* 0x00000008ff097819 */ /* 0x000fc6000001160b */
[----:B0-----:R-:W2:Y:S04]  /*144340*/  LDL.LU R38, [R1+0x5694] ;  /* 0x0056940001267983 */ /* 0x001ea80000300800 */
[----:B------:R-:W2:Y:S04]  /*144350*/  LDL.LU R12, [R1+0x74] ;  /* 0x00007400010c7983 */ /* 0x000ea80000300800 */
[----:B------:R-:W2:Y:S01]  /*144360*/  LDL.LU R11, [R1+0x700] ;  /* 0x00070000010b7983 */ /* 0x000ea20000300800 */
[----:B------:R-:W-:Y:S02]  /*144370*/  LOP3.LUT R10, R10, 0xffff, RZ, 0xc0, !PT ;  /* 0x0000ffff0a0a7812 */ /* 0x000fe400078ec0ff */
[----:B------:R-:W-:-:S02]  /*144380*/  LOP3.LUT R9, R9, 0xffff, RZ, 0xc0, !PT ;  /* 0x0000ffff09097812 */ /* 0x000fc400078ec0ff */
[----:B------:R-:W-:Y:S02]  /*144390*/  SHF.R.U32.HI R13, RZ, 0x8, R13 ;  /* 0x00000008ff0d7819 */ /* 0x000fe4000001160d */
[----:B------:R-:W-:Y:S02]  /*1443a0*/  PRMT R22, R10, 0x3340, R9 ;  /* 0x000033400a167816 */ /* 0x000fe40000000009 */
[----:B------:R-:W-:Y:S02]  /*1443b0*/  LOP3.LUT R9, R13, 0xffff, RZ, 0xc0, !PT ;  /* 0x0000ffff0d097812 */ /* 0x000fe400078ec0ff */
[----:B---3--:R-:W-:Y:S02]  /*1443c0*/  LOP3.LUT R10, R42, 0xffff, RZ, 0xc0, !PT ;  /* 0x0000ffff2a0a7812 */ /* 0x008fe400078ec0ff */
[----:B------:R-:W-:Y:S02]  /*1443d0*/  PRMT R9, R9, 0x3340, R0 ;  /* 0x0000334009097816 */ /* 0x000fe40000000000 */
[--C-:B----4-:R-:W-:Y:S01]  /*1443e0*/  PRMT R13, R7, 0x4210, R10.reuse ;  /* 0x00004210070d7816 */ /* 0x110fe2000000000a */
[----:B------:R-:W-:Y:S01]  /*1443f0*/  STL [R1+0x3d4], R22 ;  /* 0x0003d41601007387 */ /* 0x000fe20000100800 */
[----:B------:R-:W-:-:S03]  /*144400*/  PRMT R7, R21, 0x5210, R10 ;  /* 0x0000521015077816 */ /* 0x000fc6000000000a */
[----:B------:R0:W-:Y:S01]  /*144410*/  STL [R1+0x224], R9 ;  /* 0x0002240901007387 */ /* 0x0001e20000100800 */
[----:B------:R-:W-:-:S03]  /*144420*/  LOP3.LUT R10, R5, 0xffff, RZ, 0xc0, !PT ;  /* 0x0000ffff050a7812 */ /* 0x000fc600078ec0ff */
[----:B------:R-:W-:Y:S04]  /*144430*/  STL [R1+0x6f8], R13 ;  /* 0x0006f80d01007387 */ /* 0x000fe80000100800 */
[----:B------:R-:W3:Y:S01]  /*144440*/  LDL.LU R40, [R1+0x55fc] ;  /* 0x0055fc0001287983 */ /* 0x000ee20000300800 */
[----:B0-----:R-:W-:-:S03]  /*144450*/  LOP3.LUT R9, R20, 0xffff, RZ, 0xc0, !PT ;  /* 0x0000ffff14097812 */ /* 0x001fc600078ec0ff */
[----:B------:R0:W-:Y:S01]  /*144460*/  STL [R1+0x688], R7 ;  /* 0x0006880701007387 */ /* 0x0001e20000100800 */
[----:B------:R-:W-:-:S03]  /*144470*/  PRMT R5, R61, 0x4210, R9 ;  /* 0x000042103d057816 */ /* 0x000fc60000000009 */
[----:B------:R-:W4:Y:S01]  /*144480*/  LDL.LU R22, [R1+0x55c0] ;  /* 0x0055c00001167983 */ /* 0x000f220000300800 */
[----:B------:R-:W-:-:S03]  /*144490*/  PRMT R9, R36, 0x5210, R9 ;  /* 0x0000521024097816 */ /* 0x000fc60000000009 */
[----:B0-----:R-:W3:Y:S04]  /*1444a0*/  LDL.LU R7, [R1+0x704] ;  /* 0x0007040001077983 */ /* 0x001ee80000300800 */
[----:B------:R-:W3:Y:S04]  /*1444b0*/  LDL.LU R21, [R1+0x78] ;  /* 0x0000780001157983 */ /* 0x000ee80000300800 */
[----:B------:R-:W3:Y:S04]  /*1444c0*/  LDL.LU R42, [R1+0x210c] ;  /* 0x00210c00012a7983 */ /* 0x000ee80000300800 */
[----:B------:R-:W3:Y:S04]  /*1444d0*/  LDL.LU R20, [R1+0x7c] ;  /* 0x00007c0001147983 */ /* 0x000ee80000300800 */
[----:B------:R0:W-:Y:S01]  /*1444e0*/  STL [R1+0x6fc], R5 ;  /* 0x0006fc0501007387 */ /* 0x0001e20000100800 */
[----:B------:R-:W-:-:S03]  /*1444f0*/  LOP3.LUT R24, R24, 0xffff, RZ, 0xc0, !PT ;  /* 0x0000ffff18187812 */ /* 0x000fc600078ec0ff */
[----:B0-----:R-:W4:Y:S04]  /*144500*/  LDL.LU R5, [R1+0x5698] ;  /* 0x0056980001057983 */ /* 0x001f280000300800 */
[----:B------:R-:W4:Y:S04]  /*144510*/  LDL.LU R61, [R1+0x5664] ;  /* 0x00566400013d7983 */ /* 0x000f280000300800 */
[----:B------:R2:W-:Y:S04]  /*144520*/  STL [R1+0x68c], R9 ;  /* 0x00068c0901007387 */ /* 0x0005e80000100800 */
[----:B------:R-:W4:Y:S01]  /*144530*/  LDL.LU R36, [R1+0x5638] ;  /* 0x0056380001247983 */ /* 0x000f220000300800 */
[----:B--2---:R-:W-:-:S02]  /*144540*/  PRMT R9, R12, 0x5210, R10 ;  /* 0x000052100c097816 */ /* 0x004fc4000000000a */
[----:B------:R-:W-:Y:S02]  /*144550*/  PRMT R11, R11, 0x4210, R10 ;  /* 0x000042100b0b7816 */ /* 0x000fe4000000000a */
[----:B------:R-:W-:-:S03]  /*144560*/  LOP3.LUT R12, R38, 0xffff, RZ, 0xc0, !PT ;  /* 0x0000ffff260c7812 */ /* 0x000fc600078ec0ff */
[----:B------:R0:W-:Y:S04]  /*144570*/  STL [R1+0x810], R11 ;  /* 0x0008100b01007387 */ /* 0x0001e80000100800 */
[----:B------:R1:W-:Y:S01]  /*144580*/  STL [R1+0x700], R9 ;  /* 0x0007000901007387 */ /* 0x0003e20000100800 */
[----:B0-----:R-:W-:Y:S02]  /*144590*/  LOP3.LUT R11, R34, 0xffff, RZ, 0xc0, !PT ;  /* 0x0000ffff220b7812 */ /* 0x001fe400078ec0ff */
[----:B-1----:R-:W-:Y:S02]  /*1445a0*/  PRMT R9, R24, 0x3340, R0 ;  /* 0x0000334018097816 */ /* 0x002fe40000000000 */
[----:B------:R-:W-:Y:S02]  /*1445b0*/  PRMT R10, R12, 0x3340, R11 ;  /* 0x000033400c0a7816 */ /* 0x000fe4000000000b */
[----:B------:R-:W-:-:S02]  /*1445c0*/  SHF.R.U32.HI R12, RZ, 0x8, R12 ;  /* 0x00000008ff0c7819 */ /* 0x000fc4000001160c */
[----:B------:R-:W-:Y:S02]  /*1445d0*/  PRMT R34, R10, 0x5410, R9 ;  /* 0x000054100a227816 */ /* 0x000fe40000000009 */
[----:B------:R-:W-:Y:S02]  /*1445e0*/  SHF.R.U32.HI R10, RZ, 0x8, R11 ;  /* 0x00000008ff0a7819 */ /* 0x000fe4000001160b */
[----:B------:R-:W-:Y:S02]  /*1445f0*/  SHF.R.U32.HI R9, RZ, 0x8, R14 ;  /* 0x00000008ff097819 */ /* 0x000fe4000001160e */
[----:B------:R-:W-:Y:S02]  /*144600*/  LOP3.LUT R11, R12, 0xffff, RZ, 0xc0, !PT ;  /* 0x0000ffff0c0b7812 */ /* 0x000fe400078ec0ff */
[----:B------:R-:W-:Y:S02]  /*144610*/  LOP3.LUT R10, R10, 0xffff, RZ, 0xc0, !PT ;  /* 0x0000ffff0a0a7812 */ /* 0x000fe400078ec0ff */
[----:B------:R-:W-:Y:S01]  /*144620*/  LOP3.LUT R9, R9, 0xffff, RZ, 0xc0, !PT ;  /* 0x0000ffff09097812 */ /* 0x000fe200078ec0ff */
[----:B------:R0:W-:Y:S03]  /*144630*/  STL [R1+0x66e0], R34 ;  /* 0x0066e02201007387 */ /* 0x0001e60000100800 */
[----:B------:R-:W-:-:S02]  /*144640*/  PRMT R9, R9, 0x3340, R0 ;  /* 0x0000334009097816 */ /* 0x000fc40000000000 */
[----:B0-----:R-:W-:-:S05]  /*144650*/  PRMT R34, R11, 0x3340, R10 ;  /* 0x000033400b227816 */ /* 0x001fca000000000a */
[----:B------:R0:W-:Y:S04]  /*144660*/  STL [R1+0x66e8], R34 ;  /* 0x0066e82201007387 */ /* 0x0001e80000100800 */
[----:B------:R3:W-:Y:S04]  /*144670*/  STL [R1+0x218], R9 ;  /* 0x0002180901007387 */ /* 0x0007e80000100800 */
[----:B0-----:R-:W2:Y:S01]  /*144680*/  LDL.LU R34, [R1+0x1f48] ;  /* 0x001f480001227983 */ /* 0x001ea20000300800 */
[----:B---3--:R-:W-:Y:S02]  /*144690*/  LOP3.LUT R9, R40, 0xffff, RZ, 0xc0, !PT ;  /* 0x0000ffff28097812 */ /* 0x008fe400078ec0ff */
[----:B----4-:R-:W-:-:S02]  /*1446a0*/  LOP3.LUT R10, R22, 0xffff, RZ, 0xc0, !PT ;  /* 0x0000ffff160a7812 */ /* 0x010fc400078ec0ff */
[--C-:B------:R-:W-:Y:S02]  /*1446b0*/  PRMT R11, R7, 0x4210, R9.reuse ;  /* 0x00004210070b7816 */ /* 0x100fe40000000009 */
[----:B------:R-:W-:Y:S01]  /*1446c0*/  PRMT R9, R21, 0x5210, R9 ;  /* 0x0000521015097816 */ /* 0x000fe20000000009 */
[----:B------:R-:W3:Y:S04]  /*1446d0*/  LDL.LU R7, [R1+0x20ec] ;  /* 0x0020ec0001077983 */ /* 0x000ee80000300800 */
[----:B------:R0:W-:Y:S04]  /*1446e0*/  STL [R1+0x814], R11 ;  /* 0x0008140b01007387 */ /* 0x0001e80000100800 */
[----:B------:R-:W4:Y:S04]  /*1446f0*/  LDL.LU R21, [R1+0x80] ;  /* 0x0000800001157983 */ /* 0x000f280000300800 */
[----:B------:R1:W-:Y:S01]  /*144700*/  STL [R1+0x704], R9 ;  /* 0x0007040901007387 */ /* 0x0003e20000100800 */
[----:B0-----:R-:W-:-:S02]  /*144710*/  PRMT R11, R42, 0x4210, R10 ;  /* 0x000042102a0b7816 */ /* 0x001fc4000000000a */
[----:B------:R-:W-:Y:S02]  /*144720*/  LOP3.LUT R12, R5, 0xffff, RZ, 0xc0, !PT ;  /* 0x0000ffff050c7812 */ /* 0x000fe400078ec0ff */
[----:B------:R-:W-:Y:S02]  /*144730*/  LOP3.LUT R13, R61, 0xffff, RZ, 0xc0, !PT ;  /* 0x0000ffff3d0d7812 */ /* 0x000fe400078ec0ff */
[----:B-1----:R-:W-:Y:S02]  /*144740*/  PRMT R9, R20, 0x5210, R10 ;  /* 0x0000521014097816 */ /* 0x002fe4000000000a */
[----:B------:R-:W4:Y:S04]  /*144750*/  LDL.LU R20, [R1+0x2108] ;  /* 0x0021080001147983 */ /* 0x000f280000300800 */
[----:B------:R0:W-:Y:S04]  /*144760*/  STL [R1+0x818], R11 ;  /* 0x0008180b01007387 */ /* 0x0001e80000100800 */
[----:B------:R1:W-:Y:S04]  /*144770*/  STL [R1+0x708], R9 ;  /* 0x0007080901007387 */ /* 0x0003e80000100800 */
[----:B------:R-:W4:Y:S01]  /*144780*/  LDL.LU R14, [R1+0x20e8] ;  /* 0x0020e800010e7983 */ /* 0x000f220000300800 */
[----:B0-----:R-:W-:-:S03]  /*144790*/  LOP3.LUT R11, R36, 0xffff, RZ, 0xc0, !PT ;  /* 0x0000ffff240b7812 */ /* 0x001fc600078ec0ff */
[----:B------:R-:W4:Y:S01]  /*1447a0*/  LDL.LU R40, [R1+0x8c] ;  /* 0x00008c0001287983 */ /* 0x000f220000300800 */
[----:B-1----:R-:W-:Y:S02]  /*1447b0*/  PRMT R9, R13, 0x3340, R0 ;  /* 0x000033400d097816 */ /* 0x002fe40000000000 */
[----:B------:R-:W-:Y:S01]  /*1447c0*/  PRMT R10, R12, 0x3340, R11 ;  /* 0x000033400c0a7816 */ /* 0x000fe2000000000b */
[----:B------:R-:W4:Y:S03]  /*1447d0*/  LDL.LU R42, [R1+0x20cc] ;  /* 0x0020cc00012a7983 */ /* 0x000f260000300800 */
[----:B------:R-:W-:Y:S01]  /*1447e0*/  PRMT R36, R10, 0x5410, R9 ;  /* 0x000054100a247816 */ /* 0x000fe20000000009 */
[----:B------:R-:W4:Y:S01]  /*1447f0*/  LDL.LU R38, [R1+0x90] ;  /* 0x0000900001267983 */ /* 0x000f220000300800 */
[----:B------:R-:W-:Y:S02]  /*144800*/  SHF.R.U32.HI R9, RZ, 0x8, R11 ;  /* 0x00000008ff097819 */ /* 0x000fe4000001160b */
[----:B------:R-:W-:Y:S01]  /*144810*/  SHF.R.U32.HI R10, RZ, 0x8, R12 ;  /* 0x00000008ff0a7819 */ /* 0x000fe2000001160c */
[----:B------:R-:W4:Y:S01]  /*144820*/  LDL.LU R22, [R1+0x5588] ;  /* 0x0055880001167983 */ /* 0x000f220000300800 */
[----:B------:R-:W-:-:S02]  /*144830*/  LOP3.LUT R9, R9, 0xffff, RZ, 0xc0, !PT ;  /* 0x0000ffff09097812 */ /* 0x000fc400078ec0ff */
[----:B------:R-:W-:Y:S01]  /*144840*/  LOP3.LUT R10, R10, 0xffff, RZ, 0xc0, !PT ;  /* 0x0000ffff0a0a7812 */ /* 0x000fe200078ec0ff */
[----:B------:R-:W4:Y:S04]  /*144850*/  LDL.LU R5, [R1+0x54a8] ;  /* 0x0054a80001057983 */ /* 0x000f280000300800 */
[----:B------:R-:W4:Y:S04]  /*144860*/  LDL.LU R61, [R1+0x5504] ;  /* 0x00550400013d7983 */ /* 0x000f280000300800 */
[----:B------:R0:W-:Y:S04]  /*144870*/  STL [R1+0x66e4], R36 ;  /* 0x0066e42401007387 */ /* 0x0001e80000100800 */
[----:B0-----:R-:W4:Y:S04]  /*144880*/  LDL.LU R36, [R1+0x1f10] ;  /* 0x001f100001247983 */ /* 0x001f280000300800 */
[----:B------:R-:W4:Y:S01]  /*144890*/  LDL.LU R12, [R1+0x5318] ;  /* 0x00531800010c7983 */ /* 0x000f220000300800 */
[----:B--2---:R-:W-:-:S02]  /*1448a0*/  LOP3.LUT R11, R34, 0xffff, RZ, 0xc0, !PT ;  /* 0x0000ffff220b7812 */ /* 0x004fc400078ec0ff */
[----:B------:R-:W-:Y:S02]  /*1448b0*/  PRMT R34, R10, 0x3340, R9 ;  /* 0x000033400a227816 */ /* 0x000fe40000000009 */
[----:B------:R-:W2:Y:S04]  /*1448c0*/  LDL.LU R9, [R1+0x1f60] ;  /* 0x001f600001097983 */ /* 0x000ea80000300800 */
[----:B------:R-:W2:Y:S01]  /*1448d0*/  LDL.LU R10, [R1+0x88] ;  /* 0x00008800010a7983 */ /* 0x000ea20000300800 */
[----:B---3--:R-:W-:-:S03]  /*1448e0*/  PRMT R7, R7, 0x4210, R11 ;  /* 0x0000421007077816 */ /* 0x008fc6000000000b */
[----:B------:R0:W-:Y:S01]  /*1448f0*/  STL [R1+0x66f0], R34 ;  /* 0x0066f02201007387 */ /* 0x0001e20000100800 */
[----:B------:R-:W-:Y:S02]  /*144900*/  SHF.R.U32.HI R13, RZ, 0x8, R13 ;  /* 0x00000008ff0d7819 */ /* 0x000fe4000001160d */
[----:B----4-:R-:W-:Y:S01]  /*144910*/  PRMT R11, R21, 0x5210, R11 ;  /* 0x00005210150b7816 */ /* 0x010fe2000000000b */
[----:B0-----:R-:W3:Y:S04]  /*144920*/  LDL.LU R34, [R1+0x531c] ;  /* 0x00531c0001227983 */ /* 0x001ee80000300800 */
[----:B------:R0:W-:Y:S04]  /*144930*/  STL [R1+0x800], R7 ;  /* 0x0008000701007387 */ /* 0x0001e80000100800 */
[----:B0-----:R-:W4:Y:S04]  /*144940*/  LDL.LU R7, [R1+0x6874] ;  /* 0x0068740001077983 */ /* 0x001f280000300800 */
[----:B------:R-:W3:Y:S04]  /*144950*/  LDL.LU R21, [R1+0x6870] ;  /* 0x0068700001157983 */ /* 0x000ee80000300800 */
[----:B------:R0:W-:Y:S04]  /*144960*/  STL [R1+0x6e0], R11 ;  /* 0x0006e00b01007387 */ /* 0x0001e80000100800 */
[----:B0-----:R-:W3:Y:S01]  /*144970*/  LDL.LU R11, [R1+0x84] ;  /* 0x00008400010b7983 */ /* 0x001ee20000300800 */
[----:B--2---:R-:W-:-:S04]  /*144980*/  LOP3.LUT R9, R9, 0xffff, RZ, 0xc0, !PT ;  /* 0x0000ffff09097812 */ /* 0x004fc800078ec0ff */
[--C-:B------:R-:W-:Y:S02]  /*144990*/  PRMT R20, R20, 0x4210, R9.reuse ;  /* 0x0000421014147816 */ /* 0x100fe40000000009 */
[----:B------:R-:W-:Y:S02]  /*1449a0*/  PRMT R10, R10, 0x5210, R9 ;  /* 0x000052100a0a7816 */ /* 0x000fe40000000009 */
[----:B------:R-:W-:Y:S01]  /*1449b0*/  LOP3.LUT R9, R13, 0xffff, RZ, 0xc0, !PT ;  /* 0x0000ffff0d097812 */ /* 0x000fe200078ec0ff */
[----:B------:R0:W-:Y:S04]  /*1449c0*/  STL [R1+0x804], R20 ;  /* 0x0008041401007387 */ /* 0x0001e80000100800 */
[----:B0-----:R-:W2:Y:S04]  /*1449d0*/  LDL.LU R20, [R1+0x686c] ;  /* 0x00686c0001147983 */ /* 0x001ea80000300800 */
[----:B------:R-:W2:Y:S01]  /*1449e0*/  LDL.LU R13, [R1+0x6e8] ;  /* 0x0006e800010d7983 */ /* 0x000ea20000300800 */
[----:B------:R-:W-:-:S03]  /*1449f0*/  PRMT R9, R9, 0x3340, R0 ;  /* 0x0000334009097816 */ /* 0x000fc60000000000 */
[----:B------:R0:W-:Y:S02]  /*144a00*/  STL [R1+0x6e4], R10 ;  /* 0x0006e40a01007387 */ /* 0x0001e40000100800 */
[----:B0-----:R-:W-:Y:S02]  /*144a10*/  SHF.R.U32.HI R10, RZ, 0x8, R24 ;  /* 0x00000008ff0a7819 */ /* 0x001fe40000011618 */
[----:B------:R-:W4:Y:S04]  /*144a20*/  LDL.LU R24, [R1+0x6868] ;  /* 0x0068680001187983 */ /* 0x000f280000300800 */
[----:B------:R0:W-:Y:S02]  /*144a30*/  STL [R1+0x220], R9 ;  /* 0x0002200901007387 */ /* 0x0001e40000100800 */
[----:B0-----:R-:W-:-:S02]  /*144a40*/  LOP3.LUT R9, R10, 0xffff, RZ, 0xc0, !PT ;  /* 0x0000ffff0a097812 */ /* 0x001fc400078ec0ff */
[----:B------:R-:W-:Y:S02]  /*144a50*/  LOP3.LUT R10, R36, 0xffff, RZ, 0xc0, !PT ;  /* 0x0000ffff240a7812 */ /* 0x000fe400078ec0ff */
[----:B------:R-:W-:Y:S02]  /*144a60*/  PRMT R36, R9, 0x3340, R0 ;  /* 0x0000334009247816 */ /* 0x000fe40000000000 */
[--C-:B---3--:R-:W-:Y:S02]  /*144a70*/  PRMT R11, R11, 0x5210, R10.reuse ;  /* 0x000052100b0b7816 */ /* 0x108fe4000000000a */
[----:B------:R-:W-:Y:S01]  /*144a80*/  LOP3.LUT R9, R34, 0xffff, RZ, 0xc0, !PT ;  /* 0x0000ffff22097812 */ /* 0x000fe200078ec0ff */
[----:B------:R0:W-:Y:S01]  /*144a90*/  STL [R1+0x66ec], R36 ;  /* 0x0066ec2401007387 */ /* 0x0001e20000100800 */
[----:B--2---:R-:W-:Y:S02]  /*144aa0*/  PRMT R13, R13, 0x4210, R10 ;  /* 0x000042100d0d7816 */ /* 0x004fe4000000000a */
[----:B------:R-:W-:-:S02]  /*144ab0*/  LOP3.LUT R10, R12, 0xffff, RZ, 0xc0, !PT ;  /* 0x0000ffff0c0a7812 */ /* 0x000fc400078ec0ff */
[--C-:B------:R-:W-:Y:S01]  /*144ac0*/  PRMT R12, R14, 0x4210, R9.reuse ;  /* 0x000042100e0c7816 */ /* 0x100fe20000000009 */
[----:B------:R-:W-:Y:S04]  /*144ad0*/  STL [R1+0x808], R13 ;  /* 0x0008080d01007387 */ /* 0x000fe80000100800 */
[----:B------:R1:W-:Y:S04]  /*144ae0*/  STL [R1+0x6e8], R11 ;  /* 0x0006e80b01007387 */ /* 0x0003e80000100800 */
[----:B------:R2:W-:Y:S04]  /*144af0*/  STL [R1+0x7e0], R12 ;  /* 0x0007e00c01007387 */ /* 0x0005e80000100800 */
[----:B0-----:R-:W3:Y:S01]  /*144b00*/  LDL.LU R36, [R1+0x94] ;  /* 0x0000940001247983 */ /* 0x001ee20000300800 */
[----:B-1----:R-:W-:-:S02]  /*144b10*/  PRMT R11, R40, 0x5210, R9 ;  /* 0x00005210280b7816 */ /* 0x002fc40000000009 */
[----:B------:R-:W-:-:S03]  /*144b20*/  PRMT R9, R42, 0x4210, R10 ;  /* 0x000042102a097816 */ /* 0x000fc6000000000a */
[----:B------:R0:W-:Y:S04]  /*144b30*/  STL [R1+0x6d0], R11 ;  /* 0x0006d00b01007387 */ /* 0x0001e80000100800 */
[----:B------:R-:W3:Y:S01]  /*144b40*/  LDL.LU R40, [R1+0x20c8] ;  /* 0x0020c80001287983 */ /* 0x000ee20000300800 */
[----:B------:R-:W-:-:S03]  /*144b50*/  LOP3.LUT R13, R22, 0xffff, RZ, 0xc0, !PT ;  /* 0x0000ffff160d7812 */ /* 0x000fc600078ec0ff */
[----:B------:R1:W-:Y:S01]  /*144b60*/  STL [R1+0x7e4], R9 ;  /* 0x0007e40901007387 */ /* 0x0003e20000100800 */
[----:B--2---:R-:W-:Y:S02]  /*144b70*/  LOP3.LUT R12, R61, 0xffff, RZ, 0xc0, !PT ;  /* 0x0000ffff3d0c7812 */ /* 0x004fe400078ec0ff */
[----:B0-----:R-:W-:Y:S01]  /*144b80*/  LOP3.LUT R11, R5, 0xffff, RZ, 0xc0, !PT ;  /* 0x0000ffff050b7812 */ /* 0x001fe200078ec0ff */
[----:B------:R-:W2:Y:S01]  /*144b90*/  LDL.LU R42, [R1+0x9c] ;  /* 0x00009c00012a7983 */ /* 0x000ea20000300800 */
[----:B-1----:R-:W-:Y:S02]  /*144ba0*/  PRMT R9, R38, 0x5210, R10 ;  /* 0x0000521026097816 */ /* 0x002fe4000000000a */
[----:B------:R-:W-:-:S03]  /*144bb0*/  PRMT R10, R13, 0x3340, R12 ;  /* 0x000033400d0a7816 */ /* 0x000fc6000000000c */
[----:B------:R0:W-:Y:S04]  /*144bc0*/  STL [R1+0x6d4], R9 ;  /* 0x0006d40901007387 */ /* 0x0001e80000100800 */
[----:B------:R-:W2:Y:S04]  /*144bd0*/  LDL.LU R34, [R1+0x5474] ;  /* 0x0054740001227983 */ /* 0x000ea80000300800 */
[----:B------:R-:W2:Y:S01]  /*144be0*/  LDL.LU R5, [R1+0x55ac] ;  /* 0x0055ac0001057983 */ /* 0x000ea20000300800 */
[----:B0-----:R-:W-:-:S04]  /*144bf0*/  PRMT R9, R11, 0x3340, R0 ;  /* 0x000033400b097816 */ /* 0x001fc80000000000 */
[----:B------:R-:W-:Y:S02]  /*144c00*/  PRMT R9, R10, 0x5410, R9 ;  /* 0x000054100a097816 */ /* 0x000fe40000000009 */
[----:B------:R-:W-:-:S03]  /*144c10*/  SHF.R.U32.HI R10, RZ, 0x8, R13 ;  /* 0x00000008ff0a7819 */ /* 0x000fc6000001160d */
[----:B------:R0:W-:Y:S01]  /*144c20*/  STL [R1+0x41c], R9 ;  /* 0x00041c0901007387 */ /* 0x0001e20000100800 */
[----:B------:R-:W-:-:S03]  /*144c30*/  LOP3.LUT R10, R10, 0xffff, RZ, 0xc0, !PT ;  /* 0x0000ffff0a0a7812 */ /* 0x000fc600078ec0ff */
[----:B------:R-:W2:Y:S04]  /*144c40*/  LDL.LU R14, [R1+0x54b8] ;  /* 0x0054b800010e7983 */ /* 0x000ea80000300800 */
[----:B------:R-:W2:Y:S01]  /*144c50*/  LDL.LU R61, [R1+0x5520] ;  /* 0x00552000013d7983 */ /* 0x000ea20000300800 */
[----:B0-----:R-:W-:-:S03]  /*144c60*/  SHF.R.U32.HI R9, RZ, 0x8, R12 ;  /* 0x00000008ff097819 */ /* 0x001fc6000001160c */
[----:B------:R-:W2:Y:S01]  /*144c70*/  LDL.LU R13, [R1+0xa0] ;  /* 0x0000a000010d7983 */ /* 0x000ea20000300800 */
[----:B------:R-:W-:-:S03]  /*144c80*/  LOP3.LUT R9, R9, 0xffff, RZ, 0xc0, !PT ;  /* 0x0000ffff09097812 */ /* 0x000fc600078ec0ff */
[----:B------:R-:W2:Y:S01]  /*144c90*/  LDL.LU R12, [R1+0x6c8] ;  /* 0x0006c800010c7983 */ /* 0x000ea20000300800 */
[----:B------:R-:W-:-:S03]  /*144ca0*/  PRMT R22, R10, 0x3340, R9 ;  /* 0x000033400a167816 */ /* 0x000fc60000000009 */
[----:B------:R-:W2:Y:S04]  /*144cb0*/  LDL.LU R9, [R1+0x52fc] ;  /* 0x0052fc0001097983 */ /* 0x000ea80000300800 */
[----:B------:R-:W3:Y:S04]  /*144cc0*/  LDL.LU R10, [R1+0x546c] ;  /* 0x00546c00010a7983 */ /* 0x000ee80000300800 */
[----:B------:R0:W-:Y:S04]  /*144cd0*/  STL [R1+0x66f4], R22 ;  /* 0x0066f41601007387 */ /* 0x0001e80000100800 */
[----:B0-----:R-:W4:Y:S01]  /*144ce0*/  LDL.LU R22, [R1+0x20e4] ;  /* 0x0020e40001167983 */ /* 0x001f220000300800 */
[----:B------:R-:W-:-:S04]  /*144cf0*/  SHF.R.U32.HI R11, RZ, 0x8, R11 ;  /* 0x00000008ff0b7819 */ /* 0x000fc8000001160b */
[----:B------:R-:W-:-:S04]  /*144d00*/  LOP3.LUT R11, R11, 0xffff, RZ, 0xc0, !PT ;  /* 0x0000ffff0b0b7812 */ /* 0x000fc800078ec0ff */
[----:B------:R-:W-:Y:S02]  /*144d10*/  PRMT R38, R11, 0x3340, R0 ;  /* 0x000033400b267816 */ /* 0x000fe40000000000 */
[----:B------:R-:W4:Y:S04]  /*144d20*/  LDL.LU R11, [R1+0x98] ;  /* 0x00009800010b7983 */ /* 0x000f280000300800 */
[----:B------:R0:W-:Y:S04]  /*144d30*/  STL [R1+0x66f8], R38 ;  /* 0x0066f82601007387 */ /* 0x0001e80000100800 */
[----:B0-----:R-:W4:Y:S01]  /*144d40*/  LDL.LU R38, [R1+0x6c4] ;  /* 0x0006c40001267983 */ /* 0x001f220000300800 */
[----:B--2---:R-:W-:-:S02]  /*144d50*/  LOP3.LUT R9, R9, 0xffff, RZ, 0xc0, !PT ;  /* 0x0000ffff09097812 */ /* 0x004fc400078ec0ff */
[----:B---3--:R-:W-:Y:S02]  /*144d60*/  LOP3.LUT R10, R10, 0xffff, RZ, 0xc0, !PT ;  /* 0x0000ffff0a0a7812 */ /* 0x008fe400078ec0ff */
[--C-:B----4-:R-:W-:Y:S02]  /*144d70*/  PRMT R22, R22, 0x4210, R9.reuse ;  /* 0x0000421016167816 */ /* 0x110fe40000000009 */
[----:B------:R-:W-:-:S03]  /*144d80*/  PRMT R9, R36, 0x5210, R9 ;  /* 0x0000521024097816 */ /* 0x000fc60000000009 */
[----:B------:R0:W-:Y:S01]  /*144d90*/  STL [R1+0x7e8], R22 ;  /* 0x0007e81601007387 */ /* 0x0001e20000100800 */
[----:B------:R-:W-:-:S03]  /*144da0*/  PRMT R36, R40, 0x4210, R10 ;  /* 0x0000421028247816 */ /* 0x000fc6000000000a */
[----:B------:R1:W-:Y:S01]  /*144db0*/  STL [R1+0x6d8], R9 ;  /* 0x0006d80901007387 */ /* 0x0003e20000100800 */
[----:B0-----:R-:W-:Y:S02]  /*144dc0*/  PRMT R22, R42, 0x5210, R10 ;  /* 0x000052102a167816 */ /* 0x001fe4000000000a */
[----:B-1----:R-:W-:Y:S01]  /*144dd0*/  SHF.R.U32.HI R9, RZ, 0x8, R3 ;  /* 0x00000008ff097819 */ /* 0x002fe20000011603 */
[----:B------:R-:W-:Y:S03]  /*144de0*/  STL [R1+0x7d0], R36 ;  /* 0x0007d02401007387 */ /* 0x000fe60000100800 */
[----:B------:R-:W-:Y:S01]  /*144df0*/  LOP3.LUT R9, R9, 0xffff, RZ, 0xc0, !PT ;  /* 0x0000ffff09097812 */ /* 0x000fe200078ec0ff */
[----:B------:R0:W-:Y:S01]  /*144e00*/  STL [R1+0x6c0], R22 ;  /* 0x0006c01601007387 */ /* 0x0001e20000100800 */
[----:B------:R-:W-:Y:S02]  /*144e10*/  SHF.R.U32.HI R10, RZ, 0x8, R2 ;  /* 0x00000008ff0a7819 */ /* 0x000fe40000011602 */
[----:B------:R-:W-:Y:S01]  /*144e20*/  PRMT R40, R9, 0x3340, R0 ;  /* 0x0000334009287816 */ /* 0x000fe20000000000 */
[----:B------:R-:W2:Y:S04]  /*144e30*/  LDL.LU R3, [R1+0x5628] ;  /* 0x0056280001037983 */ /* 0x000ea80000300800 */
[----:B------:R-:W3:Y:S04]  /*144e40*/  LDL.LU R2, [R1+0x20c0] ;  /* 0x0020c00001027983 */ /* 0x000ee80000300800 */
[----:B0-----:R-:W4:Y:S04]  /*144e50*/  LDL.LU R22, [R1+0xa4] ;  /* 0x0000a40001167983 */ /* 0x001f280000300800 */
[----:B------:R-:W2:Y:S04]  /*144e60*/  LDL.LU R36, [R1+0x5630] ;  /* 0x0056300001247983 */ /* 0x000ea80000300800 */
[----:B------:R0:W-:Y:S04]  /*144e70*/  STL [R1+0x66fc], R40 ;  /* 0x0066fc2801007387 */ /* 0x0001e80000100800 */
[----:B0-----:R-:W2:Y:S01]  /*144e80*/  LDL.LU R40, [R1+0x544c] ;  /* 0x00544c0001287983 */ /* 0x001ea20000300800 */
[----:B------:R-:W-:-:S04]  /*144e90*/  LOP3.LUT R10, R10, 0xffff, RZ, 0xc0, !PT ;  /* 0x0000ffff0a0a7812 */ /* 0x000fc800078ec0ff */
[----:B------:R-:W-:Y:S02]  /*144ea0*/  PRMT R42, R10, 0x3340, R0 ;  /* 0x000033400a2a7816 */ /* 0x000fe40000000000 */
[----:B------:R-:W-:-:S03]  /*144eb0*/  LOP3.LUT R9, R34, 0xffff, RZ, 0xc0, !PT ;  /* 0x0000ffff22097812 */ /* 0x000fc600078ec0ff */
[----:B------:R0:W-:Y:S04]  /*144ec0*/  STL [R1+0x6700], R42 ;  /* 0x0067002a01007387 */ /* 0x0001e80000100800 */
[----:B------:R-:W3:Y:S01]  /*144ed0*/  LDL.LU R34, [R1+0x20c4] ;  /* 0x0020c40001227983 */ /* 0x000ee20000300800 */
[--C-:B0-----:R-:W-:Y:S02]  /*144ee0*/  PRMT R42, R38, 0x4210, R9.reuse ;  /* 0x00004210262a7816 */ /* 0x101fe40000000009 */
[----:B------:R-:W-:Y:S02]  /*144ef0*/  PRMT R38, R11, 0x5210, R9 ;  /* 0x000052100b267816 */ /* 0x000fe40000000009 */
[----:B--2---:R-:W-:Y:S02]  /*144f00*/  LOP3.LUT R10, R40, 0xffff, RZ, 0xc0, !PT ;  /* 0x0000ffff280a7812 */ /* 0x004fe400078ec0ff */
[----:B------:R-:W2:Y:S02]  /*144f10*/  LDL.LU R40, [R1+0xa8] ;  /* 0x0000a80001287983 */ /* 0x000ea40000300800 */
[----:B------:R-:W-:-:S02]  /*144f20*/  PRMT R11, R12, 0x4210, R10 ;  /* 0x000042100c0b7816 */ /* 0x000fc4000000000a */
[----:B------:R-:W-:Y:S01]  /*144f30*/  STL [R1+0x7d4], R42 ;  /* 0x0007d42a01007387 */ /* 0x000fe20000100800 */
[----:B------:R-:W-:-:S03]  /*144f40*/  LOP3.LUT R12, R5, 0xffff, RZ, 0xc0, !PT ;  /* 0x0000ffff050c7812 */ /* 0x000fc600078ec0ff */
[----:B------:R-:W-:Y:S04]  /*144f50*/  STL [R1+0x6c4], R38 ;  /* 0x0006c42601007387 */ /* 0x000fe80000100800 */
[----:B------:R0:W-:Y:S04]  /*144f60*/  STL [R1+0x7d8], R11 ;  /* 0x0007d80b01007387 */ /* 0x0001e80000100800 */
[----:B------:R-:W2:Y:S01]  /*144f70*/  LDL.LU R5, [R1+0x5608] ;  /* 0x0056080001057983 */ /* 0x000ea20000300800 */
[----:B------:R-:W-:Y:S02]  /*144f80*/  PRMT R9, R13, 0x5210, R10 ;  /* 0x000052100d097816 */ /* 0x000fe4000000000a */
[----:B------:R-:W-:-:S02]  /*144f90*/  LOP3.LUT R13, R14, 0xffff, RZ, 0xc0, !PT ;  /* 0x0000ffff0e0d7812 */ /* 0x000fc400078ec0ff */
[----:B0-----:R-:W-:Y:S01]  /*144fa0*/  LOP3.LUT R11, R61, 0xffff, RZ, 0xc0, !PT ;  /* 0x0000ffff3d0b7812 */ /* 0x001fe200078ec0ff */
[----:B------:R0:W-:Y:S03]  /*144fb0*/  STL [R1+0x6c8], R9 ;  /* 0x0006c80901007387 */ /* 0x0001e60000100800 */
[----:B------:R-:W-:Y:S01]  /*144fc0*/  PRMT R10, R12, 0x3340, R11 ;  /* 0x000033400c0a7816 */ /* 0x000fe2000000000b */
[----:B------:R-:W2:Y:S04]  /*144fd0*/  LDL.LU R38, [R1+0x20a4] ;  /* 0x0020a40001267983 */ /* 0x000ea80000300800 */
[----:B------:R-:W2:Y:S01]  /*144fe0*/  LDL.LU R14, [R1+0x560c] ;  /* 0x00560c00010e7983 */ /* 0x000ea20000300800 */
[----:B0-----:R-:W-:-:S03]  /*144ff0*/  PRMT R9, R13, 0x3340, R0 ;  /* 0x000033400d097816 */ /* 0x001fc60000000000 */
[----:B------:R-:W2:Y:S01]  /*145000*/  LDL.LU R61, [R1+0x20ac] ;  /* 0x0020ac00013d7983 */ /* 0x000ea20000300800 */
[----:B------:R-:W-:Y:S02]  /*145010*/  PRMT R42, R10, 0x5410, R9 ;  /* 0x000054100a2a7816 */ /* 0x000fe40000000009 */
[----:B------:R-:W-:Y:S02]  /*145020*/  SHF.R.U32.HI R10, RZ, 0x8, R12 ;  /* 0x00000008ff0a7819 */ /* 0x000fe4000001160c */
[----:B------:R-:W-:Y:S02]  /*145030*/  SHF.R.U32.HI R9, RZ, 0x8, R11 ;  /* 0x00000008ff097819 */ /* 0x000fe4000001160b */
[----:B------:R-:W-:Y:S02]  /*145040*/  LOP3.LUT R10, R10, 0xffff, RZ, 0xc0, !PT ;  /* 0x0000ffff0a0a7812 */ /* 0x000fe400078ec0ff */
[----:B------:R-:W-:Y:S02]  /*145050*/  LOP3.LUT R9, R9, 0xffff, RZ, 0xc0, !PT ;  /* 0x0000ffff09097812 */ /* 0x000fe400078ec0ff */
[----:B------:R-:W-:-:S02]  /*145060*/  LOP3.LUT R11, R3, 0xffff, RZ, 0xc0, !PT ;  /* 0x0000ffff030b7812 */ /* 0x000fc400078ec0ff */
[----:B------:R-:W-:Y:S02]  /*145070*/  PRMT R3, R10, 0x3340, R9 ;  /* 0x000033400a037816 */ /* 0x000fe40000000009 */
[--C-:B---3--:R-:W-:Y:S01]  /*145080*/  PRMT R9, R2, 0x4210, R11.reuse ;  /* 0x0000421002097816 */ /* 0x108fe2000000000b */
[----:B------:R-:W-:Y:S04]  /*145090*/  STL [R1+0x478], R42 ;  /* 0x0004782a01007387 */ /* 0x000fe80000100800 */
[----:B------:R4:W-:Y:S04]  /*1450a0*/  STL [R1+0x6704], R3 ;  /* 0x0067040301007387 */ /* 0x0009e80000100800 */
[----:B------:R-:W3:Y:S04]  /*1450b0*/  LDL.LU R2, [R1+0x1f8c] ;  /* 0x001f8c0001027983 */ /* 0x000ee80000300800 */
[----:B------:R0:W-:Y:S01]  /*1450c0*/  STL [R1+0x6a0], R9 ;  /* 0x0006a00901007387 */ /* 0x0001e20000100800 */
[----:B----4-:R-:W-:-:S03]  /*1450d0*/  PRMT R3, R22, 0x5210, R11 ;  /* 0x0000521016037816 */ /* 0x010fc6000000000b */
[----:B------:R-:W4:Y:S01]  /*1450e0*/  LDL.LU R22, [R1+0x20a0] ;  /* 0x0020a00001167983 */ /* 0x000f220000300800 */
[----:B------:R-:W-:Y:S02]  /*1450f0*/  SHF.R.U32.HI R13, RZ, 0x8, R13 ;  /* 0x00000008ff0d7819 */ /* 0x000fe4000001160d */
[----:B0-----:R-:W-:Y:S01]  /*145100*/  LOP3.LUT R9, R36, 0xffff, RZ, 0xc0, !PT ;  /* 0x0000ffff24097812 */ /* 0x001fe200078ec0ff */
[----:B------:R-:W-:Y:S03]  /*145110*/  STL [R1+0x90], R3 ;  /* 0x0000900301007387 */ /* 0x000fe60000100800 */
[----:B------:R-:W-:Y:S01]  /*145120*/  PRMT R10, R34, 0x4210, R9 ;  /* 0x00004210220a7816 */ /* 0x000fe20000000009 */
[----:B------:R-:W4:Y:S04]  /*145130*/  LDL.LU R36, [R1+0x1fa0] ;  /* 0x001fa00001247983 */ /* 0x000f280000300800 */
[----:B------:R-:W4:Y:S04]  /*145140*/  LDL.LU R34, [R1+0x75c] ;  /* 0x00075c0001227983 */ /* 0x000f280000300800 */
[----:B------:R0:W-:Y:S02]  /*145150*/  STL [R1+0x6a4], R10 ;  /* 0x0006a40a01007387 */ /* 0x0001e40000100800 */
[----:B0-----:R-:W-:-:S02]  /*145160*/  SHF.R.U32.HI R10, RZ, 0x8, R16 ;  /* 0x00000008ff0a7819 */ /* 0x001fc40000011610 */
[----:B--2---:R-:W-:Y:S02]  /*145170*/  PRMT R3, R40, 0x5210, R9 ;  /* 0x0000521028037816 */ /* 0x004fe40000000009 */
[----:B------:R-:W-:-:S04]  /*145180*/  LOP3.LUT R9, R13, 0xffff, RZ, 0xc0, !PT ;  /* 0x0000ffff0d097812 */ /* 0x000fc800078ec0ff */
[--C-:B------:R-:W-:Y:S02]  /*145190*/  PRMT R16, R9, 0x3340, R0.reuse ;  /* 0x0000334009107816 */ /* 0x100fe40000000000 */
[----:B------:R-:W-:Y:S01]  /*1451a0*/  LOP3.LUT R9, R10, 0xffff, RZ, 0xc0, !PT ;  /* 0x0000ffff0a097812 */ /* 0x000fe200078ec0ff */
[----:B------:R0:W-:Y:S01]  /*1451b0*/  STL [R1+0x94], R3 ;  /* 0x0000940301007387 */ /* 0x0001e20000100800 */
[----:B------:R-:W-:Y:S02]  /*1451c0*/  LOP3.LUT R10, R5, 0xffff, RZ, 0xc0, !PT ;  /* 0x0000ffff050a7812 */ /* 0x000fe400078ec0ff */
[----:B------:R-:W-:Y:S01]  /*1451d0*/  PRMT R5, R9, 0x3340, R0 ;  /* 0x0000334009057816 */ /* 0x000fe20000000000 */
[----:B------:R-:W-:Y:S01]  /*1451e0*/  STL [R1+0x6708], R16 ;  /* 0x0067081001007387 */ /* 0x000fe20000100800 */
[----:B0-----:R-:W-:-:S03]  /*1451f0*/  PRMT R3, R20, 0x5210, R10 ;  /* 0x0000521014037816 */ /* 0x001fc6000000000a */
[----:B------:R0:W-:Y:S04]  /*145200*/  STL [R1+0x670c], R5 ;  /* 0x00670c0501007387 */ /* 0x0001e80000100800 */
[----:B------:R-:W2:Y:S01]  /*145210*/  LDL.LU R20, [R1+0x6864] ;  /* 0x0068640001147983 */ /* 0x000ea20000300800 */
[----:B0-----:R-:W-:Y:S02]  /*145220*/  PRMT R5, R38, 0x4210, R10 ;  /* 0x0000421026057816 */ /* 0x001fe4000000000a */
[----:B------:R-:W-:Y:S02]  /*145230*/  LOP3.LUT R9, R14, 0xffff, RZ, 0xc0, !PT ;  /* 0x0000ffff0e097812 */ /* 0x000fe400078ec0ff */
[----:B------:R-:W-:Y:S01]  /*145240*/  SHF.R.U32.HI R10, RZ, 0x8, R4 ;  /* 0x00000008ff0a7819 */ /* 0x000fe20000011604 */
[----:B------:R0:W-:Y:S04]  /*145250*/  STL [R1+0x6a8], R5 ;  /* 0x0006a80501007387 */ /* 0x0001e80000100800 */
[----:B------:R1:W-:Y:S04]  /*145260*/  STL [R1+0x98], R3 ;  /* 0x0000980301007387 */ /* 0x0003e80000100800 */
[----:B------:R-:W2:Y:S01]  /*145270*/  LDL.LU R4, [R1+0x6860] ;  /* 0x0068600001047983 */ /* 0x000ea20000300800 */
[----:B0-----:R-:W-:-:S03]  /*145280*/  PRMT R5, R61, 0x4210, R9 ;  /* 0x000042103d057816 */ /* 0x001fc60000000009 */
[----:B------:R-:W2:Y:S01]  /*145290*/  LDL.LU R14, [R1+0x5364] ;  /* 0x00536400010e7983 */ /* 0x000ea20000300800 */
[----:B-1----:R-:W-:Y:S02]  /*1452a0*/  PRMT R3, R24, 0x5210, R9 ;  /* 0x0000521018037816 */ /* 0x002fe40000000009 */
[----:B------:R-:W-:Y:S02]  /*1452b0*/  LOP3.LUT R9, R10, 0xffff, RZ, 0xc0, !PT ;  /* 0x0000ffff0a097812 */ /* 0x000fe400078ec0ff */
[----:B------:R-:W-:Y:S02]  /*1452c0*/  SHF.R.U32.HI R10, RZ, 0x8, R19 ;  /* 0x00000008ff0a7819 */ /* 0x000fe40000011613 */
[----:B------:R-:W-:Y:S02]  /*1452d0*/  PRMT R19, R9, 0x3340, R0 ;  /* 0x0000334009137816 */ /* 0x000fe40000000000 */
[----:B------:R-:W-:Y:S01]  /*1452e0*/  LOP3.LUT R9, R10, 0xffff, RZ, 0xc0, !PT ;  /* 0x0000ffff0a097812 */ /* 0x000fe200078ec0ff */
[----:B------:R-:W-:Y:S01]  /*1452f0*/  STL [R1+0x6ac], R5 ;  /* 0x0006ac0501007387 */ /* 0x000fe20000100800 */
[----:B---3--:R-:W-:-:S02]  /*145300*/  LOP3.LUT R10, R2, 0xffff, RZ, 0xc0, !PT ;  /* 0x0000ffff020a7812 */ /* 0x008fc400078ec0ff */
[----:B------:R-:W-:Y:S01]  /*145310*/  PRMT R2, R9, 0x3340, R0 ;  /* 0x0000334009027816 */ /* 0x000fe20000000000 */
[----:B------:R4:W-:Y:S04]  /*145320*/  STL [R1+0x9c], R3 ;  /* 0x00009c0301007387 */ /* 0x0009e80000100800 */
[----:B------:R-:W3:Y:S04]  /*145330*/  LDL.LU R61, [R1+0x740] ;  /* 0x00074000013d7983 */ /* 0x000ee80000300800 */
[----:B------:R-:W3:Y:S01]  /*145340*/  LDL.LU R24, [R1+0x55d4] ;  /* 0x0055d40001187983 */ /* 0x000ee20000300800 */
[----:B----4-:R-:W-:-:S03]  /*145350*/  PRMT R3, R22, 0x4210, R10 ;  /* 0x0000421016037816 */ /* 0x010fc6000000000a */
[----:B------:R-:W-:Y:S04]  /*145360*/  STL [R1+0x6710], R19 ;  /* 0x0067101301007387 */ /* 0x000fe80000100800 */
[----:B------:R0:W-:Y:S02]  /*145370*/  STL [R1+0x6714], R2 ;  /* 0x0067140201007387 */ /* 0x0001e40000100800 */
[----:B0-----:R-:W-:Y:S02]  /*145380*/  PRMT R2, R21, 0x5210, R10 ;  /* 0x0000521015027816 */ /* 0x001fe4000000000a */
[----:B------:R-:W4:Y:S04]  /*145390*/  LDL.LU R21, [R1+0x685c] ;  /* 0x00685c0001157983 */ /* 0x000f280000300800 */
[----:B------:R0:W-:Y:S04]  /*1453a0*/  STL [R1+0x780], R3 ;  /* 0x0007800301007387 */ /* 0x0001e80000100800 */
[----:B------:R1:W-:Y:S01]  /*1453b0*/  STL [R1+0x170], R2 ;  /* 0x0001700201007387 */ /* 0x0003e20000100800 */
[----:B--2---:R-:W-:-:S03]  /*1453c0*/  SHF.R.U32.HI R10, RZ, 0x8, R20 ;  /* 0x00000008ff0a7819 */ /* 0x004fc60000011614 */
[----:B------:R-:W2:Y:S01]  /*1453d0*/  LDL.LU R20, [R1+0x6858] ;  /* 0x0068580001147983 */ /* 0x000ea20000300800 */
[----:B------:R-:W-:-:S04]  /*1453e0*/  LOP3.LUT R9, R36, 0xffff, RZ, 0xc0, !PT ;  /* 0x0000ffff24097812 */ /* 0x000fc800078ec0ff */
[--C-:B0-----:R-:W-:Y:S02]  /*1453f0*/  PRMT R3, R34, 0x4210, R9.reuse ;  /* 0x0000421022037816 */ /* 0x101fe40000000009 */
[----:B-1----:R-:W-:Y:S02]  /*145400*/  PRMT R2, R7, 0x5210, R9 ;  /* 0x0000521007027816 */ /* 0x002fe40000000009 */
[----:B------:R-:W-:Y:S02]  /*145410*/  LOP3.LUT R9, R10, 0xffff, RZ, 0xc0, !PT ;  /* 0x0000ffff0a097812 */ /* 0x000fe400078ec0ff */
[----:B------:R-:W-:Y:S02]  /*145420*/  SHF.R.U32.HI R10, RZ, 0x8, R4 ;  /* 0x00000008ff0a7819 */ /* 0x000fe40000011604 */
[--C-:B------:R-:W-:Y:S02]  /*145430*/  PRMT R4, R9, 0x3340, R0.reuse ;  /* 0x0000334009047816 */ /* 0x100fe40000000000 */
[----:B------:R-:W-:Y:S01]  /*145440*/  LOP3.LUT R9, R10, 0xffff, RZ, 0xc0, !PT ;  /* 0x0000ffff0a097812 */ /* 0x000fe200078ec0ff */
[----:B------:R2:W-:Y:S03]  /*145450*/  STL [R1+0x784], R3 ;  /* 0x0007840301007387 */ /* 0x0005e60000100800 */
[----:B------:R-:W-:Y:S01]  /*145460*/  PRMT R7, R9, 0x3340, R0 ;  /* 0x0000334009077816 */ /* 0x000fe20000000000 */
[----:B------:R0:W-:Y:S04]  /*145470*/  STL [R1+0x174], R2 ;  /* 0x0001740201007387 */ /* 0x0001e80000100800 */
[----:B------:R-:W-:Y:S01]  /*145480*/  STL [R1+0x6718], R4 ;  /* 0x0067180401007387 */ /* 0x000fe20000100800 */
[----:B----4-:R-:W-:-:S03]  /*145490*/  LOP3.LUT R10, R21, 0xffff, RZ, 0xc0, !PT ;  /* 0x0000ffff150a7812 */ /* 0x010fc600078ec0ff */
[----:B------:R-:W4:Y:S04]  /*1454a0*/  LDL.LU R21, [R1+0x6854] ;  /* 0x0068540001157983 */ /* 0x000f280000300800 */
[----:B------:R-:W-:Y:S01]  /*1454b0*/  STL [R1+0x671c], R7 ;  /* 0x00671c0701007387 */ /* 0x000fe20000100800 */
[----:B--2---:R-:W-:-:S03]  /*1454c0*/  PRMT R3, R20, 0x4210, R10 ;  /* 0x0000421014037816 */ /* 0x004fc6000000000a */
[----:B------:R-:W2:Y:S01]  /*1454d0*/  LDL.LU R20, [R1+0x6850] ;  /* 0x0068500001147983 */ /* 0x000ea20000300800 */
[----:B0-----:R-:W-:-:S03]  /*1454e0*/  PRMT R2, R8, 0x5210, R10 ;  /* 0x0000521008027816 */ /* 0x001fc6000000000a */
[----:B------:R-:W3:Y:S01]  /*1454f0*/  LDL.LU R8, [R1+0x684c] ;  /* 0x00684c0001087983 */ /* 0x000ee20000300800 */
[----:B------:R-:W-:-:S03]  /*145500*/  LOP3.LUT R9, R14, 0xffff, RZ, 0xc0, !PT ;  /* 0x0000ffff0e097812 */ /* 0x000fc600078ec0ff */
[----:B------:R-:W-:Y:S04]  /*145510*/  STL [R1+0x788], R3 ;  /* 0x0007880301007387 */ /* 0x000fe80000100800 */
[----:B------:R-:W3:Y:S04]  /*145520*/  LDL.LU R40, [R1+0x5338] ;  /* 0x0053380001287983 */ /* 0x000ee80000300800 */
[----:B------:R-:W3:Y:S04]  /*145530*/  LDL.LU R38, [R1+0x54a4] ;  /* 0x0054a40001267983 */ /* 0x000ee80000300800 */
[----:B------:R2:W-:Y:S04]  /*145540*/  STL [R1+0x178], R2 ;  /* 0x0001780201007387 */ /* 0x0005e80000100800 */
[----:B------:R-:W3:Y:S04]  /*145550*/  LDL.LU R22, [R1+0x758] ;  /* 0x0007580001167983 */ /* 0x000ee80000300800 */
[----:B------:R-:W3:Y:S01]  /*145560*/  LDL.LU R36, [R1+0x2040] ;  /* 0x0020400001247983 */ /* 0x000ee20000300800 */
[----:B----4-:R-:W-:-:S03]  /*145570*/  LOP3.LUT R10, R21, 0xffff, RZ, 0xc0, !PT ;  /* 0x0000ffff150a7812 */ /* 0x010fc600078ec0ff */
[----:B------:R-:W4:Y:S01]  /*145580*/  LDL.LU R21, [R1+0x6848] ;  /* 0x0068480001157983 */ /* 0x000f220000300800 */
[----:B--2---:R-:W-:-:S03]  /*145590*/  PRMT R2, R20, 0x4210, R9 ;  /* 0x0000421014027816 */ /* 0x004fc60000000009 */
[----:B------:R-:W2:Y:S01]  /*1455a0*/  LDL.LU R20, [R1+0x6844] ;  /* 0x0068440001147983 */ /* 0x000ea20000300800 */
[----:B------:R-:W-:Y:S02]  /*1455b0*/  PRMT R4, R6, 0x5210, R9 ;  /* 0x0000521006047816 */ /* 0x000fe40000000009 */
[----:B---3--:R-:W-:Y:S01]  /*1455c0*/  LOP3.LUT R13, R24, 0xffff, RZ, 0xc0, !PT ;  /* 0x0000ffff180d7812 */ /* 0x008fe200078ec0ff */
[----:B------:R-:W3:Y:S01]  /*1455d0*/  LDL.LU R6, [R1+0x6840] ;  /* 0x0068400001067983 */ /* 0x000ee20000300800 */
[----:B------:R-:W-:-:S03]  /*1455e0*/  PRMT R3, R61, 0x4210, R10 ;  /* 0x000042103d037816 */ /* 0x000fc6000000000a */
[----:B------:R0:W-:Y:S04]  /*1455f0*/  STL [R1+0x750], R2 ;  /* 0x0007500201007387 */ /* 0x0001e80000100800 */
[----:B------:R-:W-:Y:S01]  /*145600*/  STL [R1+0x150], R4 ;  /* 0x0001500401007387 */ /* 0x000fe20000100800 */
[----:B0-----:R-:W-:-:S03]  /*145610*/  PRMT R2, R30, 0x5210, R10 ;  /* 0x000052101e027816 */ /* 0x001fc6000000000a */
[----:B------:R-:W-:Y:S04]  /*145620*/  STL [R1+0x754], R3 ;  /* 0x0007540301007387 */ /* 0x000fe80000100800 */
[----:B------:R0:W-:Y:S04]  /*145630*/  STL [R1+0x154], R2 ;  /* 0x0001540201007387 */ /* 0x0001e80000100800 */
[----:B------:R-:W3:Y:S04]  /*145640*/  LDL.LU R34, [R1+0x54b0] ;  /* 0x0054b00001227983 */ /* 0x000ee80000300800 */
[----:B------:R-:W3:Y:S04]  /*145650*/  LDL.LU R14, [R1+0x5484] ;  /* 0x00548400010e7983 */ /* 0x000ee80000300800 */
[----:B------:R-:W3:Y:S04]  /*145660*/  LDL.LU R61, [R1+0x748] ;  /* 0x00074800013d7983 */ /* 0x000ee80000300800 */
[----:B------:R-:W3:Y:S01]  /*145670*/  LDL.LU R30, [R1+0x543c] ;  /* 0x00543c00011e7983 */ /* 0x000ee20000300800 */
[----:B----4-:R-:W-:-:S04]  /*145680*/  LOP3.LUT R11, R21, 0xffff, RZ, 0xc0, !PT ;  /* 0x0000ffff150b7812 */ /* 0x010fc800078ec0ff */
[----:B------:R-:W-:Y:S02]  /*145690*/  PRMT R9, R11, 0x3340, R0 ;  /* 0x000033400b097816 */ /* 0x000fe40000000000 */
[----:B------:R-:W-:-:S04]  /*1456a0*/  SHF.R.U32.HI R11, RZ, 0x8, R11 ;  /* 0x00000008ff0b7819 */ /* 0x000fc8000001160b */
[----:B------:R-:W-:-:S04]  /*1456b0*/  LOP3.LUT R11, R11, 0xffff, RZ, 0xc0, !PT ;  /* 0x0000ffff0b0b7812 */ /* 0x000fc800078ec0ff */
[----:B------:R-:W-:Y:S02]  /*1456c0*/  PRMT R21, R11, 0x3340, R0 ;  /* 0x000033400b157816 */ /* 0x000fe40000000000 */
[----:B--2---:R-:W-:-:S04]  /*1456d0*/  LOP3.LUT R12, R20, 0xffff, RZ, 0xc0, !PT ;  /* 0x0000ffff140c7812 */ /* 0x004fc800078ec0ff */
[----:B------:R-:W-:-:S04]  /*1456e0*/  PRMT R10, R13, 0x3340, R12 ;  /* 0x000033400d0a7816 */ /* 0x000fc8000000000c */
[----:B0-----:R-:W-:Y:S02]  /*1456f0*/  PRMT R2, R10, 0x5410, R9 ;  /* 0x000054100a027816 */ /* 0x001fe40000000009 */
[----:B------:R-:W-:Y:S02]  /*145700*/  SHF.R.U32.HI R10, RZ, 0x8, R13 ;  /* 0x00000008ff0a7819 */ /* 0x000fe4000001160d */
[----:B------:R-:W-:Y:S02]  /*145710*/  SHF.R.U32.HI R9, RZ, 0x8, R12 ;  /* 0x00000008ff097819 */ /* 0x000fe4000001160c */
[----:B------:R-:W-:Y:S02]  /*145720*/  LOP3.LUT R10, R10, 0xffff, RZ, 0xc0, !PT ;  /* 0x0000ffff0a0a7812 */ /* 0x000fe400078ec0ff */
[----:B------:R-:W-:-:S04]  /*145730*/  LOP3.LUT R9, R9, 0xffff, RZ, 0xc0, !PT ;  /* 0x0000ffff09097812 */ /* 0x000fc800078ec0ff */
[----:B------:R-:W-:Y:S02]  /*145740*/  PRMT R20, R10, 0x3340, R9 ;  /* 0x000033400a147816 */ /* 0x000fe40000000009 */
[----:B------:R-:W-:Y:S01]  /*145750*/  LOP3.LUT R9, R40, 0xffff, RZ, 0xc0, !PT ;  /* 0x0000ffff28097812 */ /* 0x000fe200078ec0ff */
[----:B------:R0:W-:Y:S01]  /*145760*/  STL [R1+0x75c], R2 ;  /* 0x00075c0201007387 */ /* 0x0001e20000100800 */
[----:B------:R-:W-:Y:S02]  /*145770*/  LOP3.LUT R10, R38, 0xffff, RZ, 0xc0, !PT ;  /* 0x0000ffff260a7812 */ /* 0x000fe400078ec0ff */
[--C-:B------:R-:W-:Y:S01]  /*145780*/  PRMT R4, R32, 0x5210, R9.reuse ;  /* 0x0000521020047816 */ /* 0x100fe20000000009 */
[----:B------:R-:W2:Y:S04]  /*145790*/  LDL.LU R24, [R1+0x539c] ;  /* 0x00539c0001187983 */ /* 0x000ea80000300800 */
[----:B------:R-:W-:Y:S01]  /*1457a0*/  STL [R1+0x6720], R20 ;  /* 0x0067201401007387 */ /* 0x000fe20000100800 */
[----:B0-----:R-:W-:-:S03]  /*1457b0*/  PRMT R2, R22, 0x4210, R9 ;  /* 0x0000421016027816 */ /* 0x001fc60000000009 */
[----:B------:R-:W-:Y:S04]  /*1457c0*/  STL [R1+0x6724], R21 ;  /* 0x0067241501007387 */ /* 0x000fe80000100800 */
[----:B------:R-:W4:Y:S04]  /*1457d0*/  LDL.LU R32, [R1+0x683c] ;  /* 0x00683c0001207983 */ /* 0x000f280000300800 */
[----:B------:R0:W-:Y:S04]  /*1457e0*/  STL [R1+0x758], R2 ;  /* 0x0007580201007387 */ /* 0x0001e80000100800 */
[----:B------:R-:W-:Y:S01]  /*1457f0*/  STL [R1+0x158], R4 ;  /* 0x0001580401007387 */ /* 0x000fe20000100800 */
[----:B0-----:R-:W-:-:S03]  /*145800*/  PRMT R2, R17, 0x5210, R10 ;  /* 0x0000521011027816 */ /* 0x001fc6000000000a */
[----:B------:R-:W2:Y:S01]  /*145810*/  LDL.LU R17, [R1+0x6838] ;  /* 0x0068380001117983 */ /* 0x000ea20000300800 */
[----:B------:R-:W-:Y:S02]  /*145820*/  PRMT R3, R36, 0x4210, R10 ;  /* 0x0000421024037816 */ /* 0x000fe4000000000a */
[----:B------:R-:W-:Y:S02]  /*145830*/  SHF.R.U32.HI R9, RZ, 0x8, R8 ;  /* 0x00000008ff097819 */ /* 0x000fe40000011608 */
[----:B---3--:R-:W-:Y:S02]  /*145840*/  SHF.R.U32.HI R10, RZ, 0x8, R6 ;  /* 0x00000008ff0a7819 */ /* 0x008fe40000011606 */
[----:B------:R-:W-:Y:S02]  /*145850*/  LOP3.LUT R9, R9, 0xffff, RZ, 0xc0, !PT ;  /* 0x0000ffff09097812 */ /* 0x000fe400078ec0ff */
[----:B------:R-:W-:Y:S02]  /*145860*/  LOP3.LUT R10, R10, 0xffff, RZ, 0xc0, !PT ;  /* 0x0000ffff0a0a7812 */ /* 0x000fe400078ec0ff */
[----:B------:R-:W-:-:S02]  /*145870*/  PRMT R8, R9, 0x3340, R0 ;  /* 0x0000334009087816 */ /* 0x000fc40000000000 */
[----:B------:R-:W-:Y:S01]  /*145880*/  PRMT R6, R10, 0x3340, R0 ;  /* 0x000033400a067816 */ /* 0x000fe20000000000 */
[----:B------:R-:W-:Y:S01]  /*145890*/  STL [R1+0x740], R3 ;  /* 0x0007400301007387 */ /* 0x000fe20000100800 */
[----:B------:R-:W-:-:S03]  /*1458a0*/  LOP3.LUT R9, R34, 0xffff, RZ, 0xc0, !PT ;  /* 0x0000ffff22097812 */ /* 0x000fc600078ec0ff */
[----:B------:R2:W-:Y:S04]  /*1458b0*/  STL [R1+0x140], R2 ;  /* 0x0001400201007387 */ /* 0x0005e80000100800 */
[----:B------:R-:W-:Y:S04]  /*1458c0*/  STL [R1+0x6728], R8 ;  /* 0x0067280801007387 */ /* 0x000fe80000100800 */
[----:B------:R-:W-:Y:S01]  /*1458d0*/  STL [R1+0x672c], R6 ;  /* 0x00672c0601007387 */ /* 0x000fe20000100800 */
[----:B--2---:R-:W-:-:S03]  /*1458e0*/  PRMT R2, R17, 0x4210, R9 ;  /* 0x0000421011027816 */ /* 0x004fc60000000009 */
[----:B------:R-:W2:Y:S04]  /*1458f0*/  LDL.LU R17, [R1+0x6834] ;  /* 0x0068340001117983 */ /* 0x000ea80000300800 */
[----:B------:R-:W3:Y:S01]  /*145900*/  LDL.LU R5, [R1+0x2004] ;  /* 0x0020040001057983 */ /* 0x000ee20000300800 */
[----:B------:R-:W-:-:S03]  /*145910*/  LOP3.LUT R10, R14, 0xffff, RZ, 0xc0, !PT ;  /* 0x0000ffff0e0a7812 */ /* 0x000fc600078ec0ff */
[----:B------:R-:W3:Y:S04]  /*145920*/  LDL.LU R16, [R1+0xd8] ;  /* 0x0000d80001107983 */ /* 0x000ee80000300800 */
[----:B------:R0:W-:Y:S01]  /*145930*/  STL [R1+0x744], R2 ;  /* 0x0007440201007387 */ /* 0x0001e20000100800 */
[----:B------:R-:W-:-:S03]  /*145940*/  PRMT R4, R61, 0x4210, R10 ;  /* 0x000042103d047816 */ /* 0x000fc6000000000a */
[----:B------:R-:W3:Y:S04]  /*145950*/  LDL.LU R3, [R1+0x5684] ;  /* 0x0056840001037983 */ /* 0x000ee80000300800 */
[----:B------:R-:W3:Y:S01]  /*145960*/  LDL.LU R42, [R1+0x2008] ;  /* 0x00200800012a7983 */ /* 0x000ee20000300800 */
[----:B0-----:R-:W-:-:S03]  /*145970*/  PRMT R2, R43, 0x5210, R9 ;  /* 0x000052102b027816 */ /* 0x001fc60000000009 */
[----:B------:R-:W3:Y:S04]  /*145980*/  LDL.LU R40, [R1+0xdc] ;  /* 0x0000dc0001287983 */ /* 0x000ee80000300800 */
[----:B------:R0:W-:Y:S04]  /*145990*/  STL [R1+0x144], R2 ;  /* 0x0001440201007387 */ /* 0x0001e80000100800 */
[----:B------:R-:W-:Y:S01]  /*1459a0*/  STL [R1+0x748], R4 ;  /* 0x0007480401007387 */ /* 0x000fe20000100800 */
[----:B0-----:R-:W-:-:S05]  /*1459b0*/  PRMT R2, R26, 0x5210, R10 ;  /* 0x000052101a027816 */ /* 0x001fca000000000a */
[----:B------:R0:W-:Y:S01]  /*1459c0*/  STL [R1+0x148], R2 ;  /* 0x0001480201007387 */ /* 0x0001e20000100800 */
[----:B------:R-:W-:Y:S02]  /*1459d0*/  LOP3.LUT R12, R30, 0xffff, RZ, 0xc0, !PT ;  /* 0x0000ffff1e0c7812 */ /* 0x000fe400078ec0ff */
[----:B------:R-:W-:-:S04]  /*1459e0*/  LOP3.LUT R13, R24, 0xffff, RZ, 0xc0, !PT ;  /* 0x0000ffff180d7812 */ /* 0x000fc800078ec0ff */
[----:B------:R-:W-:Y:S02]  /*1459f0*/  PRMT R9, R13, 0x3340, R0 ;  /* 0x000033400d097816 */ /* 0x000fe40000000000 */
[----:B--2---:R-:W-:Y:S02]  /*145a00*/  LOP3.LUT R11, R17, 0xffff, RZ, 0xc0, !PT ;  /* 0x0000ffff110b7812 */ /* 0x004fe400078ec0ff */
[----:B------:R-:W2:Y:S02]  /*145a10*/  LDL.LU R17, [R1+0x6830] ;  /* 0x0068300001117983 */ /* 0x000ea40000300800 */
[----:B------:R-:W-:Y:S02]  /*145a20*/  PRMT R10, R12, 0x3340, R11 ;  /* 0x000033400c0a7816 */ /* 0x000fe4000000000b */
[----:B------:R-:W3:Y:S02]  /*145a30*/  LDL.LU R26, [R1+0x5668] ;  /* 0x00566800011a7983 */ /* 0x000ee40000300800 */
[----:B0-----:R-:W-:-:S02]  /*145a40*/  PRMT R2, R10, 0x5410, R9 ;  /* 0x000054100a027816 */ /* 0x001fc40000000009 */
[----:B------:R-:W4:Y:S04]  /*145a50*/  LDL.LU R24, [R1+0x7f8] ;  /* 0x0007f80001187983 */ /* 0x000f280000300800 */
[----:B------:R-:W4:Y:S04]  /*145a60*/  LDL.LU R38, [R1+0xe0] ;  /* 0x0000e00001267983 */ /* 0x000f280000300800 */
[----:B------:R-:W4:Y:S04]  /*145a70*/  LDL.LU R22, [R1+0x1fcc] ;  /* 0x001fcc0001167983 */ /* 0x000f280000300800 */
[----:B------:R0:W-:Y:S04]  /*145a80*/  STL [R1+0x78c], R2 ;  /* 0x00078c0201007387 */ /* 0x0001e80000100800 */
[----:B------:R-:W4:Y:S04]  /*145a90*/  LDL.LU R36, [R1+0x1fc8] ;  /* 0x001fc80001247983 */ /* 0x000f280000300800 */
[----:B------:R-:W4:Y:S04]  /*145aa0*/  LDL.LU R34, [R1+0x7ec] ;  /* 0x0007ec0001227983 */ /* 0x000f280000300800 */
[----:B------:R-:W4:Y:S01]  /*145ab0*/  LDL.LU R14, [R1+0x7cc] ;  /* 0x0007cc00010e7983 */ /* 0x000f220000300800 */
[----:B------:R-:W-:-:S02]  /*145ac0*/  SHF.R.U32.HI R10, RZ, 0x8, R12 ;  /* 0x00000008ff0a7819 */ /* 0x000fc4000001160c */
[----:B------:R-:W-:Y:S01]  /*145ad0*/  SHF.R.U32.HI R9, RZ, 0x8, R11 ;  /* 0x00000008ff097819 */ /* 0x000fe2000001160b */
[----:B------:R-:W4:Y:S01]  /*145ae0*/  LDL.LU R43, [R1+0x5600] ;  /* 0x00560000012b7983 */ /* 0x000f220000300800 */
[----:B------:R-:W-:Y:S02]  /*145af0*/  LOP3.LUT R10, R10, 0xffff, RZ, 0xc0, !PT ;  /* 0x0000ffff0a0a7812 */ /* 0x000fe400078ec0ff */
[----:B------:R-:W-:Y:S01]  /*145b00*/  LOP3.LUT R9, R9, 0xffff, RZ, 0xc0, !PT ;  /* 0x0000ffff09097812 */ /* 0x000fe200078ec0ff */
[----:B------:R-:W4:Y:S01]  /*145b10*/  LDL.LU R61, [R1+0x5500] ;  /* 0x00550000013d7983 */ /* 0x000f220000300800 */
[----:B------:R-:W-:-:S03]  /*145b20*/  SHF.R.U32.HI R13, RZ, 0x8, R13 ;  /* 0x00000008ff0d7819 */ /* 0x000fc6000001160d */
[----:B------:R-:W4:Y:S01]  /*145b30*/  LDL.LU R30, [R1+0x5584] ;  /* 0x00558400011e7983 */ /* 0x000f220000300800 */
[----:B--2---:R-:W-:Y:S02]  /*145b40*/  LOP3.LUT R11, R17, 0xffff, RZ, 0xc0, !PT ;  /* 0x0000ffff110b7812 */ /* 0x004fe400078ec0ff */
[----:B------:R-:W-:Y:S02]  /*145b50*/  PRMT R17, R10, 0x3340, R9 ;  /* 0x000033400a117816 */ /* 0x000fe40000000009 */
[--C-:B---3--:R-:W-:Y:S02]  /*145b60*/  PRMT R4, R5, 0x4210, R11.reuse ;  /* 0x0000421005047816 */ /* 0x108fe4000000000b */
[----:B0-----:R-:W-:Y:S01]  /*145b70*/  PRMT R2, R16, 0x5210, R11 ;  /* 0x0000521010027816 */ /* 0x001fe2000000000b */
[----:B------:R-:W-:Y:S01]  /*145b80*/  STL [R1+0x6730], R17 ;  /* 0x0067301101007387 */ /* 0x000fe20000100800 */
[----:B------:R-:W-:-:S03]  /*145b90*/  LOP3.LUT R9, R3, 0xffff, RZ, 0xc0, !PT ;  /* 0x0000ffff03097812 */ /* 0x000fc600078ec0ff */
[----:B------:R-:W-:Y:S01]  /*145ba0*/  STL [R1+0x1e0], R4 ;  /* 0x0001e00401007387 */ /* 0x000fe20000100800 */
[----:B------:R-:W-:-:S03]  /*145bb0*/  PRMT R3, R42, 0x4210, R9 ;  /* 0x000042102a037816 */ /* 0x000fc60000000009 */
[----:B------:R0:W-:Y:S01]  /*145bc0*/  STL [R1+0x130], R2 ;  /* 0x0001300201007387 */ /* 0x0001e20000100800 */
[----:B----4-:R-:W-:Y:S02]  /*145bd0*/  SHF.R.U32.HI R10, RZ, 0x8, R32 ;  /* 0x00000008ff0a7819 */ /* 0x010fe40000011620 */
[----:B0-----:R-:W-:Y:S02]  /*145be0*/  PRMT R2, R40, 0x5210, R9 ;  /* 0x0000521028027816 */ /* 0x001fe40000000009 */
[----:B------:R-:W-:-:S04]  /*145bf0*/  LOP3.LUT R9, R13, 0xffff, RZ, 0xc0, !PT ;  /* 0x0000ffff0d097812 */ /* 0x000fc800078ec0ff */
[--C-:B------:R-:W-:Y:S02]  /*145c00*/  PRMT R32, R9, 0x3340, R0.reuse ;  /* 0x0000334009207816 */ /* 0x100fe40000000000 */
[----:B------:R-:W-:Y:S02]  /*145c10*/  LOP3.LUT R9, R10, 0xffff, RZ, 0xc0, !PT ;  /* 0x0000ffff0a097812 */ /* 0x000fe400078ec0ff */
[----:B------:R-:W-:Y:S01]  /*145c20*/  LOP3.LUT R10, R26, 0xffff, RZ, 0xc0, !PT ;  /* 0x0000ffff1a0a7812 */ /* 0x000fe200078ec0ff */
[----:B------:R0:W-:Y:S01]  /*145c30*/  STL [R1+0x1e4], R3 ;  /* 0x0001e40301007387 */ /* 0x0001e20000100800 */
[----:B------:R-:W-:-:S03]  /*145c40*/  PRMT R26, R9, 0x3340, R0 ;  /* 0x00003340091a7816 */ /* 0x000fc60000000000 */
[----:B------:R1:W-:Y:S01]  /*145c50*/  STL [R1+0x134], R2 ;  /* 0x0001340201007387 */ /* 0x0003e20000100800 */
[----:B------:R-:W-:-:S03]  /*145c60*/  LOP3.LUT R9, R22, 0xffff, RZ, 0xc0, !PT ;  /* 0x0000ffff16097812 */ /* 0x000fc600078ec0ff */
[----:B------:R-:W-:Y:S01]  /*145c70*/  STL [R1+0x6734], R32 ;  /* 0x0067342001007387 */ /* 0x000fe20000100800 */
[----:B0-----:R-:W-:-:S03]  /*145c80*/  PRMT R3, R24, 0x4210, R10 ;  /* 0x0000421018037816 */ /* 0x001fc6000000000a */
[----:B------:R-:W-:Y:S01]  /*145c90*/  STL [R1+0x6738], R26 ;  /* 0x0067381a01007387 */ /* 0x000fe20000100800 */
[----:B-1----:R-:W-:-:S03]  /*145ca0*/  PRMT R2, R38, 0x5210, R10 ;  /* 0x0000521026027816 */ /* 0x002fc6000000000a */
[----:B------:R-:W2:Y:S04]  /*145cb0*/  LDL.LU R24, [R1+0x1fa8] ;  /* 0x001fa80001187983 */ /* 0x000ea80000300800 */
[----:B------:R0:W-:Y:S01]  /*145cc0*/  STL [R1+0x1e8], R3 ;  /* 0x0001e80301007387 */ /* 0x0001e20000100800 */
[----:B------:R-:W-:-:S03]  /*145cd0*/  LOP3.LUT R10, R36, 0xffff, RZ, 0xc0, !PT ;  /* 0x0000ffff240a7812 */ /* 0x000fc600078ec0ff */
[----:B------:R1:W-:Y:S01]  /*145ce0*/  STL [R1+0x138], R2 ;  /* 0x0001380201007387 */ /* 0x0003e20000100800 */
[----:B0-----:R-:W-:-:S03]  /*145cf0*/  PRMT R3, R53, 0x5210, R9 ;  /* 0x0000521035037816 */ /* 0x001fc60000000009 */
[----:B------:R-:W3:Y:S01]  /*145d00*/  LDL.LU R53, [R1+0x682c] ;  /* 0x00682c0001357983 */ /* 0x000ee20000300800 */
[----:B-1----:R-:W-:-:S05]  /*145d10*/  PRMT R2, R34, 0x4210, R9 ;  /* 0x0000421022027816 */ /* 0x002fca0000000009 */
[----:B------:R0:W-:Y:S04]  /*145d20*/  STL [R1+0x1d0], R2 ;  /* 0x0001d00201007387 */ /* 0x0001e80000100800 */
[----:B------:R-:W4:Y:S01]  /*145d30*/  LDL.LU R38, [R1+0x7f4] ;  /* 0x0007f40001267983 */ /* 0x000f220000300800 */
[----:B0-----:R-:W-:-:S03]  /*145d40*/  PRMT R2, R14, 0x4210, R10 ;  /* 0x000042100e027816 */ /* 0x001fc6000000000a */
[----:B------:R-:W-:Y:S04]  /*145d50*/  STL [R1+0x100], R3 ;  /* 0x0001000301007387 */ /* 0x000fe80000100800 */
[----:B------:R-:W3:Y:S04]  /*145d60*/  LDL.LU R22, [R1+0xec] ;  /* 0x0000ec0001167983 */ /* 0x000ee80000300800 */
[----:B------:R0:W-:Y:S04]  /*145d70*/  STL [R1+0x1d4], R2 ;  /* 0x0001d40201007387 */ /* 0x0001e80000100800 */
[----:B------:R-:W3:Y:S01]  /*145d80*/  LDL.LU R34, [R1+0x5380] ;  /* 0x0053800001227983 */ /* 0x000ee20000300800 */
[----:B0-----:R-:W-:-:S03]  /*145d90*/  PRMT R2, R25, 0x5210, R10 ;  /* 0x0000521019027816 */ /* 0x001fc6000000000a */
[----:B------:R-:W3:Y:S04]  /*145da0*/  LDL.LU R25, [R1+0x6828] ;  /* 0x0068280001197983 */ /* 0x000ee80000300800 */
[----:B------:R-:W3:Y:S01]  /*145db0*/  LDL.LU R14, [R1+0x7bc] ;  /* 0x0007bc00010e7983 */ /* 0x000ee20000300800 */
[----:B------:R-:W-:Y:S02]  /*145dc0*/  LOP3.LUT R12, R43, 0xffff, RZ, 0xc0, !PT ;  /* 0x0000ffff2b0c7812 */ /* 0x000fe400078ec0ff */
[----:B------:R-:W-:Y:S02]  /*145dd0*/  LOP3.LUT R13, R61, 0xffff, RZ, 0xc0, !PT ;  /* 0x0000ffff3d0d7812 */ /* 0x000fe400078ec0ff */
[----:B------:R-:W-:Y:S02]  /*145de0*/  LOP3.LUT R11, R30, 0xffff, RZ, 0xc0, !PT ;  /* 0x0000ffff1e0b7812 */ /* 0x000fe400078ec0ff */
[----:B------:R-:W-:-:S02]  /*145df0*/  PRMT R9, R13, 0x3340, R0 ;  /* 0x000033400d097816 */ /* 0x000fc40000000000 */
[----:B------:R-:W-:Y:S01]  /*145e00*/  PRMT R10, R12, 0x3340, R11 ;  /* 0x000033400c0a7816 */ /* 0x000fe2000000000b */
[----:B------:R0:W-:Y:S04]  /*145e10*/  STL [R1+0x104], R2 ;  /* 0x0001040201007387 */ /* 0x0001e80000100800 */
[----:B------:R-:W3:Y:S04]  /*145e20*/  LDL.LU R30, [R1+0x538c] ;  /* 0x00538c00011e7983 */ /* 0x000ee80000300800 */
[----:B------:R-:W3:Y:S01]  /*145e30*/  LDL.LU R19, [R1+0x76c] ;  /* 0x00076c0001137983 */ /* 0x000ee20000300800 */
[----:B0-----:R-:W-:-:S02]  /*145e40*/  PRMT R2, R10, 0x5410, R9 ;  /* 0x000054100a027816 */ /* 0x001fc40000000009 */
[----:B------:R-:W-:Y:S02]  /*145e50*/  SHF.R.U32.HI R10, RZ, 0x8, R12 ;  /* 0x00000008ff0a7819 */ /* 0x000fe4000001160c */
[----:B------:R-:W-:Y:S02]  /*145e60*/  SHF.R.U32.HI R9, RZ, 0x8, R11 ;  /* 0x00000008ff097819 */ /* 0x000fe4000001160b */
[----:B------:R-:W-:Y:S02]  /*145e70*/  LOP3.LUT R10, R10, 0xffff, RZ, 0xc0, !PT ;  /* 0x0000ffff0a0a7812 */ /* 0x000fe400078ec0ff */
[----:B------:R-:W-:Y:S01]  /*145e80*/  LOP3.LUT R9, R9, 0xffff, RZ, 0xc0, !PT ;  /* 0x0000ffff09097812 */ /* 0x000fe200078ec0ff */
[----:B------:R3:W-:Y:S03]  /*145e90*/  STL [R1+0x7ec], R2 ;  /* 0x0007ec0201007387 */ /* 0x0007e60000100800 */
[----:B------:R-:W-:Y:S01]  /*145ea0*/  PRMT R61, R10, 0x3340, R9 ;  /* 0x000033400a3d7816 */ /* 0x000fe20000000009 */
[----:B------:R-:W3:Y:S04]  /*145eb0*/  LDL.LU R5, [R1+0x5370] ;  /* 0x0053700001057983 */ /* 0x000ee80000300800 */
[----:B------:R-:W3:Y:S04]  /*145ec0*/  LDL.LU R16, [R1+0x54d8] ;  /* 0x0054d80001107983 */ /* 0x000ee80000300800 */
[----:B------:R-:W3:Y:S01]  /*145ed0*/  LDL.LU R3, [R1+0x72c] ;  /* 0x00072c0001037983 */ /* 0x000ee20000300800 */
[----:B------:R-:W-:-:S03]  /*145ee0*/  SHF.R.U32.HI R13, RZ, 0x8, R13 ;  /* 0x00000008ff0d7819 */ /* 0x000fc6000001160d */
[----:B------:R-:W-:Y:S04]  /*145ef0*/  STL [R1+0x673c], R61 ;  /* 0x00673c3d01007387 */ /* 0x000fe80000100800 */
[----:B------:R-:W3:Y:S04]  /*145f00*/  LDL.LU R42, [R1+0x71c] ;  /* 0x00071c00012a7983 */ /* 0x000ee80000300800 */
[----:B------:R-:W3:Y:S04]  /*145f10*/  LDL.LU R40, [R1+0x5618] ;  /* 0x0056180001287983 */ /* 0x000ee80000300800 */
[----:B------:R-:W3:Y:S01]  /*145f20*/  LDL.LU R36, [R1+0x551c] ;  /* 0x00551c0001247983 */ /* 0x000ee20000300800 */
[----:B------:R-:W-:-:S04]  /*145f30*/  LOP3.LUT R9, R13, 0xffff, RZ, 0xc0, !PT ;  /* 0x0000ffff0d097812 */ /* 0x000fc800078ec0ff */
[----:B------:R-:W-:Y:S02]  /*145f40*/  PRMT R43, R9, 0x3340, R0 ;  /* 0x00003340092b7816 */ /* 0x000fe40000000000 */
[----:B--2---:R-:W-:Y:S02]  /*145f50*/  LOP3.LUT R10, R24, 0xffff, RZ, 0xc0, !PT ;  /* 0x0000ffff180a7812 */ /* 0x004fe400078ec0ff */
[----:B------:R-:W2:Y:S04]  /*145f60*/  LDL.LU R24, [R1+0x55b0] ;  /* 0x0055b00001187983 */ /* 0x000ea80000300800 */
[----:B------:R-:W-:Y:S01]  /*145f70*/  STL [R1+0x6740], R43 ;  /* 0x0067402b01007387 */ /* 0x000fe20000100800 */
[----:B----4-:R-:W-:-:S05]  /*145f80*/  PRMT R4, R38, 0x4210, R10 ;  /* 0x0000421026047816 */ /* 0x010fca000000000a */
[----:B------:R-:W-:Y:S01]  /*145f90*/  STL [R1+0x1d8], R4 ;  /* 0x0001d80401007387 */ /* 0x000fe20000100800 */
[----:B---3--:R-:W-:Y:S02]  /*145fa0*/  PRMT R2, R22, 0x5210, R10 ;  /* 0x0000521016027816 */ /* 0x008fe4000000000a */
[----:B------:R-:W-:Y:S02]  /*145fb0*/  SHF.R.U32.HI R10, RZ, 0x8, R53 ;  /* 0x00000008ff0a7819 */ /* 0x000fe40000011635 */
[----:B------:R-:W-:Y:S01]  /*145fc0*/  LOP3.LUT R9, R34, 0xffff, RZ, 0xc0, !PT ;  /* 0x0000ffff22097812 */ /* 0x000fe200078ec0ff */
[----:B------:R0:W-:Y:S04]  /*145fd0*/  STL [R1+0x108], R2 ;  /* 0x0001080201007387 */ /* 0x0001e80000100800 */
[----:B------:R-:W3:Y:S01]  /*145fe0*/  LDL.LU R53, [R1+0x6824] ;  /* 0x0068240001357983 */ /* 0x000ee20000300800 */
[----:B0-----:R-:W-:-:S02]  /*145ff0*/  PRMT R2, R49, 0x5210, R9 ;  /* 0x0000521031027816 */ /* 0x001fc40000000009 */
[----:B------:R-:W-:Y:S02]  /*146000*/  PRMT R4, R14, 0x4210, R9 ;  /* 0x000042100e047816 */ /* 0x000fe40000000009 */
[----:B------:R-:W-:Y:S02]  /*146010*/  LOP3.LUT R9, R10, 0xffff, RZ, 0xc0, !PT ;  /* 0x0000ffff0a097812 */ /* 0x000fe400078ec0ff */
[----:B------:R-:W-:Y:S01]  /*146020*/  SHF.R.U32.HI R10, RZ, 0x8, R25 ;  /* 0x00000008ff0a7819 */ /* 0x000fe20000011619 */
[----:B------:R0:W-:Y:S01]  /*146030*/  STL [R1+0x1c0], R4 ;  /* 0x0001c00401007387 */ /* 0x0001e20000100800 */
[----:B------:R-:W-:-:S03]  /*146040*/  PRMT R49, R9, 0x3340, R0 ;  /* 0x0000334009317816 */ /* 0x000fc60000000000 */
[----:B------:R1:W-:Y:S04]  /*146050*/  STL [R1+0xf0], R2 ;  /* 0x0000f00201007387 */ /* 0x0003e80000100800 */
[----:B------:R-:W4:Y:S04]  /*146060*/  LDL.LU R25, [R1+0x54e0] ;  /* 0x0054e00001197983 */ /* 0x000f280000300800 */
[----:B------:R-:W-:Y:S04]  /*146070*/  STL [R1+0x6744], R49 ;  /* 0x0067443101007387 */ /* 0x000fe80000100800 */
[----:B------:R-:W3:Y:S04]  /*146080*/  LDL.LU R38, [R1+0x70c] ;  /* 0x00070c0001267983 */ /* 0x000ee80000300800 */
[----:B------:R-:W3:Y:S04]  /*146090*/  LDL.LU R22, [R1+0x561c] ;  /* 0x00561c0001167983 */ /* 0x000ee80000300800 */
[----:B------:R-:W3:Y:S04]  /*1460a0*/  LDL.LU R34, [R1+0x5528] ;  /* 0x0055280001227983 */ /* 0x000ee80000300800 */
[----:B------:R-:W3:Y:S01]  /*1460b0*/  LDL.LU R14, [R1+0x55b8] ;  /* 0x0055b800010e7983 */ /* 0x000ee20000300800 */
[----:B------:R-:W-:-:S02]  /*1460c0*/  LOP3.LUT R9, R10, 0xffff, RZ, 0xc0, !PT ;  /* 0x0000ffff0a097812 */ /* 0x000fc400078ec0ff */
[----:B------:R-:W-:Y:S02]  /*1460d0*/  LOP3.LUT R10, R30, 0xffff, RZ, 0xc0, !PT ;  /* 0x0000ffff1e0a7812 */ /* 0x000fe400078ec0ff */
[----:B------:R-:W-:Y:S02]  /*1460e0*/  PRMT R30, R9, 0x3340, R0 ;  /* 0x00003340091e7816 */ /* 0x000fe40000000000 */
[--C-:B0-----:R-:W-:Y:S02]  /*1460f0*/  PRMT R4, R19, 0x4210, R10.reuse ;  /* 0x0000421013047816 */ /* 0x101fe4000000000a */
[----:B-1----:R-:W-:Y:S01]  /*146100*/  PRMT R2, R23, 0x5210, R10 ;  /* 0x0000521017027816 */ /* 0x002fe2000000000a */
[----:B------:R-:W-:Y:S01]  /*146110*/  STL [R1+0x6748], R30 ;  /* 0x0067481e01007387 */ /* 0x000fe20000100800 */
[----:B------:R-:W-:-:S03]  /*146120*/  LOP3.LUT R9, R5, 0xffff, RZ, 0xc0, !PT ;  /* 0x0000ffff05097812 */ /* 0x000fc600078ec0ff */
[----:B------:R-:W3:Y:S01]  /*146130*/  LDL.LU R23, [R1+0x6820] ;  /* 0x0068200001177983 */ /* 0x000ee20000300800 */
[----:B------:R-:W-:-:S03]  /*146140*/  LOP3.LUT R10, R16, 0xffff, RZ, 0xc0, !PT ;  /* 0x0000ffff100a7812 */ /* 0x000fc600078ec0ff */
[----:B------:R0:W-:Y:S04]  /*146150*/  STL [R1+0x1c4], R4 ;  /* 0x0001c40401007387 */ /* 0x0001e80000100800 */
[----:B------:R1:W-:Y:S01]  /*146160*/  STL [R1+0xf4], R2 ;  /* 0x0000f40201007387 */ /* 0x0003e20000100800 */
[----:B------:R-:W-:Y:S02]  /*146170*/  LOP3.LUT R12, R40, 0xffff, RZ, 0xc0, !PT ;  /* 0x0000ffff280c7812 */ /* 0x000fe400078ec0ff */
[----:B------:R-:W-:Y:S02]  /*146180*/  LOP3.LUT R13, R36, 0xffff, RZ, 0xc0, !PT ;  /* 0x0000ffff240d7812 */ /* 0x000fe400078ec0ff */
[--C-:B0-----:R-:W-:Y:S02]  /*146190*/  PRMT R4, R33, 0x5210, R9.reuse ;  /* 0x0000521021047816 */ /* 0x101fe40000000009 */
[----:B------:R-:W3:Y:S01]  /*1461a0*/  LDL.LU R33, [R1+0x681c] ;  /* 0x00681c0001217983 */ /* 0x000ee20000300800 */
[----:B-1----:R-:W-:-:S02]  /*1461b0*/  PRMT R2, R3, 0x4210, R9 ;  /* 0x0000421003027816 */ /* 0x002fc40000000009 */
[----:B------:R-:W-:-:S03]  /*1461c0*/  PRMT R3, R42, 0x4210, R10 ;  /* 0x000042102a037816 */ /* 0x000fc6000000000a */
[----:B------:R0:W-:Y:S01]  /*1461d0*/  STL [R1+0x1c8], R2 ;  /* 0x0001c80201007387 */ /* 0x0001e20000100800 */
[----:B------:R-:W-:-:S03]  /*1461e0*/  PRMT R9, R13, 0x3340, R0 ;  /* 0x000033400d097816 */ /* 0x000fc60000000000 */
[----:B------:R-:W-:Y:S01]  /*1461f0*/  STL [R1+0xf8], R4 ;  /* 0x0000f80401007387 */ /* 0x000fe20000100800 */
[----:B0-----:R-:W-:-:S03]  /*146200*/  PRMT R2, R31, 0x5210, R10 ;  /* 0x000052101f027816 */ /* 0x001fc6000000000a */
[----:B------:R-:W3:Y:S04]  /*146210*/  LDL.LU R31, [R1+0x6818] ;  /* 0x00681800011f7983 */ /* 0x000ee80000300800 */
[----:B------:R-:W-:Y:S04]  /*146220*/  STL [R1+0x1b0], R3 ;  /* 0x0001b00301007387 */ /* 0x000fe80000100800 */
[----:B------:R0:W-:Y:S01]  /*146230*/  STL [R1+0xd0], R2 ;  /* 0x0000d00201007387 */ /* 0x0001e20000100800 */
[----:B------:R-:W-:Y:S02]  /*146240*/  SHF.R.U32.HI R13, RZ, 0x8, R13 ;  /* 0x00000008ff0d7819 */ /* 0x000fe4000001160d */
        /* <DEDUP_REMOVED lines=9> */
[----:B------:R0:W-:Y:S04]  /*1462e0*/  STL [R1+0x87c], R2 ;  /* 0x00087c0201007387 */ /* 0x0001e80000100800 */
[----:B------:R-:W-:Y:S04]  /*1462f0*/  STL [R1+0x674c], R24 ;  /* 0x00674c1801007387 */ /* 0x000fe80000100800 */
[----:B------:R-:W2:Y:S01]  /*146300*/  LDL.LU R36, [R1+0x6ec] ;  /* 0x0006ec0001247983 */ /* 0x000ea20000300800 */
[----:B----4-:R-:W-:-:S02]  /*146310*/  LOP3.LUT R10, R25, 0xffff, RZ, 0xc0, !PT ;  /* 0x0000ffff190a7812 */ /* 0x010fc400078ec0ff */
[----:B------:R-:W-:Y:S02]  /*146320*/  PRMT R25, R9, 0x3340, R0 ;  /* 0x0000334009197816 */ /* 0x000fe40000000000 */
[----:B0-----:R-:W-:-:S03]  /*146330*/  PRMT R2, R18, 0x5210, R10 ;  /* 0x0000521012027816 */ /* 0x001fc6000000000a */
[----:B------:R-:W-:Y:S01]  /*146340*/  STL [R1+0x6750], R25 ;  /* 0x0067501901007387 */ /* 0x000fe20000100800 */
[----:B---3--:R-:W-:-:S03]  /*146350*/  PRMT R3, R38, 0x4210, R10 ;  /* 0x0000421026037816 */ /* 0x008fc6000000000a */
[----:B------:R-:W3:Y:S01]  /*146360*/  LDL.LU R18, [R1+0x6814] ;  /* 0x0068140001127983 */ /* 0x000ee20000300800 */
[----:B------:R-:W-:Y:S02]  /*146370*/  LOP3.LUT R12, R22, 0xffff, RZ, 0xc0, !PT ;  /* 0x0000ffff160c7812 */ /* 0x000fe400078ec0ff */
[----:B------:R-:W-:Y:S02]  /*146380*/  LOP3.LUT R13, R34, 0xffff, RZ, 0xc0, !PT ;  /* 0x0000ffff220d7812 */ /* 0x000fe400078ec0ff */
[----:B------:R-:W-:Y:S02]  /*146390*/  LOP3.LUT R11, R14, 0xffff, RZ, 0xc0, !PT ;  /* 0x0000ffff0e0b7812 */ /* 0x000fe400078ec0ff */
[----:B------:R-:W-:Y:S02]  /*1463a0*/  PRMT R9, R13, 0x3340, R0 ;  /* 0x000033400d097816 */ /* 0x000fe40000000000 */
[----:B------:R-:W-:Y:S01]  /*1463b0*/  PRMT R10, R12, 0x3340, R11 ;  /* 0x000033400c0a7816 */ /* 0x000fe2000000000b */
[----:B------:R-:W-:Y:S04]  /*1463c0*/  STL [R1+0x1b4], R3 ;  /* 0x0001b40301007387 */ /* 0x000fe80000100800 */
[----:B------:R0:W-:Y:S04]  /*1463d0*/  STL [R1+0xd4], R2 ;  /* 0x0000d40201007387 */ /* 0x0001e80000100800 */
[----:B------:R-:W4:Y:S01]  /*1463e0*/  LDL.LU R34, [R1+0x56c8] ;  /* 0x0056c80001227983 */ /* 0x000f220000300800 */
[----:B0-----:R-:W-:-:S05]  /*1463f0*/  PRMT R2, R10, 0x5410, R9 ;  /* 0x000054100a027816 */ /* 0x001fca0000000009 */
[----:B------:R0:W-:Y:S04]  /*146400*/  STL [R1+0x898], R2 ;  /* 0x0008980201007387 */ /* 0x0001e80000100800 */
[----:B------:R-:W4:Y:S01]  /*146410*/  LDL.LU R14, [R1+0x56c4] ;  /* 0x0056c400010e7983 */ /* 0x000f220000300800 */
[----:B------:R-:W-:Y:S02]  /*146420*/  SHF.R.U32.HI R9, RZ, 0x8, R53 ;  /* 0x00000008ff097819 */ /* 0x000fe40000011635 */
[----:B------:R-:W-:Y:S01]  /*146430*/  SHF.R.U32.HI R10, RZ, 0x8, R23 ;  /* 0x00000008ff0a7819 */ /* 0x000fe20000011617 */
[----:B------:R-:W4:Y:S01]  /*146440*/  LDL.LU R42, [R1+0x6dc] ;  /* 0x0006dc00012a7983 */ /* 0x000f220000300800 */
[----:B------:R-:W-:Y:S02]  /*146450*/  LOP3.LUT R9, R9, 0xffff, RZ, 0xc0, !PT ;  /* 0x0000ffff09097812 */ /* 0x000fe400078ec0ff */
[----:B------:R-:W-:Y:S01]  /*146460*/  LOP3.LUT R10, R10, 0xffff, RZ, 0xc0, !PT ;  /* 0x0000ffff0a0a7812 */ /* 0x000fe200078ec0ff */
[----:B------:R-:W4:Y:S01]  /*146470*/  LDL.LU R40, [R1+0x562c] ;  /* 0x00562c0001287983 */ /* 0x000f220000300800 */
[----:B------:R-:W-:-:S02]  /*146480*/  PRMT R23, R9, 0x3340, R0 ;  /* 0x0000334009177816 */ /* 0x000fc40000000000 */
[----:B------:R-:W-:Y:S01]  /*146490*/  PRMT R53, R10, 0x3340, R0 ;  /* 0x000033400a357816 */ /* 0x000fe20000000000 */
[----:B------:R-:W4:Y:S01]  /*1464a0*/  LDL.LU R38, [R1+0x554c] ;  /* 0x00554c0001267983 */ /* 0x000f220000300800 */
[----:B------:R-:W-:Y:S02]  /*1464b0*/  SHF.R.U32.HI R10, RZ, 0x8, R12 ;  /* 0x00000008ff0a7819 */ /* 0x000fe4000001160c */
[----:B------:R-:W-:Y:S02]  /*1464c0*/  SHF.R.U32.HI R9, RZ, 0x8, R11 ;  /* 0x00000008ff097819 */ /* 0x000fe4000001160b */
[----:B------:R-:W-:Y:S02]  /*1464d0*/  LOP3.LUT R10, R10, 0xffff, RZ, 0xc0, !PT ;  /* 0x0000ffff0a0a7812 */ /* 0x000fe400078ec0ff */
[----:B------:R-:W-:Y:S01]  /*1464e0*/  LOP3.LUT R9, R9, 0xffff, RZ, 0xc0, !PT ;  /* 0x0000ffff09097812 */ /* 0x000fe200078ec0ff */
[----:B------:R-:W-:Y:S04]  /*1464f0*/  STL [R1+0x6754], R23 ;  /* 0x0067541701007387 */ /* 0x000fe80000100800 */
[----:B------:R-:W-:Y:S01]  /*146500*/  STL [R1+0x6758], R53 ;  /* 0x0067583501007387 */ /* 0x000fe20000100800 */
[----:B---3--:R-:W-:-:S02]  /*146510*/  LOP3.LUT R11, R18, 0xffff, RZ, 0xc0, !PT ;  /* 0x0000ffff120b7812 */ /* 0x008fc400078ec0ff */
[----:B------:R-:W-:Y:S02]  /*146520*/  PRMT R18, R10, 0x3340, R9 ;  /* 0x000033400a127816 */ /* 0x000fe40000000009 */
[----:B------:R-:W-:Y:S02]  /*146530*/  SHF.R.U32.HI R9, RZ, 0x8, R13 ;  /* 0x00000008ff097819 */ /* 0x000fe4000001160d */
[----:B------:R-:W-:Y:S02]  /*146540*/  SHF.R.U32.HI R10, RZ, 0x8, R33 ;  /* 0x00000008ff0a7819 */ /* 0x000fe40000011621 */
[--C-:B--2---:R-:W-:Y:S02]  /*146550*/  PRMT R3, R36, 0x4210, R11.reuse ;  /* 0x0000421024037816 */ /* 0x104fe4000000000b */
[----:B------:R-:W-:Y:S02]  /*146560*/  LOP3.LUT R9, R9, 0xffff, RZ, 0xc0, !PT ;  /* 0x0000ffff09097812 */ /* 0x000fe400078ec0ff */
[----:B0-----:R-:W-:-:S02]  /*146570*/  PRMT R2, R37, 0x5210, R11 ;  /* 0x0000521025027816 */ /* 0x001fc4000000000b */
[----:B------:R-:W-:Y:S01]  /*146580*/  LOP3.LUT R10, R10, 0xffff, RZ, 0xc0, !PT ;  /* 0x0000ffff0a0a7812 */ /* 0x000fe200078ec0ff */
[----:B------:R-:W-:Y:S01]  /*146590*/  STL [R1+0x675c], R18 ;  /* 0x00675c1201007387 */ /* 0x000fe20000100800 */
[--C-:B------:R-:W-:Y:S02]  /*1465a0*/  PRMT R37, R9, 0x3340, R0.reuse ;  /* 0x0000334009257816 */ /* 0x100fe40000000000 */
[----:B------:R-:W-:Y:S01]  /*1465b0*/  PRMT R33, R10, 0x3340, R0 ;  /* 0x000033400a217816 */ /* 0x000fe20000000000 */
[----:B------:R0:W-:Y:S01]  /*1465c0*/  STL [R1+0x1b8], R3 ;  /* 0x0001b80301007387 */ /* 0x0001e20000100800 */
[----:B----4-:R-:W-:-:S03]  /*1465d0*/  LOP3.LUT R9, R34, 0xffff, RZ, 0xc0, !PT ;  /* 0x0000ffff22097812 */ /* 0x010fc600078ec0ff */
[----:B------:R1:W-:Y:S04]  /*1465e0*/  STL [R1+0xd8], R2 ;  /* 0x0000d80201007387 */ /* 0x0003e80000100800 */
[----:B------:R-:W2:Y:S04]  /*1465f0*/  LDL.LU R22, [R1+0x56a8] ;  /* 0x0056a80001167983 */ /* 0x000ea80000300800 */
[----:B------:R-:W3:Y:S01]  /*146600*/  LDL.LU R36, [R1+0x56a4] ;  /* 0x0056a40001247983 */ /* 0x000ee20000300800 */
[----:B0-----:R-:W-:-:S03]  /*146610*/  PRMT R3, R31, 0x4210, R9 ;  /* 0x000042101f037816 */ /* 0x001fc60000000009 */
[----:B------:R-:W-:Y:S01]  /*146620*/  STL [R1+0x6760], R37 ;  /* 0x0067602501007387 */ /* 0x000fe20000100800 */
[----:B------:R-:W-:-:S03]  /*146630*/  LOP3.LUT R10, R14, 0xffff, RZ, 0xc0, !PT ;  /* 0x0000ffff0e0a7812 */ /* 0x000fc600078ec0ff */
[----:B------:R-:W-:Y:S04]  /*146640*/  STL [R1+0x6764], R33 ;  /* 0x0067642101007387 */ /* 0x000fe80000100800 */
[----:B------:R-:W4:Y:S04]  /*146650*/  LDL.LU R14, [R1+0x160] ;  /* 0x00016000010e7983 */ /* 0x000f280000300800 */
[----:B------:R-:W2:Y:S01]  /*146660*/  LDL.LU R31, [R1+0x6810] ;  /* 0x00681000011f7983 */ /* 0x000ea20000300800 */
[----:B-1----:R-:W-:-:S03]  /*146670*/  PRMT R2, R28, 0x5210, R9 ;  /* 0x000052101c027816 */ /* 0x002fc60000000009 */
[----:B------:R-:W3:Y:S04]  /*146680*/  LDL.LU R28, [R1+0x680c] ;  /* 0x00680c00011c7983 */ /* 0x000ee80000300800 */
[----:B------:R-:W-:Y:S04]  /*146690*/  STL [R1+0x70], R3 ;  /* 0x0000700301007387 */ /* 0x000fe80000100800 */
[----:B------:R-:W4:Y:S04]  /*1466a0*/  LDL.LU R34, [R1+0x678] ;  /* 0x0006780001227983 */ /* 0x000f280000300800 */
[----:B------:R0:W-:Y:S02]  /*1466b0*/  STL [R1+0x30], R2 ;  /* 0x0000300201007387 */ /* 0x0001e40000100800 */
[----:B0-----:R-:W-:-:S02]  /*1466c0*/  PRMT R2, R27, 0x5210, R10 ;  /* 0x000052101b027816 */ /* 0x001fc4000000000a */
[----:B------:R-:W4:Y:S01]  /*1466d0*/  LDL.LU R27, [R1+0x6808] ;  /* 0x00680800011b7983 */ /* 0x000f220000300800 */
[----:B------:R-:W-:Y:S02]  /*1466e0*/  LOP3.LUT R12, R40, 0xffff, RZ, 0xc0, !PT ;  /* 0x0000ffff280c7812 */ /* 0x000fe400078ec0ff */
[----:B------:R-:W-:Y:S02]  /*1466f0*/  LOP3.LUT R13, R38, 0xffff, RZ, 0xc0, !PT ;  /* 0x0000ffff260d7812 */ /* 0x000fe400078ec0ff */
[----:B------:R-:W-:Y:S02]  /*146700*/  PRMT R3, R42, 0x4210, R10 ;  /* 0x000042102a037816 */ /* 0x000fe4000000000a */
[----:B------:R-:W-:-:S03]  /*146710*/  PRMT R9, R13, 0x3340, R0 ;  /* 0x000033400d097816 */ /* 0x000fc60000000000 */
[----:B------:R-:W-:Y:S04]  /*146720*/  STL [R1+0x74], R3 ;  /* 0x0000740301007387 */ /* 0x000fe80000100800 */
[----:B------:R0:W-:Y:S04]  /*146730*/  STL [R1+0x34], R2 ;  /* 0x0000340201007387 */ /* 0x0001e80000100800 */
[----:B------:R-:W4:Y:S01]  /*146740*/  LDL.LU R19, [R1+0x2024] ;  /* 0x0020240001137983 */ /* 0x000f220000300800 */
[----:B--2---:R-:W-:-:S04]  /*146750*/  LOP3.LUT R11, R31, 0xffff, RZ, 0xc0, !PT ;  /* 0x0000ffff1f0b7812 */ /* 0x004fc800078ec0ff */
[----:B------:R-:W-:Y:S02]  /*146760*/  PRMT R10, R12, 0x3340, R11 ;  /* 0x000033400c0a7816 */ /* 0x000fe4000000000b */
[----:B------:R-:W-:Y:S02]  /*146770*/  SHF.R.U32.HI R12, RZ, 0x8, R12 ;  /* 0x00000008ff0c7819 */ /* 0x000fe4000001160c */
[----:B0-----:R-:W-:Y:S02]  /*146780*/  PRMT R2, R10, 0x5410, R9 ;  /* 0x000054100a027816 */ /* 0x001fe40000000009 */
[----:B---3--:R-:W-:Y:S02]  /*146790*/  SHF.R.U32.HI R9, RZ, 0x8, R28 ;  /* 0x00000008ff097819 */ /* 0x008fe4000001161c */
[----:B------:R-:W-:Y:S02]  /*1467a0*/  SHF.R.U32.HI R10, RZ, 0x8, R11 ;  /* 0x00000008ff0a7819 */ /* 0x000fe4000001160b */
[----:B------:R-:W-:-:S02]  /*1467b0*/  LOP3.LUT R9, R9, 0xffff, RZ, 0xc0, !PT ;  /* 0x0000ffff09097812 */ /* 0x000fc400078ec0ff */
[----:B------:R-:W-:Y:S02]  /*1467c0*/  LOP3.LUT R11, R12, 0xffff, RZ, 0xc0, !PT ;  /* 0x0000ffff0c0b7812 */ /* 0x000fe400078ec0ff */
[----:B------:R-:W-:Y:S01]  /*1467d0*/  LOP3.LUT R10, R10, 0xffff, RZ, 0xc0, !PT ;  /* 0x0000ffff0a0a7812 */ /* 0x000fe200078ec0ff */
[----:B------:R0:W-:Y:S01]  /*1467e0*/  STL [R1+0x89c], R2 ;  /* 0x00089c0201007387 */ /* 0x0001e20000100800 */
[----:B------:R-:W-:Y:S02]  /*1467f0*/  PRMT R31, R9, 0x3340, R0 ;  /* 0x00003340091f7816 */ /* 0x000fe40000000000 */
[----:B------:R-:W-:Y:S01]  /*146800*/  PRMT R28, R11, 0x3340, R10 ;  /* 0x000033400b1c7816 */ /* 0x000fe2000000000a */
[----:B------:R-:W2:Y:S01]  /*146810*/  LDL.LU R16, [R1+0x5634] ;  /* 0x0056340001107983 */ /* 0x000ea20000300800 */
[----:B------:R-:W-:-:S03]  /*146820*/  LOP3.LUT R9, R22, 0xffff, RZ, 0xc0, !PT ;  /* 0x0000ffff16097812 */ /* 0x000fc600078ec0ff */
[----:B------:R-:W3:Y:S01]  /*146830*/  LDL.LU R5, [R1+0x5560] ;  /* 0x0055600001057983 */ /* 0x000ee20000300800 */
[----:B----4-:R-:W-:-:S03]  /*146840*/  PRMT R4, R27, 0x4210, R9 ;  /* 0x000042101b047816 */ /* 0x010fc60000000009 */
[----:B------:R-:W4:Y:S04]  /*146850*/  LDL.LU R3, [R1+0x55d0] ;  /* 0x0055d00001037983 */ /* 0x000f280000300800 */
[----:B------:R-:W2:Y:S04]  /*146860*/  LDL.LU R38, [R1+0x660] ;  /* 0x0006600001267983 */ /* 0x000ea80000300800 */
[----:B------:R-:W-:Y:S04]  /*146870*/  STL [R1+0x6768], R31 ;  /* 0x0067681f01007387 */ /* 0x000fe80000100800 */
[----:B------:R-:W-:Y:S04]  /*146880*/  STL [R1+0x676c], R28 ;  /* 0x00676c1c01007387 */ /* 0x000fe80000100800 */
[----:B------:R-:W2:Y:S01]  /*146890*/  LDL.LU R27, [R1+0x6804] ;  /* 0x00680400011b7983 */ /* 0x000ea20000300800 */
[----:B0-----:R-:W-:-:S02]  /*1468a0*/  PRMT R2, R14, 0x5210, R9 ;  /* 0x000052100e027816 */ /* 0x001fc40000000009 */
[----:B------:R-:W-:Y:S01]  /*1468b0*/  LOP3.LUT R10, R36, 0xffff, RZ, 0xc0, !PT ;  /* 0x0000ffff240a7812 */ /* 0x000fe200078ec0ff */
[----:B------:R-:W3:Y:S04]  /*1468c0*/  LDL.LU R22, [R1+0x5648] ;  /* 0x0056480001167983 */ /* 0x000ee80000300800 */
[----:B------:R0:W-:Y:S04]  /*1468d0*/  STL [R1+0x78], R4 ;  /* 0x0000780401007387 */ /* 0x0001e80000100800 */
[----:B------:R-:W3:Y:S04]  /*1468e0*/  LDL.LU R36, [R1+0x5568] ;  /* 0x0055680001247983 */ /* 0x000ee80000300800 */
[----:B------:R-:W3:Y:S01]  /*1468f0*/  LDL.LU R14, [R1+0x55ec] ;  /* 0x0055ec00010e7983 */ /* 0x000ee20000300800 */
[----:B0-----:R-:W-:-:S03]  /*146900*/  PRMT R4, R34, 0x4210, R10 ;  /* 0x0000421022047816 */ /* 0x001fc6000000000a */
[----:B------:R0:W-:Y:S04]  /*146910*/  STL [R1+0x38], R2 ;  /* 0x0000380201007387 */ /* 0x0001e80000100800 */
[----:B------:R-:W3:Y:S01]  /*146920*/  LDL.LU R42, [R1+0x548c] ;  /* 0x00548c00012a7983 */ /* 0x000ee20000300800 */
[----:B0-----:R-:W-:-:S03]  /*146930*/  PRMT R2, R29, 0x5210, R10 ;  /* 0x000052101d027816 */ /* 0x001fc6000000000a */
[----:B------:R0:W-:Y:S04]  /*146940*/  STL [R1+0x7c], R4 ;  /* 0x00007c0401007387 */ /* 0x0001e80000100800 */
[----:B------:R1:W-:Y:S04]  /*146950*/  STL [R1+0x3c], R2 ;  /* 0x00003c0201007387 */ /* 0x0003e80000100800 */
[----:B------:R-:W3:Y:S01]  /*146960*/  LDL.LU R34, [R1+0x53f4] ;  /* 0x0053f40001227983 */ /* 0x000ee20000300800 */
[----:B------:R-:W-:-:S03]  /*146970*/  SHF.R.U32.HI R9, RZ, 0x8, R13 ;  /* 0x00000008ff097819 */ /* 0x000fc6000001160d */
[----:B------:R-:W3:Y:S01]  /*146980*/  LDL.LU R40, [R1+0x5438] ;  /* 0x0054380001287983 */ /* 0x000ee20000300800 */
[----:B------:R-:W-:-:S04]  /*146990*/  LOP3.LUT R9, R9, 0xffff, RZ, 0xc0, !PT ;  /* 0x0000ffff09097812 */ /* 0x000fc800078ec0ff */
[----:B------:R-:W-:Y:S02]  /*1469a0*/  PRMT R29, R9, 0x3340, R0 ;  /* 0x00003340091d7816 */ /* 0x000fe40000000000 */
[----:B------:R-:W-:-:S03]  /*1469b0*/  LOP3.LUT R9, R19, 0xffff, RZ, 0xc0, !PT ;  /* 0x0000ffff13097812 */ /* 0x000fc600078ec0ff */
[----:B------:R-:W-:Y:S01]  /*1469c0*/  STL [R1+0x6770], R29 ;  /* 0x0067701d01007387 */ /* 0x000fe20000100800 */
[----:B--2---:R-:W-:-:S04]  /*1469d0*/  SHF.R.U32.HI R10, RZ, 0x8, R27 ;  /* 0x00000008ff0a7819 */ /* 0x004fc8000001161b */
[----:B------:R-:W-:-:S04]  /*1469e0*/  LOP3.LUT R10, R10, 0xffff, RZ, 0xc0, !PT ;  /* 0x0000ffff0a0a7812 */ /* 0x000fc800078ec0ff */
[----:B------:R-:W-:-:S05]  /*1469f0*/  PRMT R27, R10, 0x3340, R0 ;  /* 0x000033400a1b7816 */ /* 0x000fca0000000000 */
[----:B------:R2:W-:Y:S04]  /*146a00*/  STL [R1+0x6774], R27 ;  /* 0x0067741b01007387 */ /* 0x0005e80000100800 */
[----:B0-----:R-:W3:Y:S04]  /*146a10*/  LDL.LU R4, [R1+0x5660] ;  /* 0x0056600001047983 */ /* 0x001ee80000300800 */
[----:B-1----:R-:W3:Y:S04]  /*146a20*/  LDL.LU R2, [R1+0x5570] ;  /* 0x0055700001027983 */ /* 0x002ee80000300800 */
[----:B------:R-:W3:Y:S01]  /*146a30*/  LDL.LU R19, [R1+0x55f4] ;  /* 0x0055f40001137983 */ /* 0x000ee20000300800 */
[----:B------:R-:W-:-:S02]  /*146a40*/  PRMT R8, R38, 0x4210, R9 ;  /* 0x0000421026087816 */ /* 0x000fc40000000009 */
[----:B------:R-:W-:Y:S02]  /*146a50*/  LOP3.LUT R7, R16, 0xffff, RZ, 0xc0, !PT ;  /* 0x0000ffff10077812 */ /* 0x000fe400078ec0ff */
[----:B------:R-:W3:Y:S01]  /*146a60*/  LDL.LU R16, [R1+0x565c] ;  /* 0x00565c0001107983 */ /* 0x000ee20000300800 */
[----:B----4-:R-:W-:-:S03]  /*146a70*/  LOP3.LUT R6, R3, 0xffff, RZ, 0xc0, !PT ;  /* 0x0000ffff03067812 */ /* 0x010fc600078ec0ff */
[----:B------:R-:W4:Y:S01]  /*146a80*/  LDL.LU R3, [R1+0x5574] ;  /* 0x0055740001037983 */ /* 0x000f220000300800 */
[----:B---3--:R-:W-:-:S03]  /*146a90*/  LOP3.LUT R5, R5, 0xffff, RZ, 0xc0, !PT ;  /* 0x0000ffff05057812 */ /* 0x008fc600078ec0ff */
[----:B------:R-:W3:Y:S04]  /*146aa0*/  LDL.LU R38, [R1+0x55f8] ;  /* 0x0055f80001267983 */ /* 0x000ee80000300800 */
[----:B------:R0:W-:Y:S01]  /*146ab0*/  STL [R1+0x1a0], R8 ;  /* 0x0001a00801007387 */ /* 0x0001e20000100800 */
[----:B------:R-:W-:Y:S02]  /*146ac0*/  PRMT R10, R7, 0x3340, R6 ;  /* 0x00003340070a7816 */ /* 0x000fe40000000006 */
[----:B--2---:R-:W-:Y:S02]  /*146ad0*/  LOP3.LUT R27, R22, 0xffff, RZ, 0xc0, !PT ;  /* 0x0000ffff161b7812 */ /* 0x004fe400078ec0ff */
[----:B0-----:R-:W-:Y:S02]  /*146ae0*/  PRMT R8, R55, 0x5210, R9 ;  /* 0x0000521037087816 */ /* 0x001fe40000000009 */
[----:B------:R-:W2:Y:S01]  /*146af0*/  LDL.LU R55, [R1+0x6800] ;  /* 0x0068000001377983 */ /* 0x000ea20000300800 */
[----:B------:R-:W-:-:S02]  /*146b00*/  PRMT R9, R5, 0x3340, R0 ;  /* 0x0000334005097816 */ /* 0x000fc40000000000 */
[----:B------:R-:W-:Y:S01]  /*146b10*/  LOP3.LUT R25, R36, 0xffff, RZ, 0xc0, !PT ;  /* 0x0000ffff24197812 */ /* 0x000fe200078ec0ff */
[----:B------:R0:W-:Y:S01]  /*146b20*/  STL [R1+0xc0], R8 ;  /* 0x0000c00801007387 */ /* 0x0001e20000100800 */
[----:B------:R-:W-:-:S03]  /*146b30*/  LOP3.LUT R26, R14, 0xffff, RZ, 0xc0, !PT ;  /* 0x0000ffff0e1a7812 */ /* 0x000fc600078ec0ff */
[----:B------:R-:W2:Y:S04]  /*146b40*/  LDL.LU R22, [R1+0x5658] ;  /* 0x0056580001167983 */ /* 0x000ea80000300800 */
[----:B------:R-:W2:Y:S01]  /*146b50*/  LDL.LU R36, [R1+0x556c] ;  /* 0x00556c0001247983 */ /* 0x000ea20000300800 */
[----:B0-----:R-:W-:-:S03]  /*146b60*/  PRMT R8, R10, 0x5410, R9 ;  /* 0x000054100a087816 */ /* 0x001fc60000000009 */
[----:B------:R-:W2:Y:S01]  /*146b70*/  LDL.LU R14, [R1+0x55f0] ;  /* 0x0055f000010e7983 */ /* 0x000ea20000300800 */
[----:B------:R-:W-:-:S03]  /*146b80*/  LOP3.LUT R21, R34, 0xffff, RZ, 0xc0, !PT ;  /* 0x0000ffff22157812 */ /* 0x000fc600078ec0ff */
[----:B------:R0:W-:Y:S04]  /*146b90*/  STL [R1+0x1e30], R8 ;  /* 0x001e300801007387 */ /* 0x0001e80000100800 */
[----:B------:R-:W2:Y:S01]  /*146ba0*/  LDL.LU R34, [R1+0x2508] ;  /* 0x0025080001227983 */ /* 0x000ea20000300800 */
[----:B------:R-:W-:Y:S02]  /*146bb0*/  PRMT R9, R25, 0x3340, R0 ;  /* 0x0000334019097816 */ /* 0x000fe40000000000 */
[----:B------:R-:W-:Y:S02]  /*146bc0*/  PRMT R10, R27, 0x3340, R26 ;  /* 0x000033401b0a7816 */ /* 0x000fe4000000001a */
[----:B------:R-:W-:Y:S02]  /*146bd0*/  LOP3.LUT R24, R42, 0xffff, RZ, 0xc0, !PT ;  /* 0x0000ffff2a187812 */ /* 0x000fe400078ec0ff */
[----:B------:R-:W-:Y:S01]  /*146be0*/  LOP3.LUT R23, R40, 0xffff, RZ, 0xc0, !PT ;  /* 0x0000ffff28177812 */ /* 0x000fe200078ec0ff */
[----:B------:R-:W2:Y:S01]  /*146bf0*/  LDL.LU R42, [R1+0x250c] ;  /* 0x00250c00012a7983 */ /* 0x000ea20000300800 */
[----:B0-----:R-:W-:-:S02]  /*146c00*/  PRMT R8, R10, 0x5410, R9 ;  /* 0x000054100a087816 */ /* 0x001fc40000000009 */
[----:B------:R-:W-:Y:S01]  /*146c10*/  PRMT R9, R21, 0x3340, R0 ;  /* 0x0000334015097816 */ /* 0x000fe20000000000 */
[----:B------:R-:W2:Y:S01]  /*146c20*/  LDL.LU R40, [R1+0x2514] ;  /* 0x0025140001287983 */ /* 0x000ea20000300800 */
[----:B------:R-:W-:-:S03]  /*146c30*/  PRMT R10, R24, 0x3340, R23 ;  /* 0x00003340180a7816 */ /* 0x000fc60000000017 */
[----:B------:R-:W-:Y:S04]  /*146c40*/  STL [R1+0x1e10], R8 ;  /* 0x001e100801007387 */ /* 0x000fe80000100800 */
[----:B------:R-:W2:Y:S01]  /*146c50*/  LDL.LU R49, [R1+0x2048] ;  /* 0x0020480001317983 */ /* 0x000ea20000300800 */
[----:B------:R-:W-:Y:S02]  /*146c60*/  LOP3.LUT R20, R4, 0xffff, RZ, 0xc0, !PT ;  /* 0x0000ffff04147812 */ /* 0x000fe400078ec0ff */
[----:B------:R-:W-:Y:S02]  /*146c70*/  LOP3.LUT R18, R2, 0xffff, RZ, 0xc0, !PT ;  /* 0x0000ffff02127812 */ /* 0x000fe400078ec0ff */
[----:B------:R-:W-:Y:S02]  /*146c80*/  PRMT R2, R10, 0x5410, R9 ;  /* 0x000054100a027816 */ /* 0x000fe40000000009 */
[----:B------:R-:W-:-:S02]  /*146c90*/  LOP3.LUT R19, R19, 0xffff, RZ, 0xc0, !PT ;  /* 0x0000ffff13137812 */ /* 0x000fc400078ec0ff */
[----:B------:R-:W-:Y:S02]  /*146ca0*/  PRMT R9, R18, 0x3340, R0 ;  /* 0x0000334012097816 */ /* 0x000fe40000000000 */
[----:B------:R-:W-:Y:S01]  /*146cb0*/  PRMT R10, R20, 0x3340, R19 ;  /* 0x00003340140a7816 */ /* 0x000fe20000000013 */
[----:B------:R0:W-:Y:S04]  /*146cc0*/  STL [R1+0x1e14], R2 ;  /* 0x001e140201007387 */ /* 0x0001e80000100800 */
[----:B------:R-:W2:Y:S01]  /*146cd0*/  LDL.LU R43, [R1+0x200c] ;  /* 0x00200c00012b7983 */ /* 0x000ea20000300800 */
[----:B0-----:R-:W-:Y:S02]  /*146ce0*/  PRMT R2, R10, 0x5410, R9 ;  /* 0x000054100a027816 */ /* 0x001fe40000000009 */
[----:B------:R-:W-:-:S03]  /*146cf0*/  LOP3.LUT R17, R16, 0xffff, RZ, 0xc0, !PT ;  /* 0x0000ffff10117812 */ /* 0x000fc600078ec0ff */
[----:B------:R0:W-:Y:S01]  /*146d00*/  STL [R1+0x1e18], R2 ;  /* 0x001e180201007387 */ /* 0x0001e20000100800 */
[----:B---3--:R-:W-:-:S03]  /*146d10*/  LOP3.LUT R16, R38, 0xffff, RZ, 0xc0, !PT ;  /* 0x0000ffff26107812 */ /* 0x008fc600078ec0ff */
[----:B------:R-:W3:Y:S04]  /*146d20*/  LDL.LU R61, [R1+0x180] ;  /* 0x00018000013d7983 */ /* 0x000ee80000300800 */
[----:B------:R-:W3:Y:S04]  /*146d30*/  LDL.LU R32, [R1+0x53e4] ;  /* 0x0053e40001207983 */ /* 0x000ee80000300800 */
[----:B------:R-:W3:Y:S01]  /*146d40*/  LDL.LU R38, [R1+0x664] ;  /* 0x0006640001267983 */ /* 0x000ee20000300800 */
[----:B----4-:R-:W-:Y:S02]  /*146d50*/  LOP3.LUT R8, R3, 0xffff, RZ, 0xc0, !PT ;  /* 0x0000ffff03087812 */ /* 0x010fe400078ec0ff */
[----:B--2---:R-:W-:-:S02]  /*146d60*/  LOP3.LUT R3, R22, 0xffff, RZ, 0xc0, !PT ;  /* 0x0000ffff16037812 */ /* 0x004fc400078ec0ff */
[----:B------:R-:W2:Y:S01]  /*146d70*/  LDL.LU R22, [R1+0x53e8] ;  /* 0x0053e80001167983 */ /* 0x000ea20000300800 */
[----:B0-----:R-:W-:Y:S02]  /*146d80*/  LOP3.LUT R2, R36, 0xffff, RZ, 0xc0, !PT ;  /* 0x0000ffff24027812 */ /* 0x001fe400078ec0ff */
[----:B------:R-:W-:Y:S02]  /*146d90*/  LOP3.LUT R4, R14, 0xffff, RZ, 0xc0, !PT ;  /* 0x0000ffff0e047812 */ /* 0x000fe400078ec0ff */
[----:B------:R-:W4:Y:S04]  /*146da0*/  LDL.LU R14, [R1+0x53c4] ;  /* 0x0053c400010e7983 */ /* 0x000f280000300800 */
[----:B------:R-:W4:Y:S01]  /*146db0*/  LDL.LU R36, [R1+0x67c] ;  /* 0x00067c0001247983 */ /* 0x000f220000300800 */
[----:B------:R-:W-:-:S03]  /*146dc0*/  SHF.R.U32.HI R13, RZ, 0x8, R34 ;  /* 0x00000008ff0d7819 */ /* 0x000fc60000011622 */
[----:B------:R-:W4:Y:S01]  /*146dd0*/  LDL.LU R34, [R1+0x658] ;  /* 0x0006580001227983 */ /* 0x000f220000300800 */
[----:B------:R-:W-:Y:S02]  /*146de0*/  PRMT R9, R8, 0x3340, R0 ;  /* 0x0000334008097816 */ /* 0x000fe40000000000 */
[----:B------:R-:W-:-:S04]  /*146df0*/  PRMT R10, R17, 0x3340, R16 ;  /* 0x00003340110a7816 */ /* 0x000fc80000000010 */
[----:B------:R-:W-:Y:S02]  /*146e00*/  PRMT R9, R10, 0x5410, R9 ;  /* 0x000054100a097816 */ /* 0x000fe40000000009 */
[----:B------:R-:W-:Y:S02]  /*146e10*/  SHF.R.U32.HI R12, RZ, 0x8, R42 ;  /* 0x00000008ff0c7819 */ /* 0x000fe4000001162a */
[----:B------:R-:W-:Y:S01]  /*146e20*/  PRMT R10, R3, 0x3340, R4 ;  /* 0x00003340030a7816 */ /* 0x000fe20000000004 */
[----:B------:R0:W-:Y:S01]  /*146e30*/  STL [R1+0x1e1c], R9 ;  /* 0x001e1c0901007387 */ /* 0x0001e20000100800 */
[----:B------:R-:W-:Y:S02]  /*146e40*/  SHF.R.U32.HI R11, RZ, 0x8, R40 ;  /* 0x00000008ff0b7819 */ /* 0x000fe40000011628 */
[----:B------:R-:W-:Y:S01]  /*146e50*/  LOP3.LUT R13, R13, 0xffff, RZ, 0xc0, !PT ;  /* 0x0000ffff0d0d7812 */ /* 0x000fe200078ec0ff */
[----:B------:R-:W4:Y:S01]  /*146e60*/  LDL.LU R42, [R1+0x654] ;  /* 0x00065400012a7983 */ /* 0x000f220000300800 */
[----:B------:R-:W-:-:S02]  /*146e70*/  LOP3.LUT R12, R12, 0xffff, RZ, 0xc0, !PT ;  /* 0x0000ffff0c0c7812 */ /* 0x000fc400078ec0ff */
[--C-:B0-----:R-:W-:Y:S01]  /*146e80*/  PRMT R9, R2, 0x3340, R0.reuse ;  /* 0x0000334002097816 */ /* 0x101fe20000000000 */
[----:B------:R-:W4:Y:S01]  /*146e90*/  LDL.LU R40, [R1+0x2520] ;  /* 0x0025200001287983 */ /* 0x000f220000300800 */
[----:B------:R-:W-:Y:S02]  /*146ea0*/  LOP3.LUT R11, R11, 0xffff, RZ, 0xc0, !PT ;  /* 0x0000ffff0b0b7812 */ /* 0x000fe400078ec0ff */
[----:B------:R-:W-:Y:S02]  /*146eb0*/  PRMT R9, R10, 0x5410, R9 ;  /* 0x000054100a097816 */ /* 0x000fe40000000009 */
[--C-:B------:R-:W-:Y:S02]  /*146ec0*/  PRMT R13, R13, 0x3340, R0.reuse ;  /* 0x000033400d0d7816 */ /* 0x100fe40000000000 */
[----:B------:R-:W-:Y:S01]  /*146ed0*/  PRMT R12, R12, 0x3340, R0 ;  /* 0x000033400c0c7816 */ /* 0x000fe20000000000 */
[----:B------:R-:W-:Y:S01]  /*146ee0*/  STL [R1+0x1e34], R9 ;  /* 0x001e340901007387 */ /* 0x000fe20000100800 */
[----:B------:R-:W-:-:S02]  /*146ef0*/  LOP3.LUT R10, R49, 0xffff, RZ, 0xc0, !PT ;  /* 0x0000ffff310a7812 */ /* 0x000fc400078ec0ff */
[----:B------:R-:W-:Y:S01]  /*146f00*/  PRMT R11, R11, 0x3340, R0 ;  /* 0x000033400b0b7816 */ /* 0x000fe20000000000 */
[----:B------:R-:W-:Y:S04]  /*146f10*/  STL [R1+0x6778], R13 ;  /* 0x0067780d01007387 */ /* 0x000fe80000100800 */
[----:B------:R0:W-:Y:S04]  /*146f20*/  STL [R1+0x677c], R12 ;  /* 0x00677c0c01007387 */ /* 0x0001e80000100800 */
[----:B------:R3:W-:Y:S01]  /*146f30*/  STL [R1+0x6780], R11 ;  /* 0x0067800b01007387 */ /* 0x0007e20000100800 */
[----:B0-----:R-:W-:-:S03]  /*146f40*/  PRMT R12, R55, 0x4210, R10 ;  /* 0x00004210370c7816 */ /* 0x001fc6000000000a */
[----:B------:R-:W4:Y:S04]  /*146f50*/  LDL.LU R55, [R1+0x5578] ;  /* 0x0055780001377983 */ /* 0x000f280000300800 */
[----:B------:R0:W-:Y:S01]  /*146f60*/  STL [R1+0x1a4], R12 ;  /* 0x0001a40c01007387 */ /* 0x0001e20000100800 */
[----:B------:R-:W-:Y:S02]  /*146f70*/  LOP3.LUT R9, R43, 0xffff, RZ, 0xc0, !PT ;  /* 0x0000ffff2b097812 */ /* 0x000fe400078ec0ff */
[----:B---3--:R-:W-:-:S05]  /*146f80*/  PRMT R11, R61, 0x5210, R10 ;  /* 0x000052103d0b7816 */ /* 0x008fca000000000a */
[----:B------:R1:W-:Y:S01]  /*146f90*/  STL [R1+0xc4], R11 ;  /* 0x0000c40b01007387 */ /* 0x0003e20000100800 */
[--C-:B0-----:R-:W-:Y:S02]  /*146fa0*/  PRMT R12, R38, 0x4210, R9.reuse ;  /* 0x00004210260c7816 */ /* 0x101fe40000000009 */
[----:B------:R-:W-:Y:S02]  /*146fb0*/  LOP3.LUT R10, R32, 0xffff, RZ, 0xc0, !PT ;  /* 0x0000ffff200a7812 */ /* 0x000fe400078ec0ff */
[----:B-1----:R-:W-:Y:S02]  /*146fc0*/  PRMT R11, R51, 0x5210, R9 ;  /* 0x00005210330b7816 */ /* 0x002fe40000000009 */
[----:B------:R-:W3:Y:S04]  /*146fd0*/  LDL.LU R51, [R1+0x67fc] ;  /* 0x0067fc0001337983 */ /* 0x000ee80000300800 */
[----:B------:R-:W-:Y:S04]  /*146fe0*/  STL [R1+0x1a8], R12 ;  /* 0x0001a80c01007387 */ /* 0x000fe80000100800 */
[----:B------:R-:W3:Y:S01]  /*146ff0*/  LDL.LU R38, [R1+0x557c] ;  /* 0x00557c0001267983 */ /* 0x000ee20000300800 */
[----:B--2---:R-:W-:-:S03]  /*147000*/  LOP3.LUT R9, R22, 0xffff, RZ, 0xc0, !PT ;  /* 0x0000ffff16097812 */ /* 0x004fc600078ec0ff */
[----:B------:R4:W-:Y:S04]  /*147010*/  STL [R1+0xc8], R11 ;  /* 0x0000c80b01007387 */ /* 0x0009e80000100800 */
[----:B------:R-:W2:Y:S01]  /*147020*/  LDL.LU R22, [R1+0x5530] ;  /* 0x0055300001167983 */ /* 0x000ea20000300800 */
[----:B----4-:R-:W-:-:S03]  /*147030*/  PRMT R11, R36, 0x4210, R10 ;  /* 0x00004210240b7816 */ /* 0x010fc6000000000a */
[----:B------:R-:W4:Y:S01]  /*147040*/  LDL.LU R36, [R1+0x56ec] ;  /* 0x0056ec0001247983 */ /* 0x000f220000300800 */
[----:B------:R-:W-:-:S03]  /*147050*/  PRMT R10, R46, 0x5210, R10 ;  /* 0x000052102e0a7816 */ /* 0x000fc6000000000a */
[----:B------:R0:W-:Y:S04]  /*147060*/  STL [R1+0x190], R11 ;  /* 0x0001900b01007387 */ /* 0x0001e80000100800 */
[----:B------:R-:W2:Y:S01]  /*147070*/  LDL.LU R46, [R1+0x67f8] ;  /* 0x0067f800012e7983 */ /* 0x000ea20000300800 */
[----:B0-----:R-:W-:-:S03]  /*147080*/  PRMT R11, R34, 0x4210, R9 ;  /* 0x00004210220b7816 */ /* 0x001fc60000000009 */
[----:B------:R-:W2:Y:S04]  /*147090*/  LDL.LU R34, [R1+0x650] ;  /* 0x0006500001227983 */ /* 0x000ea80000300800 */
[----:B------:R0:W-:Y:S04]  /*1470a0*/  STL [R1+0xb0], R10 ;  /* 0x0000b00a01007387 */ /* 0x0001e80000100800 */
[----:B------:R1:W-:Y:S01]  /*1470b0*/  STL [R1+0x194], R11 ;  /* 0x0001940b01007387 */ /* 0x0003e20000100800 */
[----:B0-----:R-:W-:-:S03]  /*1470c0*/  PRMT R10, R59, 0x5210, R9 ;  /* 0x000052103b0a7816 */ /* 0x001fc60000000009 */
[----:B------:R-:W2:Y:S01]  /*1470d0*/  LDL.LU R59, [R1+0x67f4] ;  /* 0x0067f400013b7983 */ /* 0x000ea20000300800 */
[----:B------:R-:W-:-:S03]  /*1470e0*/  LOP3.LUT R14, R14, 0xffff, RZ, 0xc0, !PT ;  /* 0x0000ffff0e0e7812 */ /* 0x000fc600078ec0ff */
[----:B------:R0:W-:Y:S01]  /*1470f0*/  STL [R1+0xb4], R10 ;  /* 0x0000b40a01007387 */ /* 0x0001e20000100800 */
[----:B-1----:R-:W-:-:S03]  /*147100*/  PRMT R11, R35, 0x5210, R14 ;  /* 0x00005210230b7816 */ /* 0x002fc6000000000e */
[----:B------:R-:W3:Y:S01]  /*147110*/  LDL.LU R35, [R1+0x67f0] ;  /* 0x0067f00001237983 */ /* 0x000ee20000300800 */
[----:B------:R-:W-:Y:S02]  /*147120*/  PRMT R9, R42, 0x4210, R14 ;  /* 0x000042102a097816 */ /* 0x000fe4000000000e */
[----:B0-----:R-:W-:-:S03]  /*147130*/  SHF.R.U32.HI R10, RZ, 0x8, R40 ;  /* 0x00000008ff0a7819 */ /* 0x001fc60000011628 */
[----:B------:R0:W-:Y:S01]  /*147140*/  STL [R1+0x198], R9 ;  /* 0x0001980901007387 */ /* 0x0001e20000100800 */
[----:B------:R-:W-:Y:S02]  /*147150*/  SHF.R.U32.HI R14, RZ, 0x8, R26 ;  /* 0x00000008ff0e7819 */ /* 0x000fe4000001161a */
[----:B------:R-:W-:Y:S02]  /*147160*/  LOP3.LUT R10, R10, 0xffff, RZ, 0xc0, !PT ;  /* 0x0000ffff0a0a7812 */ /* 0x000fe400078ec0ff */
[----:B------:R-:W-:Y:S01]  /*147170*/  SHF.R.U32.HI R13, RZ, 0x8, R25 ;  /* 0x00000008ff0d7819 */ /* 0x000fe20000011619 */
[----:B------:R1:W-:Y:S01]  /*147180*/  STL [R1+0xb8], R11 ;  /* 0x0000b80b01007387 */ /* 0x0003e20000100800 */
[----:B------:R-:W-:Y:S02]  /*147190*/  PRMT R10, R10, 0x3340, R0 ;  /* 0x000033400a0a7816 */ /* 0x000fe40000000000 */
[----:B0-----:R-:W-:Y:S02]  /*1471a0*/  SHF.R.U32.HI R9, RZ, 0x8, R27 ;  /* 0x00000008ff097819 */ /* 0x001fe4000001161b */
[----:B------:R-:W-:-:S02]  /*1471b0*/  LOP3.LUT R14, R14, 0xffff, RZ, 0xc0, !PT ;  /* 0x0000ffff0e0e7812 */ /* 0x000fc400078ec0ff */
[----:B-1----:R-:W-:Y:S02]  /*1471c0*/  LOP3.LUT R11, R9, 0xffff, RZ, 0xc0, !PT ;  /* 0x0000ffff090b7812 */ /* 0x002fe400078ec0ff */
[----:B------:R-:W-:Y:S01]  /*1471d0*/  LOP3.LUT R9, R13, 0xffff, RZ, 0xc0, !PT ;  /* 0x0000ffff0d097812 */ /* 0x000fe200078ec0ff */
[----:B------:R0:W-:Y:S03]  /*1471e0*/  STL [R1+0x6784], R10 ;  /* 0x0067840a01007387 */ /* 0x0001e60000100800 */
[----:B------:R-:W-:Y:S02]  /*1471f0*/  PRMT R9, R9, 0x3340, R0 ;  /* 0x0000334009097816 */ /* 0x000fe40000000000 */
[----:B--2---:R-:W-:Y:S02]  /*147200*/  SHF.R.U32.HI R12, RZ, 0x8, R59 ;  /* 0x00000008ff0c7819 */ /* 0x004fe4000001163b */
[----:B------:R-:W-:-:S02]  /*147210*/  PRMT R59, R11, 0x3340, R14 ;  /* 0x000033400b3b7816 */ /* 0x000fc4000000000e */
[----:B0-----:R-:W-:Y:S02]  /*147220*/  LOP3.LUT R10, R12, 0xffff, RZ, 0xc0, !PT ;  /* 0x0000ffff0c0a7812 */ /* 0x001fe400078ec0ff */
[----:B------:R-:W-:Y:S01]  /*147230*/  LOP3.LUT R14, R55, 0xffff, RZ, 0xc0, !PT ;  /* 0x0000ffff370e7812 */ /* 0x000fe200078ec0ff */
[----:B------:R-:W-:Y:S01]  /*147240*/  STL [R1+0x6788], R59 ;  /* 0x0067883b01007387 */ /* 0x000fe20000100800 */
[----:B------:R-:W-:-:S03]  /*147250*/  PRMT R55, R10, 0x3340, R0 ;  /* 0x000033400a377816 */ /* 0x000fc60000000000 */
[----:B------:R3:W-:Y:S01]  /*147260*/  STL [R1+0x678c], R9 ;  /* 0x00678c0901007387 */ /* 0x0007e20000100800 */
[----:B------:R-:W-:-:S03]  /*147270*/  PRMT R11, R47, 0x5210, R14 ;  /* 0x000052102f0b7816 */ /* 0x000fc6000000000e */
[----:B------:R-:W-:Y:S01]  /*147280*/  STL [R1+0x6790], R55 ;  /* 0x0067903701007387 */ /* 0x000fe20000100800 */
[----:B---3--:R-:W-:-:S03]  /*147290*/  PRMT R9, R35, 0x4210, R14 ;  /* 0x0000421023097816 */ /* 0x008fc6000000000e */
[----:B------:R-:W2:Y:S04]  /*1472a0*/  LDL.LU R35, [R1+0x56fc] ;  /* 0x0056fc0001237983 */ /* 0x000ea80000300800 */
[----:B------:R-:W-:Y:S04]  /*1472b0*/  STL [R1+0x180], R9 ;  /* 0x0001800901007387 */ /* 0x000fe80000100800 */
[----:B------:R-:W3:Y:S01]  /*1472c0*/  LDL.LU R47, [R1+0x67ec] ;  /* 0x0067ec00012f7983 */ /* 0x000ee20000300800 */
[----:B------:R-:W-:Y:S02]  /*1472d0*/  LOP3.LUT R10, R38, 0xffff, RZ, 0xc0, !PT ;  /* 0x0000ffff260a7812 */ /* 0x000fe400078ec0ff */
[----:B------:R-:W-:Y:S01]  /*1472e0*/  LOP3.LUT R14, R22, 0xffff, RZ, 0xc0, !PT ;  /* 0x0000ffff160e7812 */ /* 0x000fe200078ec0ff */
[----:B------:R0:W-:Y:S01]  /*1472f0*/  STL [R1+0xa0], R11 ;  /* 0x0000a00b01007387 */ /* 0x0001e20000100800 */
[----:B------:R-:W-:-:S03]  /*147300*/  PRMT R12, R34, 0x4210, R10 ;  /* 0x00004210220c7816 */ /* 0x000fc6000000000a */
[----:B------:R-:W2:Y:S04]  /*147310*/  LDL.LU R40, [R1+0x56e0] ;  /* 0x0056e00001287983 */ /* 0x000ea80000300800 */
[----:B------:R-:W2:Y:S01]  /*147320*/  LDL.LU R38, [R1+0x63c] ;  /* 0x00063c0001267983 */ /* 0x000ea20000300800 */
[----:B0-----:R-:W-:-:S03]  /*147330*/  PRMT R11, R45, 0x5210, R10 ;  /* 0x000052102d0b7816 */ /* 0x001fc6000000000a */
[----:B------:R-:W2:Y:S04]  /*147340*/  LDL.LU R45, [R1+0x67e8] ;  /* 0x0067e800012d7983 */ /* 0x000ea80000300800 */
[----:B------:R-:W-:Y:S01]  /*147350*/  STL [R1+0x184], R12 ;  /* 0x0001840c01007387 */ /* 0x000fe20000100800 */
[----:B----4-:R-:W-:-:S03]  /*147360*/  LOP3.LUT R9, R36, 0xffff, RZ, 0xc0, !PT ;  /* 0x0000ffff24097812 */ /* 0x010fc600078ec0ff */
[----:B------:R-:W4:Y:S04]  /*147370*/  LDL.LU R22, [R1+0x2080] ;  /* 0x0020800001167983 */ /* 0x000f280000300800 */
[----:B------:R0:W-:Y:S02]  /*147380*/  STL [R1+0xa4], R11 ;  /* 0x0000a40b01007387 */ /* 0x0001e40000100800 */
[--C-:B0-----:R-:W-:Y:S02]  /*147390*/  PRMT R11, R44, 0x5210, R14.reuse ;  /* 0x000052102c0b7816 */ /* 0x101fe4000000000e */
[----:B---3--:R-:W-:Y:S02]  /*1473a0*/  PRMT R10, R47, 0x4210, R14 ;  /* 0x000042102f0a7816 */ /* 0x008fe4000000000e */
[----:B------:R-:W3:Y:S04]  /*1473b0*/  LDL.LU R47, [R1+0x67e4] ;  /* 0x0067e400012f7983 */ /* 0x000ee80000300800 */
[----:B------:R-:W2:Y:S04]  /*1473c0*/  LDL.LU R44, [R1+0x67e0] ;  /* 0x0067e000012c7983 */ /* 0x000ea80000300800 */
[----:B------:R0:W-:Y:S04]  /*1473d0*/  STL [R1+0x188], R10 ;  /* 0x0001880a01007387 */ /* 0x0001e80000100800 */
[----:B------:R-:W4:Y:S04]  /*1473e0*/  LDL.LU R36, [R1+0x628] ;  /* 0x0006280001247983 */ /* 0x000f280000300800 */
[----:B------:R-:W-:Y:S01]  /*1473f0*/  STL [R1+0xa8], R11 ;  /* 0x0000a80b01007387 */ /* 0x000fe20000100800 */
[----:B0-----:R-:W-:-:S03]  /*147400*/  PRMT R10, R46, 0x4210, R9 ;  /* 0x000042102e0a7816 */ /* 0x001fc60000000009 */
[----:B------:R-:W4:Y:S01]  /*147410*/  LDL.LU R46, [R1+0x67dc] ;  /* 0x0067dc00012e7983 */ /* 0x000f220000300800 */
[----:B------:R-:W-:-:S03]  /*147420*/  PRMT R9, R15, 0x5210, R9 ;  /* 0x000052100f097816 */ /* 0x000fc60000000009 */
[----:B------:R-:W4:Y:S04]  /*147430*/  LDL.LU R15, [R1+0x67d8] ;  /* 0x0067d800010f7983 */ /* 0x000f280000300800 */
[----:B------:R0:W-:Y:S04]  /*147440*/  STL [R1+0x160], R10 ;  /* 0x0001600a01007387 */ /* 0x0001e80000100800 */
[----:B------:R-:W4:Y:S04]  /*147450*/  LDL.LU R34, [R1+0x2084] ;  /* 0x0020840001227983 */ /* 0x000f280000300800 */
[----:B------:R1:W-:Y:S01]  /*147460*/  STL [R1+0x80], R9 ;  /* 0x0000800901007387 */ /* 0x0003e20000100800 */
[----:B0-----:R-:W-:-:S02]  /*147470*/  SHF.R.U32.HI R10, RZ, 0x8, R21 ;  /* 0x00000008ff0a7819 */ /* 0x001fc40000011615 */
[----:B------:R-:W-:Y:S02]  /*147480*/  SHF.R.U32.HI R11, RZ, 0x8, R24 ;  /* 0x00000008ff0b7819 */ /* 0x000fe40000011618 */
[----:B-1----:R-:W-:Y:S02]  /*147490*/  SHF.R.U32.HI R9, RZ, 0x8, R23 ;  /* 0x00000008ff097819 */ /* 0x002fe40000011617 */
[----:B------:R-:W-:Y:S02]  /*1474a0*/  LOP3.LUT R10, R10, 0xffff, RZ, 0xc0, !PT ;  /* 0x0000ffff0a0a7812 */ /* 0x000fe400078ec0ff */
[----:B------:R-:W-:Y:S02]  /*1474b0*/  LOP3.LUT R12, R9, 0xffff, RZ, 0xc0, !PT ;  /* 0x0000ffff090c7812 */ /* 0x000fe400078ec0ff */
[----:B------:R-:W-:Y:S02]  /*1474c0*/  LOP3.LUT R11, R11, 0xffff, RZ, 0xc0, !PT ;  /* 0x0000ffff0b0b7812 */ /* 0x000fe400078ec0ff */
[----:B---3--:R-:W-:-:S04]  /*1474d0*/  SHF.R.U32.HI R14, RZ, 0x8, R47 ;  /* 0x00000008ff0e7819 */ /* 0x008fc8000001162f */
[----:B------:R-:W-:Y:S02]  /*1474e0*/  LOP3.LUT R14, R14, 0xffff, RZ, 0xc0, !PT ;  /* 0x0000ffff0e0e7812 */ /* 0x000fe400078ec0ff */
[--C-:B------:R-:W-:Y:S02]  /*1474f0*/  PRMT R47, R10, 0x3340, R0.reuse ;  /* 0x000033400a2f7816 */ /* 0x100fe40000000000 */
[----:B------:R-:W-:Y:S02]  /*147500*/  PRMT R14, R14, 0x3340, R0 ;  /* 0x000033400e0e7816 */ /* 0x000fe40000000000 */
[----:B--2---:R-:W-:Y:S02]  /*147510*/  LOP3.LUT R10, R35, 0xffff, RZ, 0xc0, !PT ;  /* 0x0000ffff230a7812 */ /* 0x004fe400078ec0ff */
[----:B----4-:R-:W-:Y:S02]  /*147520*/  SHF.R.U32.HI R9, RZ, 0x8, R46 ;  /* 0x00000008ff097819 */ /* 0x010fe4000001162e */
[----:B------:R-:W-:-:S02]  /*147530*/  PRMT R46, R11, 0x3340, R12 ;  /* 0x000033400b2e7816 */ /* 0x000fc4000000000c */
[----:B------:R-:W-:Y:S01]  /*147540*/  LOP3.LUT R9, R9, 0xffff, RZ, 0xc0, !PT ;  /* 0x0000ffff09097812 */ /* 0x000fe200078ec0ff */
[----:B------:R-:W-:Y:S01]  /*147550*/  STL [R1+0x6794], R14 ;  /* 0x0067940e01007387 */ /* 0x000fe20000100800 */
[----:B------:R-:W-:Y:S02]  /*147560*/  PRMT R12, R38, 0x4210, R10 ;  /* 0x00004210260c7816 */ /* 0x000fe4000000000a */
[----:B------:R-:W-:Y:S01]  /*147570*/  PRMT R35, R9, 0x3340, R0 ;  /* 0x0000334009237816 */ /* 0x000fe20000000000 */
[----:B------:R-:W-:Y:S01]  /*147580*/  STL [R1+0x6798], R46 ;  /* 0x0067982e01007387 */ /* 0x000fe20000100800 */
[----:B------:R-:W-:-:S03]  /*147590*/  PRMT R11, R39, 0x5210, R10 ;  /* 0x00005210270b7816 */ /* 0x000fc6000000000a */
[----:B------:R-:W-:Y:S04]  /*1475a0*/  STL [R1+0x679c], R47 ;  /* 0x00679c2f01007387 */ /* 0x000fe80000100800 */
[----:B------:R-:W-:Y:S04]  /*1475b0*/  STL [R1+0x67a0], R35 ;  /* 0x0067a02301007387 */ /* 0x000fe80000100800 */
[----:B------:R-:W-:Y:S04]  /*1475c0*/  STL [R1+0x164], R12 ;  /* 0x0001640c01007387 */ /* 0x000fe80000100800 */
[----:B------:R-:W2:Y:S01]  /*1475d0*/  LDL.LU R39, [R1+0x67d4] ;  /* 0x0067d40001277983 */ /* 0x000ea20000300800 */
[----:B------:R-:W-:-:S03]  /*1475e0*/  LOP3.LUT R9, R40, 0xffff, RZ, 0xc0, !PT ;  /* 0x0000ffff28097812 */ /* 0x000fc600078ec0ff */
[----:B------:R-:W3:Y:S04]  /*1475f0*/  LDL.LU R40, [R1+0x5428] ;  /* 0x0054280001287983 */ /* 0x000ee80000300800 */
[----:B------:R0:W-:Y:S01]  /*147600*/  STL [R1+0x84], R11 ;  /* 0x0000840b01007387 */ /* 0x0001e20000100800 */
[----:B------:R-:W-:-:S03]  /*147610*/  LOP3.LUT R10, R22, 0xffff, RZ, 0xc0, !PT ;  /* 0x0000ffff160a7812 */ /* 0x000fc600078ec0ff */
[----:B------:R-:W4:Y:S04]  /*147620*/  LDL.LU R38, [R1+0x618] ;  /* 0x0006180001267983 */ /* 0x000f280000300800 */
[----:B------:R-:W3:Y:S01]  /*147630*/  LDL.LU R22, [R1+0x60c] ;  /* 0x00060c0001167983 */ /* 0x000ee20000300800 */
[----:B0-----:R-:W-:-:S05]  /*147640*/  PRMT R11, R36, 0x4210, R9 ;  /* 0x00004210240b7816 */ /* 0x001fca0000000009 */
[----:B------:R0:W-:Y:S02]  /*147650*/  STL [R1+0x168], R11 ;  /* 0x0001680b01007387 */ /* 0x0001e40000100800 */
[----:B0-----:R-:W-:Y:S02]  /*147660*/  PRMT R11, R50, 0x5210, R9 ;  /* 0x00005210320b7816 */ /* 0x001fe40000000009 */
[----:B------:R-:W3:Y:S01]  /*147670*/  LDL.LU R50, [R1+0x67d0] ;  /* 0x0067d00001327983 */ /* 0x000ee20000300800 */
[----:B------:R-:W-:-:S03]  /*147680*/  LOP3.LUT R9, R34, 0xffff, RZ, 0xc0, !PT ;  /* 0x0000ffff22097812 */ /* 0x000fc600078ec0ff */
[----:B------:R0:W-:Y:S02]  /*147690*/  STL [R1+0x88], R11 ;  /* 0x0000880b01007387 */ /* 0x0001e40000100800 */
[--C-:B0-----:R-:W-:Y:S02]  /*1476a0*/  PRMT R11, R60, 0x5210, R10.reuse ;  /* 0x000052103c0b7816 */ /* 0x101fe4000000000a */
[----:B--2---:R-:W-:Y:S02]  /*1476b0*/  PRMT R12, R39, 0x4210, R10 ;  /* 0x00004210270c7816 */ /* 0x004fe4000000000a */
[----:B------:R-:W2:Y:S01]  /*1476c0*/  LDL.LU R39, [R1+0x67cc] ;  /* 0x0067cc0001277983 */ /* 0x000ea20000300800 */
[----:B------:R-:W-:-:S03]  /*1476d0*/  PRMT R10, R15, 0x4210, R9 ;  /* 0x000042100f0a7816 */ /* 0x000fc60000000009 */
[----:B------:R-:W-:Y:S04]  /*1476e0*/  STL [R1+0x120], R12 ;  /* 0x0001200c01007387 */ /* 0x000fe80000100800 */
[----:B------:R-:W3:Y:S04]  /*1476f0*/  LDL.LU R60, [R1+0x67c8] ;  /* 0x0067c800013c7983 */ /* 0x000ee80000300800 */
[----:B------:R-:W3:Y:S01]  /*147700*/  LDL.LU R15, [R1+0x67c4] ;  /* 0x0067c400010f7983 */ /* 0x000ee20000300800 */
[----:B------:R-:W-:-:S03]  /*147710*/  PRMT R9, R41, 0x5210, R9 ;  /* 0x0000521029097816 */ /* 0x000fc60000000009 */
[----:B------:R0:W-:Y:S04]  /*147720*/  STL [R1+0x60], R11 ;  /* 0x0000600b01007387 */ /* 0x0001e80000100800 */
[----:B------:R1:W-:Y:S04]  /*147730*/  STL [R1+0x124], R10 ;  /* 0x0001240a01007387 */ /* 0x0003e80000100800 */
[----:B------:R4:W-:Y:S01]  /*147740*/  STL [R1+0x64], R9 ;  /* 0x0000640901007387 */ /* 0x0009e20000100800 */
[----:B0-----:R-:W-:-:S03]  /*147750*/  SHF.R.U32.HI R11, RZ, 0x8, R20 ;  /* 0x00000008ff0b7819 */ /* 0x001fc60000011614 */
[----:B------:R-:W3:Y:S01]  /*147760*/  LDL.LU R36, [R1+0x5404] ;  /* 0x0054040001247983 */ /* 0x000ee20000300800 */
[----:B-1----:R-:W-:Y:S02]  /*147770*/  SHF.R.U32.HI R10, RZ, 0x8, R18 ;  /* 0x00000008ff0a7819 */ /* 0x002fe40000011612 */
[----:B----4-:R-:W-:Y:S01]  /*147780*/  SHF.R.U32.HI R9, RZ, 0x8, R19 ;  /* 0x00000008ff097819 */ /* 0x010fe20000011613 */
[----:B------:R-:W4:Y:S01]  /*147790*/  LDL.LU R34, [R1+0x600] ;  /* 0x0006000001227983 */ /* 0x000f220000300800 */
[----:B------:R-:W-:Y:S02]  /*1477a0*/  LOP3.LUT R10, R10, 0xffff, RZ, 0xc0, !PT ;  /* 0x0000ffff0a0a7812 */ /* 0x000fe400078ec0ff */
[----:B------:R-:W-:Y:S02]  /*1477b0*/  LOP3.LUT R12, R9, 0xffff, RZ, 0xc0, !PT ;  /* 0x0000ffff090c7812 */ /* 0x000fe400078ec0ff */
[----:B------:R-:W-:-:S04]  /*1477c0*/  LOP3.LUT R11, R11, 0xffff, RZ, 0xc0, !PT ;  /* 0x0000ffff0b0b7812 */ /* 0x000fc800078ec0ff */
[----:B------:R-:W-:Y:S02]  /*1477d0*/  PRMT R41, R11, 0x3340, R12 ;  /* 0x000033400b297816 */ /* 0x000fe4000000000c */
[----:B--2---:R-:W-:Y:S02]  /*1477e0*/  SHF.R.U32.HI R9, RZ, 0x8, R39 ;  /* 0x00000008ff097819 */ /* 0x004fe40000011627 */
[--C-:B------:R-:W-:Y:S02]  /*1477f0*/  PRMT R39, R10, 0x3340, R0.reuse ;  /* 0x000033400a277816 */ /* 0x100fe40000000000 */
[----:B------:R-:W-:Y:S02]  /*147800*/  LOP3.LUT R9, R9, 0xffff, RZ, 0xc0, !PT ;  /* 0x0000ffff09097812 */ /* 0x000fe400078ec0ff */
[----:B---3--:R-:W-:Y:S02]  /*147810*/  LOP3.LUT R10, R15, 0xffff, RZ, 0xc0, !PT ;  /* 0x0000ffff0f0a7812 */ /* 0x008fe400078ec0ff */
[----:B------:R-:W-:-:S02]  /*147820*/  PRMT R15, R9, 0x3340, R0 ;  /* 0x00003340090f7816 */ /* 0x000fc40000000000 */
[--C-:B------:R-:W-:Y:S02]  /*147830*/  PRMT R12, R38, 0x4210, R10.reuse ;  /* 0x00004210260c7816 */ /* 0x100fe4000000000a */
[----:B------:R-:W-:Y:S02]  /*147840*/  LOP3.LUT R9, R40, 0xffff, RZ, 0xc0, !PT ;  /* 0x0000ffff28097812 */ /* 0x000fe400078ec0ff */
[----:B------:R-:W-:Y:S02]  /*147850*/  PRMT R11, R58, 0x5210, R10 ;  /* 0x000052103a0b7816 */ /* 0x000fe4000000000a */
[----:B------:R-:W2:Y:S01]  /*147860*/  LDL.LU R58, [R1+0x67c0] ;  /* 0x0067c000013a7983 */ /* 0x000ea20000300800 */
[--C-:B------:R-:W-:Y:S02]  /*147870*/  PRMT R10, R22, 0x4210, R9.reuse ;  /* 0x00004210160a7816 */ /* 0x100fe40000000009 */
[----:B------:R-:W-:Y:S01]  /*147880*/  PRMT R9, R57, 0x5210, R9 ;  /* 0x0000521039097816 */ /* 0x000fe20000000009 */
[----:B------:R-:W-:Y:S04]  /*147890*/  STL [R1+0x128], R12 ;  /* 0x0001280c01007387 */ /* 0x000fe80000100800 */
[----:B------:R0:W-:Y:S04]  /*1478a0*/  STL [R1+0x68], R11 ;  /* 0x0000680b01007387 */ /* 0x0001e80000100800 */
[----:B------:R-:W3:Y:S04]  /*1478b0*/  LDL.LU R57, [R1+0x67bc] ;  /* 0x0067bc0001397983 */ /* 0x000ee80000300800 */
[----:B------:R1:W-:Y:S01]  /*1478c0*/  STL [R1+0x110], R10 ;  /* 0x0001100a01007387 */ /* 0x0003e20000100800 */
[----:B0-----:R-:W-:-:S03]  /*1478d0*/  SHF.R.U32.HI R11, RZ, 0x8, R16 ;  /* 0x00000008ff0b7819 */ /* 0x001fc60000011610 */
[----:B------:R0:W-:Y:S01]  /*1478e0*/  STL [R1+0x50], R9 ;  /* 0x0000500901007387 */ /* 0x0001e20000100800 */
[----:B-1----:R-:W-:Y:S02]  /*1478f0*/  SHF.R.U32.HI R10, RZ, 0x8, R60 ;  /* 0x00000008ff0a7819 */ /* 0x002fe4000001163c */
[----:B0-----:R-:W-:Y:S02]  /*147900*/  SHF.R.U32.HI R9, RZ, 0x8, R17 ;  /* 0x00000008ff097819 */ /* 0x001fe40000011611 */
[----:B------:R-:W-:Y:S02]  /*147910*/  LOP3.LUT R10, R10, 0xffff, RZ, 0xc0, !PT ;  /* 0x0000ffff0a0a7812 */ /* 0x000fe400078ec0ff */
[----:B------:R-:W-:Y:S02]  /*147920*/  LOP3.LUT R9, R9, 0xffff, RZ, 0xc0, !PT ;  /* 0x0000ffff09097812 */ /* 0x000fe400078ec0ff */
[----:B------:R-:W-:Y:S02]  /*147930*/  LOP3.LUT R11, R11, 0xffff, RZ, 0xc0, !PT ;  /* 0x0000ffff0b0b7812 */ /* 0x000fe400078ec0ff */
[----:B------:R-:W-:-:S02]  /*147940*/  PRMT R60, R10, 0x3340, R0 ;  /* 0x000033400a3c7816 */ /* 0x000fc40000000000 */
[----:B---3--:R-:W-:Y:S02]  /*147950*/  LOP3.LUT R10, R57, 0xffff, RZ, 0xc0, !PT ;  /* 0x0000ffff390a7812 */ /* 0x008fe400078ec0ff */
[----:B------:R-:W-:Y:S02]  /*147960*/  PRMT R57, R9, 0x3340, R11 ;  /* 0x0000334009397816 */ /* 0x000fe4000000000b */
[--C-:B--2---:R-:W-:Y:S02]  /*147970*/  PRMT R11, R58, 0x4210, R10.reuse ;  /* 0x000042103a0b7816 */ /* 0x104fe4000000000a */
[----:B------:R-:W-:Y:S01]  /*147980*/  PRMT R10, R56, 0x5210, R10 ;  /* 0x00005210380a7816 */ /* 0x000fe2000000000a */
[----:B------:R-:W2:Y:S01]  /*147990*/  LDL.LU R58, [R1+0x67b8] ;  /* 0x0067b800013a7983 */ /* 0x000ea20000300800 */
[----:B------:R-:W-:-:S03]  /*1479a0*/  LOP3.LUT R9, R36, 0xffff, RZ, 0xc0, !PT ;  /* 0x0000ffff24097812 */ /* 0x000fc600078ec0ff */
[----:B------:R-:W3:Y:S04]  /*1479b0*/  LDL.LU R56, [R1+0x67b4] ;  /* 0x0067b40001387983 */ /* 0x000ee80000300800 */
[----:B------:R-:W-:Y:S04]  /*1479c0*/  STL [R1+0x114], R11 ;  /* 0x0001140b01007387 */ /* 0x000fe80000100800 */
[----:B------:R4:W-:Y:S02]  /*1479d0*/  STL [R1+0x54], R10 ;  /* 0x0000540a01007387 */ /* 0x0009e40000100800 */
[----:B----4-:R-:W-:-:S02]  /*1479e0*/  PRMT R10, R34, 0x4210, R9 ;  /* 0x00004210220a7816 */ /* 0x010fc40000000009 */
[----:B------:R-:W-:Y:S02]  /*1479f0*/  PRMT R9, R54, 0x5210, R9 ;  /* 0x0000521036097816 */ /* 0x000fe40000000009 */
[----:B------:R-:W4:Y:S01]  /*147a00*/  LDL.LU R54, [R1+0x67b0] ;  /* 0x0067b00001367983 */ /* 0x000f220000300800 */
[----:B------:R-:W-:-:S03]  /*147a10*/  SHF.R.U32.HI R8, RZ, 0x8, R8 ;  /* 0x00000008ff087819 */ /* 0x000fc60000011608 */
[----:B------:R0:W-:Y:S04]  /*147a20*/  STL [R1+0x118], R10 ;  /* 0x0001180a01007387 */ /* 0x0001e80000100800 */
[----:B------:R2:W-:Y:S04]  /*147a30*/  STL [R1+0x58], R9 ;  /* 0x0000580901007387 */ /* 0x0005e80000100800 */
[----:B------:R-:W4:Y:S01]  /*147a40*/  LDL.LU R40, [R1+0x559c] ;  /* 0x00559c0001287983 */ /* 0x000f220000300800 */
[----:B0-----:R-:W-:-:S03]  /*147a50*/  LOP3.LUT R10, R8, 0xffff, RZ, 0xc0, !PT ;  /* 0x0000ffff080a7812 */ /* 0x001fc600078ec0ff */
[----:B------:R-:W4:Y:S04]  /*147a60*/  LDL.LU R38, [R1+0x5f8] ;  /* 0x0005f80001267983 */ /* 0x000f280000300800 */
[----:B------:R-:W4:Y:S04]  /*147a70*/  LDL.LU R22, [R1+0x26c] ;  /* 0x00026c0001167983 */ /* 0x000f280000300800 */
[----:B------:R-:W4:Y:S04]  /*147a80*/  LDL.LU R36, [R1+0x5728] ;  /* 0x0057280001247983 */ /* 0x000f280000300800 */
[----:B------:R-:W4:Y:S01]  /*147a90*/  LDL.LU R34, [R1+0x278] ;  /* 0x0002780001227983 */ /* 0x000f220000300800 */
[----:B--2---:R-:W-:-:S02]  /*147aa0*/  SHF.R.U32.HI R9, RZ, 0x8, R58 ;  /* 0x00000008ff097819 */ /* 0x004fc4000001163a */
[----:B------:R-:W-:Y:S02]  /*147ab0*/  PRMT R58, R10, 0x3340, R0 ;  /* 0x000033400a3a7816 */ /* 0x000fe40000000000 */
[----:B---3--:R-:W-:Y:S02]  /*147ac0*/  SHF.R.U32.HI R8, RZ, 0x8, R56 ;  /* 0x00000008ff087819 */ /* 0x008fe40000011638 */
[----:B------:R-:W-:Y:S02]  /*147ad0*/  LOP3.LUT R10, R9, 0xffff, RZ, 0xc0, !PT ;  /* 0x0000ffff090a7812 */ /* 0x000fe400078ec0ff */
[----:B------:R-:W-:Y:S02]  /*147ae0*/  LOP3.LUT R9, R8, 0xffff, RZ, 0xc0, !PT ;  /* 0x0000ffff08097812 */ /* 0x000fe400078ec0ff */
[----:B----4-:R-:W-:Y:S02]  /*147af0*/  LOP3.LUT R8, R54, 0xffff, RZ, 0xc0, !PT ;  /* 0x0000ffff36087812 */ /* 0x010fe400078ec0ff */
[----:B------:R-:W-:-:S02]  /*147b00*/  PRMT R54, R9, 0x3340, R0 ;  /* 0x0000334009367816 */ /* 0x000fc40000000000 */
[--C-:B------:R-:W-:Y:S02]  /*147b10*/  PRMT R9, R50, 0x4210, R8.reuse ;  /* 0x0000421032097816 */ /* 0x100fe40000000008 */
[----:B------:R-:W2:Y:S01]  /*147b20*/  LDL.LU R50, [R1+0x67ac] ;  /* 0x0067ac0001327983 */ /* 0x000ea20000300800 */
[----:B------:R-:W-:Y:S02]  /*147b30*/  PRMT R8, R52, 0x5210, R8 ;  /* 0x0000521034087816 */ /* 0x000fe40000000008 */
[----:B------:R-:W-:Y:S02]  /*147b40*/  SHF.R.U32.HI R5, RZ, 0x8, R5 ;  /* 0x00000008ff057819 */ /* 0x000fe40000011605 */
[----:B------:R-:W-:Y:S01]  /*147b50*/  SHF.R.U32.HI R6, RZ, 0x8, R6 ;  /* 0x00000008ff067819 */ /* 0x000fe20000011606 */
[----:B------:R-:W-:Y:S01]  /*147b60*/  STL [R1+0xe0], R9 ;  /* 0x0000e00901007387 */ /* 0x000fe20000100800 */
[----:B------:R-:W-:Y:S02]  /*147b70*/  SHF.R.U32.HI R7, RZ, 0x8, R7 ;  /* 0x00000008ff077819 */ /* 0x000fe40000011607 */
[----:B------:R-:W-:Y:S01]  /*147b80*/  LOP3.LUT R5, R5, 0xffff, RZ, 0xc0, !PT ;  /* 0x0000ffff05057812 */ /* 0x000fe200078ec0ff */
[----:B------:R0:W-:Y:S01]  /*147b90*/  STL [R1+0x40], R8 ;  /* 0x0000400801007387 */ /* 0x0001e20000100800 */
[----:B------:R-:W-:-:S02]  /*147ba0*/  LOP3.LUT R7, R7, 0xffff, RZ, 0xc0, !PT ;  /* 0x0000ffff07077812 */ /* 0x000fc400078ec0ff */
[----:B------:R-:W-:Y:S02]  /*147bb0*/  PRMT R52, R5, 0x3340, R0 ;  /* 0x0000334005347816 */ /* 0x000fe40000000000 */
[----:B0-----:R-:W-:Y:S02]  /*147bc0*/  LOP3.LUT R8, R6, 0xffff, RZ, 0xc0, !PT ;  /* 0x0000ffff06087812 */ /* 0x001fe400078ec0ff */
[----:B------:R-:W-:Y:S02]  /*147bd0*/  SHF.R.U32.HI R6, RZ, 0x8, R51 ;  /* 0x00000008ff067819 */ /* 0x000fe40000011633 */
[----:B------:R-:W-:Y:S02]  /*147be0*/  PRMT R51, R7, 0x3340, R8 ;  /* 0x0000334007337816 */ /* 0x000fe40000000008 */
[----:B------:R-:W-:Y:S02]  /*147bf0*/  LOP3.LUT R6, R6, 0xffff, RZ, 0xc0, !PT ;  /* 0x0000ffff06067812 */ /* 0x000fe400078ec0ff */
[----:B--2---:R-:W-:-:S02]  /*147c00*/  LOP3.LUT R5, R50, 0xffff, RZ, 0xc0, !PT ;  /* 0x0000ffff32057812 */ /* 0x004fc400078ec0ff */
[----:B------:R-:W-:Y:S02]  /*147c10*/  PRMT R50, R6, 0x3340, R0 ;  /* 0x0000334006327816 */ /* 0x000fe40000000000 */
[--C-:B------:R-:W-:Y:S02]  /*147c20*/  PRMT R7, R38, 0x4210, R5.reuse ;  /* 0x0000421026077816 */ /* 0x100fe40000000005 */
[----:B------:R-:W-:Y:S02]  /*147c30*/  PRMT R8, R22, 0x5210, R5 ;  /* 0x0000521016087816 */ /* 0x000fe40000000005 */
[----:B------:R-:W-:Y:S01]  /*147c40*/  LOP3.LUT R6, R40, 0xffff, RZ, 0xc0, !PT ;  /* 0x0000ffff28067812 */ /* 0x000fe200078ec0ff */
[----:B------:R0:W-:Y:S04]  /*147c50*/  STL [R1+0xe4], R7 ;  /* 0x0000e40701007387 */ /* 0x0001e80000100800 */
[----:B------:R-:W-:Y:S01]  /*147c60*/  STL [R1+0x44], R8 ;  /* 0x0000440801007387 */ /* 0x000fe20000100800 */
[----:B0-----:R-:W-:-:S03]  /*147c70*/  PRMT R7, R44, 0x4210, R6 ;  /* 0x000042102c077816 */ /* 0x001fc60000000006 */
[----:B------:R-:W2:Y:S01]  /*147c80*/  LDL.LU R44, [R1+0x67a8] ;  /* 0x0067a800012c7983 */ /* 0x000ea20000300800 */
[----:B------:R-:W-:Y:S02]  /*147c90*/  LOP3.LUT R5, R36, 0xffff, RZ, 0xc0, !PT ;  /* 0x0000ffff24057812 */ /* 0x000fe400078ec0ff */
[----:B------:R-:W-:Y:S01]  /*147ca0*/  PRMT R6, R34, 0x5210, R6 ;  /* 0x0000521022067816 */ /* 0x000fe20000000006 */
[----:B------:R0:W-:Y:S02]  /*147cb0*/  STL [R1+0xe8], R7 ;  /* 0x0000e80701007387 */ /* 0x0001e40000100800 */
[--C-:B0-----:R-:W-:Y:S02]  /*147cc0*/  PRMT R7, R45, 0x4210, R5.reuse ;  /* 0x000042102d077816 */ /* 0x101fe40000000005 */
[----:B------:R-:W3:Y:S04]  /*147cd0*/  LDL.LU R45, [R1+0x67a4] ;  /* 0x0067a400012d7983 */ /* 0x000ee80000300800 */
[----:B------:R0:W-:Y:S04]  /*147ce0*/  STL [R1+0x48], R6 ;  /* 0x0000480601007387 */ /* 0x0001e80000100800 */
[----:B------:R-:W-:Y:S01]  /*147cf0*/  STL [R1+0x20], R7 ;  /* 0x0000200701007387 */ /* 0x000fe20000100800 */
[----:B0-----:R-:W-:-:S05]  /*147d00*/  PRMT R6, R48, 0x5210, R5 ;  /* 0x0000521030067816 */ /* 0x001fca0000000005 */
        /* <DEDUP_REMOVED lines=8> */
[----:B------:R-:W4:Y:S01]  /*147d90*/  LDL.LU R21, [R1+0x24dc] ;  /* 0x0024dc0001157983 */ /* 0x000f220000300800 */
[----:B------:R-:W-:-:S02]  /*147da0*/  SHF.R.U32.HI R4, RZ, 0x8, R4 ;  /* 0x00000008ff047819 */ /* 0x000fc40000011604 */
[----:B------:R-:W-:Y:S01]  /*147db0*/  SHF.R.U32.HI R2, RZ, 0x8, R2 ;  /* 0x00000008ff027819 */ /* 0x000fe20000011602 */
[----:B------:R-:W4:Y:S01]  /*147dc0*/  LDL.LU R20, [R1+0x390] ;  /* 0x0003900001147983 */ /* 0x000f220000300800 */
[----:B------:R-:W-:Y:S02]  /*147dd0*/  SHF.R.U32.HI R5, RZ, 0x8, R3 ;  /* 0x00000008ff057819 */ /* 0x000fe40000011603 */
[----:B------:R-:W-:Y:S01]  /*147de0*/  LOP3.LUT R11, R4, 0xffff, RZ, 0xc0, !PT ;  /* 0x0000ffff040b7812 */ /* 0x000fe200078ec0ff */
[----:B------:R-:W4:Y:S01]  /*147df0*/  LDL.LU R7, [R1+0x5cc] ;  /* 0x0005cc0001077983 */ /* 0x000f220000300800 */
[----:B------:R-:W-:Y:S02]  /*147e00*/  LOP3.LUT R9, R2, 0xffff, RZ, 0xc0, !PT ;  /* 0x0000ffff02097812 */ /* 0x000fe400078ec0ff */
[----:B------:R-:W-:Y:S01]  /*147e10*/  PRMT R56, R10, 0x3340, R0 ;  /* 0x000033400a387816 */ /* 0x000fe20000000000 */
[----:B------:R-:W4:Y:S01]  /*147e20*/  LDL.LU R4, [R1+0x38c] ;  /* 0x00038c0001047983 */ /* 0x000f220000300800 */
[----:B------:R-:W-:-:S03]  /*147e30*/  LOP3.LUT R10, R5, 0xffff, RZ, 0xc0, !PT ;  /* 0x0000ffff050a7812 */ /* 0x000fc600078ec0ff */
[----:B------:R-:W4:Y:S04]  /*147e40*/  LDL.LU R2, [R1+0x5c4] ;  /* 0x0005c40001027983 */ /* 0x000f280000300800 */
[----:B------:R-:W4:Y:S04]  /*147e50*/  LDL.LU R19, [R1+0x388] ;  /* 0x0003880001137983 */ /* 0x000f280000300800 */
[----:B------:R-:W4:Y:S04]  /*147e60*/  LDL.LU R5, [R1+0x5c0] ;  /* 0x0005c00001057983 */ /* 0x000f280000300800 */
[----:B------:R-:W4:Y:S01]  /*147e70*/  LDL.LU R16, [R1+0x384] ;  /* 0x0003840001107983 */ /* 0x000f220000300800 */
[----:B--2---:R-:W-:-:S04]  /*147e80*/  SHF.R.U32.HI R3, RZ, 0x8, R44 ;  /* 0x00000008ff037819 */ /* 0x004fc8000001162c */
[----:B------:R-:W-:-:S04]  /*147e90*/  LOP3.LUT R3, R3, 0xffff, RZ, 0xc0, !PT ;  /* 0x0000ffff03037812 */ /* 0x000fc800078ec0ff */
[----:B------:R-:W-:Y:S02]  /*147ea0*/  PRMT R48, R3, 0x3340, R0 ;  /* 0x0000334003307816 */ /* 0x000fe40000000000 */
[----:B------:R-:W2:Y:S04]  /*147eb0*/  LDL.LU R3, [R1+0x5b8] ;  /* 0x0005b80001037983 */ /* 0x000ea80000300800 */
[----:B------:R-:W2:Y:S04]  /*147ec0*/  LDL.LU R42, [R1+0x380] ;  /* 0x00038000012a7983 */ /* 0x000ea80000300800 */
[----:B------:R-:W2:Y:S04]  /*147ed0*/  LDL.LU R40, [R1+0x5bc] ;  /* 0x0005bc0001287983 */ /* 0x000ea80000300800 */
[----:B------:R-:W2:Y:S04]  /*147ee0*/  LDL.LU R38, [R1+0x37c] ;  /* 0x00037c0001267983 */ /* 0x000ea80000300800 */
[----:B------:R-:W2:Y:S04]  /*147ef0*/  LDL.LU R22, [R1+0x5b4] ;  /* 0x0005b40001167983 */ /* 0x000ea80000300800 */
[----:B------:R-:W2:Y:S04]  /*147f00*/  LDL.LU R36, [R1+0x378] ;  /* 0x0003780001247983 */ /* 0x000ea80000300800 */
[----:B------:R-:W2:Y:S01]  /*147f10*/  LDL.LU R34, [R1+0x5b0] ;  /* 0x0005b00001227983 */ /* 0x000ea20000300800 */
[----:B------:R-:W-:-:S02]  /*147f20*/  PRMT R44, R10, 0x3340, R11 ;  /* 0x000033400a2c7816 */ /* 0x000fc4000000000b */
[----:B---3--:R-:W-:Y:S02]  /*147f30*/  LOP3.LUT R10, R45, 0xffff, RZ, 0xc0, !PT ;  /* 0x0000ffff2d0a7812 */ /* 0x008fe400078ec0ff */
[----:B------:R-:W-:Y:S02]  /*147f40*/  PRMT R45, R9, 0x3340, R0 ;  /* 0x00003340092d7816 */ /* 0x000fe40000000000 */
[--C-:B----4-:R-:W-:Y:S02]  /*147f50*/  PRMT R11, R61, 0x4210, R10.reuse ;  /* 0x000042103d0b7816 */ /* 0x110fe4000000000a */
[----:B------:R-:W-:Y:S02]  /*147f60*/  LOP3.LUT R9, R43, 0xffff, RZ, 0xc0, !PT ;  /* 0x0000ffff2b097812 */ /* 0x000fe400078ec0ff */
[----:B------:R-:W-:Y:S01]  /*147f70*/  PRMT R10, R26, 0x5210, R10 ;  /* 0x000052101a0a7816 */ /* 0x000fe2000000000a */
[----:B------:R0:W-:Y:S04]  /*147f80*/  STL [R1+0x24], R11 ;  /* 0x0000240b01007387 */ /* 0x0001e80000100800 */
[----:B------:R1:W-:Y:S01]  /*147f90*/  STL [R1+0x14], R10 ;  /* 0x0000140a01007387 */ /* 0x0003e20000100800 */
[----:B0-----:R-:W-:-:S02]  /*147fa0*/  PRMT R11, R32, 0x4210, R9 ;  /* 0x00004210200b7816 */ /* 0x001fc40000000009 */
[----:B-1----:R-:W-:Y:S02]  /*147fb0*/  PRMT R10, R17, 0x5210, R9 ;  /* 0x00005210110a7816 */ /* 0x002fe40000000009 */
[----:B------:R-:W-:Y:S02]  /*147fc0*/  SHF.R.U32.HI R9, RZ, 0x8, R6 ;  /* 0x00000008ff097819 */ /* 0x000fe40000011606 */
[----:B------:R-:W-:Y:S02]  /*147fd0*/  SHF.R.U32.HI R8, RZ, 0x8, R8 ;  /* 0x00000008ff087819 */ /* 0x000fe40000011608 */
[----:B------:R-:W-:Y:S02]  /*147fe0*/  SHF.R.U32.HI R6, RZ, 0x8, R21 ;  /* 0x00000008ff067819 */ /* 0x000fe40000011615 */
[----:B------:R-:W-:Y:S02]  /*147ff0*/  LOP3.LUT R9, R9, 0xffff, RZ, 0xc0, !PT ;  /* 0x0000ffff09097812 */ /* 0x000fe400078ec0ff */
[----:B------:R-:W-:-:S02]  /*148000*/  LOP3.LUT R8, R8, 0xffff, RZ, 0xc0, !PT ;  /* 0x0000ffff08087812 */ /* 0x000fc400078ec0ff */
[----:B------:R-:W-:Y:S02]  /*148010*/  LOP3.LUT R6, R6, 0xffff, RZ, 0xc0, !PT ;  /* 0x0000ffff06067812 */ /* 0x000fe400078ec0ff */
[--C-:B------:R-:W-:Y:S02]  /*148020*/  PRMT R9, R9, 0x3340, R0.reuse ;  /* 0x0000334009097816 */ /* 0x100fe40000000000 */
[--C-:B------:R-:W-:Y:S01]  /*148030*/  PRMT R8, R8, 0x3340, R0.reuse ;  /* 0x0000334008087816 */ /* 0x100fe20000000000 */
[----:B------:R-:W-:Y:S01]  /*148040*/  STL [R1+0x28], R11 ;  /* 0x0000280b01007387 */ /* 0x000fe20000100800 */
[----:B------:R-:W-:-:S03]  /*148050*/  PRMT R6, R6, 0x3340, R0 ;  /* 0x0000334006067816 */ /* 0x000fc60000000000 */
[----:B------:R-:W-:Y:S01]  /*148060*/  STL [R1+0x18], R10 ;  /* 0x0000180a01007387 */ /* 0x000fe20000100800 */
[----:B------:R-:W-:-:S03]  /*148070*/  PRMT R7, R7, 0x5410, R20 ;  /* 0x0000541007077816 */ /* 0x000fc60000000014 */
[----:B------:R-:W-:Y:S04]  /*148080*/  STL [R1+0x1dc], R9 ;  /* 0x0001dc0901007387 */ /* 0x000fe80000100800 */
[----:B------:R-:W-:Y:S04]  /*148090*/  STL [R1+0x1cc], R8 ;  /* 0x0001cc0801007387 */ /* 0x000fe80000100800 */
[----:B------:R0:W-:Y:S04]  /*1480a0*/  STL [R1+0x1ec], R6 ;  /* 0x0001ec0601007387 */ /* 0x0001e80000100800 */
[----:B------:R-:W-:Y:S01]  /*1480b0*/  STL [R1+0x390], R7 ;  /* 0x0003900701007387 */ /* 0x000fe20000100800 */
[----:B0-----:R-:W-:-:S02]  /*1480c0*/  PRMT R6, R2, 0x5410, R4 ;  /* 0x0000541002067816 */ /* 0x001fc40000000004 */
[----:B------:R-:W-:-:S03]  /*1480d0*/  PRMT R4, R5, 0x5410, R19 ;  /* 0x0000541005047816 */ /* 0x000fc60000000013 */
[----:B------:R-:W-:Y:S04]  /*1480e0*/  STL [R1+0x38c], R6 ;  /* 0x00038c0601007387 */ /* 0x000fe80000100800 */
[----:B------:R0:W-:Y:S01]  /*1480f0*/  STL [R1+0x388], R4 ;  /* 0x0003880401007387 */ /* 0x0001e20000100800 */
[----:B--2---:R-:W-:-:S05]  /*148100*/  PRMT R2, R3, 0x5410, R16 ;  /* 0x0000541003027816 */ /* 0x004fca0000000010 */
[----:B------:R1:W-:Y:S01]  /*148110*/  STL [R1+0x384], R2 ;  /* 0x0003840201007387 */ /* 0x0003e20000100800 */
[----:B0-----:R-:W-:-:S05]  /*148120*/  PRMT R4, R40, 0x5410, R42 ;  /* 0x0000541028047816 */ /* 0x001fca000000002a */
[----:B------:R0:W-:Y:S01]  /*148130*/  STL [R1+0x380], R4 ;  /* 0x0003800401007387 */ /* 0x0001e20000100800 */
[----:B------:R-:W-:-:S03]  /*148140*/  PRMT R3, R22, 0x5410, R38 ;  /* 0x0000541016037816 */ /* 0x000fc60000000026 */
[----:B------:R-:W2:Y:S04]  /*148150*/  LDL.LU R35, [R1+0x374] ;  /* 0x0003740001237983 */ /* 0x000ea80000300800 */
[----:B------:R-:W-:Y:S01]  /*148160*/  STL [R1+0x37c], R3 ;  /* 0x00037c0301007387 */ /* 0x000fe20000100800 */
[----:B-1----:R-:W-:-:S03]  /*148170*/  PRMT R2, R34, 0x5410, R36 ;  /* 0x0000541022027816 */ /* 0x002fc60000000024 */
[----:B------:R-:W2:Y:S04]  /*148180*/  LDL.LU R47, [R1+0x5ac] ;  /* 0x0005ac00012f7983 */ /* 0x000ea80000300800 */
[----:B------:R1:W-:Y:S04]  /*148190*/  STL [R1+0x378], R2 ;  /* 0x0003780201007387 */ /* 0x0003e80000100800 */
        /* <DEDUP_REMOVED lines=44> */
[----:B--2---:R-:W-:-:S05]  /*148460*/  PRMT R35, R47, 0x5410, R35 ;  /* 0x000054102f237816 */ /* 0x004fca0000000023 */
[----:B------:R-:W-:Y:S01]  /*148470*/  STL [R1+0x374], R35 ;  /* 0x0003742301007387 */ /* 0x000fe20000100800 */
[----:B---3--:R-:W-:-:S05]  /*148480*/  PRMT R14, R14, 0x5410, R46 ;  /* 0x000054100e0e7816 */ /* 0x008fca000000002e */
[----:B------:R0:W-:Y:S01]  /*148490*/  STL [R1+0x370], R14 ;  /* 0x0003700e01007387 */ /* 0x0001e20000100800 */
[----:B----4-:R-:W-:-:S05]  /*1484a0*/  PRMT R9, R9, 0x5410, R55 ;  /* 0x0000541009097816 */ /* 0x010fca0000000037 */
[----:B------:R1:W-:Y:S01]  /*1484b0*/  STL [R1+0x36c], R9 ;  /* 0x00036c0901007387 */ /* 0x0003e20000100800 */
[----:B0-----:R-:W-:Y:S02]  /*1484c0*/  PRMT R14, R10, 0x5410, R59 ;  /* 0x000054100a0e7816 */ /* 0x001fe4000000003b */
[----:B------:R-:W-:-:S03]  /*1484d0*/  PRMT R10, R12, 0x5410, R11 ;  /* 0x000054100c0a7816 */ /* 0x000fc6000000000b */
[----:B------:R-:W-:Y:S01]  /*1484e0*/  STL [R1+0x368], R14 ;  /* 0x0003680e01007387 */ /* 0x000fe20000100800 */
[----:B-1----:R-:W-:-:S03]  /*1484f0*/  PRMT R9, R27, 0x5410, R13 ;  /* 0x000054101b097816 */ /* 0x002fc6000000000d */
[----:B------:R0:W-:Y:S04]  /*148500*/  STL [R1+0x364], R10 ;  /* 0x0003640a01007387 */ /* 0x0001e80000100800 */
[----:B------:R1:W-:Y:S01]  /*148510*/  STL [R1+0x360], R9 ;  /* 0x0003600901007387 */ /* 0x0003e20000100800 */
[----:B------:R-:W-:Y:S02]  /*148520*/  PRMT R11, R28, 0x5410, R29 ;  /* 0x000054101c0b7816 */ /* 0x000fe4000000001d */
[----:B0-----:R-:W-:-:S03]  /*148530*/  PRMT R10, R33, 0x5410, R31 ;  /* 0x00005410210a7816 */ /* 0x001fc6000000001f */
[----:B------:R0:W-:Y:S01]  /*148540*/  STL [R1+0x35c], R11 ;  /* 0x00035c0b01007387 */ /* 0x0001e20000100800 */
[----:B-1----:R-:W-:-:S03]  /*148550*/  PRMT R9, R18, 0x5410, R37 ;  /* 0x0000541012097816 */ /* 0x002fc60000000025 */
[----:B------:R1:W-:Y:S04]  /*148560*/  STL [R1+0x358], R10 ;  /* 0x0003580a01007387 */ /* 0x0003e80000100800 */
[----:B------:R2:W-:Y:S01]  /*148570*/  STL [R1+0x354], R9 ;  /* 0x0003540901007387 */ /* 0x0005e20000100800 */
[----:B0-----:R-:W-:Y:S02]  /*148580*/  PRMT R11, R23, 0x5410, R53 ;  /* 0x00005410170b7816 */ /* 0x001fe40000000035 */
[----:B-1----:R-:W-:-:S03]  /*148590*/  PRMT R10, R24, 0x5410, R25 ;  /* 0x00005410180a7816 */ /* 0x002fc60000000019 */
[----:B------:R-:W-:Y:S01]  /*1485a0*/  STL [R1+0x350], R11 ;  /* 0x0003500b01007387 */ /* 0x000fe20000100800 */
[----:B--2---:R-:W-:-:S03]  /*1485b0*/  PRMT R9, R49, 0x5410, R30 ;  /* 0x0000541031097816 */ /* 0x004fc6000000001e */
[----:B------:R0:W-:Y:S04]  /*1485c0*/  STL [R1+0x34c], R10 ;  /* 0x00034c0a01007387 */ /* 0x0001e80000100800 */
[----:B------:R1:W-:Y:S01]  /*1485d0*/  STL [R1+0x348], R9 ;  /* 0x0003480901007387 */ /* 0x0003e20000100800 */
[----:B0-----:R-:W-:Y:S02]  /*1485e0*/  PRMT R10, R61, 0x5410, R43 ;  /* 0x000054103d0a7816 */ /* 0x001fe4000000002b */
[----:B-1----:R-:W-:-:S03]  /*1485f0*/  PRMT R9, R32, 0x5410, R26 ;  /* 0x0000541020097816 */ /* 0x002fc6000000001a */
[----:B------:R-:W-:Y:S01]  /*148600*/  STL [R1+0x344], R10 ;  /* 0x0003440a01007387 */ /* 0x000fe20000100800 */
[----:B------:R-:W-:-:S03]  /*148610*/  PRMT R6, R6, 0x5410, R17 ;  /* 0x0000541006067816 */ /* 0x000fc60000000011 */
[----:B------:R-:W-:Y:S04]  /*148620*/  STL [R1+0x340], R9 ;  /* 0x0003400901007387 */ /* 0x000fe80000100800 */
[----:B------:R0:W-:Y:S01]  /*148630*/  STL [R1+0x33c], R6 ;  /* 0x00033c0601007387 */ /* 0x0001e20000100800 */
[----:B------:R-:W-:Y:S02]  /*148640*/  PRMT R8, R21, 0x5410, R8 ;  /* 0x0000541015087816 */ /* 0x000fe40000000008 */
[----:B0-----:R-:W-:-:S03]  /*148650*/  PRMT R6, R7, 0x5410, R20 ;  /* 0x0000541007067816 */ /* 0x001fc60000000014 */
[----:B------:R-:W-:Y:S01]  /*148660*/  STL [R1+0x338], R8 ;  /* 0x0003380801007387 */ /* 0x000fe20000100800 */
[----:B------:R-:W-:-:S03]  /*148670*/  PRMT R2, R2, 0x5410, R4 ;  /* 0x0000541002027816 */ /* 0x000fc60000000004 */
[----:B------:R-:W-:Y:S04]  /*148680*/  STL [R1+0x334], R6 ;  /* 0x0003340601007387 */ /* 0x000fe80000100800 */
[----:B------:R0:W-:Y:S01]  /*148690*/  STL [R1+0x330], R2 ;  /* 0x0003300201007387 */ /* 0x0001e20000100800 */
[----:B------:R-:W-:Y:S02]  /*1486a0*/  PRMT R4, R5, 0x5410, R19 ;  /* 0x0000541005047816 */ /* 0x000fe40000000013 */
[----:B------:R-:W-:-:S03]  /*1486b0*/  PRMT R3, R3, 0x5410, R16 ;  /* 0x0000541003037816 */ /* 0x000fc60000000010 */
[----:B------:R-:W-:Y:S04]  /*1486c0*/  STL [R1+0x32c], R4 ;  /* 0x00032c0401007387 */ /* 0x000fe80000100800 */
[----:B------:R1:W-:Y:S01]  /*1486d0*/  STL [R1+0x328], R3 ;  /* 0x0003280301007387 */ /* 0x0003e20000100800 */
[----:B0-----:R-:W-:-:S05]  /*1486e0*/  PRMT R2, R40, 0x5410, R42 ;  /* 0x0000541028027816 */ /* 0x001fca000000002a */
[----:B------:R0:W-:Y:S01]  /*1486f0*/  STL [R1+0x324], R2 ;  /* 0x0003240201007387 */ /* 0x0001e20000100800 */
[----:B-1----:R-:W-:-:S03]  /*148700*/  PRMT R3, R22, 0x5410, R38 ;  /* 0x0000541016037816 */ /* 0x002fc60000000026 */
[----:B------:R-:W2:Y:S04]  /*148710*/  LDL.LU R35, [R1+0x318] ;  /* 0x0003180001237983 */ /* 0x000ea80000300800 */
[----:B------:R-:W-:Y:S01]  /*148720*/  STL [R1+0x320], R3 ;  /* 0x0003200301007387 */ /* 0x000fe20000100800 */
[----:B0-----:R-:W-:-:S03]  /*148730*/  PRMT R2, R34, 0x5410, R36 ;  /* 0x0000541022027816 */ /* 0x001fc60000000024 */
        /* <DEDUP_REMOVED lines=48> */
[----:B---3--:R-:W-:Y:S02]  /*148a40*/  PRMT R35, R14, 0x5410, R46 ;  /* 0x000054100e237816 */ /* 0x008fe4000000002e */
[----:B----4-:R-:W-:-:S03]  /*148a50*/  PRMT R14, R9, 0x5410, R55 ;  /* 0x00005410090e7816 */ /* 0x010fc60000000037 */
[----:B------:R-:W-:Y:S01]  /*148a60*/  STL [R1+0x314], R35 ;  /* 0x0003142301007387 */ /* 0x000fe20000100800 */
[----:B------:R-:W-:-:S03]  /*148a70*/  PRMT R9, R10, 0x5410, R59 ;  /* 0x000054100a097816 */ /* 0x000fc6000000003b */
[----:B------:R-:W-:Y:S04]  /*148a80*/  STL [R1+0x310], R14 ;  /* 0x0003100e01007387 */ /* 0x000fe80000100800 */
[----:B------:R0:W-:Y:S01]  /*148a90*/  STL [R1+0x30c], R9 ;  /* 0x00030c0901007387 */ /* 0x0001e20000100800 */
[----:B------:R-:W-:Y:S02]  /*148aa0*/  PRMT R11, R12, 0x5410, R11 ;  /* 0x000054100c0b7816 */ /* 0x000fe4000000000b */
[----:B------:R-:W-:-:S03]  /*148ab0*/  PRMT R10, R27, 0x5410, R13 ;  /* 0x000054101b0a7816 */ /* 0x000fc6000000000d */
[----:B------:R1:W-:Y:S01]  /*148ac0*/  STL [R1+0x308], R11 ;  /* 0x0003080b01007387 */ /* 0x0003e20000100800 */
[----:B0-----:R-:W-:-:S03]  /*148ad0*/  PRMT R9, R28, 0x5410, R29 ;  /* 0x000054101c097816 */ /* 0x001fc6000000001d */
[----:B------:R0:W-:Y:S04]  /*148ae0*/  STL [R1+0x304], R10 ;  /* 0x0003040a01007387 */ /* 0x0001e80000100800 */
[----:B------:R2:W-:Y:S01]  /*148af0*/  STL [R1+0x300], R9 ;  /* 0x0003000901007387 */ /* 0x0005e20000100800 */
[----:B-1----:R-:W-:Y:S02]  /*148b00*/  PRMT R11, R33, 0x5410, R31 ;  /* 0x00005410210b7816 */ /* 0x002fe4000000001f */
[----:B0-----:R-:W-:-:S03]  /*148b10*/  PRMT R10, R18, 0x5410, R37 ;  /* 0x00005410120a7816 */ /* 0x001fc60000000025 */
[----:B------:R0:W-:Y:S01]  /*148b20*/  STL [R1+0x2fc], R11 ;  /* 0x0002fc0b01007387 */ /* 0x0001e20000100800 */
[----:B--2---:R-:W-:-:S03]  /*148b30*/  PRMT R9, R23, 0x5410, R53 ;  /* 0x0000541017097816 */ /* 0x004fc60000000035 */
[----:B------:R-:W-:Y:S04]  /*148b40*/  STL [R1+0x2f8], R10 ;  /* 0x0002f80a01007387 */ /* 0x000fe80000100800 */
[----:B------:R1:W-:Y:S01]  /*148b50*/  STL [R1+0x2f4], R9 ;  /* 0x0002f40901007387 */ /* 0x0003e20000100800 */
[----:B0-----:R-:W-:Y:S02]  /*148b60*/  PRMT R11, R24, 0x5410, R25 ;  /* 0x00005410180b7816 */ /* 0x001fe40000000019 */
[----:B-1----:R-:W-:-:S03]  /*148b70*/  PRMT R9, R49, 0x5410, R30 ;  /* 0x0000541031097816 */ /* 0x002fc6000000001e */
        /* <DEDUP_REMOVED lines=12> */
[----:B------:R-:W-:Y:S01]  /*148c40*/  STL [R1+0x2d8], R6 ;  /* 0x0002d80601007387 */ /* 0x000fe20000100800 */
[----:B------:R-:W-:-:S03]  /*148c50*/  PRMT R2, R5, 0x5410, R19 ;  /* 0x0000541005027816 */ /* 0x000fc60000000013 */
[----:B------:R0:W-:Y:S04]  /*148c60*/  STL [R1+0x2d4], R4 ;  /* 0x0002d40401007387 */ /* 0x0001e80000100800 */
[----:B------:R1:W-:Y:S01]  /*148c70*/  STL [R1+0x2d0], R2 ;  /* 0x0002d00201007387 */ /* 0x0003e20000100800 */
[----:B0-----:R-:W-:Y:S02]  /*148c80*/  PRMT R4, R3, 0x5410, R16 ;  /* 0x0000541003047816 */ /* 0x001fe40000000010 */
[----:B-1----:R-:W-:-:S03]  /*148c90*/  PRMT R2, R40, 0x5410, R42 ;  /* 0x0000541028027816 */ /* 0x002fc6000000002a */
[----:B------:R-:W-:Y:S04]  /*148ca0*/  STL [R1+0x2cc], R4 ;  /* 0x0002cc0401007387 */ /* 0x000fe80000100800 */
[----:B------:R0:W-:Y:S01]  /*148cb0*/  STL [R1+0x2c8], R2 ;  /* 0x0002c80201007387 */ /* 0x0001e20000100800 */
[----:B------:R-:W-:-:S05]  /*148cc0*/  PRMT R3, R22, 0x5410, R38 ;  /* 0x0000541016037816 */ /* 0x000fca0000000026 */
[----:B------:R-:W-:Y:S01]  /*148cd0*/  STL [R1+0x2c4], R3 ;  /* 0x0002c40301007387 */ /* 0x000fe20000100800 */
[----:B0-----:R-:W-:-:S03]  /*148ce0*/  PRMT R2, R34, 0x5410, R36 ;  /* 0x0000541022027816 */ /* 0x001fc60000000024 */
[----:B------:R-:W2:Y:S04]  /*148cf0*/  LDL.LU R35, [R1+0x2b8] ;  /* 0x0002b80001237983 */ /* 0x000ea80000300800 */
        /* <DEDUP_REMOVED lines=46> */
[----:B--2---:R-:W-:-:S03]  /*148fe0*/  PRMT R36, R36, 0x5410, R35 ;  /* 0x0000541024247816 */ /* 0x004fc60000000023 */
[----:B------:R-:W2:Y:S04]  /*148ff0*/  LDL.LU R35, [R1+0x67a0] ;  /* 0x0067a00001237983 */ /* 0x000ea80000300800 */
[----:B------:R0:W-:Y:S01]  /*149000*/  STL [R1+0x2b8], R36 ;  /* 0x0002b82401007387 */ /* 0x0001e20000100800 */
[----:B---3--:R-:W-:-:S03]  /*149010*/  PRMT R46, R46, 0x5410, R47 ;  /* 0x000054102e2e7816 */ /* 0x008fc6000000002f */
[----:B0-----:R-:W3:Y:S01]  /*149020*/  LDL.LU R36, [R1+0x220] ;  /* 0x0002200001247983 */ /* 0x001ee20000300800 */
[----:B----4-:R-:W-:-:S03]  /*149030*/  PRMT R55, R55, 0x5410, R14 ;  /* 0x0000541037377816 */ /* 0x010fc6000000000e */
[----:B------:R-:W4:Y:S04]  /*149040*/  LDL.LU R47, [R1+0x679c] ;  /* 0x00679c00012f7983 */ /* 0x000f280000300800 */
[----:B------:R0:W-:Y:S01]  /*149050*/  STL [R1+0x2bc], R46 ;  /* 0x0002bc2e01007387 */ /* 0x0001e20000100800 */
[----:B------:R-:W-:-:S03]  /*149060*/  PRMT R59, R59, 0x5410, R9 ;  /* 0x000054103b3b7816 */ /* 0x000fc60000000009 */
[----:B0-----:R-:W4:Y:S01]  /*149070*/  LDL.LU R46, [R1+0x6798] ;  /* 0x00679800012e7983 */ /* 0x001f220000300800 */
[----:B------:R-:W-:-:S03]  /*149080*/  PRMT R11, R11, 0x5410, R10 ;  /* 0x000054100b0b7816 */ /* 0x000fc6000000000a */
[----:B------:R-:W2:Y:S04]  /*149090*/  LDL.LU R14, [R1+0x6794] ;  /* 0x00679400010e7983 */ /* 0x000ea80000300800 */
[----:B------:R0:W-:Y:S01]  /*1490a0*/  STL [R1+0x280], R55 ;  /* 0x0002803701007387 */ /* 0x0001e20000100800 */
[----:B------:R-:W-:-:S03]  /*1490b0*/  PRMT R13, R13, 0x5410, R12 ;  /* 0x000054100d0d7816 */ /* 0x000fc6000000000c */
[----:B0-----:R-:W2:Y:S04]  /*1490c0*/  LDL.LU R55, [R1+0x6790] ;  /* 0x0067900001377983 */ /* 0x001ea80000300800 */
[----:B------:R-:W2:Y:S04]  /*1490d0*/  LDL.LU R9, [R1+0x678c] ;  /* 0x00678c0001097983 */ /* 0x000ea80000300800 */
[----:B------:R0:W-:Y:S01]  /*1490e0*/  STL [R1+0x288], R59 ;  /* 0x0002883b01007387 */ /* 0x0001e20000100800 */
[----:B------:R-:W-:Y:S02]  /*1490f0*/  PRMT R29, R29, 0x5410, R27 ;  /* 0x000054101d1d7816 */ /* 0x000fe4000000001b */
[----:B------:R-:W-:Y:S01]  /*149100*/  PRMT R31, R31, 0x5410, R28 ;  /* 0x000054101f1f7816 */ /* 0x000fe2000000001c */
[----:B0-----:R-:W2:Y:S04]  /*149110*/  LDL.LU R59, [R1+0x6788] ;  /* 0x00678800013b7983 */ /* 0x001ea80000300800 */
[----:B------:R-:W2:Y:S04]  /*149120*/  LDL.LU R10, [R1+0x6784] ;  /* 0x00678400010a7983 */ /* 0x000ea80000300800 */
[----:B------:R0:W-:Y:S01]  /*149130*/  STL [R1+0x2a4], R11 ;  /* 0x0002a40b01007387 */ /* 0x0001e20000100800 */
[----:B------:R-:W-:-:S03]  /*149140*/  PRMT R37, R37, 0x5410, R33 ;  /* 0x0000541025257816 */ /* 0x000fc60000000021 */
        /* <DEDUP_REMOVED lines=68> */
[----:B0-----:R-:W3:Y:S02]  /*149590*/  LDL.LU R34, [R1+0x66f0] ;  /* 0x0066f00001227983 */ /* 0x001ee40000300800 */
[----:B---3--:R-:W-:-:S02]  /*1495a0*/  PRMT R34, R34, 0x5410, R36 ;  /* 0x0000541022227816 */ /* 0x008fc40000000024 */
[----:B------:R-:W3:Y:S04]  /*1495b0*/  LDL.LU R36, [R1+0x66ec] ;  /* 0x0066ec0001247983 */ /* 0x000ee80000300800 */
[----:B------:R0:W-:Y:S04]  /*1495c0*/  STL [R1+0x220], R34 ;  /* 0x0002202201007387 */ /* 0x0001e80000100800 */
[----:B0-----:R-:W3:Y:S01]  /*1495d0*/  LDL.LU R34, [R1+0x66e8] ;  /* 0x0066e80001227983 */ /* 0x001ee20000300800 */
[----:B--2---:R-:W-:Y:S02]  /*1495e0*/  PRMT R22, R22, 0x5410, R38 ;  /* 0x0000541016167816 */ /* 0x004fe40000000026 */
[----:B---3--:R-:W-:-:S02]  /*1495f0*/  PRMT R34, R34, 0x5410, R36 ;  /* 0x0000541022227816 */ /* 0x008fc40000000024 */
[----:B------:R-:W2:Y:S04]  /*149600*/  LDL.LU R36, [R1+0x66e4] ;  /* 0x0066e40001247983 */ /* 0x000ea80000300800 */
[----:B------:R0:W-:Y:S04]  /*149610*/  STL [R1+0x21c], R34 ;  /* 0x00021c2201007387 */ /* 0x0001e80000100800 */
[----:B0-----:R-:W3:Y:S04]  /*149620*/  LDL.LU R34, [R1+0x66e0] ;  /* 0x0066e00001227983 */ /* 0x001ee80000300800 */
[----:B------:R-:W2:Y:S04]  /*149630*/  LDL.LU R38, [R1+0x66dc] ;  /* 0x0066dc0001267983 */ /* 0x000ea80000300800 */
[----:B------:R0:W-:Y:S04]  /*149640*/  STL [R1+0x214], R22 ;  /* 0x0002141601007387 */ /* 0x0001e80000100800 */
[----:B0-----:R-:W2:Y:S02]  /*149650*/  LDL.LU R22, [R1+0x66d8] ;  /* 0x0066d80001167983 */ /* 0x001ea40000300800 */
[----:B--2---:R-:W-:-:S02]  /*149660*/  PRMT R22, R22, 0x5410, R40 ;  /* 0x0000541016167816 */ /* 0x004fc40000000028 */
[----:B------:R-:W2:Y:S04]  /*149670*/  LDL.LU R40, [R1+0x66d4] ;  /* 0x0066d40001287983 */ /* 0x000ea80000300800 */
[----:B------:R0:W-:Y:S04]  /*149680*/  STL [R1+0x210], R22 ;  /* 0x0002101601007387 */ /* 0x0001e80000100800 */
[----:B0-----:R-:W2:Y:S01]  /*149690*/  LDL.LU R22, [R1+0x66d0] ;  /* 0x0066d00001167983 */ /* 0x001ea20000300800 */
[----:B------:R-:W-:Y:S02]  /*1496a0*/  PRMT R3, R3, 0x5410, R16 ;  /* 0x0000541003037816 */ /* 0x000fe40000000010 */
[----:B--2---:R-:W-:-:S02]  /*1496b0*/  PRMT R22, R22, 0x5410, R42 ;  /* 0x0000541016167816 */ /* 0x004fc4000000002a */
[----:B------:R-:W2:Y:S04]  /*1496c0*/  LDL.LU R42, [R1+0x66cc] ;  /* 0x0066cc00012a7983 */ /* 0x000ea80000300800 */
[----:B------:R0:W-:Y:S04]  /*1496d0*/  STL [R1+0x20c], R22 ;  /* 0x00020c1601007387 */ /* 0x0001e80000100800 */
[----:B0-----:R-:W2:Y:S04]  /*1496e0*/  LDL.LU R22, [R1+0x66c8] ;  /* 0x0066c80001167983 */ /* 0x001ea80000300800 */
[----:B------:R-:W3:Y:S04]  /*1496f0*/  LDL.LU R16, [R1+0x66c4] ;  /* 0x0066c40001107983 */ /* 0x000ee80000300800 */
[----:B------:R0:W-:Y:S04]  /*149700*/  STL [R1+0x208], R3 ;  /* 0x0002080301007387 */ /* 0x0001e80000100800 */
[----:B0-----:R-:W4:Y:S01]  /*149710*/  LDL.LU R3, [R1+0x66c0] ;  /* 0x0066c00001037983 */ /* 0x001f220000300800 */
[----:B--2---:R-:W-:-:S03]  /*149720*/  PRMT R22, R22, 0x5410, R5 ;  /* 0x0000541016167816 */ /* 0x004fc60000000005 */
[----:B------:R-:W2:Y:S04]  /*149730*/  LDL.LU R5, [R1+0x66bc] ;  /* 0x0066bc0001057983 */ /* 0x000ea80000300800 */
[----:B------:R0:W-:Y:S01]  /*149740*/  STL [R1+0x204], R22 ;  /* 0x0002041601007387 */ /* 0x0001e20000100800 */
[----:B---3--:R-:W-:-:S03]  /*149750*/  PRMT R16, R16, 0x5410, R19 ;  /* 0x0000541010107816 */ /* 0x008fc60000000013 */
[----:B0-----:R-:W3:Y:S04]  /*149760*/  LDL.LU R22, [R1+0x66b8] ;  /* 0x0066b80001167983 */ /* 0x001ee80000300800 */
[----:B------:R-:W3:Y:S04]  /*149770*/  LDL.LU R19, [R1+0x66b4] ;  /* 0x0066b40001137983 */ /* 0x000ee80000300800 */
[----:B------:R0:W-:Y:S04]  /*149780*/  STL [R1+0x200], R16 ;  /* 0x0002001001007387 */ /* 0x0001e80000100800 */
[----:B0-----:R-:W3:Y:S01]  /*149790*/  LDL.LU R16, [R1+0x66b0] ;  /* 0x0066b00001107983 */ /* 0x001ee20000300800 */
[----:B----4-:R-:W-:-:S03]  /*1497a0*/  PRMT R3, R3, 0x5410, R2 ;  /* 0x0000541003037816 */ /* 0x010fc60000000002 */
[----:B------:R-:W4:Y:S01]  /*1497b0*/  LDL.LU R2, [R1+0x66ac] ;  /* 0x0066ac0001027983 */ /* 0x000f220000300800 */
[----:B------:R-:W-:-:S03]  /*1497c0*/  PRMT R20, R20, 0x5410, R21 ;  /* 0x0000541014147816 */ /* 0x000fc60000000015 */
[----:B------:R0:W-:Y:S04]  /*1497d0*/  STL [R1+0x1fc], R3 ;  /* 0x0001fc0301007387 */ /* 0x0001e80000100800 */
[----:B0-----:R-:W4:Y:S01]  /*1497e0*/  LDL.LU R3, [R1+0x66a8] ;  /* 0x0066a80001037983 */ /* 0x001f220000300800 */
[----:B--2---:R-:W-:-:S03]  /*1497f0*/  PRMT R5, R5, 0x5410, R4 ;  /* 0x0000541005057816 */ /* 0x004fc60000000004 */
[----:B------:R-:W2:Y:S04]  /*149800*/  LDL.LU R4, [R1+0x66a4] ;  /* 0x0066a40001047983 */ /* 0x000ea80000300800 */
[----:B------:R0:W-:Y:S01]  /*149810*/  STL [R1+0x1f8], R5 ;  /* 0x0001f80501007387 */ /* 0x0001e20000100800 */
[----:B---3--:R-:W-:-:S03]  /*149820*/  PRMT R22, R22, 0x5410, R7 ;  /* 0x0000541016167816 */ /* 0x008fc60000000007 */
[----:B0-----:R-:W3:Y:S01]  /*149830*/  LDL.LU R5, [R1+0x66a0] ;  /* 0x0066a00001057983 */ /* 0x001ee20000300800 */
[----:B------:R-:W-:-:S03]  /*149840*/  PRMT R19, R19, 0x5410, R8 ;  /* 0x0000541013137816 */ /* 0x000fc60000000008 */
[----:B------:R-:W2:Y:S04]  /*149850*/  LDL.LU R7, [R1+0x669c] ;  /* 0x00669c0001077983 */ /* 0x000ea80000300800 */
[----:B------:R0:W-:Y:S04]  /*149860*/  STL [R1+0x1f4], R22 ;  /* 0x0001f41601007387 */ /* 0x0001e80000100800 */
[----:B------:R-:W2:Y:S01]  /*149870*/  LDL R21, [R1+0x2ff8] ;  /* 0x002ff80001157983 */ /* 0x000ea20000100800 */
[----:B------:R-:W-:-:S03]  /*149880*/  PRMT R16, R16, 0x5410, R6 ;  /* 0x0000541010107816 */ /* 0x000fc60000000006 */
[----:B0-----:R-:W2:Y:S04]  /*149890*/  LDL R22, [R1+0x2ff4] ;  /* 0x002ff40001167983 */ /* 0x001ea80000100800 */
[----:B------:R0:W-:Y:S04]  /*1498a0*/  STL [R1+0x1f0], R20 ;  /* 0x0001f01401007387 */ /* 0x0001e80000100800 */
[----:B0-----:R-:W2:Y:S04]  /*1498b0*/  LDL R20, [R1+0x2ffc] ;  /* 0x002ffc0001147983 */ /* 0x001ea80000100800 */
[----:B------:R-:W2:Y:S04]  /*1498c0*/  LDL.LU R8, [R1+0x6698] ;  /* 0x0066980001087983 */ /* 0x000ea80000300800 */
[----:B------:R0:W-:Y:S04]  /*1498d0*/  STL [R1+0x1bc], R19 ;  /* 0x0001bc1301007387 */ /* 0x0001e80000100800 */
[----:B0-----:R-:W2:Y:S04]  /*1498e0*/  LDL R19, [R1+0x3000] ;  /* 0x0030000001137983 */ /* 0x001ea80000100800 */
[----:B------:R-:W2:Y:S04]  /*1498f0*/  LDL.LU R6, [R1+0x6694] ;  /* 0x0066940001067983 */ /* 0x000ea80000300800 */
[----:B------:R0:W-:Y:S04]  /*149900*/  STL [R1+0x1ac], R16 ;  /* 0x0001ac1001007387 */ /* 0x0001e80000100800 */
[----:B0-----:R-:W2:Y:S01]  /*149910*/  LDL.LU R16, [R1+0x6690] ;  /* 0x0066900001107983 */ /* 0x001ea20000300800 */
[----:B------:R-:W-:-:S03]  /*149920*/  PRMT R17, R17, 0x5410, R32 ;  /* 0x0000541011117816 */ /* 0x000fc60000000020 */
[----:B------:R-:W3:Y:S04]  /*149930*/  LDL.LU R32, [R1+0x668c] ;  /* 0x00668c0001207983 */ /* 0x000ee80000300800 */
[----:B------:R0:W-:Y:S04]  /*149940*/  STL [R1+0x19c], R17 ;  /* 0x00019c1101007387 */ /* 0x0001e80000100800 */
[----:B0-----:R-:W3:Y:S01]  /*149950*/  LDL R17, [R1+0x3004] ;  /* 0x0030040001117983 */ /* 0x001ee20000100800 */
[----:B------:R-:W-:Y:S02]  /*149960*/  PRMT R61, R61, 0x5410, R43 ;  /* 0x000054103d3d7816 */ /* 0x000fe4000000002b */
[----:B--2---:R-:W-:-:S02]  /*149970*/  PRMT R16, R16, 0x5410, R26 ;  /* 0x0000541010107816 */ /* 0x004fc4000000001a */
[----:B------:R-:W2:Y:S04]  /*149980*/  LDL.LU R26, [R1+0x6688] ;  /* 0x00668800011a7983 */ /* 0x000ea80000300800 */
[----:B------:R0:W-:Y:S04]  /*149990*/  STL [R1+0x18c], R16 ;  /* 0x00018c1001007387 */ /* 0x0001e80000100800 */
[----:B0-----:R-:W4:Y:S04]  /*1499a0*/  LDL R16, [R1+0x3008] ;  /* 0x0030080001107983 */ /* 0x001f280000100800 */
[----:B------:R-:W4:Y:S04]  /*1499b0*/  LDL.LU R43, [R1+0x6684] ;  /* 0x00668400012b7983 */ /* 0x000f280000300800 */
[----:B------:R0:W-:Y:S04]  /*1499c0*/  STL [R1+0x17c], R61 ;  /* 0x00017c3d01007387 */ /* 0x0001e80000100800 */
[----:B0-----:R-:W4:Y:S01]  /*1499d0*/  LDL.LU R61, [R1+0x6680] ;  /* 0x00668000013d7983 */ /* 0x001f220000300800 */
[----:B---3--:R-:W-:-:S03]  /*1499e0*/  PRMT R32, R32, 0x5410, R49 ;  /* 0x0000541020207816 */ /* 0x008fc60000000031 */
[----:B------:R-:W3:Y:S04]  /*1499f0*/  LDL.LU R49, [R1+0x667c] ;  /* 0x00667c0001317983 */ /* 0x000ee80000300800 */
[----:B------:R0:W-:Y:S04]  /*149a00*/  STL [R1+0x16c], R32 ;  /* 0x00016c2001007387 */ /* 0x0001e80000100800 */
[----:B0-----:R-:W3:Y:S01]  /*149a10*/  LDL.LU R32, [R1+0x6678] ;  /* 0x0066780001207983 */ /* 0x001ee20000300800 */
[----:B------:R-:W-:Y:S02]  /*149a20*/  PRMT R24, R24, 0x5410, R25 ;  /* 0x0000541018187816 */ /* 0x000fe40000000019 */
[----:B--2---:R-:W-:-:S02]  /*149a30*/  PRMT R26, R26, 0x5410, R30 ;  /* 0x000054101a1a7816 */ /* 0x004fc4000000001e */
[----:B------:R-:W2:Y:S04]  /*149a40*/  LDL.LU R30, [R1+0x6674] ;  /* 0x00667400011e7983 */ /* 0x000ea80000300800 */
[----:B------:R0:W-:Y:S04]  /*149a50*/  STL [R1+0x15c], R26 ;  /* 0x00015c1a01007387 */ /* 0x0001e80000100800 */
[----:B0-----:R-:W2:Y:S04]  /*149a60*/  LDL.LU R26, [R1+0x6670] ;  /* 0x00667000011a7983 */ /* 0x001ea80000300800 */
[----:B------:R-:W2:Y:S04]  /*149a70*/  LDL.LU R25, [R1+0x666c] ;  /* 0x00666c0001197983 */ /* 0x000ea80000300800 */
[----:B------:R0:W-:Y:S04]  /*149a80*/  STL [R1+0x14c], R24 ;  /* 0x00014c1801007387 */ /* 0x0001e80000100800 */
[----:B0-----:R-:W2:Y:S01]  /*149a90*/  LDL.LU R24, [R1+0x6668] ;  /* 0x0066680001187983 */ /* 0x001ea20000300800 */
[----:B----4-:R-:W-:-:S03]  /*149aa0*/  PRMT R61, R61, 0x5410, R23 ;  /* 0x000054103d3d7816 */ /* 0x010fc60000000017 */
[----:B------:R-:W4:Y:S01]  /*149ab0*/  LDL.LU R23, [R1+0x6664] ;  /* 0x0066640001177983 */ /* 0x000f220000300800 */
[----:B---3--:R-:W-:Y:S02]  /*149ac0*/  PRMT R49, R49, 0x5410, R53 ;  /* 0x0000541031317816 */ /* 0x008fe40000000035 */
[----:B------:R-:W-:Y:S01]  /*149ad0*/  PRMT R18, R18, 0x5410, R37 ;  /* 0x0000541012127816 */ /* 0x000fe20000000025 */
[----:B------:R0:W-:Y:S04]  /*149ae0*/  STL [R1+0x234], R61 ;  /* 0x0002343d01007387 */ /* 0x0001e80000100800 */
[----:B0-----:R-:W3:Y:S04]  /*149af0*/  LDL.LU R61, [R1+0x6660] ;  /* 0x00666000013d7983 */ /* 0x001ee80000300800 */
[----:B------:R-:W3:Y:S04]  /*149b00*/  LDL.LU R53, [R1+0x665c] ;  /* 0x00665c0001357983 */ /* 0x000ee80000300800 */
[----:B------:R0:W-:Y:S04]  /*149b10*/  STL [R1+0x250], R49 ;  /* 0x0002503101007387 */ /* 0x0001e80000100800 */
[----:B0-----:R-:W3:Y:S04]  /*149b20*/  LDL.LU R49, [R1+0x6658] ;  /* 0x0066580001317983 */ /* 0x001ee80000300800 */
[----:B------:R-:W3:Y:S04]  /*149b30*/  LDL.LU R37, [R1+0x6654] ;  /* 0x0066540001257983 */ /* 0x000ee80000300800 */
[----:B------:R0:W-:Y:S04]  /*149b40*/  STL [R1+0x10c], R18 ;  /* 0x00010c1201007387 */ /* 0x0001e80000100800 */
[----:B0-----:R-:W3:Y:S01]  /*149b50*/  LDL.LU R18, [R1+0x6650] ;  /* 0x0066500001127983 */ /* 0x001ee20000300800 */
[----:B------:R-:W-:-:S02]  /*149b60*/  PRMT R32, R32, 0x5410, R33 ;  /* 0x0000541020207816 */ /* 0x000fc40000000021 */
[----:B------:R-:W-:-:S03]  /*149b70*/  PRMT R28, R28, 0x5410, R29 ;  /* 0x000054101c1c7816 */ /* 0x000fc6000000001d */
[----:B------:R0:W-:Y:S01]  /*149b80*/  STL [R1+0xfc], R32 ;  /* 0x0000fc2001007387 */ /* 0x0001e20000100800 */
[----:B--2---:R-:W-:-:S05]  /*149b90*/  PRMT R30, R30, 0x5410, R31 ;  /* 0x000054101e1e7816 */ /* 0x004fca000000001f */
[----:B------:R1:W-:Y:S04]  /*149ba0*/  STL [R1+0xdc], R30 ;  /* 0x0000dc1e01007387 */ /* 0x0003e80000100800 */
[----:B------:R-:W2:Y:S01]  /*149bb0*/  LDL R33, [R1+0x2fd0] ;  /* 0x002fd00001217983 */ /* 0x000ea20000100800 */
[----:B------:R-:W-:-:S03]  /*149bc0*/  PRMT R26, R26, 0x5410, R27 ;  /* 0x000054101a1a7816 */ /* 0x000fc6000000001b */
[----:B------:R-:W-:Y:S04]  /*149bd0*/  STL [R1+0x6cc], R28 ;  /* 0x0006cc1c01007387 */ /* 0x000fe80000100800 */
[----:B------:R1:W-:Y:S01]  /*149be0*/  STL [R1+0x6dc], R26 ;  /* 0x0006dc1a01007387 */ /* 0x0003e20000100800 */
[----:B------:R-:W-:-:S03]  /*149bf0*/  PRMT R13, R25, 0x5410, R13 ;  /* 0x00005410190d7816 */ /* 0x000fc6000000000d */
[----:B0-----:R-:W2:Y:S04]  /*149c00*/  LDL R32, [R1+0x2f4c] ;  /* 0x002f4c0001207983 */ /* 0x001ea80000100800 */
[----:B------:R-:W-:Y:S01]  /*149c10*/  STL [R1+0x6ec], R13 ;  /* 0x0006ec0d01007387 */ /* 0x000fe20000100800 */
[----:B------:R-:W-:-:S05]  /*149c20*/  PRMT R12, R24, 0x5410, R12 ;  /* 0x00005410180c7816 */ /* 0x000fca000000000c */
[----:B------:R-:W-:Y:S01]  /*149c30*/  STL [R1+0x70c], R12 ;  /* 0x00070c0c01007387 */ /* 0x000fe20000100800 */
[----:B----4-:R-:W-:-:S03]  /*149c40*/  PRMT R11, R23, 0x5410, R11 ;  /* 0x00005410170b7816 */ /* 0x010fc6000000000b */
[----:B------:R-:W4:Y:S04]  /*149c50*/  LDL R31, [R1+0x2e40] ;  /* 0x002e4000011f7983 */ /* 0x000f280000100800 */
[----:B-1----:R-:W4:Y:S04]  /*149c60*/  LDL R30, [R1+0x2fdc] ;  /* 0x002fdc00011e7983 */ /* 0x002f280000100800 */
[----:B------:R-:W-:Y:S04]  /*149c70*/  STL [R1+0x71c], R11 ;  /* 0x00071c0b01007387 */ /* 0x000fe80000100800 */
[----:B------:R-:W4:Y:S04]  /*149c80*/  LDL R26, [R1+0x2fe4] ;  /* 0x002fe400011a7983 */ /* 0x000f280000100800 */
[----:B------:R-:W4:Y:S04]  /*149c90*/  LDL R29, [R1+0x2fd4] ;  /* 0x002fd400011d7983 */ /* 0x000f280000100800 */
[----:B------:R-:W4:Y:S04]  /*149ca0*/  LDL R28, [R1+0x2fd8] ;  /* 0x002fd800011c7983 */ /* 0x000f280000100800 */
[----:B------:R-:W4:Y:S04]  /*149cb0*/  LDL R27, [R1+0x2fe0] ;  /* 0x002fe000011b7983 */ /* 0x000f280000100800 */
[----:B------:R-:W4:Y:S04]  /*149cc0*/  LDL R25, [R1+0x2fe8] ;  /* 0x002fe80001197983 */ /* 0x000f280000100800 */
[----:B------:R-:W4:Y:S04]  /*149cd0*/  LDL R24, [R1+0x2fec] ;  /* 0x002fec0001187983 */ /* 0x000f280000100800 */
[----:B------:R-:W4:Y:S01]  /*149ce0*/  LDL R23, [R1+0x2ff0] ;  /* 0x002ff00001177983 */ /* 0x000f220000100800 */
[----:B------:R-:W-:Y:S01]  /*149cf0*/  ISETP.LT.AND P1, PT, R22, UR41, !P0 ;  /* 0x0000002916007c0c */ /* 0x000fe2000c721270 */
[----:B------:R-:W0:Y:S01]  /*149d00*/  LDCU UR41, c[0x0][0x398] ;  /* 0x00007300ff2977ac */ /* 0x000e220008000800 */
[----:B------:R-:W-:-:S02]  /*149d10*/  ISETP.LT.AND P3, PT, R21, UR11, !P0 ;  /* 0x0000000b15007c0c */ /* 0x000fc4000c761270 */
[----:B---3--:R-:W-:Y:S02]  /*149d20*/  LOP3.LUT R18, R18, 0xfffdffff, RZ, 0xc0, !PT ;  /* 0xfffdffff12127812 */ /* 0x008fe400078ec0ff */
[----:B------:R-:W-:Y:S01]  /*149d30*/  ISETP.LT.AND P2, PT, R20, UR10, !P0 ;  /* 0x0000000a14007c0c */ /* 0x000fe2000c741270 */
[----:B------:R-:W1:Y:S06]  /*149d40*/  LDCU.64 UR10, c[0x0][0x398] ;  /* 0x00007300ff0a77ac */ /* 0x000e6c0008000a00 */
[----:B------:R-:W-:-:S04]  /*149d50*/  @P1 LOP3.LUT R18, R18, 0x20000, RZ, 0xfc, !PT ;  /* 0x0002000012121812 */ /* 0x000fc800078efcff */
[----:B------:R-:W-:-:S04]  /*149d60*/  LOP3.LUT R18, R18, 0xfffeffff, RZ, 0xc0, !PT ;  /* 0xfffeffff12127812 */ /* 0x000fc800078ec0ff */
[----:B------:R-:W-:Y:S02]  /*149d70*/  @P3 LOP3.LUT R18, R18, 0x10000, RZ, 0xfc, !PT ;  /* 0x0001000012123812 */ /* 0x000fe400078efcff */
[----:B------:R-:W-:Y:S01]  /*149d80*/  ISETP.LT.AND P1, PT, R19, UR35, !P0 ;  /* 0x0000002313007c0c */ /* 0x000fe2000c721270 */
        /* <DEDUP_REMOVED lines=13> */
[----:B------:R-:W-:Y:S02]  /*149e60*/  PRMT R10, R61, 0x5410, R10 ;  /* 0x000054103d0a7816 */ /* 0x000fe4000000000a */
[----:B------:R-:W-:Y:S01]  /*149e70*/  LOP3.LUT R18, R18, 0xfffff7ff, RZ, 0xc0, !PT ;  /* 0xfffff7ff12127812 */ /* 0x000fe200078ec0ff */
[----:B------:R-:W3:Y:S04]  /*149e80*/  LDL.LU R61, [R1+0x664c] ;  /* 0x00664c00013d7983 */ /* 0x000ee80000300800 */
[----:B------:R0:W-:Y:S02]  /*149e90*/  STL [R1+0x72c], R10 ;  /* 0x00072c0a01007387 */ /* 0x0001e40000100800 */
[----:B0-----:R-:W-:-:S02]  /*149ea0*/  PRMT R10, R59, 0x5410, R9 ;  /* 0x000054103b0a7816 */ /* 0x001fc40000000009 */
[----:B------:R-:W-:Y:S01]  /*149eb0*/  LOP3.LUT R0, R0, 0x7fffffff, RZ, 0xc0, !PT ;  /* 0x7fffffff00007812 */ /* 0x000fe200078ec0ff */
[----:B------:R-:W3:Y:S04]  /*149ec0*/  LDL.LU R59, [R1+0x6648] ;  /* 0x00664800013b7983 */ /* 0x000ee80000300800 */
[----:B------:R-:W-:Y:S01]  /*149ed0*/  STL [R1+0x76c], R10 ;  /* 0x00076c0a01007387 */ /* 0x000fe20000100800 */
[----:B--2---:R-:W-:Y:S01]  /*149ee0*/  ISETP.LT.AND P1, PT, R33, UR32, !P0 ;  /* 0x0000002021007c0c */ /* 0x004fe2000c721270 */
[----:B------:R-:W0:Y:S01]  /*149ef0*/  LDCU UR32, c[0x0][0x398] ;  /* 0x00007300ff2077ac */ /* 0x000e220008000800 */
[----:B------:R-:W-:Y:S01]  /*149f00*/  ISETP.LT.AND P0, PT, R32, UR31, !P0 ;  /* 0x0000001f20007c0c */ /* 0x000fe2000c701270 */
[----:B------:R-:W2:Y:S10]  /*149f10*/  LDCU UR31, c[0x0][0x398] ;  /* 0x00007300ff1f77ac */ /* 0x000eb40008000800 */
[----:B------:R-:W-:-:S04]  /*149f20*/  @P1 LOP3.LUT R18, R18, 0x800, RZ, 0xfc, !PT ;  /* 0x0000080012121812 */ /* 0x000fc800078efcff */
[----:B------:R-:W-:-:S04]  /*149f30*/  LOP3.LUT R18, R18, 0xfffffbff, RZ, 0xc0, !PT ;  /* 0xfffffbff12127812 */ /* 0x000fc800078ec0ff */
[----:B------:R-:W-:Y:S01]  /*149f40*/  @P0 LOP3.LUT R18, R18, 0x400, RZ, 0xfc, !PT ;  /* 0x0000040012120812 */ /* 0x000fe200078efcff */
[----:B----4-:R-:W-:-:S05]  /*149f50*/  VIADD R9, R31, 0x12 ;  /* 0x000000121f097836 */ /* 0x010fca0000000000 */
[----:B------:R-:W-:Y:S01]  /*149f60*/  ISETP.GE.AND P0, PT, R9, UR47, PT ;  /* 0x0000002f09007c0c */ /* 0x000fe2000bf06270 */
[----:B------:R-:W4:Y:S03]  /*149f70*/  LDCU UR47, c[0x0][0x398] ;  /* 0x00007300ff2f77ac */ /* 0x000f260008000800 */
[----:B-1----:R-:W-:Y:S02]  /*149f80*/  ISETP.LT.AND P3, PT, R26, UR10, !P0 ;  /* 0x0000000a1a007c0c */ /* 0x002fe4000c761270 */
[----:B------:R-:W-:Y:S02]  /*149f90*/  LOP3.LUT R18, R18, 0xffffffdf, RZ, 0xc0, !PT ;  /* 0xffffffdf12127812 */ /* 0x000fe400078ec0ff */
[----:B------:R-:W-:Y:S01]  /*149fa0*/  ISETP.LT.AND P2, PT, R29, UR18, !P0 ;  /* 0x000000121d007c0c */ /* 0x000fe2000c741270 */
[----:B------:R-:W1:Y:S01]  /*149fb0*/  LDCU UR18, c[0x0][0x398] ;  /* 0x00007300ff1277ac */ /* 0x000e620008000800 */
[----:B------:R-:W-:Y:S01]  /*149fc0*/  ISETP.LT.AND P1, PT, R28, UR40, !P0 ;  /* 0x000000281c007c0c */ /* 0x000fe2000c721270 */
        /* <DEDUP_REMOVED lines=51> */
[----:B------:R-:W-:Y:S02]  /*14a300*/  @P2 LOP3.LUT R0, R0, 0x10000000, RZ, 0xfc, !PT ;  /* 0x1000000000002812 */ /* 0x000fe400078efcff */
[----:B------:R-:W-:-:S02]  /*14a310*/  PRMT R9, R53, 0x5410, R55 ;  /* 0x0000541035097816 */ /* 0x000fc40000000037 */
[----:B------:R-:W-:Y:S01]  /*14a320*/  LOP3.LUT R0, R0, 0xf7ffffff, RZ, 0xc0, !PT ;  /* 0xf7ffffff00007812 */ /* 0x000fe200078ec0ff */
[----:B------:R-:W2:Y:S03]  /*14a330*/  LDL.LU R55, [R1+0x6644] ;  /* 0x0066440001377983 */ /* 0x000ea60000300800 */
[----:B------:R-:W-:Y:S01]  /*14a340*/  @P1 LOP3.LUT R0, R0, 0x8000000, RZ, 0xfc, !PT ;  /* 0x0800000000001812 */ /* 0x000fe200078efcff */
[----:B------:R-:W2:Y:S03]  /*14a350*/  LDL.LU R53, [R1+0x6640] ;  /* 0x0066400001357983 */ /* 0x000ea60000300800 */
[----:B------:R-:W-:Y:S01]  /*14a360*/  LOP3.LUT R0, R0, 0xfbffffff, RZ, 0xc0, !PT ;  /* 0xfbffffff00007812 */ /* 0x000fe200078ec0ff */
[----:B------:R0:W-:Y:S03]  /*14a370*/  STL [R1+0x77c], R9 ;  /* 0x00077c0901007387 */ /* 0x0001e60000100800 */
[----:B------:R-:W-:Y:S01]  /*14a380*/  @P0 LOP3.LUT R0, R0, 0x4000000, RZ, 0xfc, !PT ;  /* 0x0400000000000812 */ /* 0x000fe200078efcff */
[----:B0-----:R-:W-:-:S05]  /*14a390*/  VIADD R9, R31, 0x11 ;  /* 0x000000111f097836 */ /* 0x001fca0000000000 */
[----:B------:R-:W-:Y:S01]  /*14a3a0*/  ISETP.GE.AND P0, PT, R9, UR11, PT ;  /* 0x0000000b09007c0c */ /* 0x000fe2000bf06270 */
[----:B------:R-:W0:Y:S03]  /*14a3b0*/  LDCU.64 UR10, c[0x0][0x398] ;  /* 0x00007300ff0a77ac */ /* 0x000e260008000a00 */
[----:B------:R-:W-:Y:S02]  /*14a3c0*/  ISETP.LT.AND P3, PT, R26, UR6, !P0 ;  /* 0x000000061a007c0c */ /* 0x000fe4000c761270 */
[----:B------:R-:W-:Y:S01]  /*14a3d0*/  ISETP.LT.AND P2, PT, R29, UR53, !P0 ;  /* 0x000000351d007c0c */ /* 0x000fe2000c741270 */
[----:B------:R-:W0:Y:S01]  /*14a3e0*/  LDCU UR53, c[0x0][0x398] ;  /* 0x00007300ff3577ac */ /* 0x000e220008000800 */
[----:B------:R-:W-:Y:S02]  /*14a3f0*/  LOP3.LUT R0, R0, 0xffdfffff, RZ, 0xc0, !PT ;  /* 0xffdfffff00007812 */ /* 0x000fe400078ec0ff */
        /* <DEDUP_REMOVED lines=52> */
[----:B------:R-:W-:Y:S02]  /*14a740*/  PRMT R10, R49, 0x5410, R14 ;  /* 0x00005410310a7816 */ /* 0x000fe4000000000e */
[----:B------:R-:W-:Y:S01]  /*14a750*/  @P2 LOP3.LUT R0, R0, 0x1000, RZ, 0xfc, !PT ;  /* 0x0000100000002812 */ /* 0x000fe200078efcff */
[----:B------:R-:W2:Y:S01]  /*14a760*/  LDL.LU R49, [R1+0x663c] ;  /* 0x00663c0001317983 */ /* 0x000ea20000300800 */
[----:B------:R-:W-:-:S02]  /*14a770*/  PRMT R9, R46, 0x5410, R47 ;  /* 0x000054102e097816 */ /* 0x000fc4000000002f */
[----:B------:R-:W-:Y:S01]  /*14a780*/  ISETP.LT.AND P0, PT, R32, UR70, !P0 ;  /* 0x0000004620007c0c */ /* 0x000fe2000c701270 */
[----:B------:R-:W-:Y:S01]  /*14a790*/  STL [R1+0x79c], R10 ;  /* 0x00079c0a01007387 */ /* 0x000fe20000100800 */
[----:B------:R-:W-:Y:S01]  /*14a7a0*/  LOP3.LUT R0, R0, 0xfffff7ff, RZ, 0xc0, !PT ;  /* 0xfffff7ff00007812 */ /* 0x000fe200078ec0ff */
[----:B------:R-:W0:Y:S02]  /*14a7b0*/  LDCU UR70, c[0x0][0x398] ;  /* 0x00007300ff4677ac */ /* 0x000e240008000800 */
[----:B------:R-:W2:Y:S04]  /*14a7c0*/  LDL.LU R47, [R1+0x6638] ;  /* 0x00663800012f7983 */ /* 0x000ea80000300800 */
[----:B------:R-:W2:Y:S01]  /*14a7d0*/  LDL.LU R46, [R1+0x6634] ;  /* 0x00663400012e7983 */ /* 0x000ea20000300800 */
[----:B------:R-:W-:-:S03]  /*14a7e0*/  @P1 LOP3.LUT R0, R0, 0x800, RZ, 0xfc, !PT ;  /* 0x0000080000001812 */ /* 0x000fc600078efcff */
[----:B------:R0:W-:Y:S01]  /*14a7f0*/  STL [R1+0x7bc], R9 ;  /* 0x0007bc0901007387 */ /* 0x0001e20000100800 */
[----:B------:R-:W-:Y:S02]  /*14a800*/  LOP3.LUT R0, R0, 0xfffffbff, RZ, 0xc0, !PT ;  /* 0xfffffbff00007812 */ /* 0x000fe400078ec0ff */
[----:B0-----:R-:W-:Y:S02]  /*14a810*/  PRMT R9, R37, 0x5410, R35 ;  /* 0x0000541025097816 */ /* 0x001fe40000000023 */
[----:B------:R-:W2:Y:S04]  /*14a820*/  LDL.LU R35, [R1+0x6630] ;  /* 0x0066300001237983 */ /* 0x000ea80000300800 */
[----:B------:R-:W2:Y:S04]  /*14a830*/  LDL.LU R37, [R1+0x662c] ;  /* 0x00662c0001257983 */ /* 0x000ea80000300800 */
[----:B------:R0:W-:Y:S01]  /*14a840*/  STL [R1+0x7cc], R9 ;  /* 0x0007cc0901007387 */ /* 0x0001e20000100800 */
[----:B------:R-:W-:Y:S01]  /*14a850*/  @P0 LOP3.LUT R0, R0, 0x400, RZ, 0xfc, !PT ;  /* 0x0000040000000812 */ /* 0x000fe200078efcff */
[----:B0-----:R-:W-:-:S05]  /*14a860*/  VIADD R9, R31, 0x10 ;  /* 0x000000101f097836 */ /* 0x001fca0000000000 */
[----:B------:R-:W-:Y:S01]  /*14a870*/  ISETP.GE.AND P0, PT, R9, UR7, PT ;  /* 0x0000000709007c0c */ /* 0x000fe2000bf06270 */
[----:B------:R-:W0:Y:S03]  /*14a880*/  LDCU.64 UR6, c[0x0][0x398] ;  /* 0x00007300ff0677ac */ /* 0x000e260008000a00 */
        /* <DEDUP_REMOVED lines=63> */
[----:B------:R-:W4:Y:S04]  /*14ac80*/  LDL.LU R39, [R1+0x6628] ;  /* 0x0066280001277983 */ /* 0x000f280000300800 */
[----:B------:R-:W4:Y:S01]  /*14ac90*/  LDL.LU R41, [R1+0x6624] ;  /* 0x0066240001297983 */ /* 0x000f220000300800 */
[----:B------:R-:W-:-:S03]  /*14aca0*/  LOP3.LUT R8, R8, 0xfbffffff, RZ, 0xc0, !PT ;  /* 0xfbffffff08087812 */ /* 0x000fc600078ec0ff */
[----:B------:R0:W-:Y:S01]  /*14acb0*/  STL [R1+0x7f4], R9 ;  /* 0x0007f40901007387 */ /* 0x0001e20000100800 */
[----:B------:R-:W-:Y:S01]  /*14acc0*/  @P0 LOP3.LUT R8, R8, 0x4000000, RZ, 0xfc, !PT ;  /* 0x0400000008080812 */ /* 0x000fe200078efcff */
[----:B0-----:R-:W-:-:S05]  /*14acd0*/  VIADD R9, R31, 0xf ;  /* 0x0000000f1f097836 */ /* 0x001fca0000000000 */
[----:B------:R-:W-:Y:S01]  /*14ace0*/  ISETP.GE.AND P0, PT, R9, UR11, PT ;  /* 0x0000000b09007c0c */ /* 0x000fe2000bf06270 */
[----:B------:R-:W0:Y:S03]  /*14acf0*/  LDCU UR11, c[0x0][0x398] ;  /* 0x00007300ff0b77ac */ /* 0x000e260008000800 */
[----:B------:R-:W-:Y:S01]  /*14ad00*/  ISETP.LT.AND P3, PT, R26, UR6, !P0 ;  /* 0x000000061a007c0c */ /* 0x000fe2000c761270 */
[----:B------:R-:W0:Y:S01]  /*14ad10*/  LDCU UR6, c[0x0][0x398] ;  /* 0x00007300ff0677ac */ /* 0x000e220008000800 */
[----:B------:R-:W-:Y:S02]  /*14ad20*/  ISETP.LT.AND P2, PT, R29, UR12, !P0 ;  /* 0x0000000c1d007c0c */ /* 0x000fe4000c741270 */
[----:B------:R-:W-:Y:S02]  /*14ad30*/  LOP3.LUT R8, R8, 0xffdfffff, RZ, 0xc0, !PT ;  /* 0xffdfffff08087812 */ /* 0x000fe400078ec0ff */
[----:B------:R-:W-:Y:S01]  /*14ad40*/  ISETP.LT.AND P1, PT, R28, UR13, !P0 ;  /* 0x0000000d1c007c0c */ /* 0x000fe2000c721270 */
[----:B------:R-:W0:Y:S06]  /*14ad50*/  LDCU.64 UR12, c[0x0][0x398] ;  /* 0x00007300ff0c77ac */ /* 0x000e2c0008000a00 */
        /* <DEDUP_REMOVED lines=50> */
[----:B---3--:R-:W-:Y:S02]  /*14b080*/  PRMT R10, R61, 0x5410, R15 ;  /* 0x000054103d0a7816 */ /* 0x008fe4000000000f */
[----:B------:R-:W-:Y:S01]  /*14b090*/  ISETP.LT.AND P0, PT, R32, UR49, !P0 ;  /* 0x0000003120007c0c */ /* 0x000fe2000c701270 */
[----:B------:R-:W3:Y:S01]  /*14b0a0*/  LDL.LU R15, [R1+0x6620] ;  /* 0x00662000010f7983 */ /* 0x000ee20000300800 */
[----:B------:R-:W-:Y:S01]  /*14b0b0*/  LOP3.LUT R8, R8, 0xfffff7ff, RZ, 0xc0, !PT ;  /* 0xfffff7ff08087812 */ /* 0x000fe200078ec0ff */
[----:B------:R-:W0:Y:S01]  /*14b0c0*/  LDCU UR49, c[0x0][0x398] ;  /* 0x00007300ff3177ac */ /* 0x000e220008000800 */
[----:B------:R-:W-:Y:S01]  /*14b0d0*/  PRMT R9, R59, 0x5410, R60 ;  /* 0x000054103b097816 */ /* 0x000fe2000000003c */
[----:B------:R-:W3:Y:S01]  /*14b0e0*/  LDL.LU R61, [R1+0x661c] ;  /* 0x00661c00013d7983 */ /* 0x000ee20000300800 */
[----:B------:R-:W-:-:S03]  /*14b0f0*/  @P1 LOP3.LUT R8, R8, 0x800, RZ, 0xfc, !PT ;  /* 0x0000080008081812 */ /* 0x000fc600078efcff */
[----:B------:R-:W-:Y:S01]  /*14b100*/  STL [R1+0x7f8], R10 ;  /* 0x0007f80a01007387 */ /* 0x000fe20000100800 */
[----:B------:R-:W-:-:S03]  /*14b110*/  LOP3.LUT R8, R8, 0xfffffbff, RZ, 0xc0, !PT ;  /* 0xfffffbff08087812 */ /* 0x000fc600078ec0ff */
[----:B------:R-:W3:Y:S04]  /*14b120*/  LDL.LU R60, [R1+0x6618] ;  /* 0x00661800013c7983 */ /* 0x000ee80000300800 */
[----:B------:R-:W3:Y:S04]  /*14b130*/  LDL.LU R59, [R1+0x6614] ;  /* 0x00661400013b7983 */ /* 0x000ee80000300800 */
        /* <DEDUP_REMOVED lines=19> */
[----:B------:R-:W-:Y:S02]  /*14b270*/  ISETP.LT.AND P2, PT, R27, UR68, !P0 ;  /* 0x000000441b007c0c */ /* 0x000fe4000c741270 */
[----:B0-----:R-:W-:Y:S02]  /*14b280*/  ISETP.LT.AND P3, PT, R24, UR75, !P0 ;  /* 0x0000004b18007c0c */ /* 0x001fe4000c761270 */
[----:B------:R-:W-:Y:S02]  /*14b290*/  LOP3.LUT R8, R8, 0xffffff7f, RZ, 0xc0, !PT ;  /* 0xffffff7f08087812 */ /* 0x000fe400078ec0ff */
[----:B------:R-:W-:Y:S02]  /*14b2a0*/  LOP3.LUT R7, R7, 0x7fffffff, RZ, 0xc0, !PT ;  /* 0x7fffffff07077812 */ /* 0x000fe400078ec0ff */
[----:B------:R-:W-:-:S02]  /*14b2b0*/  PRMT R10, R57, 0x5410, R58 ;  /* 0x00005410390a7816 */ /* 0x000fc4000000003a */
[----:B--2---:R-:W-:Y:S02]  /*14b2c0*/  PRMT R9, R55, 0x5410, R56 ;  /* 0x0000541037097816 */ /* 0x004fe40000000038 */
[----:B------:R-:W-:Y:S02]  /*14b2d0*/  @P1 LOP3.LUT R8, R8, 0x80, RZ, 0xfc, !PT ;  /* 0x0000008008081812 */ /* 0x000fe400078efcff */
[----:B------:R-:W-:Y:S01]  /*14b2e0*/  ISETP.LT.AND P1, PT, R25, UR76, !P0 ;  /* 0x0000004c19007c0c */ /* 0x000fe2000c721270 */
[----:B------:R-:W2:Y:S04]  /*14b2f0*/  LDL.LU R58, [R1+0x6610] ;  /* 0x00661000013a7983 */ /* 0x000ea80000300800 */
[----:B------:R-:W2:Y:S01]  /*14b300*/  LDL.LU R57, [R1+0x660c] ;  /* 0x00660c0001397983 */ /* 0x000ea20000300800 */
[----:B------:R-:W-:Y:S01]  /*14b310*/  LOP3.LUT R8, R8, 0xffffffbf, RZ, 0xc0, !PT ;  /* 0xffffffbf08087812 */ /* 0x000fe200078ec0ff */
[----:B------:R-:W0:Y:S01]  /*14b320*/  LDCU UR68, c[0x0][0x398] ;  /* 0x00007300ff4477ac */ /* 0x000e220008000800 */
[----:B------:R-:W-:-:S02]  /*14b330*/  LOP3.LUT R6, R6, 0x7fffffff, RZ, 0xc0, !PT ;  /* 0x7fffffff06067812 */ /* 0x000fc400078ec0ff */
[----:B------:R-:W-:Y:S02]  /*14b340*/  LOP3.LUT R5, R5, 0x7fffffff, RZ, 0xc0, !PT ;  /* 0x7fffffff05057812 */ /* 0x000fe400078ec0ff */
[----:B------:R-:W-:Y:S01]  /*14b350*/  @P2 LOP3.LUT R8, R8, 0x40, RZ, 0xfc, !PT ;  /* 0x0000004008082812 */ /* 0x000fe200078efcff */
[----:B------:R-:W0:Y:S01]  /*14b360*/  LDCU UR76, c[0x0][0x398] ;  /* 0x00007300ff4c77ac */ /* 0x000e220008000800 */
[----:B------:R-:W0:Y:S02]  /*14b370*/  LDCU UR75, c[0x0][0x398] ;  /* 0x00007300ff4b77ac */ /* 0x000e240008000800 */
[----:B------:R-:W-:Y:S02]  /*14b380*/  LOP3.LUT R8, R8, 0xffffffef, RZ, 0xc0, !PT ;  /* 0xffffffef08087812 */ /* 0x000fe400078ec0ff */
[----:B-1----:R-:W-:Y:S01]  /*14b390*/  ISETP.LT.AND P2, PT, R23, UR74, !P0 ;  /* 0x0000004a17007c0c */ /* 0x002fe2000c741270 */
[----:B------:R1:W-:Y:S04]  /*14b3a0*/  STL [R1+0x8a4], R10 ;  /* 0x0008a40a01007387 */ /* 0x0003e80000100800 */
[----:B------:R-:W2:Y:S01]  /*14b3b0*/  LDL.LU R56, [R1+0x6608] ;  /* 0x0066080001387983 */ /* 0x000ea20000300800 */
[----:B------:R-:W-:-:S03]  /*14b3c0*/  @P1 LOP3.LUT R8, R8, 0x10, RZ, 0xfc, !PT ;  /* 0x0000001008081812 */ /* 0x000fc600078efcff */
[----:B------:R-:W2:Y:S01]  /*14b3d0*/  LDL.LU R55, [R1+0x6604] ;  /* 0x0066040001377983 */ /* 0x000ea20000300800 */
[----:B------:R-:W0:Y:S01]  /*14b3e0*/  LDCU UR74, c[0x0][0x398] ;  /* 0x00007300ff4a77ac */ /* 0x000e220008000800 */
[----:B------:R-:W-:Y:S02]  /*14b3f0*/  LOP3.LUT R8, R8, 0xfffffff7, RZ, 0xc0, !PT ;  /* 0xfffffff708087812 */ /* 0x000fe400078ec0ff */
[----:B------:R-:W-:Y:S01]  /*14b400*/  ISETP.LT.AND P1, PT, R22, UR5, !P0 ;  /* 0x0000000516007c0c */ /* 0x000fe2000c721270 */
[----:B------:R0:W-:Y:S01]  /*14b410*/  STL [R1+0x1ce0], R9 ;  /* 0x001ce00901007387 */ /* 0x0001e20000100800 */
[----:B------:R-:W2:Y:S01]  /*14b420*/  LDCU UR5, c[0x0][0x398] ;  /* 0x00007300ff0577ac */ /* 0x000ea20008000800 */
[----:B------:R-:W-:-:S04]  /*14b430*/  @P3 LOP3.LUT R8, R8, 0x8, RZ, 0xfc, !PT ;  /* 0x0000000808083812 */ /* 0x000fc800078efcff */
[----:B------:R-:W-:Y:S02]  /*14b440*/  LOP3.LUT R8, R8, 0xfffffffb, RZ, 0xc0, !PT ;  /* 0xfffffffb08087812 */ /* 0x000fe400078ec0ff */
[----:B------:R-:W-:Y:S02]  /*14b450*/  ISETP.LT.AND P3, PT, R21, UR30, !P0 ;  /* 0x0000001e15007c0c */ /* 0x000fe4000c761270 */
[----:B-1----:R-:W-:Y:S01]  /*14b460*/  PRMT R10, R53, 0x5410, R54 ;  /* 0x00005410350a7816 */ /* 0x002fe20000000036 */
[----:B------:R-:W1:Y:S01]  /*14b470*/  LDCU UR30, c[0x0][0x398] ;  /* 0x00007300ff1e77ac */ /* 0x000e620008000800 */
[----:B------:R-:W-:Y:S02]  /*14b480*/  @P2 LOP3.LUT R8, R8, 0x4, RZ, 0xfc, !PT ;  /* 0x0000000408082812 */ /* 0x000fe400078efcff */
[----:B------:R-:W-:Y:S01]  /*14b490*/  ISETP.LT.AND P2, PT, R20, UR31, !P0 ;  /* 0x0000001f14007c0c */ /* 0x000fe2000c741270 */
[----:B0-----:R-:W-:Y:S01]  /*14b4a0*/  VIADD R9, R31, 0xd ;  /* 0x0000000d1f097836 */ /* 0x001fe20000000000 */
[----:B------:R-:W2:Y:S01]  /*14b4b0*/  LDL.LU R54, [R1+0x6600] ;  /* 0x0066000001367983 */ /* 0x000ea20000300800 */
[----:B------:R-:W-:-:S03]  /*14b4c0*/  LOP3.LUT R8, R8, 0xfffffffd, RZ, 0xc0, !PT ;  /* 0xfffffffd08087812 */ /* 0x000fc600078ec0ff */
[----:B------:R-:W2:Y:S01]  /*14b4d0*/  LDL.LU R53, [R1+0x65fc] ;  /* 0x0065fc0001357983 */ /* 0x000ea20000300800 */
[----:B------:R-:W0:Y:S01]  /*14b4e0*/  LDCU UR31, c[0x0][0x398] ;  /* 0x00007300ff1f77ac */ /* 0x000e220008000800 */
[----:B------:R-:W-:Y:S02]  /*14b4f0*/  @P1 LOP3.LUT R8, R8, 0x2, RZ, 0xfc, !PT ;  /* 0x0000000208081812 */ /* 0x000fe400078efcff */
[----:B------:R-:W-:-:S03]  /*14b500*/  ISETP.LT.AND P1, PT, R19, UR32, !P0 ;  /* 0x0000002013007c0c */ /* 0x000fc6000c721270 */
[----:B------:R-:W-:Y:S02]  /*14b510*/  @P2 LOP3.LUT R7, R7, 0x80000000, RZ, 0xfc, !PT ;  /* 0x8000000007072812 */ /* 0x000fe400078efcff */
[----:B------:R-:W-:Y:S01]  /*14b520*/  LOP3.LUT R8, R8, 0xfffffffe, RZ, 0xc0, !PT ;  /* 0xfffffffe08087812 */ /* 0x000fe200078ec0ff */
[----:B------:R0:W-:Y:S01]  /*14b530*/  STL [R1+0x1ce4], R10 ;  /* 0x001ce40a01007387 */ /* 0x0001e20000100800 */
[----:B------:R-:W0:Y:S02]  /*14b540*/  LDCU UR32, c[0x0][0x398] ;  /* 0x00007300ff2077ac */ /* 0x000e240008000800 */
[----:B------:R-:W-:Y:S02]  /*14b550*/  @P3 LOP3.LUT R8, R8, 0x1, RZ, 0xfc, !PT ;  /* 0x0000000108083812 */ /* 0x000fe400078efcff */
[----:B------:R-:W-:Y:S02]  /*14b560*/  ISETP.LT.AND P3, PT, R17, UR33, !P0 ;  /* 0x0000002111007c0c */ /* 0x000fe4000c761270 */
[----:B------:R-:W-:-:S02]  /*14b570*/  LOP3.LUT R7, R7, 0xbfffffff, RZ, 0xc0, !PT ;  /* 0xbfffffff07077812 */ /* 0x000fc400078ec0ff */
[----:B------:R-:W-:Y:S01]  /*14b580*/  ISETP.LT.AND P2, PT, R16, UR34, !P0 ;  /* 0x0000002210007c0c */ /* 0x000fe2000c741270 */
[----:B------:R-:W1:Y:S01]  /*14b590*/  LDCU UR33, c[0x0][0x398] ;  /* 0x00007300ff2177ac */ /* 0x000e620008000800 */
[----:B------:R-:W1:Y:S01]  /*14b5a0*/  LDCU UR34, c[0x0][0x398] ;  /* 0x00007300ff2277ac */ /* 0x000e620008000800 */
[----:B------:R-:W-:-:S04]  /*14b5b0*/  @P1 LOP3.LUT R7, R7, 0x40000000, RZ, 0xfc, !PT ;  /* 0x4000000007071812 */ /* 0x000fc800078efcff */
[----:B------:R-:W-:Y:S02]  /*14b5c0*/  LOP3.LUT R7, R7, 0xdfffffff, RZ, 0xc0, !PT ;  /* 0xdfffffff07077812 */ /* 0x000fe400078ec0ff */
[----:B------:R-:W-:Y:S02]  /*14b5d0*/  ISETP.LT.AND P1, PT, R33, UR35, !P0 ;  /* 0x0000002321007c0c */ /* 0x000fe4000c721270 */
[----:B------:R-:W-:Y:S02]  /*14b5e0*/  @P3 LOP3.LUT R7, R7, 0x20000000, RZ, 0xfc, !PT ;  /* 0x2000000007073812 */ /* 0x000fe400078efcff */
[----:B0-----:R-:W-:Y:S01]  /*14b5f0*/  PRMT R10, R49, 0x5410, R50 ;  /* 0x00005410310a7816 */ /* 0x001fe20000000032 */
[----:B------:R-:W0:Y:S01]  /*14b600*/  LDCU UR35, c[0x0][0x398] ;  /* 0x00007300ff2377ac */ /* 0x000e220008000800 */
[----:B------:R-:W-:Y:S02]  /*14b610*/  LOP3.LUT R7, R7, 0xefffffff, RZ, 0xc0, !PT ;  /* 0xefffffff07077812 */ /* 0x000fe400078ec0ff */
[----:B------:R-:W-:Y:S01]  /*14b620*/  ISETP.LT.AND P0, PT, R32, UR41, !P0 ;  /* 0x0000002920007c0c */ /* 0x000fe2000c701270 */
[----:B------:R-:W0:Y:S01]  /*14b630*/  LDCU UR41, c[0x0][0x398] ;  /* 0x00007300ff2977ac */ /* 0x000e220008000800 */
[----:B------:R-:W-:-:S04]  /*14b640*/  @P2 LOP3.LUT R7, R7, 0x10000000, RZ, 0xfc, !PT ;  /* 0x1000000007072812 */ /* 0x000fc800078efcff */
        /* <DEDUP_REMOVED lines=14> */
[----:B0-----:R-:W-:Y:S02]  /*14b730*/  ISETP.LT.AND P1, PT, R28, UR42, !P0 ;  /* 0x0000002a1c007c0c */ /* 0x001fe4000c721270 */
[----:B------:R-:W-:Y:S01]  /*14b740*/  ISETP.LT.AND P3, PT, R30, UR13, !P0 ;  /* 0x0000000d1e007c0c */ /* 0x000fe2000c761270 */
[----:B------:R-:W0:Y:S01]  /*14b750*/  LDCU UR42, c[0x0][0x398] ;  /* 0x00007300ff2a77ac */ /* 0x000e220008000800 */
[----:B------:R-:W-:Y:S02]  /*14b760*/  LOP3.LUT R7, R7, 0xfeffffff, RZ, 0xc0, !PT ;  /* 0xfeffffff07077812 */ /* 0x000fe400078ec0ff */
[----:B------:R-:W-:Y:S01]  /*14b770*/  ISETP.LT.AND P2, PT, R27, UR41, !P0 ;  /* 0x000000291b007c0c */ /* 0x000fe2000c741270 */
[----:B------:R-:W0:Y:S01]  /*14b780*/  LDCU UR13, c[0x0][0x398] ;  /* 0x00007300ff0d77ac */ /* 0x000e220008000800 */
[----:B------:R-:W0:Y:S05]  /*14b790*/  LDCU UR41, c[0x0][0x398] ;  /* 0x00007300ff2977ac */ /* 0x000e2a0008000800 */
[----:B------:R-:W-:-:S04]  /*14b7a0*/  @P1 LOP3.LUT R7, R7, 0x1000000, RZ, 0xfc, !PT ;  /* 0x0100000007071812 */ /* 0x000fc800078efcff */
[----:B------:R-:W-:Y:S02]  /*14b7b0*/  LOP3.LUT R7, R7, 0xff7fffff, RZ, 0xc0, !PT ;  /* 0xff7fffff07077812 */ /* 0x000fe400078ec0ff */
[----:B------:R-:W-:Y:S01]  /*14b7c0*/  ISETP.LT.AND P1, PT, R25, UR68, !P0 ;  /* 0x0000004419007c0c */ /* 0x000fe2000c721270 */
[----:B------:R-:W1:Y:S01]  /*14b7d0*/  LDCU UR68, c[0x0][0x398] ;  /* 0x00007300ff4477ac */ /* 0x000e620008000800 */
[----:B------:R-:W-:-:S04]  /*14b7e0*/  @P3 LOP3.LUT R7, R7, 0x800000, RZ, 0xfc, !PT ;  /* 0x0080000007073812 */ /* 0x000fc800078efcff */
[----:B------:R-:W-:Y:S02]  /*14b7f0*/  LOP3.LUT R7, R7, 0xffbfffff, RZ, 0xc0, !PT ;  /* 0xffbfffff07077812 */ /* 0x000fe400078ec0ff */
[----:B0-----:R-:W-:Y:S02]  /*14b800*/  ISETP.LT.AND P3, PT, R24, UR42, !P0 ;  /* 0x0000002a18007c0c */ /* 0x001fe4000c761270 */
[----:B------:R-:W-:Y:S01]  /*14b810*/  PRMT R9, R51, 0x5410, R52 ;  /* 0x0000541033097816 */ /* 0x000fe20000000034 */
[----:B------:R-:W0:Y:S01]  /*14b820*/  LDCU UR42, c[0x0][0x398] ;  /* 0x00007300ff2a77ac */ /* 0x000e220008000800 */
[----:B------:R-:W-:Y:S01]  /*14b830*/  @P2 LOP3.LUT R7, R7, 0x400000, RZ, 0xfc, !PT ;  /* 0x0040000007072812 */ /* 0x000fe200078efcff */
[----:B------:R-:W2:Y:S01]  /*14b840*/  LDL.LU R52, [R1+0x65f8] ;  /* 0x0065f80001347983 */ /* 0x000ea20000300800 */
[----:B------:R-:W-:-:S03]  /*14b850*/  ISETP.LT.AND P2, PT, R23, UR13, !P0 ;  /* 0x0000000d17007c0c */ /* 0x000fc6000c741270 */
[----:B------:R-:W2:Y:S01]  /*14b860*/  LDL.LU R51, [R1+0x65f4] ;  /* 0x0065f40001337983 */ /* 0x000ea20000300800 */
[----:B------:R-:W-:Y:S01]  /*14b870*/  LOP3.LUT R7, R7, 0xffefffff, RZ, 0xc0, !PT ;  /* 0xffefffff07077812 */ /* 0x000fe200078ec0ff */
[----:B------:R-:W0:Y:S03]  /*14b880*/  LDCU UR13, c[0x0][0x398] ;  /* 0x00007300ff0d77ac */ /* 0x000e260008000800 */
[----:B------:R-:W-:-:S04]  /*14b890*/  @P1 LOP3.LUT R7, R7, 0x100000, RZ, 0xfc, !PT ;  /* 0x0010000007071812 */ /* 0x000fc800078efcff */
[----:B------:R-:W-:Y:S02]  /*14b8a0*/  LOP3.LUT R7, R7, 0xfff7ffff, RZ, 0xc0, !PT ;  /* 0xfff7ffff07077812 */ /* 0x000fe400078ec0ff */
[----:B------:R-:W-:Y:S02]  /*14b8b0*/  ISETP.LT.AND P1, PT, R22, UR41, !P0 ;  /* 0x0000002916007c0c */ /* 0x000fe4000c721270 */
[----:B------:R-:W-:-:S04]  /*14b8c0*/  @P3 LOP3.LUT R7, R7, 0x80000, RZ, 0xfc, !PT ;  /* 0x0008000007073812 */ /* 0x000fc800078efcff */
[----:B------:R-:W-:Y:S02]  /*14b8d0*/  LOP3.LUT R7, R7, 0xfffbffff, RZ, 0xc0, !PT ;  /* 0xfffbffff07077812 */ /* 0x000fe400078ec0ff */
[----:B-1----:R-:W-:Y:S01]  /*14b8e0*/  ISETP.LT.AND P3, PT, R21, UR68, !P0 ;  /* 0x0000004415007c0c */ /* 0x002fe2000c761270 */
[----:B------:R1:W-:Y:S01]  /*14b8f0*/  STL [R1+0x1ce8], R9 ;  /* 0x001ce80901007387 */ /* 0x0003e20000100800 */
[----:B------:R-:W0:Y:S01]  /*14b900*/  LDCU UR68, c[0x0][0x398] ;  /* 0x00007300ff4477ac */ /* 0x000e220008000800 */
[----:B------:R-:W-:Y:S02]  /*14b910*/  @P2 LOP3.LUT R7, R7, 0x40000, RZ, 0xfc, !PT ;  /* 0x0004000007072812 */ /* 0x000fe400078efcff */
[----:B------:R-:W2:Y:S01]  /*14b920*/  LDL.LU R50, [R1+0x65f0] ;  /* 0x0065f00001327983 */ /* 0x000ea20000300800 */
[----:B------:R-:W-:Y:S01]  /*14b930*/  ISETP.LT.AND P2, PT, R20, UR40, !P0 ;  /* 0x0000002814007c0c */ /* 0x000fe2000c741270 */
[----:B------:R-:W0:Y:S01]  /*14b940*/  LDCU.64 UR40, c[0x0][0x398] ;  /* 0x00007300ff2877ac */ /* 0x000e220008000a00 */
[----:B------:R-:W-:Y:S01]  /*14b950*/  LOP3.LUT R7, R7, 0xfffdffff, RZ, 0xc0, !PT ;  /* 0xfffdffff07077812 */ /* 0x000fe200078ec0ff */
[----:B------:R-:W2:Y:S03]  /*14b960*/  LDL.LU R49, [R1+0x65ec] ;  /* 0x0065ec0001317983 */ /* 0x000ea60000300800 */
[----:B------:R-:W-:-:S04]  /*14b970*/  @P1 LOP3.LUT R7, R7, 0x20000, RZ, 0xfc, !PT ;  /* 0x0002000007071812 */ /* 0x000fc800078efcff */
[----:B------:R-:W-:Y:S02]  /*14b980*/  LOP3.LUT R7, R7, 0xfffeffff, RZ, 0xc0, !PT ;  /* 0xfffeffff07077812 */ /* 0x000fe400078ec0ff */
[----:B------:R-:W-:Y:S01]  /*14b990*/  ISETP.LT.AND P1, PT, R19, UR18, !P0 ;  /* 0x0000001213007c0c */ /* 0x000fe2000c721270 */
[----:B-1----:R-:W-:Y:S01]  /*14b9a0*/  VIADD R9, R31, 0xc ;  /* 0x0000000c1f097836 */ /* 0x002fe20000000000 */
[----:B------:R1:W-:Y:S01]  /*14b9b0*/  STL [R1+0x1cec], R10 ;  /* 0x001cec0a01007387 */ /* 0x0003e20000100800 */
[----:B------:R-:W-:Y:S02]  /*14b9c0*/  @P3 LOP3.LUT R7, R7, 0x10000, RZ, 0xfc, !PT ;  /* 0x0001000007073812 */ /* 0x000fe400078efcff */
[----:B------:R-:W-:Y:S01]  /*14b9d0*/  LOP3.LUT R4, R4, 0x7fffffff, RZ, 0xc0, !PT ;  /* 0x7fffffff04047812 */ /* 0x000fe200078ec0ff */
[----:B------:R-:W0:Y:S01]  /*14b9e0*/  LDCU UR18, c[0x0][0x398] ;  /* 0x00007300ff1277ac */ /* 0x000e220008000800 */
[----:B------:R-:W-:Y:S02]  /*14b9f0*/  LOP3.LUT R7, R7, 0xffff7fff, RZ, 0xc0, !PT ;  /* 0xffff7fff07077812 */ /* 0x000fe400078ec0ff */
[----:B------:R-:W-:Y:S01]  /*14ba00*/  ISETP.LT.AND P3, PT, R17, UR17, !P0 ;  /* 0x0000001111007c0c */ /* 0x000fe2000c761270 */
[----:B------:R-:W0:Y:S01]  /*14ba10*/  LDCU UR17, c[0x0][0x398] ;  /* 0x00007300ff1177ac */ /* 0x000e220008000800 */
[----:B------:R-:W-:-:S04]  /*14ba20*/  @P2 LOP3.LUT R7, R7, 0x8000, RZ, 0xfc, !PT ;  /* 0x0000800007072812 */ /* 0x000fc800078efcff */
[----:B------:R-:W-:Y:S02]  /*14ba30*/  LOP3.LUT R7, R7, 0xffffbfff, RZ, 0xc0, !PT ;  /* 0xffffbfff07077812 */ /* 0x000fe400078ec0ff */
[----:B------:R-:W-:Y:S02]  /*14ba40*/  ISETP.LT.AND P2, PT, R16, UR16, !P0 ;  /* 0x0000001010007c0c */ /* 0x000fe4000c741270 */
[----:B-1----:R-:W-:Y:S01]  /*14ba50*/  LOP3.LUT R10, R46, 0xffff, RZ, 0xc0, !PT ;  /* 0x0000ffff2e0a7812 */ /* 0x002fe200078ec0ff */
[----:B------:R-:W1:Y:S01]  /*14ba60*/  LDCU UR16, c[0x0][0x398] ;  /* 0x00007300ff1077ac */ /* 0x000e620008000800 */
[----:B------:R-:W-:-:S04]  /*14ba70*/  @P1 LOP3.LUT R7, R7, 0x4000, RZ, 0xfc, !PT ;  /* 0x0000400007071812 */ /* 0x000fc800078efcff */
[----:B------:R-:W-:Y:S02]  /*14ba80*/  LOP3.LUT R7, R7, 0xffffdfff, RZ, 0xc0, !PT ;  /* 0xffffdfff07077812 */ /* 0x000fe400078ec0ff */
[----:B------:R-:W-:Y:S02]  /*14ba90*/  ISETP.LT.AND P1, PT, R33, UR15, !P0 ;  /* 0x0000000f21007c0c */ /* 0x000fe4000c721270 */
[----:B------:R-:W-:Y:S02]  /*14baa0*/  @P3 LOP3.LUT R7, R7, 0x2000, RZ, 0xfc, !PT ;  /* 0x0000200007073812 */ /* 0x000fe400078efcff */
[----:B------:R-:W-:Y:S01]  /*14bab0*/  PRMT R11, R43, 0x4210, R10 ;  /* 0x000042102b0b7816 */ /* 0x000fe2000000000a */
        /* <DEDUP_REMOVED lines=13> */
[----:B------:R-:W-:-:S11]  /*14bb90*/  LOP3.LUT R7, R7, 0xffffffdf, RZ, 0xc0, !PT ;  /* 0xffffffdf07077812 */ /* 0x000fd600078ec0ff */
[----:B------:R-:W-:Y:S02]  /*14bba0*/  @P1 LOP3.LUT R7, R7, 0x20, RZ, 0xfc, !PT ;  /* 0x0000002007071812 */ /* 0x000fe400078efcff */
[----:B------:R-:W-:Y:S02]  /*14bbb0*/  ISETP.LT.AND P1, PT, R29, UR68, !P0 ;  /* 0x000000441d007c0c */ /* 0x000fe4000c721270 */
[----:B-1----:R-:W-:Y:S01]  /*14bbc0*/  ISETP.LT.AND P2, PT, R30, UR43, !P0 ;  /* 0x0000002b1e007c0c */ /* 0x002fe2000c741270 */
[----:B------:R-:W1:Y:S01]  /*14bbd0*/  LDCU UR43, c[0x0][0x398] ;  /* 0x00007300ff2b77ac */ /* 0x000e620008000800 */
[----:B------:R-:W-:Y:S01]  /*14bbe0*/  LOP3.LUT R7, R7, 0xfffffdff, RZ, 0xc0, !PT ;  /* 0xfffffdff07077812 */ /* 0x000fe200078ec0ff */
[----:B------:R-:W1:Y:S01]  /*14bbf0*/  LDCU UR68, c[0x0][0x398] ;  /* 0x00007300ff4477ac */ /* 0x000e620008000800 */
[----:B0-----:R-:W-:Y:S01]  /*14bc00*/  ISETP.LT.AND P3, PT, R28, UR40, !P0 ;  /* 0x000000281c007c0c */ /* 0x001fe2000c761270 */
[----:B------:R-:W0:Y:S06]  /*14bc10*/  LDCU UR40, c[0x0][0x398] ;  /* 0x00007300ff2877ac */ /* 0x000e2c0008000800 */
[----:B------:R-:W-:-:S04]  /*14bc20*/  @P1 LOP3.LUT R7, R7, 0x200, RZ, 0xfc, !PT ;  /* 0x0000020007071812 */ /* 0x000fc800078efcff */
        /* <DEDUP_REMOVED lines=8> */
[----:B------:R-:W-:Y:S02]  /*14bcb0*/  ISETP.LT.AND P1, PT, R25, UR77, !P0 ;  /* 0x0000004d19007c0c */ /* 0x000fe4000c721270 */
[----:B0-----:R-:W-:Y:S01]  /*14bcc0*/  ISETP.LT.AND P3, PT, R24, UR40, !P0 ;  /* 0x0000002818007c0c */ /* 0x001fe2000c761270 */
[----:B------:R-:W0:Y:S01]  /*14bcd0*/  LDCU UR77, c[0x0][0x398] ;  /* 0x00007300ff4d77ac */ /* 0x000e220008000800 */
[----:B------:R-:W-:Y:S02]  /*14bce0*/  LOP3.LUT R7, R7, 0xffffffef, RZ, 0xc0, !PT ;  /* 0xffffffef07077812 */ /* 0x000fe400078ec0ff */
[----:B-1----:R-:W-:-:S07]  /*14bcf0*/  ISETP.LT.AND P2, PT, R23, UR43, !P0 ;  /* 0x0000002b17007c0c */ /* 0x002fce000c741270 */
[----:B------:R-:W-:-:S04]  /*14bd00*/  @P1 LOP3.LUT R7, R7, 0x10, RZ, 0xfc, !PT ;  /* 0x0000001007071812 */ /* 0x000fc800078efcff */
[----:B------:R-:W-:Y:S02]  /*14bd10*/  LOP3.LUT R7, R7, 0xfffffff7, RZ, 0xc0, !PT ;  /* 0xfffffff707077812 */ /* 0x000fe400078ec0ff */
[----:B------:R-:W-:Y:S01]  /*14bd20*/  ISETP.LT.AND P1, PT, R22, UR42, !P0 ;  /* 0x0000002a16007c0c */ /* 0x000fe2000c721270 */
[----:B------:R-:W1:Y:S01]  /*14bd30*/  LDCU.64 UR42, c[0x0][0x398] ;  /* 0x00007300ff2a77ac */ /* 0x000e620008000a00 */
[----:B------:R-:W-:-:S04]  /*14bd40*/  @P3 LOP3.LUT R7, R7, 0x8, RZ, 0xfc, !PT ;  /* 0x0000000807073812 */ /* 0x000fc800078efcff */
[----:B------:R-:W-:Y:S02]  /*14bd50*/  LOP3.LUT R7, R7, 0xfffffffb, RZ, 0xc0, !PT ;  /* 0xfffffffb07077812 */ /* 0x000fe400078ec0ff */
[----:B0-----:R-:W-:Y:S02]  /*14bd60*/  ISETP.LT.AND P3, PT, R21, UR77, !P0 ;  /* 0x0000004d15007c0c */ /* 0x001fe4000c761270 */
[----:B------:R-:W-:Y:S02]  /*14bd70*/  PRMT R9, R47, 0x5410, R48 ;  /* 0x000054102f097816 */ /* 0x000fe40000000030 */
[----:B------:R-:W-:Y:S02]  /*14bd80*/  LOP3.LUT R3, R3, 0x7fffffff, RZ, 0xc0, !PT ;  /* 0x7fffffff03037812 */ /* 0x000fe400078ec0ff */
[----:B------:R-:W-:Y:S02]  /*14bd90*/  @P2 LOP3.LUT R7, R7, 0x4, RZ, 0xfc, !PT ;  /* 0x0000000407072812 */ /* 0x000fe400078efcff */
[----:B------:R-:W-:Y:S01]  /*14bda0*/  ISETP.LT.AND P2, PT, R20, UR68, !P0 ;  /* 0x0000004414007c0c */ /* 0x000fe2000c741270 */
[----:B------:R-:W2:Y:S04]  /*14bdb0*/  LDL.LU R48, [R1+0x65e8] ;  /* 0x0065e80001307983 */ /* 0x000ea80000300800 */
[----:B------:R-:W2:Y:S01]  /*14bdc0*/  LDL.LU R47, [R1+0x65e4] ;  /* 0x0065e400012f7983 */ /* 0x000ea20000300800 */
[----:B------:R-:W-:Y:S01]  /*14bdd0*/  LOP3.LUT R7, R7, 0xfffffffd, RZ, 0xc0, !PT ;  /* 0xfffffffd07077812 */ /* 0x000fe200078ec0ff */
[----:B------:R-:W0:Y:S01]  /*14bde0*/  LDCU UR68, c[0x0][0x398] ;  /* 0x00007300ff4477ac */ /* 0x000e220008000800 */
[----:B------:R-:W0:Y:S02]  /*14bdf0*/  LDCU UR77, c[0x0][0x398] ;  /* 0x00007300ff4d77ac */ /* 0x000e240008000800 */
[----:B------:R-:W-:-:S02]  /*14be00*/  @P1 LOP3.LUT R7, R7, 0x2, RZ, 0xfc, !PT ;  /* 0x0000000207071812 */ /* 0x000fc400078efcff */
[----:B------:R-:W-:Y:S02]  /*14be10*/  ISETP.LT.AND P1, PT, R19, UR69, !P0 ;  /* 0x0000004513007c0c */ /* 0x000fe4000c721270 */
[----:B------:R-:W-:Y:S02]  /*14be20*/  @P2 LOP3.LUT R6, R6, 0x80000000, RZ, 0xfc, !PT ;  /* 0x8000000006062812 */ /* 0x000fe400078efcff */
[----:B------:R-:W-:Y:S01]  /*14be30*/  LOP3.LUT R7, R7, 0xfffffffe, RZ, 0xc0, !PT ;  /* 0xfffffffe07077812 */ /* 0x000fe200078ec0ff */
[----:B------:R0:W-:Y:S01]  /*14be40*/  STL [R1+0x1d00], R9 ;  /* 0x001d000901007387 */ /* 0x0001e20000100800 */
[----:B------:R-:W-:Y:S02]  /*14be50*/  ISETP.LT.AND P2, PT, R16, UR71, !P0 ;  /* 0x0000004710007c0c */ /* 0x000fe4000c741270 */
[----:B------:R-:W-:Y:S02]  /*14be60*/  LOP3.LUT R6, R6, 0xbfffffff, RZ, 0xc0, !PT ;  /* 0xbfffffff06067812 */ /* 0x000fe400078ec0ff */
[----:B------:R-:W-:-:S02]  /*14be70*/  @P3 LOP3.LUT R7, R7, 0x1, RZ, 0xfc, !PT ;  /* 0x0000000107073812 */ /* 0x000fc400078efcff */
[----:B------:R-:W-:Y:S01]  /*14be80*/  ISETP.LT.AND P3, PT, R17, UR70, !P0 ;  /* 0x0000004611007c0c */ /* 0x000fe2000c761270 */
[----:B------:R-:W2:Y:S01]  /*14be90*/  LDL.LU R46, [R1+0x65e0] ;  /* 0x0065e000012e7983 */ /* 0x000ea20000300800 */
[----:B------:R-:W-:Y:S01]  /*14bea0*/  @P1 LOP3.LUT R6, R6, 0x40000000, RZ, 0xfc, !PT ;  /* 0x4000000006061812 */ /* 0x000fe200078efcff */
[----:B------:R-:W1:Y:S01]  /*14beb0*/  LDCU UR71, c[0x0][0x398] ;  /* 0x00007300ff4777ac */ /* 0x000e620008000800 */
[----:B------:R-:W1:Y:S01]  /*14bec0*/  LDCU UR70, c[0x0][0x398] ;  /* 0x00007300ff4677ac */ /* 0x000e620008000800 */
[----:B------:R-:W1:Y:S01]  /*14bed0*/  LDCU UR69, c[0x0][0x398] ;  /* 0x00007300ff4577ac */ /* 0x000e620008000800 */
[----:B------:R-:W-:Y:S02]  /*14bee0*/  LOP3.LUT R6, R6, 0xdfffffff, RZ, 0xc0, !PT ;  /* 0xdfffffff06067812 */ /* 0x000fe400078ec0ff */
[----:B------:R-:W-:-:S05]  /*14bef0*/  ISETP.LT.AND P1, PT, R33, UR72, !P0 ;  /* 0x0000004821007c0c */ /* 0x000fca000c721270 */
[----:B------:R-:W-:Y:S01]  /*14bf00*/  @P3 LOP3.LUT R6, R6, 0x20000000, RZ, 0xfc, !PT ;  /* 0x2000000006063812 */ /* 0x000fe200078efcff */
[----:B0-----:R-:W-:Y:S01]  /*14bf10*/  VIADD R9, R31, 0xb ;  /* 0x0000000b1f097836 */ /* 0x001fe20000000000 */
[----:B------:R-:W0:Y:S02]  /*14bf20*/  LDCU UR72, c[0x0][0x398] ;  /* 0x00007300ff4877ac */ /* 0x000e240008000800 */
        /* <DEDUP_REMOVED lines=9> */
[----:B------:R-:W0:Y:S03]  /*14bfc0*/  LDCU.64 UR40, c[0x0][0x398] ;  /* 0x00007300ff2877ac */ /* 0x000e260008000a00 */
[----:B-1----:R-:W-:Y:S02]  /*14bfd0*/  ISETP.LT.AND P3, PT, R26, UR42, !P0 ;  /* 0x0000002a1a007c0c */ /* 0x002fe4000c761270 */
[----:B------:R-:W-:Y:S02]  /*14bfe0*/  ISETP.LT.AND P2, PT, R29, UR53, !P0 ;  /* 0x000000351d007c0c */ /* 0x000fe4000c741270 */
[----:B------:R-:W-:-:S02]  /*14bff0*/  LOP3.LUT R6, R6, 0xffdfffff, RZ, 0xc0, !PT ;  /* 0xffdfffff06067812 */ /* 0x000fc400078ec0ff */
[----:B------:R-:W-:Y:S02]  /*14c000*/  ISETP.LT.AND P1, PT, R28, UR54, !P0 ;  /* 0x000000361c007c0c */ /* 0x000fe4000c721270 */
[----:B------:R-:W-:Y:S01]  /*14c010*/  PRMT R9, R44, 0x5410, R45 ;  /* 0x000054102c097816 */ /* 0x000fe2000000002d */
[----:B------:R-:W1:Y:S01]  /*14c020*/  LDCU UR53, c[0x0][0x398] ;  /* 0x00007300ff3577ac */ /* 0x000e620008000800 */
[----:B------:R-:W2:Y:S04]  /*14c030*/  LDL.LU R45, [R1+0x65dc] ;  /* 0x0065dc00012d7983 */ /* 0x000ea80000300800 */
[----:B------:R-:W2:Y:S01]  /*14c040*/  LDL.LU R44, [R1+0x65d8] ;  /* 0x0065d800012c7983 */ /* 0x000ea20000300800 */
[----:B------:R-:W0:Y:S01]  /*14c050*/  LDCU UR42, c[0x0][0x398] ;  /* 0x00007300ff2a77ac */ /* 0x000e220008000800 */
[----:B------:R-:W-:Y:S01]  /*14c060*/  @P3 LOP3.LUT R6, R6, 0x200000, RZ, 0xfc, !PT ;  /* 0x0020000006063812 */ /* 0x000fe200078efcff */
[----:B------:R-:W0:Y:S03]  /*14c070*/  LDCU UR54, c[0x0][0x398] ;  /* 0x00007300ff3677ac */ /* 0x000e260008000800 */
[----:B------:R-:W-:-:S02]  /*14c080*/  LOP3.LUT R6, R6, 0xfdffffff, RZ, 0xc0, !PT ;  /* 0xfdffffff06067812 */ /* 0x000fc400078ec0ff */
[----:B------:R-:W-:Y:S01]  /*14c090*/  ISETP.LT.AND P3, PT, R30, UR55, !P0 ;  /* 0x000000371e007c0c */ /* 0x000fe2000c761270 */
[----:B------:R0:W-:Y:S04]  /*14c0a0*/  STL [R1+0x1d04], R9 ;  /* 0x001d040901007387 */ /* 0x0001e80000100800 */
[----:B------:R-:W2:Y:S01]  /*14c0b0*/  LDL.LU R43, [R1+0x65d4] ;  /* 0x0065d400012b7983 */ /* 0x000ea20000300800 */
[----:B------:R-:W-:Y:S01]  /*14c0c0*/  @P2 LOP3.LUT R6, R6, 0x2000000, RZ, 0xfc, !PT ;  /* 0x0200000006062812 */ /* 0x000fe200078efcff */
[----:B------:R-:W1:Y:S03]  /*14c0d0*/  LDCU UR55, c[0x0][0x398] ;  /* 0x00007300ff3777ac */ /* 0x000e660008000800 */
[----:B------:R-:W-:-:S02]  /*14c0e0*/  LOP3.LUT R6, R6, 0xfeffffff, RZ, 0xc0, !PT ;  /* 0xfeffffff06067812 */ /* 0x000fc400078ec0ff */
[----:B------:R-:W-:Y:S01]  /*14c0f0*/  ISETP.LT.AND P2, PT, R27, UR56, !P0 ;  /* 0x000000381b007c0c */ /* 0x000fe2000c741270 */
[----:B0-----:R-:W-:Y:S01]  /*14c100*/  VIADD R9, R31, 0xa ;  /* 0x0000000a1f097836 */ /* 0x001fe20000000000 */
[----:B------:R-:W-:Y:S01]  /*14c110*/  @P1 LOP3.LUT R6, R6, 0x1000000, RZ, 0xfc, !PT ;  /* 0x0100000006061812 */ /* 0x000fe200078efcff */
[----:B------:R0:W-:Y:S01]  /*14c120*/  STL [R1+0x2c], R11 ;  /* 0x00002c0b01007387 */ /* 0x0001e20000100800 */
[----:B------:R-:W1:Y:S02]  /*14c130*/  LDCU UR56, c[0x0][0x398] ;  /* 0x00007300ff3877ac */ /* 0x000e640008000800 */
[----:B------:R-:W-:Y:S02]  /*14c140*/  LOP3.LUT R6, R6, 0xff7fffff, RZ, 0xc0, !PT ;  /* 0xff7fffff06067812 */ /* 0x000fe400078ec0ff */
[----:B------:R-:W-:Y:S02]  /*14c150*/  ISETP.LT.AND P1, PT, R25, UR57, !P0 ;  /* 0x0000003919007c0c */ /* 0x000fe4000c721270 */
[----:B------:R-:W-:Y:S01]  /*14c160*/  LOP3.LUT R2, R2, 0x7fffffff, RZ, 0xc0, !PT ;  /* 0x7fffffff02027812 */ /* 0x000fe200078ec0ff */
[C---:B------:R-:W-:Y:S01]  /*14c170*/  VIADD R12, R31.reuse, 0x3 ;  /* 0x000000031f0c7836 */ /* 0x040fe20000000000 */
[----:B------:R-:W-:Y:S01]  /*14c180*/  @P3 LOP3.LUT R6, R6, 0x800000, RZ, 0xfc, !PT ;  /* 0x0080000006063812 */ /* 0x000fe200078efcff */
[----:B------:R-:W-:Y:S01]  /*14c190*/  VIADD R13, R31, 0x2 ;  /* 0x000000021f0d7836 */ /* 0x000fe20000000000 */
[----:B------:R-:W1:Y:S02]  /*14c1a0*/  LDCU UR57, c[0x0][0x398] ;  /* 0x00007300ff3977ac */ /* 0x000e640008000800 */
[----:B------:R-:W-:-:S02]  /*14c1b0*/  LOP3.LUT R6, R6, 0xffbfffff, RZ, 0xc0, !PT ;  /* 0xffbfffff06067812 */ /* 0x000fc400078ec0ff */
[----:B------:R-:W-:Y:S01]  /*14c1c0*/  ISETP.LT.AND P3, PT, R24, UR58, !P0 ;  /* 0x0000003a18007c0c */ /* 0x000fe2000c761270 */
[----:B0-----:R-:W-:Y:S01]  /*14c1d0*/  VIADD R11, R31, 0x4 ;  /* 0x000000041f0b7836 */ /* 0x001fe20000000000 */
[----:B------:R-:W0:Y:S01]  /*14c1e0*/  LDCU UR58, c[0x0][0x398] ;  /* 0x00007300ff3a77ac */ /* 0x000e220008000800 */
[----:B------:R-:W-:-:S04]  /*14c1f0*/  @P2 LOP3.LUT R6, R6, 0x400000, RZ, 0xfc, !PT ;  /* 0x0040000006062812 */ /* 0x000fc800078efcff */
[----:B------:R-:W-:Y:S02]  /*14c200*/  LOP3.LUT R6, R6, 0xffefffff, RZ, 0xc0, !PT ;  /* 0xffefffff06067812 */ /* 0x000fe400078ec0ff */
[----:B------:R-:W-:Y:S01]  /*14c210*/  ISETP.LT.AND P2, PT, R23, UR59, !P0 ;  /* 0x0000003b17007c0c */ /* 0x000fe2000c741270 */
        /* <DEDUP_REMOVED lines=27> */
[----:B------:R-:W-:Y:S02]  /*14c3d0*/  ISETP.LT.AND P1, PT, R33, UR66, !P0 ;  /* 0x0000004221007c0c */ /* 0x000fe4000c721270 */
[----:B------:R-:W-:Y:S01]  /*14c3e0*/  @P3 LOP3.LUT R6, R6, 0x2000, RZ, 0xfc, !PT ;  /* 0x0000200006063812 */ /* 0x000fe200078efcff */
[----:B------:R-:W0:Y:S03]  /*14c3f0*/  LDCU UR66, c[0x0][0x398] ;  /* 0x00007300ff4277ac */ /* 0x000e260008000800 */
        /* <DEDUP_REMOVED lines=8> */
[----:B------:R-:W-:Y:S02]  /*14c480*/  ISETP.GE.AND P0, PT, R9, UR43, PT ;  /* 0x0000002b09007c0c */ /* 0x000fe4000bf06270 */
[----:B------:R-:W-:Y:S02]  /*14c490*/  LOP3.LUT R6, R6, 0xffffffdf, RZ, 0xc0, !PT ;  /* 0xffffffdf06067812 */ /* 0x000fe400078ec0ff */
[----:B------:R-:W-:Y:S02]  /*14c4a0*/  ISETP.LT.AND P3, PT, R26, UR40, !P0 ;  /* 0x000000281a007c0c */ /* 0x000fe4000c761270 */
[----:B------:R-:W-:Y:S02]  /*14c4b0*/  ISETP.LT.AND P2, PT, R29, UR20, !P0 ;  /* 0x000000141d007c0c */ /* 0x000fe4000c741270 */
[----:B------:R-:W-:Y:S01]  /*14c4c0*/  ISETP.LT.AND P1, PT, R28, UR21, !P0 ;  /* 0x000000151c007c0c */ /* 0x000fe2000c721270 */
[----:B------:R-:W0:Y:S01]  /*14c4d0*/  LDCU.64 UR20, c[0x0][0x398] ;  /* 0x00007300ff1477ac */ /* 0x000e220008000a00 */
[----:B------:R-:W-:Y:S01]  /*14c4e0*/  PRMT R9, R42, 0x5210, R10 ;  /* 0x000052102a097816 */ /* 0x000fe2000000000a */
[----:B------:R-:W0:Y:S01]  /*14c4f0*/  LDCU UR43, c[0x0][0x398] ;  /* 0x00007300ff2b77ac */ /* 0x000e220008000800 */
[----:B------:R-:W3:Y:S05]  /*14c500*/  LDL.LU R42, [R1+0x65d0] ;  /* 0x0065d000012a7983 */ /* 0x000eea0000300800 */
[----:B------:R-:W-:-:S04]  /*14c510*/  @P3 LOP3.LUT R6, R6, 0x20, RZ, 0xfc, !PT ;  /* 0x0000002006063812 */ /* 0x000fc800078efcff */
[----:B------:R-:W-:Y:S02]  /*14c520*/  LOP3.LUT R6, R6, 0xfffffdff, RZ, 0xc0, !PT ;  /* 0xfffffdff06067812 */ /* 0x000fe400078ec0ff */
[----:B------:R-:W-:Y:S02]  /*14c530*/  ISETP.LT.AND P3, PT, R30, UR36, !P0 ;  /* 0x000000241e007c0c */ /* 0x000fe4000c761270 */
[----:B------:R-:W-:-:S04]  /*14c540*/  @P2 LOP3.LUT R6, R6, 0x200, RZ, 0xfc, !PT ;  /* 0x0000020006062812 */ /* 0x000fc800078efcff */
[----:B------:R-:W-:Y:S02]  /*14c550*/  LOP3.LUT R6, R6, 0xfffffeff, RZ, 0xc0, !PT ;  /* 0xfffffeff06067812 */ /* 0x000fe400078ec0ff */
[----:B------:R-:W-:Y:S01]  /*14c560*/  ISETP.LT.AND P2, PT, R27, UR37, !P0 ;  /* 0x000000251b007c0c */ /* 0x000fe2000c741270 */
[----:B------:R0:W-:Y:S01]  /*14c570*/  STL [R1+0x1c], R9 ;  /* 0x00001c0901007387 */ /* 0x0001e20000100800 */
[----:B------:R-:W1:Y:S01]  /*14c580*/  LDCU.64 UR36, c[0x0][0x398] ;  /* 0x00007300ff2477ac */ /* 0x000e620008000a00 */
[----:B------:R-:W-:-:S04]  /*14c590*/  @P1 LOP3.LUT R6, R6, 0x100, RZ, 0xfc, !PT ;  /* 0x0000010006061812 */ /* 0x000fc800078efcff */
[----:B------:R-:W-:Y:S02]  /*14c5a0*/  LOP3.LUT R6, R6, 0xffffff7f, RZ, 0xc0, !PT ;  /* 0xffffff7f06067812 */ /* 0x000fe400078ec0ff */
[----:B------:R-:W-:Y:S01]  /*14c5b0*/  ISETP.LT.AND P1, PT, R25, UR38, !P0 ;  /* 0x0000002619007c0c */ /* 0x000fe2000c721270 */
[----:B------:R-:W1:Y:S01]  /*14c5c0*/  LDCU UR38, c[0x0][0x398] ;  /* 0x00007300ff2677ac */ /* 0x000e620008000800 */
[----:B------:R-:W-:-:S04]  /*14c5d0*/  @P3 LOP3.LUT R6, R6, 0x80, RZ, 0xfc, !PT ;  /* 0x0000008006063812 */ /* 0x000fc800078efcff */
[----:B------:R-:W-:Y:S02]  /*14c5e0*/  LOP3.LUT R6, R6, 0xffffffbf, RZ, 0xc0, !PT ;  /* 0xffffffbf06067812 */ /* 0x000fe400078ec0ff */
[----:B------:R-:W-:Y:S01]  /*14c5f0*/  ISETP.LT.AND P3, PT, R24, UR39, !P0 ;  /* 0x0000002718007c0c */ /* 0x000fe2000c761270 */
[----:B0-----:R-:W-:Y:S01]  /*14c600*/  VIADD R9, R31, 0x9 ;  /* 0x000000091f097836 */ /* 0x001fe20000000000 */
[----:B------:R-:W0:Y:S01]  /*14c610*/  LDCU UR39, c[0x0][0x398] ;  /* 0x00007300ff2777ac */ /* 0x000e220008000800 */
[----:B------:R-:W-:-:S04]  /*14c620*/  @P2 LOP3.LUT R6, R6, 0x40, RZ, 0xfc, !PT ;  /* 0x0000004006062812 */ /* 0x000fc800078efcff */
[----:B------:R-:W-:Y:S02]  /*14c630*/  LOP3.LUT R6, R6, 0xffffffef, RZ, 0xc0, !PT ;  /* 0xffffffef06067812 */ /* 0x000fe400078ec0ff */
[----:B------:R-:W-:Y:S01]  /*14c640*/  ISETP.LT.AND P2, PT, R23, UR44, !P0 ;  /* 0x0000002c17007c0c */ /* 0x000fe2000c741270 */
[----:B------:R-:W-:Y:S01]  /*14c650*/  VIADD R10, R31, 0x5 ;  /* 0x000000051f0a7836 */ /* 0x000fe20000000000 */
        /* <DEDUP_REMOVED lines=9> */
[----:B------:R-:W-:Y:S02]  /*14c6f0*/  @P2 LOP3.LUT R6, R6, 0x4, RZ, 0xfc, !PT ;  /* 0x0000000406062812 */ /* 0x000fe400078efcff */
[----:B----4-:R-:W-:Y:S01]  /*14c700*/  ISETP.LT.AND P2, PT, R20, UR47, !P0 ;  /* 0x0000002f14007c0c */ /* 0x010fe2000c741270 */
[----:B------:R-:W4:Y:S01]  /*14c710*/  LDCU UR47, c[0x0][0x398] ;  /* 0x00007300ff2f77ac */ /* 0x000f220008000800 */
[----:B------:R-:W-:-:S04]  /*14c720*/  LOP3.LUT R6, R6, 0xfffffffd, RZ, 0xc0, !PT ;  /* 0xfffffffd06067812 */ /* 0x000fc800078ec0ff */
[----:B------:R-:W-:Y:S02]  /*14c730*/  @P1 LOP3.LUT R6, R6, 0x2, RZ, 0xfc, !PT ;  /* 0x0000000206061812 */ /* 0x000fe400078efcff */
[----:B------:R-:W-:Y:S01]  /*14c740*/  ISETP.LT.AND P1, PT, R19, UR48, !P0 ;  /* 0x0000003013007c0c */ /* 0x000fe2000c721270 */
[----:B------:R-:W-:Y:S01]  /*14c750*/  VIADD R14, R31, 0x1 ;  /* 0x000000011f0e7836 */ /* 0x000fe20000000000 */
[----:B------:R-:W0:Y:S01]  /*14c760*/  LDCU UR48, c[0x0][0x398] ;  /* 0x00007300ff3077ac */ /* 0x000e220008000800 */
[----:B------:R-:W-:Y:S02]  /*14c770*/  LOP3.LUT R6, R6, 0xfffffffe, RZ, 0xc0, !PT ;  /* 0xfffffffe06067812 */ /* 0x000fe400078ec0ff */
[----:B------:R-:W-:Y:S02]  /*14c780*/  @P2 LOP3.LUT R5, R5, 0x80000000, RZ, 0xfc, !PT ;  /* 0x8000000005052812 */ /* 0x000fe400078efcff */
[----:B------:R-:W-:Y:S02]  /*14c790*/  @P3 LOP3.LUT R6, R6, 0x1, RZ, 0xfc, !PT ;  /* 0x0000000106063812 */ /* 0x000fe400078efcff */
[----:B------:R-:W-:-:S02]  /*14c7a0*/  ISETP.LT.AND P3, PT, R17, UR49, !P0 ;  /* 0x0000003111007c0c */ /* 0x000fc4000c761270 */
[----:B------:R-:W-:Y:S02]  /*14c7b0*/  LOP3.LUT R5, R5, 0xbfffffff, RZ, 0xc0, !PT ;  /* 0xbfffffff05057812 */ /* 0x000fe400078ec0ff */
[----:B------:R-:W-:Y:S01]  /*14c7c0*/  ISETP.LT.AND P2, PT, R16, UR50, !P0 ;  /* 0x0000003210007c0c */ /* 0x000fe2000c741270 */
[----:B------:R-:W0:Y:S01]  /*14c7d0*/  LDCU UR50, c[0x0][0x398] ;  /* 0x00007300ff3277ac */ /* 0x000e220008000800 */
        /* <DEDUP_REMOVED lines=19> */
[----:B------:R-:W-:Y:S01]  /*14c910*/  VIADD R9, R31, 0x8 ;  /* 0x000000081f097836 */ /* 0x000fe20000000000 */
[----:B------:R-:W0:Y:S01]  /*14c920*/  LDCU.64 UR40, c[0x0][0x398] ;  /* 0x00007300ff2877ac */ /* 0x000e220008000a00 */
[----:B------:R-:W0:Y:S01]  /*14c930*/  LDCU UR22, c[0x0][0x398] ;  /* 0x00007300ff1677ac */ /* 0x000e220008000800 */
[----:B------:R-:W0:Y:S01]  /*14c940*/  LDCU UR20, c[0x0][0x398] ;  /* 0x00007300ff1477ac */ /* 0x000e220008000800 */
[----:B------:R-:W0:Y:S04]  /*14c950*/  LDCU UR19, c[0x0][0x398] ;  /* 0x00007300ff1377ac */ /* 0x000e280008000800 */
        /* <DEDUP_REMOVED lines=47> */
[----:B------:R-:W-:-:S04]  /*14cc50*/  @P3 LOP3.LUT R5, R5, 0x2000, RZ, 0xfc, !PT ;  /* 0x0000200005053812 */ /* 0x000fc800078efcff */
        /* <DEDUP_REMOVED lines=10> */
[----:B0-----:R-:W-:Y:S02]  /*14cd00*/  ISETP.LT.AND P3, PT, R26, UR34, !P0 ;  /* 0x000000221a007c0c */ /* 0x001fe4000c761270 */
[----:B------:R-:W-:Y:S02]  /*14cd10*/  ISETP.LT.AND P2, PT, R29, UR76, !P0 ;  /* 0x0000004c1d007c0c */ /* 0x000fe4000c741270 */
[----:B------:R-:W-:Y:S01]  /*14cd20*/  ISETP.LT.AND P1, PT, R28, UR75, !P0 ;  /* 0x0000004b1c007c0c */ /* 0x000fe2000c721270 */
[----:B------:R-:W-:Y:S01]  /*14cd30*/  VIADD R9, R31, 0x7 ;  /* 0x000000071f097836 */ /* 0x000fe20000000000 */
[----:B------:R-:W0:Y:S01]  /*14cd40*/  LDCU UR75, c[0x0][0x398] ;  /* 0x00007300ff4b77ac */ /* 0x000e220008000800 */
        /* <DEDUP_REMOVED lines=9> */
[----:B--2---:R-:W-:Y:S01]  /*14cde0*/  ISETP.LT.AND P2, PT, R27, UR5, !P0 ;  /* 0x000000051b007c0c */ /* 0x004fe2000c741270 */
[----:B------:R-:W2:Y:S01]  /*14cdf0*/  LDCU UR5, c[0x0][0x398] ;  /* 0x00007300ff0577ac */ /* 0x000ea20008000800 */
        /* <DEDUP_REMOVED lines=21> */
[----:B------:R-:W-:Y:S01]  /*14cf50*/  ISETP.LT.AND P2, PT, R20, UR13, !P0 ;  /* 0x0000000d14007c0c */ /* 0x000fe2000c741270 */
[----:B------:R-:W0:Y:S01]  /*14cf60*/  LDCU UR13, c[0x0][0x398] ;  /* 0x00007300ff0d77ac */ /* 0x000e220008000800 */
[----:B------:R-:W-:-:S04]  /*14cf70*/  LOP3.LUT R5, R5, 0xfffffffd, RZ, 0xc0, !PT ;  /* 0xfffffffd05057812 */ /* 0x000fc800078ec0ff */
[----:B------:R-:W-:Y:S02]  /*14cf80*/  @P1 LOP3.LUT R5, R5, 0x2, RZ, 0xfc, !PT ;  /* 0x0000000205051812 */ /* 0x000fe400078efcff */
[----:B------:R-:W-:Y:S01]  /*14cf90*/  ISETP.LT.AND P1, PT, R19, UR14, !P0 ;  /* 0x0000000e13007c0c */ /* 0x000fe2000c721270 */
[----:B------:R-:W0:Y:S01]  /*14cfa0*/  LDCU UR14, c[0x0][0x398] ;  /* 0x00007300ff0e77ac */ /* 0x000e220008000800 */
[----:B------:R-:W-:-:S03]  /*14cfb0*/  LOP3.LUT R5, R5, 0xfffffffe, RZ, 0xc0, !PT ;  /* 0xfffffffe05057812 */ /* 0x000fc600078ec0ff */
[----:B------:R-:W-:Y:S02]  /*14cfc0*/  @P2 LOP3.LUT R4, R4, 0x80000000, RZ, 0xfc, !PT ;  /* 0x8000000004042812 */ /* 0x000fe400078efcff */
[----:B------:R-:W-:Y:S02]  /*14cfd0*/  @P3 LOP3.LUT R5, R5, 0x1, RZ, 0xfc, !PT ;  /* 0x0000000105053812 */ /* 0x000fe400078efcff */
[----:B------:R-:W-:Y:S02]  /*14cfe0*/  ISETP.LT.AND P3, PT, R17, UR15, !P0 ;  /* 0x0000000f11007c0c */ /* 0x000fe4000c761270 */
        /* <DEDUP_REMOVED lines=19> */
[----:B-1----:R-:W-:Y:S02]  /*14d120*/  ISETP.LT.AND P2, PT, R26, UR36, !P0 ;  /* 0x000000241a007c0c */ /* 0x002fe4000c741270 */
[----:B------:R-:W-:Y:S01]  /*14d130*/  ISETP.LT.AND P1, PT, R29, UR53, !P0 ;  /* 0x000000351d007c0c */ /* 0x000fe2000c721270 */
[----:B------:R-:W1:Y:S01]  /*14d140*/  LDCU UR53, c[0x0][0x398] ;  /* 0x00007300ff3577ac */ /* 0x000e620008000800 */
[----:B------:R-:W-:Y:S01]  /*14d150*/  VIADD R9, R31, 0x6 ;  /* 0x000000061f097836 */ /* 0x000fe20000000000 */
[----:B------:R-:W0:Y:S08]  /*14d160*/  LDCU UR35, c[0x0][0x398] ;  /* 0x00007300ff2377ac */ /* 0x000e300008000800 */
[----:B------:R-:W-:-:S04]  /*14d170*/  @P2 LOP3.LUT R4, R4, 0x200000, RZ, 0xfc, !PT ;  /* 0x0020000004042812 */ /* 0x000fc800078efcff */
[----:B------:R-:W-:-:S04]  /*14d180*/  LOP3.LUT R4, R4, 0xfdffffff, RZ, 0xc0, !PT ;  /* 0xfdffffff04047812 */ /* 0x000fc800078ec0ff */
[----:B------:R-:W-:Y:S02]  /*14d190*/  @P1 LOP3.LUT R4, R4, 0x2000000, RZ, 0xfc, !PT ;  /* 0x0200000004041812 */ /* 0x000fe400078efcff */
[----:B------:R-:W-:Y:S02]  /*14d1a0*/  ISETP.LT.AND P1, PT, R28, UR56, !P0 ;  /* 0x000000381c007c0c */ /* 0x000fe4000c721270 */
        /* <DEDUP_REMOVED lines=8> */
[----:B-1----:R-:W-:Y:S01]  /*14d230*/  ISETP.LT.AND P1, PT, R25, UR53, !P0 ;  /* 0x0000003519007c0c */ /* 0x002fe2000c721270 */
[----:B------:R-:W1:Y:S01]  /*14d240*/  LDCU UR53, c[0x0][0x398] ;  /* 0x00007300ff3577ac */ /* 0x000e620008000800 */
[----:B------:R-:W-:-:S04]  /*14d250*/  @P3 LOP3.LUT R4, R4, 0x800000, RZ, 0xfc, !PT ;  /* 0x0080000004043812 */ /* 0x000fc800078efcff */
[----:B------:R-:W-:Y:S02]  /*14d260*/  LOP3.LUT R4, R4, 0xffbfffff, RZ, 0xc0, !PT ;  /* 0xffbfffff04047812 */ /* 0x000fe400078ec0ff */
[----:B0-----:R-:W-:Y:S01]  /*14d270*/  ISETP.LT.AND P3, PT, R24, UR56, !P0 ;  /* 0x0000003818007c0c */ /* 0x001fe2000c761270 */
        /* <DEDUP_REMOVED lines=11> */
[----:B-1----:R-:W-:Y:S01]  /*14d330*/  ISETP.LT.AND P3, PT, R21, UR53, !P0 ;  /* 0x0000003515007c0c */ /* 0x002fe2000c761270 */
[----:B------:R-:W1:Y:S01]  /*14d340*/  LDCU UR53, c[0x0][0x398] ;  /* 0x00007300ff3577ac */ /* 0x000e620008000800 */
        /* <DEDUP_REMOVED lines=31> */
[----:B------:R-:W-:Y:S02]  /*14d540*/  ISETP.LT.AND P2, PT, R26, UR40, !P0 ;  /* 0x000000281a007c0c */ /* 0x000fe4000c741270 */
[----:B------:R-:W-:Y:S02]  /*14d550*/  ISETP.LT.AND P1, PT, R29, UR67, !P0 ;  /* 0x000000431d007c0c */ /* 0x000fe4000c721270 */
[----:B------:R-:W-:Y:S01]  /*14d560*/  LOP3.LUT R4, R4, 0xffffffdf, RZ, 0xc0, !PT ;  /* 0xffffffdf04047812 */ /* 0x000fe200078ec0ff */
[----:B------:R-:W0:Y:S08]  /*14d570*/  LDCU UR67, c[0x0][0x398] ;  /* 0x00007300ff4377ac */ /* 0x000e300008000800 */
[----:B------:R-:W-:-:S04]  /*14d580*/  @P2 LOP3.LUT R4, R4, 0x20, RZ, 0xfc, !PT ;  /* 0x0000002004042812 */ /* 0x000fc800078efcff */
[----:B------:R-:W-:-:S04]  /*14d590*/  LOP3.LUT R4, R4, 0xfffffdff, RZ, 0xc0, !PT ;  /* 0xfffffdff04047812 */ /* 0x000fc800078ec0ff */
[----:B------:R-:W-:Y:S02]  /*14d5a0*/  @P1 LOP3.LUT R4, R4, 0x200, RZ, 0xfc, !PT ;  /* 0x0000020004041812 */ /* 0x000fe400078efcff */
[----:B------:R-:W-:Y:S02]  /*14d5b0*/  ISETP.LT.AND P1, PT, R28, UR32, !P0 ;  /* 0x000000201c007c0c */ /* 0x000fe4000c721270 */
[----:B------:R-:W-:Y:S01]  /*14d5c0*/  ISETP.LT.AND P3, PT, R30, UR39, !P0 ;  /* 0x000000271e007c0c */ /* 0x000fe2000c761270 */
[----:B------:R-:W1:Y:S01]  /*14d5d0*/  LDCU UR32, c[0x0][0x398] ;  /* 0x00007300ff2077ac */ /* 0x000e620008000800 */
[----:B------:R-:W-:Y:S02]  /*14d5e0*/  LOP3.LUT R4, R4, 0xfffffeff, RZ, 0xc0, !PT ;  /* 0xfffffeff04047812 */ /* 0x000fe400078ec0ff */
[----:B------:R-:W-:Y:S01]  /*14d5f0*/  ISETP.LT.AND P2, PT, R27, UR38, !P0 ;  /* 0x000000261b007c0c */ /* 0x000fe2000c741270 */
[----:B------:R-:W1:Y:S01]  /*14d600*/  LDCU UR39, c[0x0][0x398] ;  /* 0x00007300ff2777ac */ /* 0x000e620008000800 */
[----:B------:R-:W1:Y:S05]  /*14d610*/  LDCU UR38, c[0x0][0x398] ;  /* 0x00007300ff2677ac */ /* 0x000e6a0008000800 */
[----:B------:R-:W-:-:S04]  /*14d620*/  @P1 LOP3.LUT R4, R4, 0x100, RZ, 0xfc, !PT ;  /* 0x0000010004041812 */ /* 0x000fc800078efcff */
[----:B------:R-:W-:Y:S02]  /*14d630*/  LOP3.LUT R4, R4, 0xffffff7f, RZ, 0xc0, !PT ;  /* 0xffffff7f04047812 */ /* 0x000fe400078ec0ff */
[----:B0-----:R-:W-:Y:S01]  /*14d640*/  ISETP.LT.AND P1, PT, R25, UR67, !P0 ;  /* 0x0000004319007c0c */ /* 0x001fe2000c721270 */
[----:B------:R-:W0:Y:S01]  /*14d650*/  LDCU UR67, c[0x0][0x398] ;  /* 0x00007300ff4377ac */ /* 0x000e220008000800 */
[----:B------:R-:W-:-:S04]  /*14d660*/  @P3 LOP3.LUT R4, R4, 0x80, RZ, 0xfc, !PT ;  /* 0x0000008004043812 */ /* 0x000fc800078efcff */
[----:B------:R-:W-:Y:S02]  /*14d670*/  LOP3.LUT R4, R4, 0xffffffbf, RZ, 0xc0, !PT ;  /* 0xffffffbf04047812 */ /* 0x000fe400078ec0ff */
[----:B-1----:R-:W-:Y:S01]  /*14d680*/  ISETP.LT.AND P3, PT, R24, UR32, !P0 ;  /* 0x0000002018007c0c */ /* 0x002fe2000c761270 */
[----:B------:R-:W1:Y:S01]  /*14d690*/  LDCU UR32, c[0x0][0x398] ;  /* 0x00007300ff2077ac */ /* 0x000e620008000800 */
[----:B------:R-:W-:-:S04]  /*14d6a0*/  @P2 LOP3.LUT R4, R4, 0x40, RZ, 0xfc, !PT ;  /* 0x0000004004042812 */ /* 0x000fc800078efcff */
[----:B------:R-:W-:Y:S02]  /*14d6b0*/  LOP3.LUT R4, R4, 0xffffffef, RZ, 0xc0, !PT ;  /* 0xffffffef04047812 */ /* 0x000fe400078ec0ff */
[----:B------:R-:W-:Y:S02]  /*14d6c0*/  ISETP.LT.AND P2, PT, R23, UR39, !P0 ;  /* 0x0000002717007c0c */ /* 0x000fe4000c741270 */
[----:B------:R-:W-:-:S04]  /*14d6d0*/  @P1 LOP3.LUT R4, R4, 0x10, RZ, 0xfc, !PT ;  /* 0x0000001004041812 */ /* 0x000fc800078efcff */
[----:B------:R-:W-:Y:S02]  /*14d6e0*/  LOP3.LUT R4, R4, 0xfffffff7, RZ, 0xc0, !PT ;  /* 0xfffffff704047812 */ /* 0x000fe400078ec0ff */
[----:B------:R-:W-:Y:S01]  /*14d6f0*/  ISETP.LT.AND P1, PT, R22, UR38, !P0 ;  /* 0x0000002616007c0c */ /* 0x000fe2000c721270 */
[----:B------:R-:W1:Y:S01]  /*14d700*/  LDCU.64 UR38, c[0x0][0x398] ;  /* 0x00007300ff2677ac */ /* 0x000e620008000a00 */
[----:B------:R-:W-:-:S04]  /*14d710*/  @P3 LOP3.LUT R4, R4, 0x8, RZ, 0xfc, !PT ;  /* 0x0000000804043812 */ /* 0x000fc800078efcff */
[----:B------:R-:W-:Y:S02]  /*14d720*/  LOP3.LUT R4, R4, 0xfffffffb, RZ, 0xc0, !PT ;  /* 0xfffffffb04047812 */ /* 0x000fe400078ec0ff */
[----:B0-----:R-:W-:Y:S01]  /*14d730*/  ISETP.LT.AND P3, PT, R21, UR67, !P0 ;  /* 0x0000004315007c0c */ /* 0x001fe2000c761270 */
        /* <DEDUP_REMOVED lines=22> */
[----:B------:R-:W-:-:S02]  /*14d8a0*/  ISETP.LT.AND P0, PT, R32, UR61, !P0 ;  /* 0x0000003d20007c0c */ /* 0x000fc4000c701270 */
[----:B------:R-:W-:Y:S02]  /*14d8b0*/  LOP3.LUT R41, R41, 0xffff, RZ, 0xc0, !PT ;  /* 0x0000ffff29297812 */ /* 0x000fe400078ec0ff */
[----:B------:R-:W-:Y:S02]  /*14d8c0*/  LOP3.LUT R39, R39, 0xffff, RZ, 0xc0, !PT ;  /* 0x0000ffff27277812 */ /* 0x000fe400078ec0ff */
[----:B------:R-:W-:Y:S01]  /*14d8d0*/  @P2 LOP3.LUT R3, R3, 0x10000000, RZ, 0xfc, !PT ;  /* 0x1000000003032812 */ /* 0x000fe200078efcff */
[----:B------:R-:W0:Y:S03]  /*14d8e0*/  LDCU UR61, c[0x0][0x398] ;  /* 0x00007300ff3d77ac */ /* 0x000e260008000800 */
[----:B------:R-:W-:-:S04]  /*14d8f0*/  LOP3.LUT R3, R3, 0xf7ffffff, RZ, 0xc0, !PT ;  /* 0xf7ffffff03037812 */ /* 0x000fc800078ec0ff */
[----:B------:R-:W-:-:S04]  /*14d900*/  @P1 LOP3.LUT R3, R3, 0x8000000, RZ, 0xfc, !PT ;  /* 0x0800000003031812 */ /* 0x000fc800078efcff */
[----:B------:R-:W-:-:S04]  /*14d910*/  LOP3.LUT R3, R3, 0xfbffffff, RZ, 0xc0, !PT ;  /* 0xfbffffff03037812 */ /* 0x000fc800078ec0ff */
[----:B------:R-:W-:Y:S02]  /*14d920*/  @P0 LOP3.LUT R3, R3, 0x4000000, RZ, 0xfc, !PT ;  /* 0x0400000003030812 */ /* 0x000fe400078efcff */
[----:B------:R-:W-:Y:S01]  /*14d930*/  ISETP.GE.AND P0, PT, R10, UR41, PT ;  /* 0x000000290a007c0c */ /* 0x000fe2000bf06270 */
[----:B------:R-:W0:Y:S03]  /*14d940*/  LDCU.64 UR40, c[0x0][0x398] ;  /* 0x00007300ff2877ac */ /* 0x000e260008000a00 */
[----:B------:R-:W-:Y:S02]  /*14d950*/  ISETP.LT.AND P1, PT, R26, UR36, !P0 ;  /* 0x000000241a007c0c */ /* 0x000fe4000c721270 */
[----:B------:R-:W-:Y:S02]  /*14d960*/  LOP3.LUT R3, R3, 0xffdfffff, RZ, 0xc0, !PT ;  /* 0xffdfffff03037812 */ /* 0x000fe400078ec0ff */
[----:B------:R-:W-:-:S02]  /*14d970*/  ISETP.LT.AND P4, PT, R28, UR75, !P0 ;  /* 0x0000004b1c007c0c */ /* 0x000fc4000c781270 */
[----:B------:R-:W-:Y:S01]  /*14d980*/  ISETP.LT.AND P3, PT, R30, UR76, !P0 ;  /* 0x0000004c1e007c0c */ /* 0x000fe2000c761270 */
[----:B------:R-:W0:Y:S01]  /*14d990*/  LDCU UR75, c[0x0][0x398] ;  /* 0x00007300ff4b77ac */ /* 0x000e220008000800 */
[----:B------:R-:W0:Y:S01]  /*14d9a0*/  LDCU UR76, c[0x0][0x398] ;  /* 0x00007300ff4c77ac */ /* 0x000e220008000800 */
[----:B---3--:R-:W-:Y:S02]  /*14d9b0*/  LOP3.LUT P2, RZ, R15, 0x20000000, RZ, 0xc0, !PT ;  /* 0x200000000fff7812 */ /* 0x008fe4000784c0ff */
[----:B------:R-:W-:Y:S02]  /*14d9c0*/  LOP3.LUT R37, R37, 0xffff, RZ, 0xc0, !PT ;  /* 0x0000ffff25257812 */ /* 0x000fe400078ec0ff */
[----:B------:R-:W-:Y:S01]  /*14d9d0*/  LOP3.LUT R35, R35, 0xffff, RZ, 0xc0, !PT ;  /* 0x0000ffff23237812 */ /* 0x000fe200078ec0ff */
[----:B------:R3:W-:Y:S01]  /*14d9e0*/  STL [R1+0x6c], R41 ;  /* 0x00006c2901007387 */ /* 0x0007e20000100800 */
[----:B------:R-:W-:Y:S02]  /*14d9f0*/  PRMT R40, R40, 0x4210, R41 ;  /* 0x0000421028287816 */ /* 0x000fe40000000029 */
[----:B------:R-:W-:Y:S01]  /*14da00*/  PRMT R38, R38, 0x4210, R39 ;  /* 0x0000421026267816 */ /* 0x000fe20000000027 */
[----:B------:R-:W0:Y:S01]  /*14da10*/  LDCU UR36, c[0x0][0x398] ;  /* 0x00007300ff2477ac */ /* 0x000e220008000800 */
[----:B------:R-:W-:-:S02]  /*14da20*/  @P1 LOP3.LUT R3, R3, 0x200000, RZ, 0xfc, !PT ;  /* 0x0020000003031812 */ /* 0x000fc400078efcff */
[----:B------:R-:W-:Y:S01]  /*14da30*/  ISETP.LT.AND P1, PT, R29, UR74, !P0 ;  /* 0x0000004a1d007c0c */ /* 0x000fe2000c721270 */
[----:B------:R-:W0:Y:S01]  /*14da40*/  LDCU UR74, c[0x0][0x398] ;  /* 0x00007300ff4a77ac */ /* 0x000e220008000800 */
[----:B------:R-:W-:-:S11]  /*14da50*/  LOP3.LUT R3, R3, 0xfdffffff, RZ, 0xc0, !PT ;  /* 0xfdffffff03037812 */ /* 0x000fd600078ec0ff */
[----:B------:R-:W-:-:S04]  /*14da60*/  @P1 LOP3.LUT R3, R3, 0x2000000, RZ, 0xfc, !PT ;  /* 0x0200000003031812 */ /* 0x000fc800078efcff */
[----:B------:R-:W-:Y:S02]  /*14da70*/  LOP3.LUT R3, R3, 0xfeffffff, RZ, 0xc0, !PT ;  /* 0xfeffffff03037812 */ /* 0x000fe400078ec0ff */
[----:B-1----:R-:W-:Y:S01]  /*14da80*/  ISETP.LT.AND P1, PT, R27, UR32, !P0 ;  /* 0x000000201b007c0c */ /* 0x002fe2000c721270 */
[----:B------:R-:W1:Y:S01]  /*14da90*/  LDCU UR32, c[0x0][0x398] ;  /* 0x00007300ff2077ac */ /* 0x000e620008000800 */
[----:B------:R-:W-:-:S04]  /*14daa0*/  @P4 LOP3.LUT R3, R3, 0x1000000, RZ, 0xfc, !PT ;  /* 0x0100000003034812 */ /* 0x000fc800078efcff */
[----:B------:R-:W-:-:S04]  /*14dab0*/  LOP3.LUT R3, R3, 0xff7fffff, RZ, 0xc0, !PT ;  /* 0xff7fffff03037812 */ /* 0x000fc800078ec0ff */
[----:B------:R-:W-:-:S04]  /*14dac0*/  @P3 LOP3.LUT R3, R3, 0x800000, RZ, 0xfc, !PT ;  /* 0x0080000003033812 */ /* 0x000fc800078efcff */
[----:B------:R-:W-:-:S04]  /*14dad0*/  LOP3.LUT R3, R3, 0xffbfffff, RZ, 0xc0, !PT ;  /* 0xffbfffff03037812 */ /* 0x000fc800078ec0ff */
[----:B------:R-:W-:Y:S02]  /*14dae0*/  @P1 LOP3.LUT R3, R3, 0x400000, RZ, 0xfc, !PT ;  /* 0x0040000003031812 */ /* 0x000fe400078efcff */
[----:B0-----:R-:W-:Y:S02]  /*14daf0*/  ISETP.LT.AND P1, PT, R25, UR74, !P0 ;  /* 0x0000004a19007c0c */ /* 0x001fe4000c721270 */
[----:B------:R-:W-:Y:S02]  /*14db00*/  ISETP.LT.AND P4, PT, R24, UR75, !P0 ;  /* 0x0000004b18007c0c */ /* 0x000fe4000c781270 */
[----:B------:R-:W-:Y:S02]  /*14db10*/  ISETP.LT.AND P3, PT, R23, UR76, !P0 ;  /* 0x0000004c17007c0c */ /* 0x000fe4000c761270 */
[----:B------:R-:W-:Y:S02]  /*14db20*/  LOP3.LUT R3, R3, 0xffefffff, RZ, 0xc0, !PT ;  /* 0xffefffff03037812 */ /* 0x000fe400078ec0ff */
[----:B------:R-:W-:-:S02]  /*14db30*/  ISETP.LT.AND P6, PT, R31, UR39, !P2 ;  /* 0x000000271f007c0c */ /* 0x000fc4000d7c1270 */
[----:B------:R-:W-:Y:S01]  /*14db40*/  LOP3.LUT R15, R15, 0x7fffffff, RZ, 0xc0, !PT ;  /* 0x7fffffff0f0f7812 */ /* 0x000fe200078ec0ff */
[----:B------:R-:W-:Y:S01]  /*14db50*/  STL [R1+0x5c], R39 ;  /* 0x00005c2701007387 */ /* 0x000fe20000100800 */
[----:B------:R-:W-:Y:S02]  /*14db60*/  PRMT R36, R36, 0x4210, R37 ;  /* 0x0000421024247816 */ /* 0x000fe40000000025 */
[----:B------:R-:W-:Y:S01]  /*14db70*/  PRMT R34, R34, 0x4210, R35 ;  /* 0x0000421022227816 */ /* 0x000fe20000000023 */
[----:B------:R-:W0:Y:S01]  /*14db80*/  LDCU UR74, c[0x0][0x398] ;  /* 0x00007300ff4a77ac */ /* 0x000e220008000800 */
[----:B------:R-:W0:Y:S01]  /*14db90*/  LDCU UR75, c[0x0][0x398] ;  /* 0x00007300ff4b77ac */ /* 0x000e220008000800 */
[----:B------:R-:W0:Y:S01]  /*14dba0*/  LDCU UR76, c[0x0][0x398] ;  /* 0x00007300ff4c77ac */ /* 0x000e220008000800 */
[----:B------:R-:W-:Y:S01]  /*14dbb0*/  @P1 LOP3.LUT R3, R3, 0x100000, RZ, 0xfc, !PT ;  /* 0x0010000003031812 */ /* 0x000fe200078efcff */
[----:B------:R-:W0:Y:S03]  /*14dbc0*/  LDCU UR39, c[0x0][0x398] ;  /* 0x00007300ff2777ac */ /* 0x000e260008000800 */
[----:B------:R-:W-:-:S02]  /*14dbd0*/  LOP3.LUT R3, R3, 0xfff7ffff, RZ, 0xc0, !PT ;  /* 0xfff7ffff03037812 */ /* 0x000fc400078ec0ff */
[----:B-1----:R-:W-:Y:S01]  /*14dbe0*/  ISETP.LT.AND P1, PT, R22, UR32, !P0 ;  /* 0x0000002016007c0c */ /* 0x002fe2000c721270 */
[----:B------:R-:W1:Y:S01]  /*14dbf0*/  LDCU UR32, c[0x0][0x398] ;  /* 0x00007300ff2077ac */ /* 0x000e620008000800 */
[----:B------:R-:W-:-:S04]  /*14dc00*/  @P4 LOP3.LUT R3, R3, 0x80000, RZ, 0xfc, !PT ;  /* 0x0008000003034812 */ /* 0x000fc800078efcff */
[----:B------:R-:W-:Y:S02]  /*14dc10*/  LOP3.LUT R3, R3, 0xfffbffff, RZ, 0xc0, !PT ;  /* 0xfffbffff03037812 */ /* 0x000fe400078ec0ff */
[----:B------:R-:W-:Y:S01]  /*14dc20*/  ISETP.LT.AND P4, PT, R21, UR77, !P0 ;  /* 0x0000004d15007c0c */ /* 0x000fe2000c781270 */
[----:B------:R-:W-:Y:S01]  /*14dc30*/  STL [R1+0x8c], R37 ;  /* 0x00008c2501007387 */ /* 0x000fe20000100800 */
[----:B------:R-:W-:Y:S01]  /*14dc40*/  @P3 LOP3.LUT R3, R3, 0x40000, RZ, 0xfc, !PT ;  /* 0x0004000003033812 */ /* 0x000fe200078efcff */
[----:B------:R-:W0:Y:S03]  /*14dc50*/  LDCU UR77, c[0x0][0x398] ;  /* 0x00007300ff4d77ac */ /* 0x000e260008000800 */
[----:B------:R-:W-:Y:S02]  /*14dc60*/  LOP3.LUT R3, R3, 0xfffdffff, RZ, 0xc0, !PT ;  /* 0xfffdffff03037812 */ /* 0x000fe400078ec0ff */
[----:B----4-:R-:W-:-:S02]  /*14dc70*/  ISETP.LT.AND P3, PT, R20, UR47, !P0 ;  /* 0x0000002f14007c0c */ /* 0x010fc4000c761270 */
[----:B------:R-:W-:-:S04]  /*14dc80*/  @P1 LOP3.LUT R3, R3, 0x20000, RZ, 0xfc, !PT ;  /* 0x0002000003031812 */ /* 0x000fc800078efcff */
[----:B------:R-:W-:Y:S02]  /*14dc90*/  LOP3.LUT R3, R3, 0xfffeffff, RZ, 0xc0, !PT ;  /* 0xfffeffff03037812 */ /* 0x000fe400078ec0ff */
[----:B------:R-:W-:Y:S01]  /*14dca0*/  ISETP.LT.AND P1, PT, R19, UR46, !P0 ;  /* 0x0000002e13007c0c */ /* 0x000fe2000c721270 */
[----:B------:R-:W4:Y:S01]  /*14dcb0*/  LDCU.64 UR46, c[0x0][0x398] ;  /* 0x00007300ff2e77ac */ /* 0x000f220008000a00 */
        /* <DEDUP_REMOVED lines=23> */
[----:B-1----:R-:W-:Y:S02]  /*14de30*/  ISETP.LT.AND P2, PT, R29, UR32, !P0 ;  /* 0x000000201d007c0c */ /* 0x002fe4000c741270 */
[----:B------:R-:W-:Y:S01]  /*14de40*/  LOP3.LUT R3, R3, 0xffffffdf, RZ, 0xc0, !PT ;  /* 0xffffffdf03037812 */ /* 0x000fe200078ec0ff */
[----:B------:R-:W1:Y:S08]  /*14de50*/  LDCU UR32, c[0x0][0x398] ;  /* 0x00007300ff2077ac */ /* 0x000e700008000800 */
        /* <DEDUP_REMOVED lines=29> */
[----:B-1----:R-:W-:Y:S02]  /*14e030*/  ISETP.LT.AND P2, PT, R21, UR32, !P0 ;  /* 0x0000002015007c0c */ /* 0x002fe4000c741270 */
[----:B------:R-:W-:Y:S01]  /*14e040*/  LOP3.LUT R3, R3, 0xfffffffd, RZ, 0xc0, !PT ;  /* 0xfffffffd03037812 */ /* 0x000fe200078ec0ff */
[----:B------:R-:W1:Y:S03]  /*14e050*/  LDCU UR32, c[0x0][0x398] ;  /* 0x00007300ff2077ac */ /* 0x000e660008000800 */
[----:B------:R-:W-:Y:S02]  /*14e060*/  @P1 LOP3.LUT R3, R3, 0x2, RZ, 0xfc, !PT ;  /* 0x0000000203031812 */ /* 0x000fe400078efcff */
[----:B------:R-:W-:Y:S01]  /*14e070*/  ISETP.LT.AND P1, PT, R20, UR33, !P0 ;  /* 0x0000002114007c0c */ /* 0x000fe2000c721270 */
[----:B------:R-:W1:Y:S01]  /*14e080*/  LDCU UR33, c[0x0][0x398] ;  /* 0x00007300ff2177ac */ /* 0x000e620008000800 */
[----:B------:R-:W-:-:S04]  /*14e090*/  LOP3.LUT R3, R3, 0xfffffffe, RZ, 0xc0, !PT ;  /* 0xfffffffe03037812 */ /* 0x000fc800078ec0ff */
[----:B------:R-:W-:Y:S02]  /*14e0a0*/  @P2 LOP3.LUT R3, R3, 0x1, RZ, 0xfc, !PT ;  /* 0x0000000103032812 */ /* 0x000fe400078efcff */
[----:B--2---:R-:W-:-:S05]  /*14e0b0*/  ISETP.LT.AND P2, PT, R19, UR40, !P0 ;  /* 0x0000002813007c0c */ /* 0x004fca000c741270 */
[----:B------:R-:W-:Y:S02]  /*14e0c0*/  @P1 LOP3.LUT R2, R2, 0x80000000, RZ, 0xfc, !PT ;  /* 0x8000000002021812 */ /* 0x000fe400078efcff */
[----:B0-----:R-:W-:Y:S02]  /*14e0d0*/  ISETP.LT.AND P1, PT, R17, UR37, !P0 ;  /* 0x0000002511007c0c */ /* 0x001fe4000c721270 */
[----:B------:R-:W-:-:S04]  /*14e0e0*/  LOP3.LUT R2, R2, 0xbfffffff, RZ, 0xc0, !PT ;  /* 0xbfffffff02027812 */ /* 0x000fc800078ec0ff */
[----:B------:R-:W-:Y:S02]  /*14e0f0*/  @P2 LOP3.LUT R2, R2, 0x40000000, RZ, 0xfc, !PT ;  /* 0x4000000002022812 */ /* 0x000fe400078efcff */
[----:B-1----:R-:W-:Y:S02]  /*14e100*/  ISETP.LT.AND P3, PT, R16, UR33, !P0 ;  /* 0x0000002110007c0c */ /* 0x002fe4000c761270 */
[----:B------:R-:W-:Y:S02]  /*14e110*/  LOP3.LUT R2, R2, 0xdfffffff, RZ, 0xc0, !PT ;  /* 0xdfffffff02027812 */ /* 0x000fe400078ec0ff */
[----:B------:R-:W-:Y:S02]  /*14e120*/  ISETP.LT.AND P2, PT, R33, UR32, !P0 ;  /* 0x0000002021007c0c */ /* 0x000fe4000c741270 */
[----:B------:R-:W-:-:S04]  /*14e130*/  @P1 LOP3.LUT R2, R2, 0x20000000, RZ, 0xfc, !PT ;  /* 0x2000000002021812 */ /* 0x000fc800078efcff */
[----:B------:R-:W-:Y:S02]  /*14e140*/  LOP3.LUT R2, R2, 0xefffffff, RZ, 0xc0, !PT ;  /* 0xefffffff02027812 */ /* 0x000fe400078ec0ff */
[----:B------:R-:W-:Y:S02]  /*14e150*/  ISETP.LT.AND P1, PT, R32, UR31, !P0 ;  /* 0x0000001f20007c0c */ /* 0x000fe4000c721270 */
[----:B------:R-:W-:Y:S02]  /*14e160*/  @P3 LOP3.LUT R2, R2, 0x10000000, RZ, 0xfc, !PT ;  /* 0x1000000002023812 */ /* 0x000fe400078efcff */
[----:B------:R-:W-:Y:S02]  /*14e170*/  ISETP.GE.AND P0, PT, R12, UR41, PT ;  /* 0x000000290c007c0c */ /* 0x000fe4000bf06270 */
[----:B------:R-:W-:-:S04]  /*14e180*/  LOP3.LUT R2, R2, 0xf7ffffff, RZ, 0xc0, !PT ;  /* 0xf7ffffff02027812 */ /* 0x000fc800078ec0ff */
[----:B------:R-:W-:Y:S02]  /*14e190*/  @P2 LOP3.LUT R2, R2, 0x8000000, RZ, 0xfc, !PT ;  /* 0x0800000002022812 */ /* 0x000fe400078efcff */
[----:B------:R-:W-:Y:S02]  /*14e1a0*/  ISETP.LT.AND P2, PT, R26, UR42, !P0 ;  /* 0x0000002a1a007c0c */ /* 0x000fe4000c741270 */
[----:B------:R-:W-:Y:S02]  /*14e1b0*/  LOP3.LUT R2, R2, 0xfbffffff, RZ, 0xc0, !PT ;  /* 0xfbffffff02027812 */ /* 0x000fe400078ec0ff */
[----:B------:R-:W-:Y:S02]  /*14e1c0*/  ISETP.LT.AND P3, PT, R29, UR30, !P0 ;  /* 0x0000001e1d007c0c */ /* 0x000fe4000c761270 */
[----:B------:R-:W-:-:S04]  /*14e1d0*/  @P1 LOP3.LUT R2, R2, 0x4000000, RZ, 0xfc, !PT ;  /* 0x0400000002021812 */ /* 0x000fc800078efcff */
        /* <DEDUP_REMOVED lines=73> */
[----:B------:R-:W-:Y:S02]  /*14e670*/  ISETP.LT.AND P3, PT, R20, UR60, !P0 ;  /* 0x0000003c14007c0c */ /* 0x000fe4000c761270 */
[----:B------:R-:W-:-:S04]  /*14e680*/  LOP3.LUT R2, R2, 0xfffffffd, RZ, 0xc0, !PT ;  /* 0xfffffffd02027812 */ /* 0x000fc800078ec0ff */
[----:B------:R-:W-:Y:S02]  /*14e690*/  @P2 LOP3.LUT R2, R2, 0x2, RZ, 0xfc, !PT ;  /* 0x0000000202022812 */ /* 0x000fe400078efcff */
[----:B------:R-:W-:Y:S02]  /*14e6a0*/  ISETP.LT.AND P2, PT, R19, UR59, !P0 ;  /* 0x0000003b13007c0c */ /* 0x000fe4000c741270 */
[----:B------:R-:W-:-:S03]  /*14e6b0*/  LOP3.LUT R2, R2, 0xfffffffe, RZ, 0xc0, !PT ;  /* 0xfffffffe02027812 */ /* 0x000fc600078ec0ff */
[----:B------:R-:W-:Y:S02]  /*14e6c0*/  @P3 LOP3.LUT R15, R15, 0x80000000, RZ, 0xfc, !PT ;  /* 0x800000000f0f3812 */ /* 0x000fe400078efcff */
        /* <DEDUP_REMOVED lines=12> */
[----:B------:R-:W-:Y:S02]  /*14e790*/  LOP3.LUT R15, R15, 0xfbffffff, RZ, 0xc0, !PT ;  /* 0xfbffffff0f0f7812 */ /* 0x000fe400078ec0ff */
[----:B------:R-:W-:-:S02]  /*14e7a0*/  ISETP.LT.AND P3, PT, R29, UR54, !P0 ;  /* 0x000000361d007c0c */ /* 0x000fc4000c761270 */
        /* <DEDUP_REMOVED lines=11> */
[----:B----4-:R-:W-:Y:S02]  /*14e860*/  ISETP.LT.AND P2, PT, R26, UR46, !P0 ;  /* 0x0000002e1a007c0c */ /* 0x010fe4000c741270 */
        /* <DEDUP_REMOVED lines=53> */
[----:B------:R-:W-:Y:S01]  /*14ebc0*/  LOP3.LUT R15, R15, 0xffffffef, RZ, 0xc0, !PT ;  /* 0xffffffef0f0f7812 */ /* 0x000fe200078ec0ff */
[----:B------:R-:W-:Y:S04]  /*14ebd0*/  STL [R1+0xac], R35 ;  /* 0x0000ac2301007387 */ /* 0x000fe80000100800 */
[----:B---3--:R-:W2:Y:S01]  /*14ebe0*/  LDL.LU R41, [R1+0x65cc] ;  /* 0x0065cc0001297983 */ /* 0x008ea20000300800 */
[----:B------:R-:W-:-:S03]  /*14ebf0*/  @P2 LOP3.LUT R15, R15, 0x10, RZ, 0xfc, !PT ;  /* 0x000000100f0f2812 */ /* 0x000fc600078efcff */
[----:B------:R0:W-:Y:S01]  /*14ec00*/  STL [R1], R40 ;  /* 0x0000002801007387 */ /* 0x0001e20000100800 */
[----:B------:R-:W-:Y:S02]  /*14ec10*/  ISETP.LT.AND P1, PT, R24, UR62, !P5 ;  /* 0x0000003e18007c0c */ /* 0x000fe4000ef21270 */
[----:B------:R-:W-:Y:S01]  /*14ec20*/  LOP3.LUT R15, R15, 0xfffffff7, RZ, 0xc0, !PT ;  /* 0xfffffff70f0f7812 */ /* 0x000fe200078ec0ff */
[----:B0-----:R-:W3:Y:S04]  /*14ec30*/  LDL.LU R40, [R1+0x65c8] ;  /* 0x0065c80001287983 */ /* 0x001ee80000300800 */
[----:B------:R-:W4:Y:S04]  /*14ec40*/  LDL.LU R39, [R1+0x65c4] ;  /* 0x0065c40001277983 */ /* 0x000f280000300800 */
[----:B------:R0:W-:Y:S01]  /*14ec50*/  STL [R1+0x4], R38 ;  /* 0x0000042601007387 */ /* 0x0001e20000100800 */
[----:B------:R-:W-:-:S02]  /*14ec60*/  @P0 LOP3.LUT R15, R15, 0x8, RZ, 0xfc, !PT ;  /* 0x000000080f0f0812 */ /* 0x000fc400078efcff */
[----:B------:R-:W-:Y:S01]  /*14ec70*/  ISETP.LT.AND P2, PT, R23, UR61, !P5 ;  /* 0x0000003d17007c0c */ /* 0x000fe2000ef41270 */
[----:B0-----:R-:W2:Y:S04]  /*14ec80*/  LDL.LU R38, [R1+0x65c0] ;  /* 0x0065c00001267983 */ /* 0x001ea80000300800 */
[----:B------:R-:W2:Y:S04]  /*14ec90*/  LDL.LU R37, [R1+0x65bc] ;  /* 0x0065bc0001257983 */ /* 0x000ea80000300800 */
[----:B------:R0:W-:Y:S01]  /*14eca0*/  STL [R1+0x8], R36 ;  /* 0x0000082401007387 */ /* 0x0001e20000100800 */
[----:B------:R-:W-:-:S03]  /*14ecb0*/  LOP3.LUT R15, R15, 0xfffffffb, RZ, 0xc0, !PT ;  /* 0xfffffffb0f0f7812 */ /* 0x000fc600078ec0ff */
[----:B0-----:R-:W2:Y:S04]  /*14ecc0*/  LDL.LU R36, [R1+0x65b8] ;  /* 0x0065b80001247983 */ /* 0x001ea80000300800 */
[----:B------:R-:W2:Y:S04]  /*14ecd0*/  LDL.LU R35, [R1+0x65b4] ;  /* 0x0065b40001237983 */ /* 0x000ea80000300800 */
[----:B------:R0:W-:Y:S01]  /*14ece0*/  STL [R1+0xc], R34 ;  /* 0x00000c2201007387 */ /* 0x0001e20000100800 */
[----:B------:R-:W-:-:S03]  /*14ecf0*/  @P1 LOP3.LUT R15, R15, 0x4, RZ, 0xfc, !PT ;  /* 0x000000040f0f1812 */ /* 0x000fc600078efcff */
        /* <DEDUP_REMOVED lines=9> */
[----:B------:R-:W-:-:S03]  /*14ed90*/  LOP3.LUT R15, R15, 0xfffffffd, RZ, 0xc0, !PT ;  /* 0xfffffffd0f0f7812 */ /* 0x000fc600078ec0ff */
[----:B------:R-:W2:Y:S04]  /*14eda0*/  LDL.LU R25, [R1+0x658c] ;  /* 0x00658c0001197983 */ /* 0x000ea80000300800 */
[----:B------:R-:W2:Y:S04]  /*14edb0*/  LDL.LU R24, [R1+0x6588] ;  /* 0x0065880001187983 */ /* 0x000ea80000300800 */
[----:B------:R-:W2:Y:S01]  /*14edc0*/  LDL.LU R23, [R1+0x6584] ;  /* 0x0065840001177983 */ /* 0x000ea20000300800 */
[----:B------:R-:W-:-:S03]  /*14edd0*/  ISETP.LT.AND P0, PT, R22, UR36, !P5 ;  /* 0x0000002416007c0c */ /* 0x000fc6000ef01270 */
[----:B------:R-:W2:Y:S01]  /*14ede0*/  LDL.LU R22, [R1+0x6580] ;  /* 0x0065800001167983 */ /* 0x000ea20000300800 */
[----:B------:R-:W-:Y:S02]  /*14edf0*/  ISETP.LT.AND P1, PT, R21, UR39, !P5 ;  /* 0x0000002715007c0c */ /* 0x000fe4000ef21270 */
[----:B------:R-:W-:Y:S01]  /*14ee00*/  @P2 LOP3.LUT R15, R15, 0x2, RZ, 0xfc, !PT ;  /* 0x000000020f0f2812 */ /* 0x000fe200078efcff */
[----:B------:R-:W2:Y:S01]  /*14ee10*/  LDL.LU R21, [R1+0x657c] ;  /* 0x00657c0001157983 */ /* 0x000ea20000300800 */
[----:B------:R-:W-:-:S03]  /*14ee20*/  ISETP.LT.AND P2, PT, R20, UR74, !P5 ;  /* 0x0000004a14007c0c */ /* 0x000fc6000ef41270 */
[----:B------:R-:W2:Y:S01]  /*14ee30*/  LDL.LU R20, [R1+0x6578] ;  /* 0x0065780001147983 */ /* 0x000ea20000300800 */
[----:B------:R-:W-:Y:S02]  /*14ee40*/  ISETP.LT.AND P3, PT, R19, UR75, !P5 ;  /* 0x0000004b13007c0c */ /* 0x000fe4000ef61270 */
[----:B------:R-:W-:Y:S01]  /*14ee50*/  ISETP.LT.AND P4, PT, R17, UR76, !P5 ;  /* 0x0000004c11007c0c */ /* 0x000fe2000ef81270 */
[----:B------:R-:W2:Y:S04]  /*14ee60*/  LDL.LU R19, [R1+0x6574] ;  /* 0x0065740001137983 */ /* 0x000ea80000300800 */
[----:B------:R-:W2:Y:S01]  /*14ee70*/  LDL.LU R17, [R1+0x6570] ;  /* 0x0065700001117983 */ /* 0x000ea20000300800 */
[----:B------:R-:W-:-:S03]  /*14ee80*/  ISETP.LT.AND P5, PT, R16, UR77, !P5 ;  /* 0x0000004d10007c0c */ /* 0x000fc6000efa1270 */
[----:B------:R-:W2:Y:S01]  /*14ee90*/  LDL.LU R16, [R1+0x656c] ;  /* 0x00656c0001107983 */ /* 0x000ea20000300800 */
[----:B------:R-:W0:Y:S02]  /*14eea0*/  S2R R9, SR_TID.X ;  /* 0x0000000000097919 */ /* 0x000e240000002100 */
[----:B0-----:R-:W-:Y:S01]  /*14eeb0*/  LOP3.LUT R9, R9, 0x1f, RZ, 0xc0, !PT ;  /* 0x0000001f09097812 */ /* 0x001fe200078ec0ff */
[----:B------:R0:W-:Y:S01]  /*14eec0*/  STL [R1+0x6788], R15 ;  /* 0x0067880f01007387 */ /* 0x0001e20000100800 */
[----:B--2---:R-:W-:Y:S01]  /*14eed0*/  LOP3.LUT R16, R16, 0xfffeffff, RZ, 0xc0, !PT ;  /* 0xfffeffff10107812 */ /* 0x004fe200078ec0ff */
[----:B------:R-:W1:Y:S01]  /*14eee0*/  LDCU.64 UR28, c[0x0][0x398] ;  /* 0x00007300ff1c77ac */ /* 0x000e620008000a00 */
[----:B------:R-:W2:Y:S01]  /*14eef0*/  LDCU UR10, c[0x0][0x39c] ;  /* 0x00007380ff0a77ac */ /* 0x000ea20008000800 */
[----:B0-----:R-:W2:Y:S01]  /*14ef00*/  LDL.LU R15, [R1+0x890] ;  /* 0x00089000010f7983 */ /* 0x001ea20000300800 */
[----:B------:R-:W0:Y:S03]  /*14ef10*/  LDCU UR14, c[0x0][0x39c] ;  /* 0x00007380ff0e77ac */ /* 0x000e260008000800 */
[----:B------:R3:W-:Y:S01]  /*14ef20*/  STL [R1+0x676c], R2 ;  /* 0x00676c0201007387 */ /* 0x0007e20000100800 */
[----:B------:R-:W0:Y:S01]  /*14ef30*/  LDCU.64 UR6, c[0x0][0x398] ;  /* 0x00007300ff0677ac */ /* 0x000e220008000a00 */
[----:B------:R-:W0:Y:S01]  /*14ef40*/  LDCU.64 UR12, c[0x0][0x398] ;  /* 0x00007300ff0c77ac */ /* 0x000e220008000a00 */
[----:B------:R-:W0:Y:S01]  /*14ef50*/  LDCU.64 UR16, c[0x0][0x398] ;  /* 0x00007300ff1077ac */ /* 0x000e220008000a00 */
[----:B---3--:R-:W3:Y:S01]  /*14ef60*/  LDL.LU R2, [R1+0x41c] ;  /* 0x00041c0001027983 */ /* 0x008ee20000300800 */
[----:B------:R-:W0:Y:S03]  /*14ef70*/  LDCU.64 UR18, c[0x0][0x398] ;  /* 0x00007300ff1277ac */ /* 0x000e260008000a00 */
[----:B------:R1:W-:Y:S01]  /*14ef80*/  STL [R1+0x6768], R3 ;  /* 0x0067680301007387 */ /* 0x0003e20000100800 */
[----:B------:R-:W0:Y:S01]  /*14ef90*/  LDCU.64 UR20, c[0x0][0x398] ;  /* 0x00007300ff1477ac */ /* 0x000e220008000a00 */
[----:B------:R-:W0:Y:S02]  /*14efa0*/  LDCU.64 UR22, c[0x0][0x398] ;  /* 0x00007300ff1677ac */ /* 0x000e240008000a00 */
[----:B-1----:R-:W3:Y:S01]  /*14efb0*/  LDL.LU R3, [R1+0x54c0] ;  /* 0x0054c00001037983 */ /* 0x002ee20000300800 */
[----:B------:R-:W1:Y:S03]  /*14efc0*/  LDCU.64 UR24, c[0x0][0x398] ;  /* 0x00007300ff1877ac */ /* 0x000e660008000a00 */
[----:B------:R0:W-:Y:S01]  /*14efd0*/  STL [R1+0x6760], R4 ;  /* 0x0067600401007387 */ /* 0x0001e20000100800 */
[----:B------:R-:W1:Y:S01]  /*14efe0*/  LDCU.64 UR26, c[0x0][0x398] ;  /* 0x00007300ff1a77ac */ /* 0x000e620008000a00 */
[----:B------:R-:W1:Y:S01]  /*14eff0*/  LDCU UR46, c[0x0][0x398] ;  /* 0x00007300ff2e77ac */ /* 0x000e620008000800 */
[----:B------:R-:W1:Y:S01]  /*14f000*/  LDCU UR48, c[0x0][0x398] ;  /* 0x00007300ff3077ac */ /* 0x000e620008000800 */
[----:B0-----:R-:W3:Y:S01]  /*14f010*/  LDL.LU R4, [R1+0x43c] ;  /* 0x00043c0001047983 */ /* 0x001ee20000300800 */
[----:B------:R-:W0:Y:S03]  /*14f020*/  LDCU UR49, c[0x0][0x398] ;  /* 0x00007300ff3177ac */ /* 0x000e260008000800 */
[----:B------:R-:W-:Y:S01]  /*14f030*/  STL [R1+0x675c], R5 ;  /* 0x00675c0501007387 */ /* 0x000fe20000100800 */
[----:B------:R-:W0:Y:S03]  /*14f040*/  LDCU UR47, c[0x0][0x39c] ;  /* 0x00007380ff2f77ac */ /* 0x000e260008000800 */
[----:B------:R1:W-:Y:S01]  /*14f050*/  STL [R1+0x6758], R6 ;  /* 0x0067580601007387 */ /* 0x0003e20000100800 */
[----:B------:R-:W0:Y:S01]  /*14f060*/  LDCU UR52, c[0x0][0x398] ;  /* 0x00007300ff3477ac */ /* 0x000e220008000800 */
[----:B------:R-:W0:Y:S02]  /*14f070*/  LDCU UR56, c[0x0][0x398] ;  /* 0x00007300ff3877ac */ /* 0x000e240008000800 */
[----:B-1----:R-:W3:Y:S01]  /*14f080*/  LDL.LU R6, [R1+0x7f0] ;  /* 0x0007f00001067983 */ /* 0x002ee20000300800 */
[----:B------:R-:W1:Y:S03]  /*14f090*/  LDCU UR60, c[0x0][0x398] ;  /* 0x00007300ff3c77ac */ /* 0x000e660008000800 */
[----:B------:R-:W-:Y:S01]  /*14f0a0*/  STL [R1+0x6750], R7 ;  /* 0x0067500701007387 */ /* 0x000fe20000100800 */
[----:B------:R-:W0:Y:S03]  /*14f0b0*/  LDCU UR61, c[0x0][0x398] ;  /* 0x00007300ff3d77ac */ /* 0x000e260008000800 */
[----:B------:R-:W-:Y:S01]  /*14f0c0*/  STL [R1+0x6744], R8 ;  /* 0x0067440801007387 */ /* 0x000fe20000100800 */
[----:B------:R-:W0:Y:S03]  /*14f0d0*/  LDCU UR62, c[0x0][0x398] ;  /* 0x00007300ff3e77ac */ /* 0x000e260008000800 */
[----:B------:R1:W-:Y:S01]  /*14f0e0*/  STL [R1+0x6740], R0 ;  /* 0x0067400001007387 */ /* 0x0003e20000100800 */
[----:B------:R-:W0:Y:S01]  /*14f0f0*/  LDCU UR63, c[0x0][0x398] ;  /* 0x00007300ff3f77ac */ /* 0x000e220008000800 */
[----:B------:R-:W0:Y:S01]  /*14f100*/  LDCU UR64, c[0x0][0x398] ;  /* 0x00007300ff4077ac */ /* 0x000e220008000800 */
[----:B------:R-:W0:Y:S01]  /*14f110*/  LDCU UR65, c[0x0][0x398] ;  /* 0x00007300ff4177ac */ /* 0x000e220008000800 */
[----:B-1----:R-:W3:Y:S01]  /*14f120*/  LDL.LU R0, [R1+0x440] ;  /* 0x0004400001007983 */ /* 0x002ee20000300800 */
[----:B------:R-:W1:Y:S03]  /*14f130*/  LDCU UR59, c[0x0][0x398] ;  /* 0x00007300ff3b77ac */ /* 0x000e660008000800 */
[----:B------:R0:W-:Y:S01]  /*14f140*/  STL [R1+0x673c], R18 ;  /* 0x00673c1201007387 */ /* 0x0001e20000100800 */
[----:B------:R-:W1:Y:S01]  /*14f150*/  LDCU UR58, c[0x0][0x398] ;  /* 0x00007300ff3a77ac */ /* 0x000e620008000800 */
[----:B------:R-:W1:Y:S02]  /*14f160*/  LDCU UR53, c[0x0][0x398] ;  /* 0x00007300ff3577ac */ /* 0x000e640008000800 */
[----:B0-----:R-:W3:Y:S01]  /*14f170*/  LDL.LU R18, [R1+0x567c] ;  /* 0x00567c0001127983 */ /* 0x001ee20000300800 */
        /* <DEDUP_REMOVED lines=18> */
[----:B------:R-:W-:Y:S01]  /*14f2a0*/  STL [R1+0x6718], R22 ;  /* 0x0067181601007387 */ /* 0x000fe20000100800 */
[----:B------:R-:W0:Y:S03]  /*14f2b0*/  LDCU UR54, c[0x0][0x398] ;  /* 0x00007300ff3677ac */ /* 0x000e260008000800 */
[----:B------:R4:W-:Y:S01]  /*14f2c0*/  STL [R1+0x6704], R23 ;  /* 0x0067041701007387 */ /* 0x0009e20000100800 */
[----:B------:R-:W0:Y:S01]  /*14f2d0*/  LDCU UR55, c[0x0][0x398] ;  /* 0x00007300ff3777ac */ /* 0x000e220008000800 */
[----:B------:R-:W0:Y:S02]  /*14f2e0*/  LDCU UR57, c[0x0][0x398] ;  /* 0x00007300ff3977ac */ /* 0x000e240008000800 */
[----:B----4-:R-:W4:Y:S01]  /*14f2f0*/  LDL.LU R23, [R1+0x5654] ;  /* 0x0056540001177983 */ /* 0x010f220000300800 */
[----:B------:R-:W0:Y:S03]  /*14f300*/  LDCU UR51, c[0x0][0x398] ;  /* 0x00007300ff3377ac */ /* 0x000e260008000800 */
[----:B------:R0:W-:Y:S01]  /*14f310*/  STL [R1+0x6700], R24 ;  /* 0x0067001801007387 */ /* 0x0001e20000100800 */
[----:B------:R-:W1:Y:S03]  /*14f320*/  LDCU UR32, c[0x0][0x39c] ;  /* 0x00007380ff2077ac */ /* 0x000e660008000800 */
[----:B------:R0:W-:Y:S01]  /*14f330*/  STL [R1+0x66f8], R25 ;  /* 0x0066f81901007387 */ /* 0x0001e20000100800 */
[----:B------:R-:W1:Y:S03]  /*14f340*/  LDCU UR43, c[0x0][0x39c] ;  /* 0x00007380ff2b77ac */ /* 0x000e660008000800 */
[----:B------:R1:W-:Y:S01]  /*14f350*/  STL [R1+0x66ec], R26 ;  /* 0x0066ec1a01007387 */ /* 0x0003e20000100800 */
[----:B------:R-:W2:Y:S03]  /*14f360*/  LDCU UR33, c[0x0][0x39c] ;  /* 0x00007380ff2177ac */ /* 0x000ea60008000800 */
[----:B------:R1:W-:Y:S01]  /*14f370*/  STL [R1+0x66e8], R27 ;  /* 0x0066e81b01007387 */ /* 0x0003e20000100800 */
[----:B------:R-:W2:Y:S03]  /*14f380*/  LDCU UR30, c[0x0][0x39c] ;  /* 0x00007380ff1e77ac */ /* 0x000ea60008000800 */
[----:B0-----:R-:W4:Y:S01]  /*14f390*/  LDL.LU R24, [R1] ;  /* 0x0000000001187983 */ /* 0x001f220000300800 */
[----:B------:R-:W0:Y:S03]  /*14f3a0*/  LDCU UR31, c[0x0][0x39c] ;  /* 0x00007380ff1f77ac */ /* 0x000e260008000800 */
[----:B------:R-:W4:Y:S04]  /*14f3b0*/  LDL.LU R25, [R1+0x4] ;  /* 0x0000040001197983 */ /* 0x000f280000300800 */
[----:B-1----:R-:W4:Y:S04]  /*14f3c0*/  LDL.LU R26, [R1+0x8] ;  /* 0x00000800011a7983 */ /* 0x002f280000300800 */
[----:B------:R-:W4:Y:S04]  /*14f3d0*/  LDL.LU R27, [R1+0xc] ;  /* 0x00000c00011b7983 */ /* 0x000f280000300800 */
[----:B------:R-:W4:Y:S04]  /*14f3e0*/  LDL.LU R8, [R1+0x1cc] ;  /* 0x0001cc0001087983 */ /* 0x000f280000300800 */
[----:B------:R-:W4:Y:S04]  /*14f3f0*/  LDL.LU R7, [R1+0x2500] ;  /* 0x0025000001077983 */ /* 0x000f280000300800 */
[----:B------:R-:W4:Y:S04]  /*14f400*/  LDL.LU R22, [R1+0x62c] ;  /* 0x00062c0001167983 */ /* 0x000f280000300800 */
[----:B------:R1:W-:Y:S04]  /*14f410*/  STL [R1+0x66d8], R28 ;  /* 0x0066d81c01007387 */ /* 0x0003e80000100800 */
[----:B-1----:R-:W4:Y:S04]  /*14f420*/  LDL.LU R28, [R1+0x1ec] ;  /* 0x0001ec00011c7983 */ /* 0x002f280000300800 */
[----:B------:R1:W-:Y:S04]  /*14f430*/  STL [R1+0x66cc], R29 ;  /* 0x0066cc1d01007387 */ /* 0x0003e80000100800 */
[----:B-1----:R-:W4:Y:S04]  /*14f440*/  LDL.LU R29, [R1+0x24f8] ;  /* 0x0024f800011d7983 */ /* 0x002f280000300800 */
[----:B------:R1:W-:Y:S04]  /*14f450*/  STL [R1+0x66c8], R10 ;  /* 0x0066c80a01007387 */ /* 0x0003e80000100800 */
[----:B-1----:R-:W4:Y:S04]  /*14f460*/  LDL.LU R10, [R1+0x1dc] ;  /* 0x0001dc00010a7983 */ /* 0x002f280000300800 */
        /* <DEDUP_REMOVED lines=14> */
[----:B------:R-:W-:Y:S01]  /*14f550*/  @P0 LOP3.LUT R16, R16, 0x10000, RZ, 0xfc, !PT ;  /* 0x0001000010100812 */ /* 0x000fe200078efcff */
[----:B--2---:R-:W-:-:S02]  /*14f560*/  IMAD.MOV.U32 R5, RZ, RZ, R15 ;  /* 0x000000ffff057224 */ /* 0x004fc400078e000f */
        /* <DEDUP_REMOVED lines=24> */
[----:B------:R2:W-:Y:S01]  /*14f6f0*/  STL [R1+0x6770], R9 ;  /* 0x0067700901007387 */ /* 0x0005e20000100800 */
[----:B------:R-:W-:Y:S01]  /*14f700*/  LEA R15, R9, UR4, 0x4 ;  /* 0x00000004090f7c11 */ /* 0x000fe2000f8e20ff */
[----:B------:R-:W0:Y:S01]  /*14f710*/  LDCU.64 UR4, c[0x0][0x398] ;  /* 0x00007300ff0477ac */ /* 0x000e220008000a00 */
[----:B------:R-:W-:Y:S01]  /*14f720*/  BAR.SYNC.DEFER_BLOCKING 0x0 ;  /* 0x0000000000007b1d */ /* 0x000fe20000010000 */
[----:B---3--:R-:W-:-:S04]  /*14f730*/  LOP3.LUT R18, R18, 0xffff, RZ, 0xc0, !PT ;  /* 0x0000ffff12127812 */ /* 0x008fc800078ec0ff */
[----:B-1----:R-:W-:Y:S02]  /*14f740*/  PRMT R33, R0, 0x4210, R18 ;  /* 0x0000421000217816 */ /* 0x002fe40000000012 */
[----:B----4-:R-:W-:Y:S02]  /*14f750*/  PRMT R16, R7, 0x5410, R8 ;  /* 0x0000541007107816 */ /* 0x010fe40000000008 */
[----:B------:R-:W3:Y:S04]  /*14f760*/  LDL.LU R8, [R1+0x54bc] ;  /* 0x0054bc0001087983 */ /* 0x000ee80000300800 */
[----:B------:R1:W-:Y:S01]  /*14f770*/  STSM.16.M88.4 [R15], R24 ;  /* 0x000000180f007844 */ /* 0x0003e20000000200 */
[----:B------:R-:W-:-:S03]  /*14f780*/  NOP ;  /* 0x0000000000007918 */ /* 0x000fc60000000000 */
[----:B------:R-:W4:Y:S01]  /*14f790*/  LDS.128 R36, [R15] ;  /* 0x000000000f247984 */ /* 0x000f220000000c00 */
[----:B------:R-:W-:Y:S02]  /*14f7a0*/  PRMT R13, R22, 0x5410, R28 ;  /* 0x00005410160d7816 */ /* 0x000fe4000000001c */
[----:B--2---:R-:W-:-:S05]  /*14f7b0*/  PRMT R9, R29, 0x5410, R10 ;  /* 0x000054101d097816 */ /* 0x004fca000000000a */
[----:B------:R-:W-:Y:S04]  /*14f7c0*/  STL [R1+0x1d08], R9 ;  /* 0x001d080901007387 */ /* 0x000fe80000100800 */
[----:B------:R-:W2:Y:S04]  /*14f7d0*/  LDL.LU R7, [R1+0x5494] ;  /* 0x0054940001077983 */ /* 0x000ea80000300800 */
[----:B------:R-:W-:Y:S04]  /*14f7e0*/  STL [R1+0x8a0], R15 ;  /* 0x0008a00f01007387 */ /* 0x000fe80000100800 */
[----:B------:R-:W2:Y:S04]  /*14f7f0*/  LDL.LU R28, [R1+0x5490] ;  /* 0x00549000011c7983 */ /* 0x000ea80000300800 */
[----:B-1----:R-:W2:Y:S04]  /*14f800*/  LDL.LU R25, [R1+0x46c] ;  /* 0x00046c0001197983 */ /* 0x002ea80000300800 */
[----:B------:R-:W2:Y:S01]  /*14f810*/  LDL.LU R24, [R1+0x464] ;  /* 0x0004640001187983 */ /* 0x000ea20000300800 */
[----:B------:R-:W-:-:S02]  /*14f820*/  LOP3.LUT R27, R23, 0xffff, RZ, 0xc0, !PT ;  /* 0x0000ffff171b7812 */ /* 0x000fc400078ec0ff */
[----:B------:R-:W-:Y:S02]  /*14f830*/  LOP3.LUT R23, R21, 0xffff, RZ, 0xc0, !PT ;  /* 0x0000ffff15177812 */ /* 0x000fe400078ec0ff */
[----:B------:R-:W-:Y:S02]  /*14f840*/  LOP3.LUT R22, R20, 0xffff, RZ, 0xc0, !PT ;  /* 0x0000ffff14167812 */ /* 0x000fe400078ec0ff */
[----:B------:R-:W2:Y:S01]  /*14f850*/  LDL.LU R20, [R1+0x460] ;  /* 0x0004600001147983 */ /* 0x000ea20000300800 */
[----:B------:R-:W-:Y:S02]  /*14f860*/  PRMT R34, R4, 0x4210, R27 ;  /* 0x0000421004227816 */ /* 0x000fe4000000001b */
[----:B------:R-:W-:Y:S01]  /*14f870*/  PRMT R35, R2, 0x4210, R23 ;  /* 0x0000421002237816 */ /* 0x000fe20000000017 */
[----:B------:R-:W2:Y:S01]  /*14f880*/  LDL.LU R4, [R1+0x454] ;  /* 0x0004540001047983 */ /* 0x000ea20000300800 */
[----:B----4-:R-:W-:-:S03]  /*14f890*/  IMAD.MOV.U32 R2, RZ, RZ, R37 ;  /* 0x000000ffff027224 */ /* 0x010fc600078e0025 */
[----:B------:R-:W-:Y:S01]  /*14f8a0*/  STL [R1+0x670], R36 ;  /* 0x0006702401007387 */ /* 0x000fe20000100800 */
[----:B------:R-:W-:Y:S01]  /*14f8b0*/  PRMT R32, R19, 0x4210, R22 ;  /* 0x0000421013207816 */ /* 0x000fe20000000016 */
[----:B------:R-:W-:Y:S02]  /*14f8c0*/  NOP ;  /* 0x0000000000007918 */ /* 0x000fe40000000000 */
[----:B------:R-:W-:Y:S01]  /*14f8d0*/  STL.64 [R1+0x678], R38 ;  /* 0x0006782601007387 */ /* 0x000fe20000100a00 */
[----:B------:R-:W-:-:S03]  /*14f8e0*/  LOP3.LUT R21, R3, 0xffff, RZ, 0xc0, !PT ;  /* 0x0000ffff03157812 */ /* 0x000fc600078ec0ff */
[----:B------:R-:W-:Y:S04]  /*14f8f0*/  STL [R1+0x6774], R2 ;  /* 0x0067740201007387 */ /* 0x000fe80000100800 */
[----:B------:R-:W4:Y:S04]  /*14f900*/  LDL.LU R10, [R1+0x212c] ;  /* 0x00212c00010a7983 */ /* 0x000f280000300800 */
[----:B------:R-:W4:Y:S04]  /*14f910*/  LDL.LU R26, [R1+0x2128] ;  /* 0x00212800011a7983 */ /* 0x000f280000300800 */
[----:B------:R-:W4:Y:S04]  /*14f920*/  LDL.LU R3, [R1+0x2104] ;  /* 0x0021040001037983 */ /* 0x000f280000300800 */
[----:B------:R1:W-:Y:S01]  /*14f930*/  STSM.16.M88.4 [R15], R32 ;  /* 0x000000200f007844 */ /* 0x0003e20000000200 */
[----:B------:R-:W-:Y:S01]  /*14f940*/  LOP3.LUT P0, RZ, R17, 0x40, RZ, 0xc0, !PT ;  /* 0x0000004011ff7812 */ /* 0x000fe2000780c0ff */
[----:B------:R-:W-:-:S02]  /*14f950*/  NOP ;  /* 0x0000000000007918 */ /* 0x000fc40000000000 */
[----:B------:R-:W0:Y:S04]  /*14f960*/  LDS.128 R40, [R15] ;  /* 0x000000000f287984 */ /* 0x000e280000000c00 */
[----:B-1----:R-:W4:Y:S04]  /*14f970*/  LDL.LU R34, [R1+0x2100] ;  /* 0x0021000001227983 */ /* 0x002f280000300800 */
[----:B------:R-:W4:Y:S04]  /*14f980*/  LDL.LU R19, [R1+0x4a0] ;  /* 0x0004a00001137983 */ /* 0x000f280000300800 */
[----:B------:R-:W4:Y:S01]  /*14f990*/  LDL.LU R0, [R1+0x498] ;  /* 0x0004980001007983 */ /* 0x000f220000300800 */
[----:B---3--:R-:W-:-:S03]  /*14f9a0*/  LOP3.LUT R17, R8, 0xffff, RZ, 0xc0, !PT ;  /* 0x0000ffff08117812 */ /* 0x008fc600078ec0ff */
[----:B------:R-:W3:Y:S01]  /*14f9b0*/  LDL.LU R8, [R1+0x48c] ;  /* 0x00048c0001087983 */ /* 0x000ee20000300800 */
[----:B--2---:R-:W-:-:S03]  /*14f9c0*/  LOP3.LUT R14, R7, 0xffff, RZ, 0xc0, !PT ;  /* 0x0000ffff070e7812 */ /* 0x004fc600078ec0ff */
[----:B------:R-:W2:Y:S04]  /*14f9d0*/  LDL.LU R7, [R1+0x484] ;  /* 0x0004840001077983 */ /* 0x000ea80000300800 */
[----:B------:R-:W2:Y:S01]  /*14f9e0*/  LDL.LU R33, [R1+0x6c] ;  /* 0x00006c0001217983 */ /* 0x000ea20000300800 */
[----:B------:R-:W-:-:S03]  /*14f9f0*/  LOP3.LUT R12, R28, 0xffff, RZ, 0xc0, !PT ;  /* 0x0000ffff1c0c7812 */ /* 0x000fc600078ec0ff */
[----:B------:R-:W2:Y:S04]  /*14fa00*/  LDL.LU R28, [R1+0x218] ;  /* 0x00021800011c7983 */ /* 0x000ea80000300800 */
[----:B------:R-:W2:Y:S04]  /*14fa10*/  LDL.LU R32, [R1+0x5c] ;  /* 0x00005c0001207983 */ /* 0x000ea80000300800 */
[----:B------:R-:W2:Y:S01]  /*14fa20*/  LDL.LU R29, [R1+0x224] ;  /* 0x00022400011d7983 */ /* 0x000ea20000300800 */
[----:B------:R-:W-:-:S03]  /*14fa30*/  PRMT R36, R25, 0x4210, R21 ;  /* 0x0000421019247816 */ /* 0x000fc60000000015 */
[----:B------:R-:W2:Y:S01]  /*14fa40*/  LDL.LU R31, [R1+0x8c] ;  /* 0x00008c00011f7983 */ /* 0x000ea20000300800 */
[----:B------:R-:W-:-:S03]  /*14fa50*/  PRMT R37, R24, 0x4210, R17 ;  /* 0x0000421018257816 */ /* 0x000fc60000000011 */
[----:B------:R-:W2:Y:S04]  /*14fa60*/  LDL.LU R30, [R1+0x220] ;  /* 0x00022000011e7983 */ /* 0x000ea80000300800 */
[----:B------:R-:W2:Y:S04]  /*14fa70*/  LDL.LU R25, [R1+0xac] ;  /* 0x0000ac0001197983 */ /* 0x000ea80000300800 */
[----:B------:R-:W2:Y:S01]  /*14fa80*/  LDL.LU R24, [R1+0x21c] ;  /* 0x00021c0001187983 */ /* 0x000ea20000300800 */
[----:B------:R-:W-:Y:S02]  /*14fa90*/  PRMT R38, R20, 0x4210, R14 ;  /* 0x0000421014267816 */ /* 0x000fe4000000000e */
[----:B------:R-:W-:Y:S01]  /*14faa0*/  PRMT R39, R4, 0x4210, R12 ;  /* 0x0000421004277816 */ /* 0x000fe2000000000c */
[----:B------:R-:W2:Y:S01]  /*14fab0*/  LDL.LU R20, [R1+0x228] ;  /* 0x0002280001147983 */ /* 0x000ea20000300800 */
[----:B------:R-:W-:-:S03]  /*14fac0*/  NOP ;  /* 0x0000000000007918 */ /* 0x000fc60000000000 */
[----:B------:R-:W2:Y:S01]  /*14fad0*/  LDL.LU R4, [R1+0x22c] ;  /* 0x00022c0001047983 */ /* 0x000ea20000300800 */
[----:B----4-:R-:W-:-:S03]  /*14fae0*/  LOP3.LUT R11, R10, 0xffff, RZ, 0xc0, !PT ;  /* 0x0000ffff0a0b7812 */ /* 0x010fc600078ec0ff */
[----:B0-----:R-:W-:Y:S01]  /*14faf0*/  STL.64 [R1+0x660], R40 ;  /* 0x0006602801007387 */ /* 0x001fe20000100a00 */
[----:B------:R-:W-:-:S03]  /*14fb00*/  LOP3.LUT R10, R26, 0xffff, RZ, 0xc0, !PT ;  /* 0x0000ffff1a0a7812 */ /* 0x000fc600078ec0ff */
[----:B------:R-:W-:Y:S01]  /*14fb10*/  STL.64 [R1+0x668], R42 ;  /* 0x0006682a01007387 */ /* 0x000fe20000100a00 */
[----:B------:R-:W-:-:S03]  /*14fb20*/  LOP3.LUT R9, R3, 0xffff, RZ, 0xc0, !PT ;  /* 0x0000ffff03097812 */ /* 0x000fc600078ec0ff */
[----:B------:R-:W4:Y:S04]  /*14fb30*/  LDL.LU R26, [R1+0x230] ;  /* 0x00023000011a7983 */ /* 0x000f280000300800 */
[----:B------:R-:W4:Y:S04]  /*14fb40*/  LDL.LU R3, [R1+0x214] ;  /* 0x0002140001037983 */ /* 0x000f280000300800 */
[----:B------:R0:W-:Y:S01]  /*14fb50*/  STSM.16.M88.4 [R15], R36 ;  /* 0x000000240f007844 */ /* 0x0001e20000000200 */
[----:B------:R-:W-:-:S03]  /*14fb60*/  NOP ;  /* 0x0000000000007918 */ /* 0x000fc60000000000 */
[----:B------:R-:W1:Y:S01]  /*14fb70*/  LDS.128 R40, [R15] ;  /* 0x000000000f287984 */ /* 0x000e620000000c00 */
[----:B0-----:R-:W-:-:S03]  /*14fb80*/  PRMT R37, R0, 0x4210, R10 ;  /* 0x0000421000257816 */ /* 0x001fc6000000000a */
[----:B------:R-:W4:Y:S01]  /*14fb90*/  LDL.LU R0, [R1+0x238] ;  /* 0x0002380001007983 */ /* 0x000f220000300800 */
[----:B------:R-:W-:-:S03]  /*14fba0*/  PRMT R36, R19, 0x4210, R11 ;  /* 0x0000421013247816 */ /* 0x000fc6000000000b */
[----:B------:R-:W4:Y:S01]  /*14fbb0*/  LDL.LU R19, [R1+0x23c] ;  /* 0x00023c0001137983 */ /* 0x000f220000300800 */
[----:B------:R-:W-:Y:S02]  /*14fbc0*/  LOP3.LUT R2, R34, 0xffff, RZ, 0xc0, !PT ;  /* 0x0000ffff22027812 */ /* 0x000fe400078ec0ff */
[----:B---3--:R-:W-:Y:S02]  /*14fbd0*/  PRMT R38, R8, 0x4210, R9 ;  /* 0x0000421008267816 */ /* 0x008fe40000000009 */
[----:B------:R-:W3:Y:S04]  /*14fbe0*/  LDL.LU R8, [R1+0x240] ;  /* 0x0002400001087983 */ /* 0x000ee80000300800 */
[----:B-1----:R-:W-:Y:S04]  /*14fbf0*/  STL.64 [R1+0x650], R40 ;  /* 0x0006502801007387 */ /* 0x002fe80000100a00 */
[----:B------:R-:W-:Y:S01]  /*14fc00*/  STL.64 [R1+0x658], R42 ;  /* 0x0006582a01007387 */ /* 0x000fe20000100a00 */
[----:B------:R-:W-:Y:S01]  /*14fc10*/  NOP ;  /* 0x0000000000007918 */ /* 0x000fe20000000000 */
[----:B--2---:R-:W-:Y:S01]  /*14fc20*/  PRMT R39, R7, 0x4210, R2 ;  /* 0x0000421007277816 */ /* 0x004fe20000000002 */
[----:B------:R-:W-:-:S02]  /*14fc30*/  IMAD.MOV.U32 R7, RZ, RZ, R6 ;  /* 0x000000ffff077224 */ /* 0x000fc400078e0006 */
[----:B------:R-:W2:Y:S04]  /*14fc40*/  LDL.LU R6, [R1+0x210] ;  /* 0x0002100001067983 */ /* 0x000ea80000300800 */
[----:B------:R-:W-:Y:S01]  /*14fc50*/  STSM.16.M88.4 [R15], R36 ;  /* 0x000000240f007844 */ /* 0x000fe20000000200 */
[----:B------:R-:W-:Y:S01]  /*14fc60*/  PRMT R28, R28, 0x5210, R33 ;  /* 0x000052101c1c7816 */ /* 0x000fe20000000021 */
[----:B------:R-:W-:Y:S01]  /*14fc70*/  NOP ;  /* 0x0000000000007918 */ /* 0x000fe20000000000 */
[----:B------:R-:W-:Y:S02]  /*14fc80*/  PRMT R29, R29, 0x5210, R32 ;  /* 0x000052101d1d7816 */ /* 0x000fe40000000020 */
[----:B------:R-:W0:Y:S01]  /*14fc90*/  LDS.128 R32, [R15] ;  /* 0x000000000f207984 */ /* 0x000e220000000c00 */
[----:B------:R-:W-:-:S02]  /*14fca0*/  PRMT R30, R30, 0x5210, R31 ;  /* 0x000052101e1e7816 */ /* 0x000fc4000000001f */
[----:B------:R-:W-:Y:S01]  /*14fcb0*/  PRMT R31, R24, 0x5210, R25 ;  /* 0x00005210181f7816 */ /* 0x000fe20000000019 */
[----:B------:R-:W-:-:S04]  /*14fcc0*/  NOP ;  /* 0x0000000000007918 */ /* 0x000fc80000000000 */
[----:B------:R-:W-:Y:S01]  /*14fcd0*/  STSM.16.M88.4 [R15], R28 ;  /* 0x0000001c0f007844 */ /* 0x000fe20000000200 */
[----:B------:R-:W-:-:S03]  /*14fce0*/  NOP ;  /* 0x0000000000007918 */ /* 0x000fc60000000000 */
[----:B------:R-:W1:Y:S01]  /*14fcf0*/  LDS.128 R28, [R15] ;  /* 0x000000000f1c7984 */ /* 0x000e620000000c00 */
[----:B------:R-:W-:Y:S02]  /*14fd00*/  PRMT R24, R20, 0x5210, R22 ;  /* 0x0000521014187816 */ /* 0x000fe40000000016 */
[----:B------:R-:W-:Y:S01]  /*14fd10*/  PRMT R25, R4, 0x5210, R18 ;  /* 0x0000521004197816 */ /* 0x000fe20000000012 */
[----:B0-----:R0:W-:Y:S04]  /*14fd20*/  STL.64 [R1+0x640], R32 ;  /* 0x0006402001007387 */ /* 0x0011e80000100a00 */
[----:B------:R-:W-:Y:S04]  /*14fd30*/  STL.64 [R1+0x648], R34 ;  /* 0x0006482201007387 */ /* 0x000fe80000100a00 */
[----:B------:R-:W2:Y:S04]  /*14fd40*/  LDL.LU R22, [R1+0x244] ;  /* 0x0002440001167983 */ /* 0x000ea80000300800 */
[----:B------:R-:W2:Y:S04]  /*14fd50*/  LDL.LU R20, [R1+0x248] ;  /* 0x0002480001147983 */ /* 0x000ea80000300800 */
[----:B------:R-:W2:Y:S04]  /*14fd60*/  LDL.LU R18, [R1+0x24c] ;  /* 0x00024c0001127983 */ /* 0x000ea80000300800 */
[----:B------:R-:W2:Y:S01]  /*14fd70*/  LDL.LU R4, [R1+0x20c] ;  /* 0x00020c0001047983 */ /* 0x000ea20000300800 */
[----:B----4-:R-:W-:-:S02]  /*14fd80*/  PRMT R26, R26, 0x5210, R27 ;  /* 0x000052101a1a7816 */ /* 0x010fc4000000001b */
[----:B------:R-:W-:Y:S01]  /*14fd90*/  PRMT R27, R3, 0x5210, R23 ;  /* 0x00005210031b7816 */ /* 0x000fe20000000017 */
[----:B------:R-:W-:Y:S01]  /*14fda0*/  NOP ;  /* 0x0000000000007918 */ /* 0x000fe20000000000 */
[----:B-1----:R-:W-:Y:S01]  /*14fdb0*/  IMAD.MOV.U32 R3, RZ, RZ, R29 ;  /* 0x000000ffff037224 */ /* 0x002fe200078e001d */
[----:B------:R-:W-:Y:S01]  /*14fdc0*/  STL [R1+0x630], R28 ;  /* 0x0006301c01007387 */ /* 0x000fe20000100800 */
[----:B0-----:R-:W-:-:S03]  /*14fdd0*/  PRMT R32, R0, 0x5210, R21 ;  /* 0x0000521000207816 */ /* 0x001fc60000000015 */
[----:B------:R-:W-:Y:S04]  /*14fde0*/  STL.64 [R1+0x638], R30 ;  /* 0x0006381e01007387 */ /* 0x000fe80000100a00 */
[----:B------:R-:W-:Y:S04]  /*14fdf0*/  STL [R1+0x6778], R3 ;  /* 0x0067780301007387 */ /* 0x000fe80000100800 */
[----:B------:R-:W4:Y:S04]  /*14fe00*/  LDL.LU R0, [R1+0x5774] ;  /* 0x0057740001007983 */ /* 0x000f280000300800 */
[----:B------:R-:W-:Y:S01]  /*14fe10*/  STSM.16.M88.4 [R15], R24 ;  /* 0x000000180f007844 */ /* 0x000fe20000000200 */
[----:B------:R-:W-:-:S03]  /*14fe20*/  NOP ;  /* 0x0000000000007918 */ /* 0x000fc60000000000 */
[----:B------:R-:W0:Y:S01]  /*14fe30*/  LDS.128 R24, [R15] ;  /* 0x000000000f187984 */ /* 0x000e220000000c00 */
[----:B------:R-:W-:Y:S01]  /*14fe40*/  PRMT R33, R19, 0x5210, R17 ;  /* 0x0000521013217816 */ /* 0x000fe20000000011 */
[----:B0-----:R-:W-:Y:S01]  /*14fe50*/  IMAD.MOV.U32 R3, RZ, RZ, R24 ;  /* 0x000000ffff037224 */ /* 0x001fe200078e0018 */
[----:B---3--:R-:W-:Y:S01]  /*14fe60*/  PRMT R34, R8, 0x5210, R14 ;  /* 0x0000521008227816 */ /* 0x008fe2000000000e */
[----:B------:R-:W-:Y:S02]  /*14fe70*/  IMAD.MOV.U32 R8, RZ, RZ, R7 ;  /* 0x000000ffff087224 */ /* 0x000fe400078e0007 */
[----:B------:R-:W3:Y:S04]  /*14fe80*/  LDL.LU R7, [R1+0x5770] ;  /* 0x0057700001077983 */ /* 0x000ee80000300800 */
[----:B------:R-:W-:Y:S04]  /*14fe90*/  STL [R1+0x624], R25 ;  /* 0x0006241901007387 */ /* 0x000fe80000100800 */
[----:B------:R0:W-:Y:S04]  /*14fea0*/  STL.64 [R1+0x628], R26 ;  /* 0x0006281a01007387 */ /* 0x0001e80000100a00 */
[----:B------:R-:W3:Y:S04]  /*14feb0*/  LDL.LU R28, [R1+0x576c] ;  /* 0x00576c00011c7983 */ /* 0x000ee80000300800 */
[----:B0-----:R-:W3:Y:S04]  /*14fec0*/  LDL.LU R27, [R1+0x5764] ;  /* 0x00576400011b7983 */ /* 0x001ee80000300800 */
[----:B------:R-:W3:Y:S04]  /*14fed0*/  LDL.LU R24, [R1+0x4f4] ;  /* 0x0004f40001187983 */ /* 0x000ee80000300800 */
[----:B------:R-:W3:Y:S04]  /*14fee0*/  LDL.LU R21, [R1+0x4f0] ;  /* 0x0004f00001157983 */ /* 0x000ee80000300800 */
[----:B------:R-:W3:Y:S01]  /*14fef0*/  LDL.LU R19, [R1+0x4ec] ;  /* 0x0004ec0001137983 */ /* 0x000ee20000300800 */
[----:B--2---:R-:W-:Y:S01]  /*14ff00*/  PRMT R35, R6, 0x5210, R12 ;  /* 0x0000521006237816 */ /* 0x004fe2000000000c */
[----:B------:R-:W-:-:S04]  /*14ff10*/  NOP ;  /* 0x0000000000007918 */ /* 0x000fc80000000000 */
[----:B------:R-:W-:Y:S01]  /*14ff20*/  STSM.16.M88.4 [R15], R32 ;  /* 0x000000200f007844 */ /* 0x000fe20000000200 */
[----:B------:R-:W-:-:S03]  /*14ff30*/  NOP ;  /* 0x0000000000007918 */ /* 0x000fc60000000000 */
[----:B------:R-:W0:Y:S01]  /*14ff40*/  LDS.128 R36, [R15] ;  /* 0x000000000f247984 */ /* 0x000e220000000c00 */
[----:B------:R-:W-:-:S03]  /*14ff50*/  IMAD.MOV.U32 R6, RZ, RZ, R5 ;  /* 0x000000ffff067224 */ /* 0x000fc600078e0005 */
[----:B------:R-:W2:Y:S04]  /*14ff60*/  LDL.LU R5, [R1+0x4e4] ;  /* 0x0004e40001057983 */ /* 0x000ea80000300800 */
[----:B0-----:R-:W-:Y:S04]  /*14ff70*/  STL [R1+0x614], R37 ;  /* 0x0006142501007387 */ /* 0x001fe80000100800 */
[----:B------:R-:W-:Y:S04]  /*14ff80*/  STL [R1+0x61c], R39 ;  /* 0x00061c2701007387 */ /* 0x000fe80000100800 */
[----:B------:R-:W2:Y:S01]  /*14ff90*/  LDL.LU R23, [R1+0x56b4] ;  /* 0x0056b40001177983 */ /* 0x000ea20000300800 */
[----:B------:R-:W-:-:S02]  /*14ffa0*/  PRMT R32, R22, 0x5210, R11 ;  /* 0x0000521016207816 */ /* 0x000fc4000000000b */
[----:B------:R-:W-:Y:S01]  /*14ffb0*/  PRMT R35, R4, 0x5210, R2 ;  /* 0x0000521004237816 */ /* 0x000fe20000000002 */
[----:B------:R-:W-:Y:S02]  /*14ffc0*/  IMAD.MOV.U32 R2, RZ, RZ, R36 ;  /* 0x000000ffff027224 */ /* 0x000fe400078e0024 */
[----:B------:R-:W-:Y:S01]  /*14ffd0*/  IMAD.MOV.U32 R4, RZ, RZ, R38 ;  /* 0x000000ffff047224 */ /* 0x000fe200078e0026 */
[----:B------:R-:W-:Y:S02]  /*14ffe0*/  PRMT R34, R18, 0x5210, R9 ;  /* 0x0000521012227816 */ /* 0x000fe40000000009 */
[----:B------:R-:W-:Y:S01]  /*14fff0*/  STL.64 [R1+0x6780], R2 ;  /* 0x0067800201007387 */ /* 0x000fe20000100a00 */
[----:B------:R-:W-:Y:S01]  /*150000*/  PRMT R33, R20, 0x5210, R10 ;  /* 0x0000521014217816 */ /* 0x000fe2000000000a */
[----:B------:R-:W-:Y:S02]  /*150010*/  NOP ;  /* 0x0000000000007918 */ /* 0x000fe40000000000 */
[----:B------:R-:W-:Y:S04]  /*150020*/  STL [R1+0x6764], R4 ;  /* 0x0067640401007387 */ /* 0x000fe80000100800 */
[----:B------:R-:W2:Y:S04]  /*150030*/  LDL.LU R22, [R1+0x56b0] ;  /* 0x0056b00001167983 */ /* 0x000ea80000300800 */
[----:B------:R-:W2:Y:S01]  /*150040*/  LDL.LU R18, [R1+0x5690] ;  /* 0x0056900001127983 */ /* 0x000ea20000300800 */
[----:B----4-:R-:W-:-:S03]  /*150050*/  LOP3.LUT R26, R0, 0xffff, RZ, 0xc0, !PT ;  /* 0x0000ffff001a7812 */ /* 0x010fc600078ec0ff */
[----:B------:R0:W-:Y:S01]  /*150060*/  STSM.16.M88.4 [R15], R32 ;  /* 0x000000200f007844 */ /* 0x0001e20000000200 */
[----:B------:R-:W-:-:S03]  /*150070*/  NOP ;  /* 0x0000000000007918 */ /* 0x000fc60000000000 */
[----:B------:R-:W4:Y:S04]  /*150080*/  LDL.LU R0, [R1+0x568c] ;  /* 0x00568c0001007983 */ /* 0x000f280000300800 */
[----:B------:R-:W1:Y:S04]  /*150090*/  LDS.128 R40, [R15] ;  /* 0x000000000f287984 */ /* 0x000e680000000c00 */
[----:B0-----:R-:W4:Y:S04]  /*1500a0*/  LDL.LU R32, [R1+0x514] ;  /* 0x0005140001207983 */ /* 0x001f280000300800 */
[----:B------:R-:W4:Y:S04]  /*1500b0*/  LDL.LU R10, [R1+0x508] ;  /* 0x00050800010a7983 */ /* 0x000f280000300800 */
[----:B------:R-:W4:Y:S01]  /*1500c0*/  LDL.LU R20, [R1+0x500] ;  /* 0x0005000001147983 */ /* 0x000f220000300800 */
[----:B-1----:R-:W-:Y:S01]  /*1500d0*/  IMAD.MOV.U32 R4, RZ, RZ, R41 ;  /* 0x000000ffff047224 */ /* 0x002fe200078e0029 */
[----:B---3--:R-:W-:-:S02]  /*1500e0*/  LOP3.LUT R25, R7, 0xffff, RZ, 0xc0, !PT ;  /* 0x0000ffff07197812 */ /* 0x008fc400078ec0ff */
[----:B------:R-:W3:Y:S04]  /*1500f0*/  LDL.LU R7, [R1+0x478] ;  /* 0x0004780001077983 */ /* 0x000ee80000300800 */
[----:B------:R0:W-:Y:S01]  /*150100*/  STL [R1+0x608], R42 ;  /* 0x0006082a01007387 */ /* 0x0001e20000100800 */
[----:B------:R-:W-:Y:S02]  /*150110*/  LOP3.LUT R34, R28, 0xffff, RZ, 0xc0, !PT ;  /* 0x0000ffff1c227812 */ /* 0x000fe400078ec0ff */
[----:B------:R-:W-:Y:S02]  /*150120*/  LOP3.LUT R30, R27, 0xffff, RZ, 0xc0, !PT ;  /* 0x0000ffff1b1e7812 */ /* 0x000fe400078ec0ff */
[----:B------:R-:W3:Y:S04]  /*150130*/  LDL.LU R27, [R1+0x54f4] ;  /* 0x0054f400011b7983 */ /* 0x000ee80000300800 */
[----:B------:R-:W3:Y:S01]  /*150140*/  LDL.LU R11, [R1+0x54f0] ;  /* 0x0054f000010b7983 */ /* 0x000ee20000300800 */
[----:B------:R-:W-:-:S03]  /*150150*/  PRMT R37, R21, 0x4210, R25 ;  /* 0x0000421015257816 */ /* 0x000fc60000000019 */
[----:B------:R-:W3:Y:S01]  /*150160*/  LDL.LU R21, [R1+0x54c8] ;  /* 0x0054c80001157983 */ /* 0x000ee20000300800 */
[----:B------:R-:W-:-:S03]  /*150170*/  PRMT R38, R19, 0x4210, R34 ;  /* 0x0000421013267816 */ /* 0x000fc60000000022 */
[----:B------:R-:W3:Y:S04]  /*150180*/  LDL.LU R31, [R1+0x54c4] ;  /* 0x0054c400011f7983 */ /* 0x000ee80000300800 */
[----:B------:R-:W3:Y:S04]  /*150190*/  LDL.LU R19, [R1+0x54c] ;  /* 0x00054c0001137983 */ /* 0x000ee80000300800 */
[----:B------:R-:W3:Y:S01]  /*1501a0*/  LDL.LU R29, [R1+0x53c] ;  /* 0x00053c00011d7983 */ /* 0x000ee20000300800 */
[----:B------:R-:W-:-:S03]  /*1501b0*/  PRMT R36, R24, 0x4210, R26 ;  /* 0x0000421018247816 */ /* 0x000fc6000000001a */
[----:B------:R-:W3:Y:S01]  /*1501c0*/  LDL.LU R24, [R1+0x524] ;  /* 0x0005240001187983 */ /* 0x000ee20000300800 */
[----:B--2---:R-:W-:Y:S02]  /*1501d0*/  LOP3.LUT R28, R23, 0xffff, RZ, 0xc0, !PT ;  /* 0x0000ffff171c7812 */ /* 0x004fe400078ec0ff */
[----:B------:R-:W-:Y:S02]  /*1501e0*/  LOP3.LUT R23, R22, 0xffff, RZ, 0xc0, !PT ;  /* 0x0000ffff16177812 */ /* 0x000fe400078ec0ff */
[----:B------:R-:W-:Y:S02]  /*1501f0*/  LOP3.LUT R22, R18, 0xffff, RZ, 0xc0, !PT ;  /* 0x0000ffff12167812 */ /* 0x000fe400078ec0ff */
[----:B------:R-:W2:Y:S01]  /*150200*/  LDL.LU R18, [R1+0x50c] ;  /* 0x00050c0001127983 */ /* 0x000ea20000300800 */
[----:B----4-:R-:W-:-:S03]  /*150210*/  PRMT R41, R10, 0x4210, R23 ;  /* 0x000042100a297816 */ /* 0x010fc60000000017 */
[----:B------:R-:W4:Y:S01]  /*150220*/  LDL.LU R10, [R1+0x2178] ;  /* 0x00217800010a7983 */ /* 0x000f220000300800 */
[----:B0-----:R-:W-:-:S03]  /*150230*/  PRMT R42, R20, 0x4210, R22 ;  /* 0x00004210142a7816 */ /* 0x001fc60000000016 */
[----:B------:R-:W4:Y:S01]  /*150240*/  LDL.LU R20, [R1+0x2174] ;  /* 0x0021740001147983 */ /* 0x000f220000300800 */
[----:B------:R-:W-:Y:S01]  /*150250*/  PRMT R39, R5, 0x4210, R30 ;  /* 0x0000421005277816 */ /* 0x000fe2000000001e */
[----:B------:R-:W-:-:S04]  /*150260*/  NOP ;  /* 0x0000000000007918 */ /* 0x000fc80000000000 */
[----:B------:R0:W-:Y:S01]  /*150270*/  STSM.16.M88.4 [R15], R36 ;  /* 0x000000240f007844 */ /* 0x0001e20000000200 */
[----:B------:R-:W-:-:S03]  /*150280*/  NOP ;  /* 0x0000000000007918 */ /* 0x000fc60000000000 */
[----:B------:R-:W1:Y:S01]  /*150290*/  LDS.128 R44, [R15] ;  /* 0x000000000f2c7984 */ /* 0x000e620000000c00 */
[----:B------:R-:W-:Y:S01]  /*1502a0*/  LOP3.LUT R0, R0, 0xffff, RZ, 0xc0, !PT ;  /* 0x0000ffff00007812 */ /* 0x000fe200078ec0ff */
[----:B------:R-:W-:Y:S02]  /*1502b0*/  IMAD.MOV.U32 R5, RZ, RZ, R43 ;  /* 0x000000ffff057224 */ /* 0x000fe400078e002b */
[----:B------:R-:W-:Y:S01]  /*1502c0*/  IMAD.MOV.U32 R9, RZ, RZ, R40 ;  /* 0x000000ffff097224 */ /* 0x000fe200078e0028 */
[----:B------:R-:W-:Y:S02]  /*1502d0*/  PRMT R40, R32, 0x4210, R28 ;  /* 0x0000421020287816 */ /* 0x000fe4000000001c */
[----:B---3--:R-:W-:Y:S01]  /*1502e0*/  PRMT R43, R7, 0x4210, R0 ;  /* 0x00004210072b7816 */ /* 0x008fe20000000000 */
[----:B------:R-:W-:Y:S01]  /*1502f0*/  NOP ;  /* 0x0000000000007918 */ /* 0x000fe20000000000 */
[----:B------:R-:W3:Y:S04]  /*150300*/  LDL.LU R7, [R1+0x2154] ;  /* 0x0021540001077983 */ /* 0x000ee80000300800 */
[----:B0-----:R-:W3:Y:S04]  /*150310*/  LDL.LU R37, [R1+0x2150] ;  /* 0x0021500001257983 */ /* 0x001ee80000300800 */
[----:B------:R-:W3:Y:S04]  /*150320*/  LDL.LU R36, [R1+0x558] ;  /* 0x0005580001247983 */ /* 0x000ee80000300800 */
[----:B-1----:R-:W-:Y:S04]  /*150330*/  STL.64 [R1+0x5f0], R44 ;  /* 0x0005f02c01007387 */ /* 0x002fe80000100a00 */
[----:B------:R-:W-:Y:S04]  /*150340*/  STL.64 [R1+0x5f8], R46 ;  /* 0x0005f82e01007387 */ /* 0x000fe80000100a00 */
[----:B------:R-:W3:Y:S04]  /*150350*/  LDL.LU R35, [R1+0x55c] ;  /* 0x00055c0001237983 */ /* 0x000ee80000300800 */
[----:B------:R-:W3:Y:S04]  /*150360*/  LDL.LU R33, [R1+0x554] ;  /* 0x0005540001217983 */ /* 0x000ee80000300800 */
[----:B------:R-:W3:Y:S01]  /*150370*/  LDL.LU R32, [R1+0x550] ;  /* 0x0005500001207983 */ /* 0x000ee20000300800 */
[----:B------:R-:W-:-:S02]  /*150380*/  LOP3.LUT R27, R27, 0xffff, RZ, 0xc0, !PT ;  /* 0x0000ffff1b1b7812 */ /* 0x000fc400078ec0ff */
[----:B------:R-:W-:Y:S01]  /*150390*/  LOP3.LUT R14, R21, 0xffff, RZ, 0xc0, !PT ;  /* 0x0000ffff150e7812 */ /* 0x000fe200078ec0ff */
[----:B------:R0:W-:Y:S01]  /*1503a0*/  STSM.16.M88.4 [R15], R40 ;  /* 0x000000280f007844 */ /* 0x0001e20000000200 */
[----:B------:R-:W-:Y:S01]  /*1503b0*/  LOP3.LUT R17, R11, 0xffff, RZ, 0xc0, !PT ;  /* 0x0000ffff0b117812 */ /* 0x000fe200078ec0ff */
[----:B------:R-:W-:Y:S02]  /*1503c0*/  NOP ;  /* 0x0000000000007918 */ /* 0x000fe40000000000 */
[----:B------:R-:W3:Y:S01]  /*1503d0*/  LDL.LU R21, [R1+0x260] ;  /* 0x0002600001157983 */ /* 0x000ee20000300800 */
[----:B------:R-:W-:-:S03]  /*1503e0*/  LOP3.LUT R12, R31, 0xffff, RZ, 0xc0, !PT ;  /* 0x0000ffff1f0c7812 */ /* 0x000fc600078ec0ff */
[----:B------:R-:W1:Y:S01]  /*1503f0*/  LDS.128 R44, [R15] ;  /* 0x000000000f2c7984 */ /* 0x000e620000000c00 */
[----:B0-----:R-:W-:-:S03]  /*150400*/  PRMT R40, R19, 0x4210, R27 ;  /* 0x0000421013287816 */ /* 0x001fc6000000001b */
[----:B------:R-:W3:Y:S01]  /*150410*/  LDL.LU R19, [R1+0x254] ;  /* 0x0002540001137983 */ /* 0x000ee20000300800 */
[----:B------:R-:W-:-:S03]  /*150420*/  PRMT R41, R29, 0x4210, R17 ;  /* 0x000042101d297816 */ /* 0x000fc60000000011 */
[----:B------:R-:W3:Y:S04]  /*150430*/  LDL.LU R31, [R1+0x268] ;  /* 0x00026800011f7983 */ /* 0x000ee80000300800 */
[----:B------:R-:W3:Y:S01]  /*150440*/  LDL.LU R29, [R1+0x264] ;  /* 0x00026400011d7983 */ /* 0x000ee20000300800 */
[----:B------:R-:W-:-:S03]  /*150450*/  PRMT R42, R24, 0x4210, R14 ;  /* 0x00004210182a7816 */ /* 0x000fc6000000000e */
[----:B------:R-:W3:Y:S01]  /*150460*/  LDL.LU R24, [R1+0x270] ;  /* 0x0002700001187983 */ /* 0x000ee20000300800 */
[----:B--2---:R-:W-:Y:S01]  /*150470*/  PRMT R43, R18, 0x4210, R12 ;  /* 0x00004210122b7816 */ /* 0x004fe2000000000c */
[----:B------:R-:W-:Y:S02]  /*150480*/  NOP ;  /* 0x0000000000007918 */ /* 0x000fe40000000000 */
[----:B------:R-:W2:Y:S04]  /*150490*/  LDL.LU R18, [R1+0x278] ;  /* 0x0002780001127983 */ /* 0x000ea80000300800 */
[----:B-1----:R-:W-:Y:S04]  /*1504a0*/  STL.64 [R1+0x5e0], R44 ;  /* 0x0005e02c01007387 */ /* 0x002fe80000100a00 */
[----:B------:R-:W-:Y:S01]  /*1504b0*/  STL.64 [R1+0x5e8], R46 ;  /* 0x0005e82e01007387 */ /* 0x000fe20000100a00 */
[----:B----4-:R-:W-:-:S02]  /*1504c0*/  LOP3.LUT R11, R10, 0xffff, RZ, 0xc0, !PT ;  /* 0x0000ffff0a0b7812 */ /* 0x010fc400078ec0ff */
[----:B------:R-:W-:Y:S02]  /*1504d0*/  LOP3.LUT R10, R20, 0xffff, RZ, 0xc0, !PT ;  /* 0x0000ffff140a7812 */ /* 0x000fe400078ec0ff */
[----:B------:R-:W4:Y:S04]  /*1504e0*/  LDL.LU R20, [R1+0x26c] ;  /* 0x00026c0001147983 */ /* 0x000f280000300800 */
[----:B------:R-:W-:Y:S01]  /*1504f0*/  STSM.16.M88.4 [R15], R40 ;  /* 0x000000280f007844 */ /* 0x000fe20000000200 */
[----:B------:R-:W-:-:S03]  /*150500*/  NOP ;  /* 0x0000000000007918 */ /* 0x000fc60000000000 */
[----:B------:R-:W0:Y:S01]  /*150510*/  LDS.128 R40, [R15] ;  /* 0x000000000f287984 */ /* 0x000e220000000c00 */
[----:B---3--:R-:W-:Y:S02]  /*150520*/  LOP3.LUT R3, R7, 0xffff, RZ, 0xc0, !PT ;  /* 0x0000ffff07037812 */ /* 0x008fe400078ec0ff */
[----:B------:R-:W-:Y:S02]  /*150530*/  LOP3.LUT R2, R37, 0xffff, RZ, 0xc0, !PT ;  /* 0x0000ffff25027812 */ /* 0x000fe400078ec0ff */
[----:B------:R-:W-:Y:S02]  /*150540*/  PRMT R36, R36, 0x4210, R11 ;  /* 0x0000421024247816 */ /* 0x000fe4000000000b */
[----:B------:R-:W-:Y:S02]  /*150550*/  PRMT R37, R35, 0x4210, R10 ;  /* 0x0000421023257816 */ /* 0x000fe4000000000a */
[----:B------:R-:W-:Y:S02]  /*150560*/  PRMT R38, R33, 0x4210, R3 ;  /* 0x0000421021267816 */ /* 0x000fe40000000003 */
[----:B------:R-:W-:Y:S01]  /*150570*/  PRMT R39, R32, 0x4210, R2 ;  /* 0x0000421020277816 */ /* 0x000fe20000000002 */
[----:B------:R-:W-:-:S04]  /*150580*/  NOP ;  /* 0x0000000000007918 */ /* 0x000fc80000000000 */
[----:B------:R-:W-:Y:S01]  /*150590*/  STSM.16.M88.4 [R15], R36 ;  /* 0x000000240f007844 */ /* 0x000fe20000000200 */
[----:B------:R-:W-:-:S03]  /*1505a0*/  NOP ;  /* 0x0000000000007918 */ /* 0x000fc60000000000 */
[----:B------:R-:W1:Y:S01]  /*1505b0*/  LDS.128 R36, [R15] ;  /* 0x000000000f247984 */ /* 0x000e620000000c00 */
[----:B------:R-:W-:Y:S01]  /*1505c0*/  IMAD.MOV.U32 R7, RZ, RZ, R6 ;  /* 0x000000ffff077224 */ /* 0x000fe200078e0006 */
[----:B------:R-:W-:Y:S02]  /*1505d0*/  PRMT R32, R21, 0x5210, R26 ;  /* 0x0000521015207816 */ /* 0x000fe4000000001a */
[----:B------:R-:W3:Y:S04]  /*1505e0*/  LDL.LU R6, [R1+0x208] ;  /* 0x0002080001067983 */ /* 0x000ee80000300800 */
[----:B0-----:R-:W-:Y:S01]  /*1505f0*/  STL.64 [R1+0x5d0], R40 ;  /* 0x0005d02801007387 */ /* 0x001fe20000100a00 */
[----:B------:R-:W-:-:S03]  /*150600*/  PRMT R33, R19, 0x5210, R25 ;  /* 0x0000521013217816 */ /* 0x000fc60000000019 */
[----:B------:R-:W-:Y:S04]  /*150610*/  STL.64 [R1+0x5d8], R42 ;  /* 0x0005d82a01007387 */ /* 0x000fe80000100a00 */
[----:B------:R-:W3:Y:S04]  /*150620*/  LDL.LU R26, [R1+0x280] ;  /* 0x00028000011a7983 */ /* 0x000ee80000300800 */
[----:B------:R-:W3:Y:S04]  /*150630*/  LDL.LU R21, [R1+0x288] ;  /* 0x0002880001157983 */ /* 0x000ee80000300800 */
[----:B------:R-:W3:Y:S04]  /*150640*/  LDL.LU R25, [R1+0x2a4] ;  /* 0x0002a40001197983 */ /* 0x000ee80000300800 */
[----:B------:R-:W3:Y:S01]  /*150650*/  LDL.LU R19, [R1+0x204] ;  /* 0x0002040001137983 */ /* 0x000ee20000300800 */
[----:B------:R-:W-:-:S02]  /*150660*/  PRMT R34, R31, 0x5210, R34 ;  /* 0x000052101f227816 */ /* 0x000fc40000000022 */
[----:B------:R-:W-:Y:S01]  /*150670*/  PRMT R35, R29, 0x5210, R30 ;  /* 0x000052101d237816 */ /* 0x000fe2000000001e */
[----:B------:R-:W-:-:S04]  /*150680*/  NOP ;  /* 0x0000000000007918 */ /* 0x000fc80000000000 */
[----:B------:R0:W-:Y:S04]  /*150690*/  STSM.16.M88.4 [R15], R32 ;  /* 0x000000200f007844 */ /* 0x0001e80000000200 */
[----:B-1----:R-:W-:Y:S04]  /*1506a0*/  STL.64 [R1+0x5c0], R36 ;  /* 0x0005c02401007387 */ /* 0x002fe80000100a00 */
[----:B------:R-:W-:Y:S01]  /*1506b0*/  STL.64 [R1+0x5c8], R38 ;  /* 0x0005c82601007387 */ /* 0x000fe20000100a00 */
[----:B------:R-:W-:-:S03]  /*1506c0*/  NOP ;  /* 0x0000000000007918 */ /* 0x000fc60000000000 */
[----:B------:R-:W1:Y:S01]  /*1506d0*/  LDS.128 R36, [R15] ;  /* 0x000000000f247984 */ /* 0x000e620000000c00 */
[----:B0-----:R-:W-:-:S03]  /*1506e0*/  PRMT R32, R24, 0x5210, R28 ;  /* 0x0000521018207816 */ /* 0x001fc6000000001c */
[----:B------:R-:W3:Y:S04]  /*1506f0*/  LDL.LU R28, [R1+0x2b0] ;  /* 0x0002b000011c7983 */ /* 0x000ee80000300800 */
[----:B------:R-:W3:Y:S04]  /*150700*/  LDL.LU R29, [R1+0x2b8] ;  /* 0x0002b800011d7983 */ /* 0x000ee80000300800 */
[----:B------:R-:W3:Y:S01]  /*150710*/  LDL.LU R24, [R1+0x2bc] ;  /* 0x0002bc0001187983 */ /* 0x000ee20000300800 */
[----:B--2---:R-:W-:-:S03]  /*150720*/  PRMT R33, R18, 0x5210, R23 ;  /* 0x0000521012217816 */ /* 0x004fc60000000017 */
[----:B------:R-:W2:Y:S04]  /*150730*/  LDL.LU R18, [R1+0x200] ;  /* 0x0002000001127983 */ /* 0x000ea80000300800 */
[----:B-1----:R-:W-:Y:S04]  /*150740*/  STL [R1+0x5b4], R37 ;  /* 0x0005b42501007387 */ /* 0x002fe80000100800 */
[----:B------:R-:W-:Y:S04]  /*150750*/  STL [R1+0x5b8], R38 ;  /* 0x0005b82601007387 */ /* 0x000fe80000100800 */
[----:B------:R-:W2:Y:S01]  /*150760*/  LDL.LU R23, [R1+0x578c] ;  /* 0x00578c0001177983 */ /* 0x000ea20000300800 */
[----:B----4-:R-:W-:-:S03]  /*150770*/  PRMT R34, R20, 0x5210, R22 ;  /* 0x0000521014227816 */ /* 0x010fc60000000016 */
[----:B------:R-:W4:Y:S04]  /*150780*/  LDL.LU R22, [R1+0x5788] ;  /* 0x0057880001167983 */ /* 0x000f280000300800 */
[----:B------:R-:W4:Y:S01]  /*150790*/  LDL.LU R20, [R1+0x5780] ;  /* 0x0057800001147983 */ /* 0x000f220000300800 */
[----:B---3--:R-:W-:Y:S01]  /*1507a0*/  PRMT R35, R6, 0x5210, R0 ;  /* 0x0000521006237816 */ /* 0x008fe20000000000 */
[----:B------:R-:W-:-:S04]  /*1507b0*/  NOP ;  /* 0x0000000000007918 */ /* 0x000fc80000000000 */
[----:B------:R0:W-:Y:S01]  /*1507c0*/  STSM.16.M88.4 [R15], R32 ;  /* 0x000000200f007844 */ /* 0x0001e20000000200 */
[----:B------:R-:W-:Y:S02]  /*1507d0*/  IMAD.MOV.U32 R0, RZ, RZ, R39 ;  /* 0x000000ffff007224 */ /* 0x000fe400078e0027 */
[----:B------:R-:W-:Y:S01]  /*1507e0*/  IMAD.MOV.U32 R6, RZ, RZ, R36 ;  /* 0x000000ffff067224 */ /* 0x000fe200078e0024 */
[----:B------:R-:W-:Y:S01]  /*1507f0*/  NOP ;  /* 0x0000000000007918 */ /* 0x000fe20000000000 */
[----:B------:R-:W1:Y:S01]  /*150800*/  LDS.128 R36, [R15] ;  /* 0x000000000f247984 */ /* 0x000e620000000c00 */
[----:B0-----:R-:W-:Y:S02]  /*150810*/  PRMT R32, R26, 0x5210, R27 ;  /* 0x000052101a207816 */ /* 0x001fe4000000001b */
[----:B------:R-:W-:Y:S02]  /*150820*/  PRMT R33, R21, 0x5210, R17 ;  /* 0x0000521015217816 */ /* 0x000fe40000000011 */
[----:B------:R-:W-:-:S02]  /*150830*/  PRMT R34, R25, 0x5210, R14 ;  /* 0x0000521019227816 */ /* 0x000fc4000000000e */
[----:B------:R-:W-:Y:S01]  /*150840*/  PRMT R35, R19, 0x5210, R12 ;  /* 0x0000521013237816 */ /* 0x000fe2000000000c */
[----:B------:R-:W-:Y:S01]  /*150850*/  NOP ;  /* 0x0000000000007918 */ /* 0x000fe20000000000 */
[----:B------:R-:W-:Y:S04]  /*150860*/  STL [R1+0x6748], R0 ;  /* 0x0067480001007387 */ /* 0x000fe80000100800 */
[----:B------:R-:W-:Y:S01]  /*150870*/  STSM.16.M88.4 [R15], R32 ;  /* 0x000000200f007844 */ /* 0x000fe20000000200 */
[----:B------:R-:W-:-:S03]  /*150880*/  NOP ;  /* 0x0000000000007918 */ /* 0x000fc60000000000 */
[----:B------:R-:W3:Y:S04]  /*150890*/  LDL.LU R21, [R1+0x577c] ;  /* 0x00577c0001157983 */ /* 0x000ee80000300800 */
[----:B------:R-:W0:Y:S04]  /*1508a0*/  LDS.128 R32, [R15] ;  /* 0x000000000f207984 */ /* 0x000e280000000c00 */
[----:B------:R-:W3:Y:S01]  /*1508b0*/  LDL.LU R27, [R1+0x570] ;  /* 0x00057000011b7983 */ /* 0x000ee20000300800 */
[----:B------:R-:W-:-:S03]  /*1508c0*/  IMAD.MOV.U32 R19, RZ, RZ, R8 ;  /* 0x000000ffff137224 */ /* 0x000fc600078e0008 */
[----:B-1----:R-:W-:Y:S01]  /*1508d0*/  STL.64 [R1+0x5a0], R36 ;  /* 0x0005a02401007387 */ /* 0x002fe20000100a00 */
[----:B------:R-:W-:-:S03]  /*1508e0*/  PRMT R28, R28, 0x5210, R11 ;  /* 0x000052101c1c7816 */ /* 0x000fc6000000000b */
[----:B------:R-:W-:Y:S01]  /*1508f0*/  STL.64 [R1+0x5a8], R38 ;  /* 0x0005a82601007387 */ /* 0x000fe20000100a00 */
[----:B------:R-:W-:Y:S02]  /*150900*/  PRMT R29, R29, 0x5210, R10 ;  /* 0x000052101d1d7816 */ /* 0x000fe4000000000a */
[----:B------:R-:W-:Y:S01]  /*150910*/  PRMT R30, R24, 0x5210, R3 ;  /* 0x00005210181e7816 */ /* 0x000fe20000000003 */
[----:B------:R-:W3:Y:S04]  /*150920*/  LDL.LU R26, [R1+0x56c] ;  /* 0x00056c00011a7983 */ /* 0x000ee80000300800 */
[----:B------:R-:W3:Y:S04]  /*150930*/  LDL.LU R25, [R1+0x560] ;  /* 0x0005600001197983 */ /* 0x000ee80000300800 */
[----:B------:R-:W3:Y:S01]  /*150940*/  LDL.LU R8, [R1+0x568] ;  /* 0x0005680001087983 */ /* 0x000ee20000300800 */
[----:B0-----:R-:W-:-:S03]  /*150950*/  IMAD.MOV.U32 R0, RZ, RZ, R34 ;  /* 0x000000ffff007224 */ /* 0x001fc600078e0022 */
[----:B------:R-:W-:Y:S04]  /*150960*/  STL [R1+0x590], R32 ;  /* 0x0005902001007387 */ /* 0x000fe80000100800 */
[----:B------:R-:W-:Y:S01]  /*150970*/  STL [R1+0x59c], R35 ;  /* 0x00059c2301007387 */ /* 0x000fe20000100800 */
[----:B--2---:R-:W-:Y:S01]  /*150980*/  PRMT R31, R18, 0x5210, R2 ;  /* 0x00005210121f7816 */ /* 0x004fe20000000002 */
[----:B------:R-:W-:Y:S01]  /*150990*/  IMAD.MOV.U32 R18, RZ, RZ, R7 ;  /* 0x000000ffff127224 */ /* 0x000fe200078e0007 */
[----:B------:R-:W-:Y:S01]  /*1509a0*/  NOP ;  /* 0x0000000000007918 */ /* 0x000fe20000000000 */
[----:B------:R-:W-:Y:S02]  /*1509b0*/  IMAD.MOV.U32 R7, RZ, RZ, R33 ;  /* 0x000000ffff077224 */ /* 0x000fe400078e0021 */
[----:B------:R0:W-:Y:S01]  /*1509c0*/  STSM.16.M88.4 [R15], R28 ;  /* 0x0000001c0f007844 */ /* 0x0001e20000000200 */
[----:B------:R-:W-:-:S03]  /*1509d0*/  NOP ;  /* 0x0000000000007918 */ /* 0x000fc60000000000 */
[----:B------:R-:W-:Y:S04]  /*1509e0*/  STL [R1+0x6754], R7 ;  /* 0x0067540701007387 */ /* 0x000fe80000100800 */
[----:B------:R-:W-:Y:S04]  /*1509f0*/  STL [R1+0x674c], R0 ;  /* 0x00674c0001007387 */ /* 0x000fe80000100800 */
[----:B------:R-:W1:Y:S01]  /*150a00*/  LDS.128 R44, [R15] ;  /* 0x000000000f2c7984 */ /* 0x000e620000000c00 */
[----:B----4-:R-:W-:-:S03]  /*150a10*/  LOP3.LUT R34, R20, 0xffff, RZ, 0xc0, !PT ;  /* 0x0000ffff14227812 */ /* 0x010fc600078ec0ff */
[----:B0-----:R-:W2:Y:S04]  /*150a20*/  LDL.LU R28, [R1+0x56d4] ;  /* 0x0056d400011c7983 */ /* 0x001ea80000300800 */
[----:B------:R-:W4:Y:S04]  /*150a30*/  LDL.LU R33, [R1+0x56d0] ;  /* 0x0056d00001217983 */ /* 0x000f280000300800 */
[----:B------:R-:W2:Y:S01]  /*150a40*/  LDL.LU R20, [R1+0x56c0] ;  /* 0x0056c00001147983 */ /* 0x000ea20000300800 */
[----:B------:R-:W-:-:S03]  /*150a50*/  LOP3.LUT R36, R23, 0xffff, RZ, 0xc0, !PT ;  /* 0x0000ffff17247812 */ /* 0x000fc600078ec0ff */
[----:B------:R-:W4:Y:S01]  /*150a60*/  LDL.LU R10, [R1+0x56bc] ;  /* 0x0056bc00010a7983 */ /* 0x000f220000300800 */
[----:B------:R-:W-:-:S03]  /*150a70*/  LOP3.LUT R35, R22, 0xffff, RZ, 0xc0, !PT ;  /* 0x0000ffff16237812 */ /* 0x000fc600078ec0ff */
[----:B------:R-:W4:Y:S04]  /*150a80*/  LDL.LU R24, [R1+0x57c] ;  /* 0x00057c0001187983 */ /* 0x000f280000300800 */
[----:B------:R-:W4:Y:S04]  /*150a90*/  LDL.LU R23, [R1+0x578] ;  /* 0x0005780001177983 */ /* 0x000f280000300800 */
[----:B------:R-:W4:Y:S01]  /*150aa0*/  LDL.LU R22, [R1+0x574] ;  /* 0x0005740001167983 */ /* 0x000f220000300800 */
[----:B-1----:R-:W-:Y:S01]  /*150ab0*/  IMAD.MOV.U32 R7, RZ, RZ, R44 ;  /* 0x000000ffff077224 */ /* 0x002fe200078e002c */
[----:B---3--:R-:W-:-:S02]  /*150ac0*/  LOP3.LUT R30, R21, 0xffff, RZ, 0xc0, !PT ;  /* 0x0000ffff151e7812 */ /* 0x008fc400078ec0ff */
[----:B------:R-:W3:Y:S04]  /*150ad0*/  LDL.LU R21, [R1+0x564] ;  /* 0x0005640001157983 */ /* 0x000ee80000300800 */
[----:B------:R-:W-:Y:S04]  /*150ae0*/  STL [R1+0x58c], R47 ;  /* 0x00058c2f01007387 */ /* 0x000fe80000100800 */
[----:B------:R-:W3:Y:S01]  /*150af0*/  LDL.LU R32, [R1+0x5540] ;  /* 0x0055400001207983 */ /* 0x000ee20000300800 */
[----:B------:R-:W-:-:S03]  /*150b00*/  PRMT R40, R27, 0x4210, R36 ;  /* 0x000042101b287816 */ /* 0x000fc60000000024 */
[----:B------:R-:W3:Y:S04]  /*150b10*/  LDL.LU R11, [R1+0x553c] ;  /* 0x00553c00010b7983 */ /* 0x000ee80000300800 */
[----:B------:R-:W3:Y:S01]  /*150b20*/  LDL.LU R31, [R1+0x54fc] ;  /* 0x0054fc00011f7983 */ /* 0x000ee20000300800 */
[----:B------:R-:W-:-:S03]  /*150b30*/  PRMT R41, R26, 0x4210, R35 ;  /* 0x000042101a297816 */ /* 0x000fc60000000023 */
[----:B------:R-:W3:Y:S01]  /*150b40*/  LDL.LU R29, [R1+0x54f8] ;  /* 0x0054f800011d7983 */ /* 0x000ee20000300800 */
[----:B------:R-:W-:-:S03]  /*150b50*/  PRMT R42, R25, 0x4210, R34 ;  /* 0x00004210192a7816 */ /* 0x000fc60000000022 */
[----:B------:R-:W3:Y:S04]  /*150b60*/  LDL.LU R27, [R1+0x82c] ;  /* 0x00082c00011b7983 */ /* 0x000ee80000300800 */
[----:B------:R-:W3:Y:S04]  /*150b70*/  LDL.LU R26, [R1+0x83c] ;  /* 0x00083c00011a7983 */ /* 0x000ee80000300800 */
[----:B------:R-:W3:Y:S04]  /*150b80*/  LDL.LU R25, [R1+0x81c] ;  /* 0x00081c0001197983 */ /* 0x000ee80000300800 */
[----:B------:R-:W-:Y:S04]  /*150b90*/  STL.64 [R1+0x6798], R6 ;  /* 0x0067980601007387 */ /* 0x000fe80000100a00 */
[----:B------:R-:W-:Y:S01]  /*150ba0*/  STL.64 [R1+0x6790], R4 ;  /* 0x0067900401007387 */ /* 0x000fe20000100a00 */
[----:B--2---:R-:W-:-:S03]  /*150bb0*/  LOP3.LUT R14, R20, 0xffff, RZ, 0xc0, !PT ;  /* 0x0000ffff140e7812 */ /* 0x004fc600078ec0ff */
[----:B------:R-:W2:Y:S01]  /*150bc0*/  LDL.LU R20, [R1+0x80c] ;  /* 0x00080c0001147983 */ /* 0x000ea20000300800 */
[----:B------:R-:W-:Y:S01]  /*150bd0*/  PRMT R43, R8, 0x4210, R30 ;  /* 0x00004210082b7816 */ /* 0x000fe2000000001e */
[----:B------:R-:W-:-:S04]  /*150be0*/  NOP ;  /* 0x0000000000007918 */ /* 0x000fc80000000000 */
[----:B------:R0:W-:Y:S01]  /*150bf0*/  STSM.16.M88.4 [R15], R40 ;  /* 0x000000280f007844 */ /* 0x0001e20000000200 */
[----:B------:R-:W-:Y:S02]  /*150c00*/  IMAD.MOV.U32 R0, RZ, RZ, R45 ;  /* 0x000000ffff007224 */ /* 0x000fe400078e002d */
[----:B------:R-:W-:Y:S01]  /*150c10*/  IMAD.MOV.U32 R8, RZ, RZ, R46 ;  /* 0x000000ffff087224 */ /* 0x000fe200078e002e */
[----:B------:R-:W-:Y:S01]  /*150c20*/  NOP ;  /* 0x0000000000007918 */ /* 0x000fe20000000000 */
[----:B------:R-:W1:Y:S01]  /*150c30*/  LDS.128 R44, [R15] ;  /* 0x000000000f2c7984 */ /* 0x000e620000000c00 */
[----:B------:R-:W-:Y:S02]  /*150c40*/  LOP3.LUT R28, R28, 0xffff, RZ, 0xc0, !PT ;  /* 0x0000ffff1c1c7812 */ /* 0x000fe400078ec0ff */
[----:B----4-:R-:W-:Y:S01]  /*150c50*/  LOP3.LUT R17, R33, 0xffff, RZ, 0xc0, !PT ;  /* 0x0000ffff21117812 */ /* 0x010fe200078ec0ff */
[----:B0-----:R-:W4:Y:S01]  /*150c60*/  LDL.LU R40, [R1+0x21bc] ;  /* 0x0021bc0001287983 */ /* 0x001f220000300800 */
[----:B------:R-:W-:-:S02]  /*150c70*/  LOP3.LUT R10, R10, 0xffff, RZ, 0xc0, !PT ;  /* 0x0000ffff0a0a7812 */ /* 0x000fc400078ec0ff */
[----:B------:R-:W-:Y:S02]  /*150c80*/  PRMT R4, R24, 0x4210, R28 ;  /* 0x0000421018047816 */ /* 0x000fe4000000001c */
[----:B------:R-:W-:Y:S02]  /*150c90*/  PRMT R5, R23, 0x4210, R17 ;  /* 0x0000421017057816 */ /* 0x000fe40000000011 */
[----:B------:R-:W-:Y:S01]  /*150ca0*/  PRMT R6, R22, 0x4210, R14 ;  /* 0x0000421016067816 */ /* 0x000fe2000000000e */
[----:B------:R-:W-:Y:S01]  /*150cb0*/  IMAD.MOV.U32 R22, RZ, RZ, R19 ;  /* 0x000000ffff167224 */ /* 0x000fe200078e0013 */
[----:B-1----:R-:W-:Y:S04]  /*150cc0*/  STL.64 [R1+0x570], R44 ;  /* 0x0005702c01007387 */ /* 0x002fe80000100a00 */
[----:B------:R-:W-:Y:S04]  /*150cd0*/  STL.64 [R1+0x578], R46 ;  /* 0x0005782e01007387 */ /* 0x000fe80000100a00 */
[----:B------:R-:W4:Y:S04]  /*150ce0*/  LDL.LU R39, [R1+0x21b8] ;  /* 0x0021b80001277983 */ /* 0x000f280000300800 */
[----:B------:R-:W4:Y:S04]  /*150cf0*/  LDL.LU R38, [R1+0x2198] ;  /* 0x0021980001267983 */ /* 0x000f280000300800 */
[----:B------:R-:W4:Y:S04]  /*150d00*/  LDL.LU R37, [R1+0x2194] ;  /* 0x0021940001257983 */ /* 0x000f280000300800 */
[----:B------:R-:W4:Y:S04]  /*150d10*/  LDL.LU R24, [R1+0x894] ;  /* 0x0008940001187983 */ /* 0x000f280000300800 */
[----:B------:R-:W4:Y:S01]  /*150d20*/  LDL.LU R23, [R1+0x88c] ;  /* 0x00088c0001177983 */ /* 0x000f220000300800 */
[----:B---3--:R-:W-:Y:S01]  /*150d30*/  PRMT R7, R21, 0x4210, R10 ;  /* 0x0000421015077816 */ /* 0x008fe2000000000a */
[----:B------:R-:W-:-:S02]  /*150d40*/  NOP ;  /* 0x0000000000007918 */ /* 0x000fc40000000000 */
[----:B------:R-:W3:Y:S04]  /*150d50*/  LDL.LU R21, [R1+0x86c] ;  /* 0x00086c0001157983 */ /* 0x000ee80000300800 */
[----:B------:R-:W3:Y:S01]  /*150d60*/  LDL.LU R19, [R1+0x85c] ;  /* 0x00085c0001137983 */ /* 0x000ee20000300800 */
[----:B------:R-:W-:-:S03]  /*150d70*/  LOP3.LUT R12, R32, 0xffff, RZ, 0xc0, !PT ;  /* 0x0000ffff200c7812 */ /* 0x000fc600078ec0ff */
[----:B------:R0:W-:Y:S01]  /*150d80*/  STSM.16.M88.4 [R15], R4 ;  /* 0x000000040f007844 */ /* 0x0001e20000000200 */
[----:B------:R-:W-:-:S03]  /*150d90*/  NOP ;  /* 0x0000000000007918 */ /* 0x000fc60000000000 */
[----:B------:R-:W3:Y:S04]  /*150da0*/  LDL.LU R32, [R1+0x2d0] ;  /* 0x0002d00001207983 */ /* 0x000ee80000300800 */
[----:B------:R-:W1:Y:S01]  /*150db0*/  LDS.128 R48, [R15] ;  /* 0x000000000f307984 */ /* 0x000e620000000c00 */
[----:B------:R-:W-:-:S03]  /*150dc0*/  LOP3.LUT R11, R11, 0xffff, RZ, 0xc0, !PT ;  /* 0x0000ffff0b0b7812 */ /* 0x000fc600078ec0ff */
[----:B------:R-:W3:Y:S01]  /*150dd0*/  LDL.LU R33, [R1+0x2cc] ;  /* 0x0002cc0001217983 */ /* 0x000ee20000300800 */
[----:B0-----:R-:W-:Y:S02]  /*150de0*/  LOP3.LUT R7, R31, 0xffff, RZ, 0xc0, !PT ;  /* 0x0000ffff1f077812 */ /* 0x001fe400078ec0ff */
[----:B------:R-:W-:Y:S01]  /*150df0*/  LOP3.LUT R6, R29, 0xffff, RZ, 0xc0, !PT ;  /* 0x0000ffff1d067812 */ /* 0x000fe200078ec0ff */
[----:B------:R-:W3:Y:S01]  /*150e00*/  LDL.LU R31, [R1+0x2c4] ;  /* 0x0002c400011f7983 */ /* 0x000ee20000300800 */
[----:B------:R-:W-:Y:S02]  /*150e10*/  PRMT R44, R27, 0x4210, R12 ;  /* 0x000042101b2c7816 */ /* 0x000fe4000000000c */
[----:B------:R-:W-:Y:S01]  /*150e20*/  PRMT R45, R26, 0x4210, R11 ;  /* 0x000042101a2d7816 */ /* 0x000fe2000000000b */
[----:B------:R-:W3:Y:S01]  /*150e30*/  LDL.LU R29, [R1+0x2c8] ;  /* 0x0002c800011d7983 */ /* 0x000ee20000300800 */
[----:B------:R-:W-:-:S03]  /*150e40*/  PRMT R46, R25, 0x4210, R7 ;  /* 0x00004210192e7816 */ /* 0x000fc60000000007 */
[----:B------:R-:W3:Y:S04]  /*150e50*/  LDL.LU R27, [R1+0x2dc] ;  /* 0x0002dc00011b7983 */ /* 0x000ee80000300800 */
[----:B------:R-:W3:Y:S04]  /*150e60*/  LDL.LU R26, [R1+0x2d4] ;  /* 0x0002d400011a7983 */ /* 0x000ee80000300800 */
[----:B-1----:R-:W-:Y:S04]  /*150e70*/  STL.64 [R1+0x560], R48 ;  /* 0x0005603001007387 */ /* 0x002fe80000100a00 */
[----:B------:R-:W-:Y:S01]  /*150e80*/  STL.64 [R1+0x568], R50 ;  /* 0x0005683201007387 */ /* 0x000fe20000100a00 */
[----:B------:R-:W-:-:S03]  /*150e90*/  NOP ;  /* 0x0000000000007918 */ /* 0x000fc60000000000 */
[----:B------:R-:W3:Y:S01]  /*150ea0*/  LDL.LU R25, [R1+0x2d8] ;  /* 0x0002d80001197983 */ /* 0x000ee20000300800 */
[----:B--2---:R-:W-:-:S03]  /*150eb0*/  PRMT R47, R20, 0x4210, R6 ;  /* 0x00004210142f7816 */ /* 0x004fc60000000006 */
[----:B------:R-:W2:Y:S04]  /*150ec0*/  LDL.LU R20, [R1+0x1fc] ;  /* 0x0001fc0001147983 */ /* 0x000ea80000300800 */
[----:B------:R-:W-:Y:S01]  /*150ed0*/  STSM.16.M88.4 [R15], R44 ;  /* 0x0000002c0f007844 */ /* 0x000fe20000000200 */
[----:B------:R-:W-:-:S03]  /*150ee0*/  NOP ;  /* 0x0000000000007918 */ /* 0x000fc60000000000 */
[----:B------:R-:W0:Y:S01]  /*150ef0*/  LDS.128 R44, [R15] ;  /* 0x000000000f2c7984 */ /* 0x000e220000000c00 */
[----:B----4-:R-:W-:Y:S02]  /*150f00*/  LOP3.LUT R4, R40, 0xffff, RZ, 0xc0, !PT ;  /* 0x0000ffff28047812 */ /* 0x010fe400078ec0ff */
[----:B------:R-:W-:Y:S02]  /*150f10*/  LOP3.LUT R5, R39, 0xffff, RZ, 0xc0, !PT ;  /* 0x0000ffff27057812 */ /* 0x000fe400078ec0ff */
[----:B------:R-:W-:Y:S02]  /*150f20*/  LOP3.LUT R3, R38, 0xffff, RZ, 0xc0, !PT ;  /* 0x0000ffff26037812 */ /* 0x000fe400078ec0ff */
[----:B------:R-:W-:Y:S02]  /*150f30*/  LOP3.LUT R2, R37, 0xffff, RZ, 0xc0, !PT ;  /* 0x0000ffff25027812 */ /* 0x000fe400078ec0ff */
[----:B------:R-:W-:Y:S02]  /*150f40*/  PRMT R40, R24, 0x4210, R4 ;  /* 0x0000421018287816 */ /* 0x000fe40000000004 */
[----:B------:R-:W-:-:S02]  /*150f50*/  PRMT R41, R23, 0x4210, R5 ;  /* 0x0000421017297816 */ /* 0x000fc40000000005 */
[----:B------:R-:W4:Y:S01]  /*150f60*/  LDL.LU R23, [R1+0x2e8] ;  /* 0x0002e80001177983 */ /* 0x000f220000300800 */
[----:B------:R-:W-:-:S03]  /*150f70*/  IMAD.MOV.U32 R24, RZ, RZ, R22 ;  /* 0x000000ffff187224 */ /* 0x000fc600078e0016 */
[----:B0-----:R-:W-:Y:S04]  /*150f80*/  STL.64 [R1+0x550], R44 ;  /* 0x0005502c01007387 */ /* 0x001fe80000100a00 */
[----:B------:R-:W-:Y:S01]  /*150f90*/  STL.64 [R1+0x558], R46 ;  /* 0x0005582e01007387 */ /* 0x000fe20000100a00 */
[----:B------:R-:W-:-:S03]  /*150fa0*/  NOP ;  /* 0x0000000000007918 */ /* 0x000fc60000000000 */
[----:B------:R-:W4:Y:S01]  /*150fb0*/  LDL.LU R22, [R1+0x2e4] ;  /* 0x0002e40001167983 */ /* 0x000f220000300800 */
[----:B---3--:R-:W-:-:S03]  /*150fc0*/  PRMT R42, R21, 0x4210, R3 ;  /* 0x00004210152a7816 */ /* 0x008fc60000000003 */
[----:B------:R-:W3:Y:S01]  /*150fd0*/  LDL.LU R21, [R1+0x2e0] ;  /* 0x0002e00001157983 */ /* 0x000ee20000300800 */
[----:B------:R-:W-:-:S03]  /*150fe0*/  PRMT R43, R19, 0x4210, R2 ;  /* 0x00004210132b7816 */ /* 0x000fc60000000002 */
[----:B------:R-:W3:Y:S04]  /*150ff0*/  LDL.LU R19, [R1+0x1f8] ;  /* 0x0001f80001137983 */ /* 0x000ee80000300800 */
[----:B------:R-:W-:Y:S01]  /*151000*/  STSM.16.M88.4 [R15], R40 ;  /* 0x000000280f007844 */ /* 0x000fe20000000200 */
[----:B------:R-:W-:Y:S01]  /*151010*/  PRMT R32, R32, 0x5210, R36 ;  /* 0x0000521020207816 */ /* 0x000fe20000000024 */
[----:B------:R-:W-:Y:S02]  /*151020*/  NOP ;  /* 0x0000000000007918 */ /* 0x000fe40000000000 */
[----:B------:R-:W0:Y:S01]  /*151030*/  LDS.128 R36, [R15] ;  /* 0x000000000f247984 */ /* 0x000e220000000c00 */
[----:B------:R-:W-:Y:S02]  /*151040*/  PRMT R33, R33, 0x5210, R35 ;  /* 0x0000521021217816 */ /* 0x000fe40000000023 */
[----:B------:R-:W-:-:S02]  /*151050*/  PRMT R34, R31, 0x5210, R34 ;  /* 0x000052101f227816 */ /* 0x000fc40000000022 */
[----:B------:R-:W-:Y:S01]  /*151060*/  PRMT R35, R29, 0x5210, R30 ;  /* 0x000052101d237816 */ /* 0x000fe2000000001e */
[----:B------:R-:W-:-:S04]  /*151070*/  NOP ;  /* 0x0000000000007918 */ /* 0x000fc80000000000 */
[----:B------:R2:W-:Y:S04]  /*151080*/  STSM.16.M88.4 [R15], R32 ;  /* 0x000000200f007844 */ /* 0x0005e80000000200 */
[----:B0-----:R-:W-:Y:S04]  /*151090*/  STL.64 [R1+0x540], R36 ;  /* 0x0005402401007387 */ /* 0x001fe80000100a00 */
[----:B------:R-:W-:Y:S01]  /*1510a0*/  STL.64 [R1+0x548], R38 ;  /* 0x0005482601007387 */ /* 0x000fe20000100a00 */
[----:B------:R-:W-:-:S03]  /*1510b0*/  NOP ;  /* 0x0000000000007918 */ /* 0x000fc60000000000 */
[----:B------:R-:W3:Y:S04]  /*1510c0*/  LDL.LU R30, [R1+0x2f0] ;  /* 0x0002f000011e7983 */ /* 0x000ee80000300800 */
[----:B------:R-:W0:Y:S01]  /*1510d0*/  LDS.128 R36, [R15] ;  /* 0x000000000f247984 */ /* 0x000e220000000c00 */
[----:B--2---:R-:W-:-:S03]  /*1510e0*/  PRMT R35, R20, 0x5210, R10 ;  /* 0x0000521014237816 */ /* 0x004fc6000000000a */
[----:B------:R-:W2:Y:S01]  /*1510f0*/  LDL.LU R10, [R1+0x2f4] ;  /* 0x0002f400010a7983 */ /* 0x000ea20000300800 */
[----:B------:R-:W-:-:S03]  /*151100*/  PRMT R32, R27, 0x5210, R28 ;  /* 0x000052101b207816 */ /* 0x000fc6000000001c */
[----:B------:R-:W2:Y:S04]  /*151110*/  LDL.LU R29, [R1+0x2ec] ;  /* 0x0002ec00011d7983 */ /* 0x000ea80000300800 */
[----:B------:R-:W2:Y:S01]  /*151120*/  LDL.LU R28, [R1+0x1f4] ;  /* 0x0001f400011c7983 */ /* 0x000ea20000300800 */
[----:B------:R-:W-:Y:S02]  /*151130*/  PRMT R33, R26, 0x5210, R17 ;  /* 0x000052101a217816 */ /* 0x000fe40000000011 */
[----:B------:R-:W-:Y:S01]  /*151140*/  PRMT R34, R25, 0x5210, R14 ;  /* 0x0000521019227816 */ /* 0x000fe2000000000e */
[----:B------:R-:W-:Y:S01]  /*151150*/  NOP ;  /* 0x0000000000007918 */ /* 0x000fe20000000000 */
[----:B0-----:R-:W-:Y:S01]  /*151160*/  IMAD.MOV.U32 R20, RZ, RZ, R38 ;  /* 0x000000ffff147224 */ /* 0x001fe200078e0026 */
[----:B------:R4:W-:Y:S04]  /*151170*/  STL.64 [R1+0x530], R36 ;  /* 0x0005302401007387 */ /* 0x0009e80000100a00 */
[----:B------:R-:W-:Y:S04]  /*151180*/  STL [R1+0x53c], R39 ;  /* 0x00053c2701007387 */ /* 0x000fe80000100800 */
[----:B------:R-:W-:Y:S04]  /*151190*/  STL [R1+0x6734], R20 ;  /* 0x0067341401007387 */ /* 0x000fe80000100800 */
[----:B------:R-:W2:Y:S04]  /*1511a0*/  LDL.LU R27, [R1+0x57a4] ;  /* 0x0057a400011b7983 */ /* 0x000ea80000300800 */
[----:B------:R-:W2:Y:S04]  /*1511b0*/  LDL.LU R26, [R1+0x57a0] ;  /* 0x0057a000011a7983 */ /* 0x000ea80000300800 */
[----:B------:R-:W2:Y:S04]  /*1511c0*/  LDL.LU R25, [R1+0x5794] ;  /* 0x0057940001197983 */ /* 0x000ea80000300800 */
[----:B------:R-:W-:Y:S01]  /*1511d0*/  STSM.16.M88.4 [R15], R32 ;  /* 0x000000200f007844 */ /* 0x000fe20000000200 */
[----:B------:R-:W-:-:S03]  /*1511e0*/  NOP ;  /* 0x0000000000007918 */ /* 0x000fc60000000000 */
[----:B------:R-:W0:Y:S01]  /*1511f0*/  LDS.128 R32, [R15] ;  /* 0x000000000f207984 */ /* 0x000e220000000c00 */
[----:B----4-:R-:W-:-:S03]  /*151200*/  PRMT R36, R23, 0x5210, R12 ;  /* 0x0000521017247816 */ /* 0x010fc6000000000c */
[----:B------:R-:W4:Y:S01]  /*151210*/  LDL.LU R23, [R1+0x5790] ;  /* 0x0057900001177983 */ /* 0x000f220000300800 */
[----:B------:R-:W-:Y:S01]  /*151220*/  PRMT R37, R22, 0x5210, R11 ;  /* 0x0000521016257816 */ /* 0x000fe2000000000b */
[----:B------:R-:W-:Y:S02]  /*151230*/  IMAD.MOV.U32 R22, RZ, RZ, R18 ;  /* 0x000000ffff167224 */ /* 0x000fe400078e0012 */
[----:B0-----:R-:W-:Y:S01]  /*151240*/  STL [R1+0x524], R33 ;  /* 0x0005242101007387 */ /* 0x001fe20000100800 */
[----:B------:R-:W-:-:S03]  /*151250*/  IMAD.MOV.U32 R18, RZ, RZ, R32 ;  /* 0x000000ffff127224 */ /* 0x000fc600078e0020 */
[----:B------:R-:W-:Y:S04]  /*151260*/  STL [R1+0x528], R34 ;  /* 0x0005282201007387 */ /* 0x000fe80000100800 */
[----:B------:R-:W4:Y:S04]  /*151270*/  LDL.LU R32, [R1+0x1e54] ;  /* 0x001e540001207983 */ /* 0x000f280000300800 */
[----:B------:R-:W4:Y:S04]  /*151280*/  LDL.LU R11, [R1+0x1e50] ;  /* 0x001e5000010b7983 */ /* 0x000f280000300800 */
[----:B------:R-:W4:Y:S01]  /*151290*/  LDL.LU R31, [R1+0x1e3c] ;  /* 0x001e3c00011f7983 */ /* 0x000f220000300800 */
[----:B---3--:R-:W-:Y:S01]  /*1512a0*/  PRMT R38, R21, 0x5210, R7 ;  /* 0x0000521015267816 */ /* 0x008fe20000000007 */
[----:B------:R-:W-:Y:S01]  /*1512b0*/  IMAD.MOV.U32 R21, RZ, RZ, R35 ;  /* 0x000000ffff157224 */ /* 0x000fe200078e0023 */
[----:B------:R-:W-:Y:S01]  /*1512c0*/  PRMT R39, R19, 0x5210, R6 ;  /* 0x0000521013277816 */ /* 0x000fe20000000006 */
[----:B------:R-:W-:Y:S01]  /*1512d0*/  NOP ;  /* 0x0000000000007918 */ /* 0x000fe20000000000 */
[----:B------:R-:W3:Y:S04]  /*1512e0*/  LDL.LU R19, [R1+0x1e38] ;  /* 0x001e380001137983 */ /* 0x000ee80000300800 */
[----:B------:R-:W-:Y:S04]  /*1512f0*/  STL [R1+0x6728], R21 ;  /* 0x0067281501007387 */ /* 0x000fe80000100800 */
[----:B------:R-:W-:Y:S01]  /*151300*/  STSM.16.M88.4 [R15], R36 ;  /* 0x000000240f007844 */ /* 0x000fe20000000200 */
[----:B------:R-:W-:-:S03]  /*151310*/  NOP ;  /* 0x0000000000007918 */ /* 0x000fc60000000000 */
[----:B------:R-:W0:Y:S01]  /*151320*/  LDS.128 R36, [R15] ;  /* 0x000000000f247984 */ /* 0x000e220000000c00 */
[----:B--2---:R-:W-:-:S03]  /*151330*/  PRMT R5, R10, 0x5210, R5 ;  /* 0x000052100a057816 */ /* 0x004fc60000000005 */
[----:B------:R-:W2:Y:S01]  /*151340*/  LDL.LU R10, [R1+0x56f4] ;  /* 0x0056f400010a7983 */ /* 0x000ea20000300800 */
[----:B0-----:R-:W-:Y:S01]  /*151350*/  IMAD.MOV.U32 R20, RZ, RZ, R37 ;  /* 0x000000ffff147224 */ /* 0x001fe200078e0025 */
[----:B------:R-:W-:Y:S02]  /*151360*/  PRMT R4, R30, 0x5210, R4 ;  /* 0x000052101e047816 */ /* 0x000fe40000000004 */
[----:B------:R-:W-:Y:S01]  /*151370*/  STL [R1+0x510], R36 ;  /* 0x0005102401007387 */ /* 0x000fe20000100800 */
[----:B------:R-:W-:-:S03]  /*151380*/  PRMT R6, R29, 0x5210, R3 ;  /* 0x000052101d067816 */ /* 0x000fc60000000003 */
[----:B------:R0:W-:Y:S01]  /*151390*/  STL.64 [R1+0x518], R38 ;  /* 0x0005182601007387 */ /* 0x0001e20000100a00 */
[----:B------:R-:W-:Y:S01]  /*1513a0*/  PRMT R7, R28, 0x5210, R2 ;  /* 0x000052101c077816 */ /* 0x000fe20000000002 */
[----:B------:R-:W-:Y:S02]  /*1513b0*/  NOP ;  /* 0x0000000000007918 */ /* 0x000fe40000000000 */
[----:B------:R-:W-:Y:S04]  /*1513c0*/  STL [R1+0x6738], R20 ;  /* 0x0067381401007387 */ /* 0x000fe80000100800 */
[----:B------:R-:W2:Y:S04]  /*1513d0*/  LDL.LU R30, [R1+0x56f0] ;  /* 0x0056f000011e7983 */ /* 0x000ea80000300800 */
[----:B------:R-:W2:Y:S04]  /*1513e0*/  LDL.LU R29, [R1+0x56dc] ;  /* 0x0056dc00011d7983 */ /* 0x000ea80000300800 */
[----:B------:R-:W2:Y:S01]  /*1513f0*/  LDL.LU R28, [R1+0x56d8] ;  /* 0x0056d800011c7983 */ /* 0x000ea20000300800 */
[----:B0-----:R-:W-:-:S03]  /*151400*/  LOP3.LUT R38, R25, 0xffff, RZ, 0xc0, !PT ;  /* 0x0000ffff19267812 */ /* 0x001fc600078ec0ff */
[----:B------:R-:W2:Y:S04]  /*151410*/  LDL.LU R25, [R1+0x1e70] ;  /* 0x001e700001197983 */ /* 0x000ea80000300800 */
[----:B------:R-:W-:Y:S01]  /*151420*/  STSM.16.M88.4 [R15], R4 ;  /* 0x000000040f007844 */ /* 0x000fe20000000200 */
[----:B------:R-:W-:-:S03]  /*151430*/  NOP ;  /* 0x0000000000007918 */ /* 0x000fc60000000000 */
[----:B------:R-:W0:Y:S01]  /*151440*/  LDS.128 R44, [R15] ;  /* 0x000000000f2c7984 */ /* 0x000e220000000c00 */
[----:B------:R-:W-:Y:S02]  /*151450*/  LOP3.LUT R40, R27, 0xffff, RZ, 0xc0, !PT ;  /* 0x0000ffff1b287812 */ /* 0x000fe400078ec0ff */
[----:B------:R-:W-:Y:S01]  /*151460*/  LOP3.LUT R39, R26, 0xffff, RZ, 0xc0, !PT ;  /* 0x0000ffff1a277812 */ /* 0x000fe200078ec0ff */
[----:B------:R-:W2:Y:S04]  /*151470*/  LDL.LU R27, [R1+0x1e5c] ;  /* 0x001e5c00011b7983 */ /* 0x000ea80000300800 */
[----:B------:R-:W2:Y:S01]  /*151480*/  LDL.LU R26, [R1+0x1e58] ;  /* 0x001e5800011a7983 */ /* 0x000ea20000300800 */
[----:B----4-:R-:W-:-:S03]  /*151490*/  LOP3.LUT R33, R23, 0xffff, RZ, 0xc0, !PT ;  /* 0x0000ffff17217812 */ /* 0x010fc600078ec0ff */
[----:B------:R-:W4:Y:S04]  /*1514a0*/  LDL.LU R23, [R1+0x75c] ;  /* 0x00075c0001177983 */ /* 0x000f280000300800 */
[----:B0-----:R-:W-:Y:S01]  /*1514b0*/  STL [R1+0x50c], R47 ;  /* 0x00050c2f01007387 */ /* 0x001fe20000100800 */
[----:B------:R-:W-:Y:S02]  /*1514c0*/  PRMT R5, R11, 0x4210, R39 ;  /* 0x000042100b057816 */ /* 0x000fe40000000027 */
[----:B------:R-:W-:Y:S02]  /*1514d0*/  PRMT R4, R32, 0x4210, R40 ;  /* 0x0000421020047816 */ /* 0x000fe40000000028 */
[----:B------:R-:W-:Y:S02]  /*1514e0*/  PRMT R6, R31, 0x4210, R38 ;  /* 0x000042101f067816 */ /* 0x000fe40000000026 */
[----:B---3--:R-:W-:Y:S01]  /*1514f0*/  PRMT R7, R19, 0x4210, R33 ;  /* 0x0000421013077816 */ /* 0x008fe20000000021 */
[----:B------:R-:W-:Y:S01]  /*151500*/  IMAD.MOV.U32 R19, RZ, RZ, R45 ;  /* 0x000000ffff137224 */ /* 0x000fe200078e002d */
[----:B------:R-:W-:-:S04]  /*151510*/  NOP ;  /* 0x0000000000007918 */ /* 0x000fc80000000000 */
[----:B------:R-:W-:Y:S04]  /*151520*/  STL.64 [R1+0x67c0], R18 ;  /* 0x0067c01201007387 */ /* 0x000fe80000100a00 */
[----:B------:R-:W-:Y:S01]  /*151530*/  STL [R1+0x67b8], R16 ;  /* 0x0067b81001007387 */ /* 0x000fe20000100800 */
[----:B--2---:R-:W-:-:S03]  /*151540*/  LOP3.LUT R11, R10, 0xffff, RZ, 0xc0, !PT ;  /* 0x0000ffff0a0b7812 */ /* 0x004fc600078ec0ff */
[----:B------:R-:W2:Y:S04]  /*151550*/  LDL.LU R10, [R1+0x5594] ;  /* 0x00559400010a7983 */ /* 0x000ea80000300800 */
[----:B------:R-:W3:Y:S04]  /*151560*/  LDL.LU R12, [R1+0x5590] ;  /* 0x00559000010c7983 */ /* 0x000ee80000300800 */
[----:B------:R-:W3:Y:S04]  /*151570*/  LDL.LU R42, [R1+0x555c] ;  /* 0x00555c00012a7983 */ /* 0x000ee80000300800 */
[----:B------:R-:W3:Y:S04]  /*151580*/  LDL.LU R37, [R1+0x5550] ;  /* 0x0055500001257983 */ /* 0x000ee80000300800 */
[----:B------:R-:W3:Y:S04]  /*151590*/  LDL.LU R36, [R1+0x1e90] ;  /* 0x001e900001247983 */ /* 0x000ee80000300800 */
[----:B------:R-:W3:Y:S04]  /*1515a0*/  LDL.LU R35, [R1+0x1e7c] ;  /* 0x001e7c0001237983 */ /* 0x000ee80000300800 */
[----:B------:R-:W3:Y:S04]  /*1515b0*/  LDL.LU R32, [R1+0x1e78] ;  /* 0x001e780001207983 */ /* 0x000ee80000300800 */
[----:B------:R0:W-:Y:S02]  /*1515c0*/  STSM.16.M88.4 [R15], R4 ;  /* 0x000000040f007844 */ /* 0x0001e40000000200 */
[----:B0-----:R-:W-:-:S02]  /*1515d0*/  PRMT R4, R25, 0x4210, R11 ;  /* 0x0000421019047816 */ /* 0x001fc4000000000b */
[----:B------:R-:W3:Y:S04]  /*1515e0*/  LDL.LU R25, [R1+0x1e74] ;  /* 0x001e740001197983 */ /* 0x000ee80000300800 */
[----:B------:R-:W3:Y:S04]  /*1515f0*/  LDL.LU R34, [R1+0x2218] ;  /* 0x0022180001227983 */ /* 0x000ee80000300800 */
[----:B------:R-:W3:Y:S01]  /*151600*/  LDL.LU R31, [R1+0x2214] ;  /* 0x00221400011f7983 */ /* 0x000ee20000300800 */
[----:B------:R-:W-:Y:S02]  /*151610*/  IMAD.MOV.U32 R20, RZ, RZ, R44 ;  /* 0x000000ffff147224 */ /* 0x000fe400078e002c */
[----:B------:R-:W-:Y:S01]  /*151620*/  IMAD.MOV.U32 R21, RZ, RZ, R46 ;  /* 0x000000ffff157224 */ /* 0x000fe200078e002e */
[----:B------:R-:W-:Y:S01]  /*151630*/  NOP ;  /* 0x0000000000007918 */ /* 0x000fe20000000000 */
[----:B------:R-:W0:Y:S01]  /*151640*/  LDS.128 R44, [R15] ;  /* 0x000000000f2c7984 */ /* 0x000e220000000c00 */
[----:B------:R-:W-:-:S03]  /*151650*/  LOP3.LUT R17, R30, 0xffff, RZ, 0xc0, !PT ;  /* 0x0000ffff1e117812 */ /* 0x000fc600078ec0ff */
[----:B------:R-:W3:Y:S01]  /*151660*/  LDL.LU R30, [R1+0x21d8] ;  /* 0x0021d800011e7983 */ /* 0x000ee20000300800 */
[----:B------:R-:W-:Y:S02]  /*151670*/  LOP3.LUT R14, R28, 0xffff, RZ, 0xc0, !PT ;  /* 0x0000ffff1c0e7812 */ /* 0x000fe400078ec0ff */
[----:B------:R-:W-:Y:S02]  /*151680*/  LOP3.LUT R18, R29, 0xffff, RZ, 0xc0, !PT ;  /* 0x0000ffff1d127812 */ /* 0x000fe400078ec0ff */
[----:B------:R-:W-:Y:S02]  /*151690*/  PRMT R5, R27, 0x4210, R17 ;  /* 0x000042101b057816 */ /* 0x000fe40000000011 */
[----:B----4-:R-:W-:Y:S02]  /*1516a0*/  PRMT R7, R23, 0x4210, R14 ;  /* 0x0000421017077816 */ /* 0x010fe4000000000e */
[----:B------:R-:W-:Y:S01]  /*1516b0*/  PRMT R6, R26, 0x4210, R18 ;  /* 0x000042101a067816 */ /* 0x000fe20000000012 */
[----:B------:R-:W-:Y:S01]  /*1516c0*/  NOP ;  /* 0x0000000000007918 */ /* 0x000fe20000000000 */
[----:B0-----:R3:W-:Y:S01]  /*1516d0*/  STL.64 [R1+0x4f0], R44 ;  /* 0x0004f02c01007387 */ /* 0x0017e20000100a00 */
[----:B------:R-:W-:-:S03]  /*1516e0*/  IMAD.MOV.U32 R23, RZ, RZ, R46 ;  /* 0x000000ffff177224 */ /* 0x000fc600078e002e */
[----:B------:R-:W-:Y:S04]  /*1516f0*/  STL [R1+0x4fc], R47 ;  /* 0x0004fc2f01007387 */ /* 0x000fe80000100800 */
[----:B------:R-:W4:Y:S04]  /*151700*/  LDL.LU R41, [R1+0x21d4] ;  /* 0x0021d40001297983 */ /* 0x000f280000300800 */
[----:B------:R-:W4:Y:S04]  /*151710*/  LDL.LU R29, [R1+0x1eb0] ;  /* 0x001eb000011d7983 */ /* 0x000f280000300800 */
[----:B------:R-:W4:Y:S04]  /*151720*/  LDL.LU R28, [R1+0x1e9c] ;  /* 0x001e9c00011c7983 */ /* 0x000f280000300800 */
[----:B------:R-:W4:Y:S04]  /*151730*/  LDL.LU R27, [R1+0x1e98] ;  /* 0x001e9800011b7983 */ /* 0x000f280000300800 */
[----:B------:R-:W-:Y:S04]  /*151740*/  STL [R1+0x670c], R23 ;  /* 0x00670c1701007387 */ /* 0x000fe80000100800 */
[----:B------:R-:W4:Y:S04]  /*151750*/  LDL.LU R26, [R1+0x1e94] ;  /* 0x001e9400011a7983 */ /* 0x000f280000300800 */
[----:B------:R0:W-:Y:S01]  /*151760*/  STSM.16.M88.4 [R15], R4 ;  /* 0x000000040f007844 */ /* 0x0001e20000000200 */
[----:B------:R-:W-:-:S03]  /*151770*/  NOP ;  /* 0x0000000000007918 */ /* 0x000fc60000000000 */
[----:B------:R-:W1:Y:S01]  /*151780*/  LDS.128 R48, [R15] ;  /* 0x000000000f307984 */ /* 0x000e620000000c00 */
[----:B--2---:R-:W-:-:S04]  /*151790*/  LOP3.LUT R10, R10, 0xffff, RZ, 0xc0, !PT ;  /* 0x0000ffff0a0a7812 */ /* 0x004fc800078ec0ff */
[----:B---3--:R-:W-:Y:S02]  /*1517a0*/  PRMT R44, R36, 0x4210, R10 ;  /* 0x00004210242c7816 */ /* 0x008fe4000000000a */
[----:B------:R-:W2:Y:S01]  /*1517b0*/  LDL.LU R36, [R1+0x308] ;  /* 0x0003080001247983 */ /* 0x000ea20000300800 */
[----:B------:R-:W-:Y:S02]  /*1517c0*/  LOP3.LUT R12, R12, 0xffff, RZ, 0xc0, !PT ;  /* 0x0000ffff0c0c7812 */ /* 0x000fe400078ec0ff */
[----:B0-----:R-:W-:Y:S02]  /*1517d0*/  LOP3.LUT R7, R42, 0xffff, RZ, 0xc0, !PT ;  /* 0x0000ffff2a077812 */ /* 0x001fe400078ec0ff */
[----:B------:R-:W-:Y:S02]  /*1517e0*/  LOP3.LUT R6, R37, 0xffff, RZ, 0xc0, !PT ;  /* 0x0000ffff25067812 */ /* 0x000fe400078ec0ff */
[----:B------:R-:W-:Y:S01]  /*1517f0*/  PRMT R45, R35, 0x4210, R12 ;  /* 0x00004210232d7816 */ /* 0x000fe2000000000c */
[----:B------:R-:W3:Y:S01]  /*151800*/  LDL.LU R37, [R1+0x300] ;  /* 0x0003000001257983 */ /* 0x000ee20000300800 */
[----:B------:R-:W-:-:S03]  /*151810*/  PRMT R46, R32, 0x4210, R7 ;  /* 0x00004210202e7816 */ /* 0x000fc60000000007 */
[----:B------:R-:W3:Y:S04]  /*151820*/  LDL.LU R35, [R1+0x2fc] ;  /* 0x0002fc0001237983 */ /* 0x000ee80000300800 */
[----:B------:R-:W3:Y:S01]  /*151830*/  LDL.LU R32, [R1+0x2f8] ;  /* 0x0002f80001207983 */ /* 0x000ee20000300800 */
[----:B------:R-:W-:Y:S01]  /*151840*/  PRMT R47, R25, 0x4210, R6 ;  /* 0x00004210192f7816 */ /* 0x000fe20000000006 */
[----:B------:R-:W-:Y:S02]  /*151850*/  NOP ;  /* 0x0000000000007918 */ /* 0x000fe40000000000 */
[----:B------:R-:W3:Y:S01]  /*151860*/  LDL.LU R25, [R1+0x310] ;  /* 0x0003100001197983 */ /* 0x000ee20000300800 */
[----:B------:R-:W-:-:S03]  /*151870*/  LOP3.LUT R4, R34, 0xffff, RZ, 0xc0, !PT ;  /* 0x0000ffff22047812 */ /* 0x000fc600078ec0ff */
[----:B-1----:R-:W-:Y:S01]  /*151880*/  STL.64 [R1+0x4e0], R48 ;  /* 0x0004e03001007387 */ /* 0x002fe20000100a00 */
[----:B------:R-:W-:-:S03]  /*151890*/  LOP3.LUT R5, R31, 0xffff, RZ, 0xc0, !PT ;  /* 0x0000ffff1f057812 */ /* 0x000fc600078ec0ff */
[----:B------:R-:W-:Y:S04]  /*1518a0*/  STL.64 [R1+0x4e8], R50 ;  /* 0x0004e83201007387 */ /* 0x000fe80000100a00 */
[----:B------:R-:W3:Y:S04]  /*1518b0*/  LDL.LU R34, [R1+0x30c] ;  /* 0x00030c0001227983 */ /* 0x000ee80000300800 */
[----:B------:R-:W3:Y:S04]  /*1518c0*/  LDL.LU R31, [R1+0x304] ;  /* 0x00030400011f7983 */ /* 0x000ee80000300800 */
[----:B------:R0:W-:Y:S01]  /*1518d0*/  STSM.16.M88.4 [R15], R44 ;  /* 0x0000002c0f007844 */ /* 0x0001e20000000200 */
[----:B------:R-:W-:-:S03]  /*1518e0*/  NOP ;  /* 0x0000000000007918 */ /* 0x000fc60000000000 */
[----:B------:R-:W1:Y:S01]  /*1518f0*/  LDS.128 R48, [R15] ;  /* 0x000000000f307984 */ /* 0x000e620000000c00 */
[----:B------:R-:W-:-:S03]  /*151900*/  LOP3.LUT R3, R30, 0xffff, RZ, 0xc0, !PT ;  /* 0x0000ffff1e037812 */ /* 0x000fc600078ec0ff */
[----:B------:R-:W3:Y:S01]  /*151910*/  LDL.LU R30, [R1+0x1f0] ;  /* 0x0001f000011e7983 */ /* 0x000ee20000300800 */
[----:B----4-:R-:W-:Y:S02]  /*151920*/  LOP3.LUT R2, R41, 0xffff, RZ, 0xc0, !PT ;  /* 0x0000ffff29027812 */ /* 0x010fe400078ec0ff */
[----:B0-----:R-:W-:Y:S02]  /*151930*/  PRMT R44, R29, 0x4210, R4 ;  /* 0x000042101d2c7816 */ /* 0x001fe40000000004 */
[----:B------:R-:W4:Y:S01]  /*151940*/  LDL.LU R29, [R1+0x318] ;  /* 0x00031800011d7983 */ /* 0x000f220000300800 */
[----:B------:R-:W-:Y:S02]  /*151950*/  PRMT R45, R28, 0x4210, R5 ;  /* 0x000042101c2d7816 */ /* 0x000fe40000000005 */
[----:B------:R-:W-:Y:S02]  /*151960*/  PRMT R46, R27, 0x4210, R3 ;  /* 0x000042101b2e7816 */ /* 0x000fe40000000003 */
[----:B------:R-:W4:Y:S01]  /*151970*/  LDL.LU R27, [R1+0x31c] ;  /* 0x00031c00011b7983 */ /* 0x000f220000300800 */
[----:B------:R-:W-:-:S03]  /*151980*/  IMAD.MOV.U32 R28, RZ, RZ, R24 ;  /* 0x000000ffff1c7224 */ /* 0x000fc600078e0018 */
[----:B-1----:R-:W-:Y:S01]  /*151990*/  STL.64 [R1+0x4d0], R48 ;  /* 0x0004d03001007387 */ /* 0x002fe20000100a00 */
[----:B------:R-:W-:Y:S01]  /*1519a0*/  PRMT R47, R26, 0x4210, R2 ;  /* 0x000042101a2f7816 */ /* 0x000fe20000000002 */
[----:B------:R-:W-:Y:S02]  /*1519b0*/  NOP ;  /* 0x0000000000007918 */ /* 0x000fe40000000000 */
[----:B------:R-:W-:Y:S04]  /*1519c0*/  STL.64 [R1+0x4d8], R50 ;  /* 0x0004d83201007387 */ /* 0x000fe80000100a00 */
[----:B------:R-:W4:Y:S04]  /*1519d0*/  LDL.LU R26, [R1+0x314] ;  /* 0x00031400011a7983 */ /* 0x000f280000300800 */
[----:B------:R-:W4:Y:S04]  /*1519e0*/  LDL.LU R24, [R1+0x1bc] ;  /* 0x0001bc0001187983 */ /* 0x000f280000300800 */
[----:B------:R-:W-:Y:S01]  /*1519f0*/  STSM.16.M88.4 [R15], R44 ;  /* 0x0000002c0f007844 */ /* 0x000fe20000000200 */
[----:B--2---:R-:W-:Y:S01]  /*151a00*/  PRMT R36, R36, 0x5210, R40 ;  /* 0x0000521024247816 */ /* 0x004fe20000000028 */
[----:B------:R-:W-:-:S02]  /*151a10*/  NOP ;  /* 0x0000000000007918 */ /* 0x000fc40000000000 */
[----:B------:R-:W0:Y:S01]  /*151a20*/  LDS.128 R40, [R15] ;  /* 0x000000000f287984 */ /* 0x000e220000000c00 */
[----:B---3--:R-:W-:Y:S02]  /*151a30*/  PRMT R37, R37, 0x5210, R39 ;  /* 0x0000521025257816 */ /* 0x008fe40000000027 */
[----:B------:R-:W-:Y:S02]  /*151a40*/  PRMT R39, R32, 0x5210, R33 ;  /* 0x0000521020277816 */ /* 0x000fe40000000021 */
[----:B------:R-:W-:Y:S01]  /*151a50*/  PRMT R38, R35, 0x5210, R38 ;  /* 0x0000521023267816 */ /* 0x000fe20000000026 */
[----:B------:R-:W-:-:S04]  /*151a60*/  NOP ;  /* 0x0000000000007918 */ /* 0x000fc80000000000 */
[----:B------:R-:W-:Y:S01]  /*151a70*/  STSM.16.M88.4 [R15], R36 ;  /* 0x000000240f007844 */ /* 0x000fe20000000200 */
[----:B------:R-:W-:-:S03]  /*151a80*/  NOP ;  /* 0x0000000000007918 */ /* 0x000fc60000000000 */
[----:B------:R-:W1:Y:S04]  /*151a90*/  LDS.128 R36, [R15] ;  /* 0x000000000f247984 */ /* 0x000e680000000c00 */
[----:B0-----:R-:W-:Y:S04]  /*151aa0*/  STL.64 [R1+0x4c0], R40 ;  /* 0x0004c02801007387 */ /* 0x001fe80000100a00 */
[----:B------:R-:W-:Y:S04]  /*151ab0*/  STL.64 [R1+0x4c8], R42 ;  /* 0x0004c82a01007387 */ /* 0x000fe80000100a00 */
[----:B------:R-:W2:Y:S01]  /*151ac0*/  LDL.LU R33, [R1+0x324] ;  /* 0x0003240001217983 */ /* 0x000ea20000300800 */
[----:B------:R-:W-:-:S03]  /*151ad0*/  PRMT R16, R25, 0x5210, R11 ;  /* 0x0000521019107816 */ /* 0x000fc6000000000b */
[----:B------:R-:W3:Y:S04]  /*151ae0*/  LDL.LU R32, [R1+0x328] ;  /* 0x0003280001207983 */ /* 0x000ee80000300800 */
[----:B------:R-:W3:Y:S04]  /*151af0*/  LDL.LU R11, [R1+0x320] ;  /* 0x00032000010b7983 */ /* 0x000ee80000300800 */
[----:B------:R-:W3:Y:S01]  /*151b00*/  LDL.LU R25, [R1+0x1ac] ;  /* 0x0001ac0001197983 */ /* 0x000ee20000300800 */
[----:B------:R-:W-:-:S03]  /*151b10*/  PRMT R18, R31, 0x5210, R18 ;  /* 0x000052101f127816 */ /* 0x000fc60000000012 */
[----:B-1----:R-:W-:Y:S04]  /*151b20*/  STL.64 [R1+0x4b0], R36 ;  /* 0x0004b02401007387 */ /* 0x002fe80000100a00 */
[----:B------:R-:W-:Y:S01]  /*151b30*/  STL.64 [R1+0x4b8], R38 ;  /* 0x0004b82601007387 */ /* 0x000fe20000100a00 */
[----:B------:R-:W-:Y:S01]  /*151b40*/  PRMT R17, R34, 0x5210, R17 ;  /* 0x0000521022117816 */ /* 0x000fe20000000011 */
[----:B------:R-:W-:Y:S02]  /*151b50*/  NOP ;  /* 0x0000000000007918 */ /* 0x000fe40000000000 */
[----:B------:R-:W3:Y:S01]  /*151b60*/  LDL.LU R31, [R1+0x57c4] ;  /* 0x0057c400011f7983 */ /* 0x000ee20000300800 */
[----:B------:R-:W-:-:S03]  /*151b70*/  PRMT R19, R30, 0x5210, R14 ;  /* 0x000052101e137816 */ /* 0x000fc6000000000e */
[----:B------:R-:W3:Y:S04]  /*151b80*/  LDL.LU R30, [R1+0x57c0] ;  /* 0x0057c000011e7983 */ /* 0x000ee80000300800 */
[----:B------:R4:W-:Y:S01]  /*151b90*/  STSM.16.M88.4 [R15], R16 ;  /* 0x000000100f007844 */ /* 0x0009e20000000200 */
[----:B------:R-:W-:-:S03]  /*151ba0*/  NOP ;  /* 0x0000000000007918 */ /* 0x000fc60000000000 */
[----:B------:R-:W0:Y:S01]  /*151bb0*/  LDS.128 R36, [R15] ;  /* 0x000000000f247984 */ /* 0x000e220000000c00 */
[----:B----4-:R-:W-:Y:S02]  /*151bc0*/  PRMT R16, R29, 0x5210, R10 ;  /* 0x000052101d107816 */ /* 0x010fe4000000000a */
[----:B------:R-:W-:Y:S01]  /*151bd0*/  PRMT R17, R27, 0x5210, R12 ;  /* 0x000052101b117816 */ /* 0x000fe2000000000c */
[----:B------:R-:W4:Y:S04]  /*151be0*/  LDL.LU R10, [R1+0x57ac] ;  /* 0x0057ac00010a7983 */ /* 0x000f280000300800 */
[----:B------:R-:W4:Y:S04]  /*151bf0*/  LDL.LU R29, [R1+0x57a8] ;  /* 0x0057a800011d7983 */ /* 0x000f280000300800 */
[----:B------:R-:W4:Y:S01]  /*151c00*/  LDL.LU R27, [R1+0x1ed0] ;  /* 0x001ed000011b7983 */ /* 0x000f220000300800 */
[----:B------:R-:W-:-:S02]  /*151c10*/  PRMT R18, R26, 0x5210, R7 ;  /* 0x000052101a127816 */ /* 0x000fc40000000007 */
[----:B------:R-:W-:Y:S01]  /*151c20*/  PRMT R19, R24, 0x5210, R6 ;  /* 0x0000521018137816 */ /* 0x000fe20000000006 */
[----:B------:R-:W-:-:S04]  /*151c30*/  NOP ;  /* 0x0000000000007918 */ /* 0x000fc80000000000 */
[----:B------:R-:W-:Y:S01]  /*151c40*/  STSM.16.M88.4 [R15], R16 ;  /* 0x000000100f007844 */ /* 0x000fe20000000200 */
[----:B------:R-:W-:-:S03]  /*151c50*/  NOP ;  /* 0x0000000000007918 */ /* 0x000fc60000000000 */
[----:B------:R-:W1:Y:S01]  /*151c60*/  LDS.128 R16, [R15] ;  /* 0x000000000f107984 */ /* 0x000e620000000c00 */
[----:B------:R-:W-:-:S03]  /*151c70*/  IMAD.MOV.U32 R26, RZ, RZ, R22 ;  /* 0x000000ffff1a7224 */ /* 0x000fc600078e0016 */
[----:B0-----:R4:W-:Y:S04]  /*151c80*/  STL.64 [R1+0x4a0], R36 ;  /* 0x0004a02401007387 */ /* 0x0019e80000100a00 */
[----:B------:R-:W-:Y:S04]  /*151c90*/  STL [R1+0x4ac], R39 ;  /* 0x0004ac2701007387 */ /* 0x000fe80000100800 */
[----:B------:R-:W4:Y:S04]  /*151ca0*/  LDL.LU R34, [R1+0x1ebc] ;  /* 0x001ebc0001227983 */ /* 0x000f280000300800 */
[----:B------:R-:W4:Y:S04]  /*151cb0*/  LDL.LU R12, [R1+0x1eb4] ;  /* 0x001eb400010c7983 */ /* 0x000f280000300800 */
[----:B------:R-:W4:Y:S01]  /*151cc0*/  LDL.LU R22, [R1+0x1eb8] ;  /* 0x001eb80001167983 */ /* 0x000f220000300800 */
[----:B------:R-:W-:-:S05]  /*151cd0*/  IMAD.MOV.U32 R24, RZ, RZ, R38 ;  /* 0x000000ffff187224 */ /* 0x000fca00078e0026 */
[----:B------:R-:W-:Y:S04]  /*151ce0*/  STL [R1+0x6708], R24 ;  /* 0x0067081801007387 */ /* 0x000fe80000100800 */
[----:B-1----:R-:W-:Y:S04]  /*151cf0*/  STL [R1+0x490], R16 ;  /* 0x0004901001007387 */ /* 0x002fe80000100800 */
[----:B------:R-:W-:Y:S01]  /*151d00*/  STL [R1+0x498], R18 ;  /* 0x0004981201007387 */ /* 0x000fe20000100800 */
[----:B--2---:R-:W-:-:S03]  /*151d10*/  PRMT R4, R33, 0x5210, R4 ;  /* 0x0000521021047816 */ /* 0x004fc60000000004 */
[----:B------:R-:W2:Y:S01]  /*151d20*/  LDL.LU R33, [R1+0x571c] ;  /* 0x00571c0001217983 */ /* 0x000ea20000300800 */
[----:B---3--:R-:W-:Y:S02]  /*151d30*/  PRMT R5, R32, 0x5210, R5 ;  /* 0x0000521020057816 */ /* 0x008fe40000000005 */
[----:B------:R-:W-:Y:S01]  /*151d40*/  PRMT R7, R25, 0x5210, R2 ;  /* 0x0000521019077816 */ /* 0x000fe20000000002 */
[----:B------:R-:W-:Y:S01]  /*151d50*/  IMAD.MOV.U32 R25, RZ, RZ, R19 ;  /* 0x000000ffff197224 */ /* 0x000fe200078e0013 */
[----:B------:R-:W-:Y:S01]  /*151d60*/  PRMT R6, R11, 0x5210, R3 ;  /* 0x000052100b067816 */ /* 0x000fe20000000003 */
[----:B------:R-:W-:-:S03]  /*151d70*/  NOP ;  /* 0x0000000000007918 */ /* 0x000fc60000000000 */
[----:B------:R-:W-:Y:S04]  /*151d80*/  STL [R1+0x66fc], R25 ;  /* 0x0066fc1901007387 */ /* 0x000fe80000100800 */
[----:B------:R-:W3:Y:S04]  /*151d90*/  LDL.LU R32, [R1+0x5718] ;  /* 0x0057180001207983 */ /* 0x000ee80000300800 */
[----:B------:R-:W3:Y:S01]  /*151da0*/  LDL.LU R11, [R1+0x5700] ;  /* 0x00570000010b7983 */ /* 0x000ee20000300800 */
[----:B------:R-:W-:-:S03]  /*151db0*/  LOP3.LUT R42, R31, 0xffff, RZ, 0xc0, !PT ;  /* 0x0000ffff1f2a7812 */ /* 0x000fc600078ec0ff */
[----:B------:R-:W3:Y:S01]  /*151dc0*/  LDL.LU R31, [R1+0x56f8] ;  /* 0x0056f800011f7983 */ /* 0x000ee20000300800 */
[----:B------:R-:W-:-:S03]  /*151dd0*/  IMAD.MOV.U32 R23, RZ, RZ, R17 ;  /* 0x000000ffff177224 */ /* 0x000fc600078e0011 */
[----:B------:R0:W-:Y:S01]  /*151de0*/  STSM.16.M88.4 [R15], R4 ;  /* 0x000000040f007844 */ /* 0x0001e20000000200 */
[----:B------:R-:W-:-:S03]  /*151df0*/  NOP ;  /* 0x0000000000007918 */ /* 0x000fc60000000000 */
[----:B------:R-:W1:Y:S01]  /*151e00*/  LDS.128 R16, [R15] ;  /* 0x000000000f107984 */ /* 0x000e620000000c00 */
[----:B------:R-:W-:-:S03]  /*151e10*/  LOP3.LUT R40, R30, 0xffff, RZ, 0xc0, !PT ;  /* 0x0000ffff1e287812 */ /* 0x000fc600078ec0ff */
[----:B------:R-:W3:Y:S01]  /*151e20*/  LDL.LU R30, [R1+0x1efc] ;  /* 0x001efc00011e7983 */ /* 0x000ee20000300800 */
[----:B----4-:R-:W-:Y:S01]  /*151e30*/  LOP3.LUT R36, R29, 0xffff, RZ, 0xc0, !PT ;  /* 0x0000ffff1d247812 */ /* 0x010fe200078ec0ff */
[----:B------:R-:W-:Y:S01]  /*151e40*/  IMAD.MOV.U32 R29, RZ, RZ, R28 ;  /* 0x000000ffff1d7224 */ /* 0x000fe200078e001c */
[----:B------:R-:W-:Y:S02]  /*151e50*/  LOP3.LUT R38, R10, 0xffff, RZ, 0xc0, !PT ;  /* 0x0000ffff0a267812 */ /* 0x000fe400078ec0ff */
[----:B------:R-:W4:Y:S01]  /*151e60*/  LDL.LU R10, [R1+0x1ef4] ;  /* 0x001ef400010a7983 */ /* 0x000f220000300800 */
[----:B0-----:R-:W-:-:S03]  /*151e70*/  PRMT R4, R27, 0x4210, R42 ;  /* 0x000042101b047816 */ /* 0x001fc6000000002a */
[----:B------:R-:W4:Y:S04]  /*151e80*/  LDL.LU R28, [R1+0x1ed4] ;  /* 0x001ed400011c7983 */ /* 0x000f280000300800 */
[----:B------:R-:W4:Y:S01]  /*151e90*/  LDL.LU R27, [R1+0x1edc] ;  /* 0x001edc00011b7983 */ /* 0x000f220000300800 */
[----:B-1----:R-:W-:Y:S02]  /*151ea0*/  IMAD.MOV.U32 R24, RZ, RZ, R17 ;  /* 0x000000ffff187224 */ /* 0x002fe400078e0011 */
[----:B------:R-:W-:Y:S01]  /*151eb0*/  IMAD.MOV.U32 R25, RZ, RZ, R18 ;  /* 0x000000ffff197224 */ /* 0x000fe200078e0012 */
[----:B------:R0:W-:Y:S01]  /*151ec0*/  STL [R1+0x48c], R19 ;  /* 0x00048c1301007387 */ /* 0x0001e20000100800 */
[----:B------:R-:W-:Y:S01]  /*151ed0*/  PRMT R7, R22, 0x4210, R36 ;  /* 0x0000421016077816 */ /* 0x000fe20000000024 */
[----:B------:R-:W-:-:S05]  /*151ee0*/  IMAD.MOV.U32 R22, RZ, RZ, R16 ;  /* 0x000000ffff167224 */ /* 0x000fca00078e0010 */
[----:B------:R-:W-:Y:S04]  /*151ef0*/  STL.64 [R1+0x6720], R22 ;  /* 0x0067201601007387 */ /* 0x000fe80000100a00 */
[----:B------:R-:W-:Y:S01]  /*151f00*/  STL.64 [R1+0x67b0], R20 ;  /* 0x0067b01401007387 */ /* 0x000fe20000100a00 */
[----:B------:R-:W-:-:S03]  /*151f10*/  NOP ;  /* 0x0000000000007918 */ /* 0x000fc60000000000 */
[----:B------:R-:W-:Y:S04]  /*151f20*/  STL.64 [R1+0x6710], R24 ;  /* 0x0067101801007387 */ /* 0x000fe80000100a00 */
[----:B------:R-:W4:Y:S01]  /*151f30*/  LDL.LU R45, [R1+0x55dc] ;  /* 0x0055dc00012d7983 */ /* 0x000f220000300800 */
[----:B------:R-:W-:-:S03]  /*151f40*/  PRMT R6, R12, 0x4210, R38 ;  /* 0x000042100c067816 */ /* 0x000fc60000000026 */
[----:B------:R-:W4:Y:S04]  /*151f50*/  LDL.LU R14, [R1+0x55d8] ;  /* 0x0055d800010e7983 */ /* 0x000f280000300800 */
[----:B------:R-:W4:Y:S04]  /*151f60*/  LDL.LU R44, [R1+0x55a4] ;  /* 0x0055a400012c7983 */ /* 0x000f280000300800 */
[----:B------:R-:W4:Y:S04]  /*151f70*/  LDL.LU R41, [R1+0x55a0] ;  /* 0x0055a00001297983 */ /* 0x000f280000300800 */
[----:B------:R-:W4:Y:S04]  /*151f80*/  LDL.LU R39, [R1+0x1f64] ;  /* 0x001f640001277983 */ /* 0x000f280000300800 */
[----:B------:R-:W4:Y:S01]  /*151f90*/  LDL.LU R37, [R1+0x1f18] ;  /* 0x001f180001257983 */ /* 0x000f220000300800 */
[----:B------:R-:W-:-:S02]  /*151fa0*/  PRMT R5, R34, 0x4210, R40 ;  /* 0x0000421022057816 */ /* 0x000fc40000000028 */
[----:B--2---:R-:W-:Y:S02]  /*151fb0*/  LOP3.LUT R12, R33, 0xffff, RZ, 0xc0, !PT ;  /* 0x0000ffff210c7812 */ /* 0x004fe400078ec0ff */
[----:B------:R-:W2:Y:S01]  /*151fc0*/  LDL.LU R33, [R1+0x1f14] ;  /* 0x001f140001217983 */ /* 0x000ea20000300800 */
[----:B---3--:R-:W-:-:S03]  /*151fd0*/  LOP3.LUT R18, R11, 0xffff, RZ, 0xc0, !PT ;  /* 0x0000ffff0b127812 */ /* 0x008fc600078ec0ff */
[----:B------:R-:W3:Y:S01]  /*151fe0*/  LDL.LU R11, [R1+0x78c] ;  /* 0x00078c00010b7983 */ /* 0x000ee20000300800 */
[----:B------:R-:W-:-:S03]  /*151ff0*/  LOP3.LUT R17, R31, 0xffff, RZ, 0xc0, !PT ;  /* 0x0000ffff1f117812 */ /* 0x000fc600078ec0ff */
[----:B------:R-:W3:Y:S04]  /*152000*/  LDL.LU R35, [R1+0x2274] ;  /* 0x0022740001237983 */ /* 0x000ee80000300800 */
[----:B------:R-:W3:Y:S04]  /*152010*/  LDL.LU R34, [R1+0x2270] ;  /* 0x0022700001227983 */ /* 0x000ee80000300800 */
[----:B------:R-:W3:Y:S04]  /*152020*/  LDL.LU R31, [R1+0x2230] ;  /* 0x00223000011f7983 */ /* 0x000ee80000300800 */
[----:B------:R1:W-:Y:S01]  /*152030*/  STSM.16.M88.4 [R15], R4 ;  /* 0x000000040f007844 */ /* 0x0003e20000000200 */
[----:B------:R-:W-:-:S03]  /*152040*/  NOP ;  /* 0x0000000000007918 */ /* 0x000fc60000000000 */
[----:B------:R-:W4:Y:S01]  /*152050*/  LDS.128 R20, [R15] ;  /* 0x000000000f147984 */ /* 0x000f220000000c00 */
[----:B0-----:R-:W-:Y:S02]  /*152060*/  LOP3.LUT R19, R32, 0xffff, RZ, 0xc0, !PT ;  /* 0x0000ffff20137812 */ /* 0x001fe400078ec0ff */
[----:B-1----:R-:W-:Y:S02]  /*152070*/  PRMT R4, R30, 0x4210, R12 ;  /* 0x000042101e047816 */ /* 0x002fe4000000000c */
[----:B----4-:R-:W-:Y:S02]  /*152080*/  PRMT R5, R10, 0x4210, R19 ;  /* 0x000042100a057816 */ /* 0x010fe40000000013 */
[----:B------:R-:W-:Y:S01]  /*152090*/  PRMT R6, R28, 0x4210, R18 ;  /* 0x000042101c067816 */ /* 0x000fe20000000012 */
[----:B------:R-:W-:Y:S01]  /*1520a0*/  IMAD.MOV.U32 R28, RZ, RZ, R26 ;  /* 0x000000ffff1c7224 */ /* 0x000fe200078e001a */
[----:B------:R-:W-:Y:S01]  /*1520b0*/  PRMT R7, R27, 0x4210, R17 ;  /* 0x000042101b077816 */ /* 0x000fe20000000011 */
[----:B------:R-:W-:-:S04]  /*1520c0*/  NOP ;  /* 0x0000000000007918 */ /* 0x000fc80000000000 */
[----:B------:R0:W-:Y:S04]  /*1520d0*/  STSM.16.M88.4 [R15], R4 ;  /* 0x000000040f007844 */ /* 0x0001e80000000200 */
[----:B------:R1:W-:Y:S01]  /*1520e0*/  STL [R1+0x470], R20 ;  /* 0x0004701401007387 */ /* 0x0003e20000100800 */
[----:B------:R-:W-:-:S03]  /*1520f0*/  IMAD.MOV.U32 R26, RZ, RZ, R21 ;  /* 0x000000ffff1a7224 */ /* 0x000fc600078e0015 */
[----:B------:R2:W-:Y:S04]  /*152100*/  STL.64 [R1+0x478], R22 ;  /* 0x0004781601007387 */ /* 0x0005e80000100a00 */
[----:B------:R-:W4:Y:S04]  /*152110*/  LDL.LU R43, [R1+0x221c] ;  /* 0x00221c00012b7983 */ /* 0x000f280000300800 */
[----:B------:R-:W4:Y:S04]  /*152120*/  LDL.LU R32, [R1+0x1f88] ;  /* 0x001f880001207983 */ /* 0x000f280000300800 */
[----:B------:R-:W4:Y:S04]  /*152130*/  LDL.LU R30, [R1+0x1f84] ;  /* 0x001f8400011e7983 */ /* 0x000f280000300800 */
[----:B------:R-:W4:Y:S04]  /*152140*/  LDL.LU R10, [R1+0x1f6c] ;  /* 0x001f6c00010a7983 */ /* 0x000f280000300800 */
[----:B------:R-:W4:Y:S04]  /*152150*/  LDL.LU R27, [R1+0x1f40] ;  /* 0x001f4000011b7983 */ /* 0x000f280000300800 */
[----:B------:R-:W-:Y:S01]  /*152160*/  STL [R1+0x66f4], R26 ;  /* 0x0066f41a01007387 */ /* 0x000fe20000100800 */
[----:B------:R-:W-:-:S02]  /*152170*/  LOP3.LUT R16, R45, 0xffff, RZ, 0xc0, !PT ;  /* 0x0000ffff2d107812 */ /* 0x000fc400078ec0ff */
[----:B------:R-:W-:Y:S02]  /*152180*/  LOP3.LUT R14, R14, 0xffff, RZ, 0xc0, !PT ;  /* 0x0000ffff0e0e7812 */ /* 0x000fe400078ec0ff */
[----:B0-----:R-:W-:Y:S01]  /*152190*/  LOP3.LUT R7, R44, 0xffff, RZ, 0xc0, !PT ;  /* 0x0000ffff2c077812 */ /* 0x001fe200078ec0ff */
[----:B------:R-:W-:Y:S01]  /*1521a0*/  NOP ;  /* 0x0000000000007918 */ /* 0x000fe20000000000 */
[----:B------:R-:W-:Y:S01]  /*1521b0*/  LOP3.LUT R6, R41, 0xffff, RZ, 0xc0, !PT ;  /* 0x0000ffff29067812 */ /* 0x000fe200078ec0ff */
[----:B------:R-:W0:Y:S01]  /*1521c0*/  LDS.128 R44, [R15] ;  /* 0x000000000f2c7984 */ /* 0x000e220000000c00 */
[----:B-1----:R-:W-:-:S03]  /*1521d0*/  PRMT R20, R39, 0x4210, R16 ;  /* 0x0000421027147816 */ /* 0x002fc60000000010 */
[----:B------:R-:W4:Y:S01]  /*1521e0*/  LDL.LU R41, [R1+0x334] ;  /* 0x0003340001297983 */ /* 0x000f220000300800 */
[----:B------:R-:W-:-:S03]  /*1521f0*/  PRMT R21, R37, 0x4210, R14 ;  /* 0x0000421025157816 */ /* 0x000fc6000000000e */
[----:B------:R-:W4:Y:S04]  /*152200*/  LDL.LU R39, [R1+0x338] ;  /* 0x0003380001277983 */ /* 0x000f280000300800 */
[----:B------:R-:W4:Y:S01]  /*152210*/  LDL.LU R37, [R1+0x330] ;  /* 0x0003300001257983 */ /* 0x000f220000300800 */
[----:B--2---:R-:W-:-:S03]  /*152220*/  PRMT R22, R33, 0x4210, R7 ;  /* 0x0000421021167816 */ /* 0x004fc60000000007 */
[----:B------:R-:W2:Y:S01]  /*152230*/  LDL.LU R33, [R1+0x32c] ;  /* 0x00032c0001217983 */ /* 0x000ea20000300800 */
[----:B---3--:R-:W-:Y:S01]  /*152240*/  PRMT R23, R11, 0x4210, R6 ;  /* 0x000042100b177816 */ /* 0x008fe20000000006 */
[----:B------:R-:W-:Y:S02]  /*152250*/  NOP ;  /* 0x0000000000007918 */ /* 0x000fe40000000000 */
[----:B------:R-:W3:Y:S01]  /*152260*/  LDL.LU R11, [R1+0x344] ;  /* 0x00034400010b7983 */ /* 0x000ee20000300800 */
[----:B------:R-:W-:-:S03]  /*152270*/  LOP3.LUT R4, R35, 0xffff, RZ, 0xc0, !PT ;  /* 0x0000ffff23047812 */ /* 0x000fc600078ec0ff */
[----:B0-----:R-:W-:Y:S01]  /*152280*/  STL.64 [R1+0x460], R44 ;  /* 0x0004602c01007387 */ /* 0x001fe20000100a00 */
[----:B------:R-:W-:-:S03]  /*152290*/  LOP3.LUT R5, R34, 0xffff, RZ, 0xc0, !PT ;  /* 0x0000ffff22057812 */ /* 0x000fc600078ec0ff */
[----:B------:R-:W-:Y:S01]  /*1522a0*/  STL.64 [R1+0x468], R46 ;  /* 0x0004682e01007387 */ /* 0x000fe20000100a00 */
[----:B------:R-:W-:-:S03]  /*1522b0*/  LOP3.LUT R3, R31, 0xffff, RZ, 0xc0, !PT ;  /* 0x0000ffff1f037812 */ /* 0x000fc600078ec0ff */
[----:B------:R-:W3:Y:S04]  /*1522c0*/  LDL.LU R35, [R1+0x348] ;  /* 0x0003480001237983 */ /* 0x000ee80000300800 */
[----:B------:R-:W3:Y:S04]  /*1522d0*/  LDL.LU R34, [R1+0x340] ;  /* 0x0003400001227983 */ /* 0x000ee80000300800 */
[----:B------:R-:W3:Y:S04]  /*1522e0*/  LDL.LU R31, [R1+0x33c] ;  /* 0x00033c00011f7983 */ /* 0x000ee80000300800 */
[----:B------:R0:W-:Y:S01]  /*1522f0*/  STSM.16.M88.4 [R15], R20 ;  /* 0x000000140f007844 */ /* 0x0001e20000000200 */
[----:B------:R-:W-:-:S03]  /*152300*/  NOP ;  /* 0x0000000000007918 */ /* 0x000fc60000000000 */
[----:B------:R-:W1:Y:S01]  /*152310*/  LDS.128 R44, [R15] ;  /* 0x000000000f2c7984 */ /* 0x000e620000000c00 */
[----:B----4-:R-:W-:Y:S02]  /*152320*/  LOP3.LUT R2, R43, 0xffff, RZ, 0xc0, !PT ;  /* 0x0000ffff2b027812 */ /* 0x010fe400078ec0ff */
[----:B0-----:R-:W-:Y:S02]  /*152330*/  PRMT R20, R32, 0x4210, R4 ;  /* 0x0000421020147816 */ /* 0x001fe40000000004 */
[----:B------:R-:W4:Y:S01]  /*152340*/  LDL.LU R32, [R1+0x354] ;  /* 0x0003540001207983 */ /* 0x000f220000300800 */
[----:B------:R-:W-:-:S03]  /*152350*/  PRMT R21, R30, 0x4210, R5 ;  /* 0x000042101e157816 */ /* 0x000fc60000000005 */
[----:B------:R-:W4:Y:S01]  /*152360*/  LDL.LU R30, [R1+0x34c] ;  /* 0x00034c00011e7983 */ /* 0x000f220000300800 */
[----:B------:R-:W-:-:S03]  /*152370*/  PRMT R22, R10, 0x4210, R3 ;  /* 0x000042100a167816 */ /* 0x000fc60000000003 */
[----:B------:R-:W4:Y:S01]  /*152380*/  LDL.LU R10, [R1+0x350] ;  /* 0x00035000010a7983 */ /* 0x000f220000300800 */
[----:B------:R-:W-:Y:S01]  /*152390*/  PRMT R23, R27, 0x4210, R2 ;  /* 0x000042101b177816 */ /* 0x000fe20000000002 */
[----:B------:R-:W-:-:S04]  /*1523a0*/  NOP ;  /* 0x0000000000007918 */ /* 0x000fc80000000000 */
[----:B------:R0:W-:Y:S04]  /*1523b0*/  STSM.16.M88.4 [R15], R20 ;  /* 0x000000140f007844 */ /* 0x0001e80000000200 */
[----:B------:R-:W4:Y:S01]  /*1523c0*/  LDL.LU R27, [R1+0x19c] ;  /* 0x00019c00011b7983 */ /* 0x000f220000300800 */
[----:B0-----:R-:W-:Y:S02]  /*1523d0*/  PRMT R21, R39, 0x5210, R40 ;  /* 0x0000521027157816 */ /* 0x001fe40000000028 */
[----:B------:R-:W-:Y:S02]  /*1523e0*/  PRMT R22, R37, 0x5210, R38 ;  /* 0x0000521025167816 */ /* 0x000fe40000000026 */
[----:B------:R-:W-:Y:S01]  /*1523f0*/  PRMT R20, R41, 0x5210, R42 ;  /* 0x0000521029147816 */ /* 0x000fe2000000002a */
[----:B------:R-:W-:Y:S01]  /*152400*/  NOP ;  /* 0x0000000000007918 */ /* 0x000fe20000000000 */
[----:B-1----:R-:W-:Y:S04]  /*152410*/  STL.64 [R1+0x450], R44 ;  /* 0x0004502c01007387 */ /* 0x002fe80000100a00 */
[----:B------:R-:W-:Y:S01]  /*152420*/  STL.64 [R1+0x458], R46 ;  /* 0x0004582e01007387 */ /* 0x000fe20000100a00 */
[----:B--2---:R-:W-:-:S03]  /*152430*/  PRMT R23, R33, 0x5210, R36 ;  /* 0x0000521021177816 */ /* 0x004fc60000000024 */
[----:B------:R-:W0:Y:S01]  /*152440*/  LDS.128 R36, [R15] ;  /* 0x000000000f247984 */ /* 0x000e220000000c00 */
[----:B------:R-:W-:-:S03]  /*152450*/  NOP ;  /* 0x0000000000007918 */ /* 0x000fc60000000000 */
[----:B------:R3:W-:Y:S01]  /*152460*/  STSM.16.M88.4 [R15], R20 ;  /* 0x000000140f007844 */ /* 0x0007e20000000200 */
[----:B------:R-:W-:-:S03]  /*152470*/  NOP ;  /* 0x0000000000007918 */ /* 0x000fc60000000000 */
[----:B------:R-:W1:Y:S01]  /*152480*/  LDS.128 R40, [R15] ;  /* 0x000000000f287984 */ /* 0x000e620000000c00 */
[----:B---3--:R-:W-:-:S03]  /*152490*/  PRMT R20, R11, 0x5210, R12 ;  /* 0x000052100b147816 */ /* 0x008fc6000000000c */
[----:B0-----:R0:W-:Y:S04]  /*1524a0*/  STL.64 [R1+0x440], R36 ;  /* 0x0004402401007387 */ /* 0x0011e80000100a00 */
[----:B------:R-:W-:Y:S04]  /*1524b0*/  STL.64 [R1+0x448], R38 ;  /* 0x0004482601007387 */ /* 0x000fe80000100a00 */
[----:B0-----:R-:W2:Y:S04]  /*1524c0*/  LDL.LU R37, [R1+0x360] ;  /* 0x0003600001257983 */ /* 0x001ea80000300800 */
[----:B------:R-:W3:Y:S04]  /*1524d0*/  LDL.LU R12, [R1+0x35c] ;  /* 0x00035c00010c7983 */ /* 0x000ee80000300800 */
[----:B------:R-:W3:Y:S04]  /*1524e0*/  LDL.LU R33, [R1+0x358] ;  /* 0x0003580001217983 */ /* 0x000ee80000300800 */
[----:B------:R-:W3:Y:S01]  /*1524f0*/  LDL.LU R11, [R1+0x18c] ;  /* 0x00018c00010b7983 */ /* 0x000ee20000300800 */
[----:B------:R-:W-:-:S03]  /*152500*/  PRMT R23, R31, 0x5210, R17 ;  /* 0x000052101f177816 */ /* 0x000fc60000000011 */
[----:B-1----:R-:W-:Y:S04]  /*152510*/  STL.64 [R1+0x430], R40 ;  /* 0x0004302801007387 */ /* 0x002fe80000100a00 */
[----:B------:R-:W-:Y:S04]  /*152520*/  STL.64 [R1+0x438], R42 ;  /* 0x0004382a01007387 */ /* 0x000fe80000100a00 */
[----:B------:R-:W3:Y:S01]  /*152530*/  LDL.LU R31, [R1+0x57dc] ;  /* 0x0057dc00011f7983 */ /* 0x000ee20000300800 */
[----:B------:R-:W-:Y:S02]  /*152540*/  PRMT R21, R35, 0x5210, R19 ;  /* 0x0000521023157816 */ /* 0x000fe40000000013 */
[----:B------:R-:W-:Y:S01]  /*152550*/  PRMT R22, R34, 0x5210, R18 ;  /* 0x0000521022167816 */ /* 0x000fe20000000012 */
[----:B------:R-:W-:-:S04]  /*152560*/  NOP ;  /* 0x0000000000007918 */ /* 0x000fc80000000000 */
[----:B------:R-:W-:Y:S01]  /*152570*/  STSM.16.M88.4 [R15], R20 ;  /* 0x000000140f007844 */ /* 0x000fe20000000200 */
[----:B------:R-:W-:-:S03]  /*152580*/  NOP ;  /* 0x0000000000007918 */ /* 0x000fc60000000000 */
[----:B------:R-:W0:Y:S01]  /*152590*/  LDS.128 R20, [R15] ;  /* 0x000000000f147984 */ /* 0x000e220000000c00 */
[----:B----4-:R-:W-:Y:S02]  /*1525a0*/  PRMT R16, R32, 0x5210, R16 ;  /* 0x0000521020107816 */ /* 0x010fe40000000010 */
[----:B------:R-:W-:Y:S02]  /*1525b0*/  PRMT R17, R30, 0x5210, R14 ;  /* 0x000052101e117816 */ /* 0x000fe4000000000e */
[----:B------:R-:W4:Y:S01]  /*1525c0*/  LDL.LU R30, [R1+0x57d8] ;  /* 0x0057d800011e7983 */ /* 0x000f220000300800 */
[----:B------:R-:W-:Y:S02]  /*1525d0*/  PRMT R18, R10, 0x5210, R7 ;  /* 0x000052100a127816 */ /* 0x000fe40000000007 */
[----:B------:R-:W-:Y:S01]  /*1525e0*/  PRMT R19, R27, 0x5210, R6 ;  /* 0x000052101b137816 */ /* 0x000fe20000000006 */
[----:B------:R-:W-:-:S04]  /*1525f0*/  NOP ;  /* 0x0000000000007918 */ /* 0x000fc80000000000 */
[----:B------:R-:W-:Y:S01]  /*152600*/  STSM.16.M88.4 [R15], R16 ;  /* 0x000000100f007844 */ /* 0x000fe20000000200 */
[----:B------:R-:W-:-:S03]  /*152610*/  NOP ;  /* 0x0000000000007918 */ /* 0x000fc60000000000 */
[----:B------:R-:W1:Y:S04]  /*152620*/  LDS.128 R16, [R15] ;  /* 0x000000000f107984 */ /* 0x000e680000000c00 */
[----:B0-----:R-:W-:Y:S04]  /*152630*/  STL [R1+0x420], R20 ;  /* 0x0004201401007387 */ /* 0x001fe80000100800 */
[----:B------:R0:W-:Y:S04]  /*152640*/  STL.64 [R1+0x428], R22 ;  /* 0x0004281601007387 */ /* 0x0001e80000100a00 */
[----:B------:R-:W4:Y:S04]  /*152650*/  LDL.LU R40, [R1+0x57cc] ;  /* 0x0057cc0001287983 */ /* 0x000f280000300800 */
[----:B------:R-:W0:Y:S01]  /*152660*/  LDL.LU R36, [R1+0x57c8] ;  /* 0x0057c80001247983 */ /* 0x000e220000300800 */
[----:B------:R-:W-:-:S03]  /*152670*/  IMAD.MOV.U32 R27, RZ, RZ, R21 ;  /* 0x000000ffff1b7224 */ /* 0x000fc600078e0015 */
[----:B------:R-:W4:Y:S01]  /*152680*/  LDL.LU R35, [R1+0x1fe0] ;  /* 0x001fe00001237983 */ /* 0x000f220000300800 */
[----:B------:R-:W-:-:S03]  /*152690*/  IMAD.MOV.U32 R10, RZ, RZ, R29 ;  /* 0x000000ffff0a7224 */ /* 0x000fc600078e001d */
[----:B------:R-:W4:Y:S04]  /*1526a0*/  LDL.LU R34, [R1+0x1fe4] ;  /* 0x001fe40001227983 */ /* 0x000f280000300800 */
[----:B------:R-:W4:Y:S04]  /*1526b0*/  LDL.LU R32, [R1+0x1fc0] ;  /* 0x001fc00001207983 */ /* 0x000f280000300800 */
[----:B------:R-:W4:Y:S04]  /*1526c0*/  LDL.LU R29, [R1+0x1fc4] ;  /* 0x001fc400011d7983 */ /* 0x000f280000300800 */
[----:B------:R-:W-:Y:S04]  /*1526d0*/  STL [R1+0x66f0], R27 ;  /* 0x0066f01b01007387 */ /* 0x000fe80000100800 */
[----:B-1----:R-:W-:Y:S04]  /*1526e0*/  STL [R1+0x414], R17 ;  /* 0x0004141101007387 */ /* 0x002fe80000100800 */
[----:B------:R-:W-:Y:S01]  /*1526f0*/  STL [R1+0x41c], R19 ;  /* 0x00041c1301007387 */ /* 0x000fe20000100800 */
[----:B--2---:R-:W-:-:S02]  /*152700*/  PRMT R4, R37, 0x5210, R4 ;  /* 0x0000521025047816 */ /* 0x004fc40000000004 */
[----:B---3--:R-:W-:Y:S01]  /*152710*/  PRMT R7, R11, 0x5210, R2 ;  /* 0x000052100b077816 */ /* 0x008fe20000000002 */
[----:B------:R-:W-:Y:S02]  /*152720*/  IMAD.MOV.U32 R11, RZ, RZ, R28 ;  /* 0x000000ffff0b7224 */ /* 0x000fe400078e001c */
[----:B------:R-:W-:Y:S01]  /*152730*/  IMAD.MOV.U32 R28, RZ, RZ, R18 ;  /* 0x000000ffff1c7224 */ /* 0x000fe200078e0012 */
[----:B------:R-:W-:-:S04]  /*152740*/  PRMT R5, R12, 0x5210, R5 ;  /* 0x000052100c057816 */ /* 0x000fc80000000005 */
[----:B------:R-:W-:Y:S04]  /*152750*/  STL [R1+0x66dc], R28 ;  /* 0x0066dc1c01007387 */ /* 0x000fe80000100800 */
[----:B------:R-:W2:Y:S01]  /*152760*/  LDL.LU R39, [R1+0x5740] ;  /* 0x0057400001277983 */ /* 0x000ea20000300800 */
[----:B------:R-:W-:Y:S01]  /*152770*/  PRMT R6, R33, 0x5210, R3 ;  /* 0x0000521021067816 */ /* 0x000fe20000000003 */
[----:B------:R-:W-:Y:S02]  /*152780*/  NOP ;  /* 0x0000000000007918 */ /* 0x000fe40000000000 */
[----:B------:R-:W3:Y:S01]  /*152790*/  LDL.LU R38, [R1+0x573c] ;  /* 0x00573c0001267983 */ /* 0x000ee20000300800 */
[----:B------:R-:W-:-:S03]  /*1527a0*/  LOP3.LUT R25, R31, 0xffff, RZ, 0xc0, !PT ;  /* 0x0000ffff1f197812 */ /* 0x000fc600078ec0ff */
[----:B------:R-:W3:Y:S04]  /*1527b0*/  LDL.LU R14, [R1+0x5724] ;  /* 0x00572400010e7983 */ /* 0x000ee80000300800 */
[----:B------:R-:W3:Y:S04]  /*1527c0*/  LDL.LU R37, [R1+0x5720] ;  /* 0x0057200001257983 */ /* 0x000ee80000300800 */
[----:B------:R-:W3:Y:S04]  /*1527d0*/  LDL.LU R12, [R1+0x2028] ;  /* 0x00202800010c7983 */ /* 0x000ee80000300800 */
[----:B------:R-:W3:Y:S04]  /*1527e0*/  LDL.LU R33, [R1+0x1fec] ;  /* 0x001fec0001217983 */ /* 0x000ee80000300800 */
[----:B------:R-:W3:Y:S01]  /*1527f0*/  LDL.LU R31, [R1+0x2000] ;  /* 0x00200000011f7983 */ /* 0x000ee20000300800 */
[----:B------:R-:W-:-:S03]  /*152800*/  IMAD.MOV.U32 R26, RZ, RZ, R16 ;  /* 0x000000ffff1a7224 */ /* 0x000fc600078e0010 */
[----:B------:R-:W-:Y:S01]  /*152810*/  STSM.16.M88.4 [R15], R4 ;  /* 0x000000040f007844 */ /* 0x000fe20000000200 */
[----:B------:R-:W-:-:S03]  /*152820*/  NOP ;  /* 0x0000000000007918 */ /* 0x000fc60000000000 */
[----:B------:R-:W1:Y:S01]  /*152830*/  LDS.128 R16, [R15] ;  /* 0x000000000f107984 */ /* 0x000e620000000c00 */
[----:B----4-:R-:W-:-:S03]  /*152840*/  LOP3.LUT R24, R30, 0xffff, RZ, 0xc0, !PT ;  /* 0x0000ffff1e187812 */ /* 0x010fc600078ec0ff */
[----:B------:R-:W4:Y:S01]  /*152850*/  LDL.LU R30, [R1+0x7ec] ;  /* 0x0007ec00011e7983 */ /* 0x000f220000300800 */
[----:B0-----:R-:W-:-:S03]  /*152860*/  LOP3.LUT R22, R36, 0xffff, RZ, 0xc0, !PT ;  /* 0x0000ffff24167812 */ /* 0x001fc600078ec0ff */
[----:B-1----:R-:W-:Y:S04]  /*152870*/  STL [R1+0x408], R18 ;  /* 0x0004081201007387 */ /* 0x002fe80000100800 */
[----:B------:R-:W4:Y:S04]  /*152880*/  LDL.LU R44, [R1+0x5614] ;  /* 0x00561400012c7983 */ /* 0x000f280000300800 */
[----:B------:R-:W4:Y:S04]  /*152890*/  LDL.LU R43, [R1+0x5610] ;  /* 0x00561000012b7983 */ /* 0x000f280000300800 */
[----:B------:R-:W4:Y:S04]  /*1528a0*/  LDL.LU R42, [R1+0x55e4] ;  /* 0x0055e400012a7983 */ /* 0x000f280000300800 */
[----:B------:R-:W4:Y:S01]  /*1528b0*/  LDL.LU R36, [R1+0x55e0] ;  /* 0x0055e00001247983 */ /* 0x000f220000300800 */
[----:B------:R-:W-:-:S02]  /*1528c0*/  LOP3.LUT R23, R40, 0xffff, RZ, 0xc0, !PT ;  /* 0x0000ffff28177812 */ /* 0x000fc400078ec0ff */
[----:B------:R-:W-:Y:S02]  /*1528d0*/  PRMT R4, R35, 0x4210, R25 ;  /* 0x0000421023047816 */ /* 0x000fe40000000019 */
[----:B------:R-:W-:Y:S01]  /*1528e0*/  PRMT R5, R34, 0x4210, R24 ;  /* 0x0000421022057816 */ /* 0x000fe20000000018 */
[----:B------:R-:W4:Y:S01]  /*1528f0*/  LDL.LU R35, [R1+0x2068] ;  /* 0x0020680001237983 */ /* 0x000f220000300800 */
[----:B------:R-:W-:Y:S01]  /*152900*/  PRMT R6, R32, 0x4210, R23 ;  /* 0x0000421020067816 */ /* 0x000fe20000000017 */
[----:B------:R-:W-:Y:S01]  /*152910*/  IMAD.MOV.U32 R32, RZ, RZ, R11 ;  /* 0x000000ffff207224 */ /* 0x000fe200078e000b */
[----:B------:R-:W-:Y:S01]  /*152920*/  PRMT R7, R29, 0x4210, R22 ;  /* 0x000042101d077816 */ /* 0x000fe20000000016 */
[----:B------:R-:W4:Y:S01]  /*152930*/  LDL.LU R34, [R1+0x2060] ;  /* 0x0020600001227983 */ /* 0x000f220000300800 */
[----:B------:R-:W-:Y:S01]  /*152940*/  IMAD.MOV.U32 R29, RZ, RZ, R19 ;  /* 0x000000ffff1d7224 */ /* 0x000fe200078e0013 */
[----:B------:R-:W-:Y:S02]  /*152950*/  NOP ;  /* 0x0000000000007918 */ /* 0x000fe40000000000 */
[----:B------:R-:W4:Y:S04]  /*152960*/  LDL.LU R11, [R1+0x2044] ;  /* 0x00204400010b7983 */ /* 0x000f280000300800 */
[----:B------:R-:W4:Y:S04]  /*152970*/  LDL.LU R41, [R1+0x2020] ;  /* 0x0020200001297983 */ /* 0x000f280000300800 */
[----:B------:R0:W-:Y:S01]  /*152980*/  STSM.16.M88.4 [R15], R4 ;  /* 0x000000040f007844 */ /* 0x0001e20000000200 */
[----:B------:R-:W-:-:S03]  /*152990*/  NOP ;  /* 0x0000000000007918 */ /* 0x000fc60000000000 */
[----:B------:R-:W4:Y:S04]  /*1529a0*/  LDL.LU R40, [R1+0x22d4] ;  /* 0x0022d40001287983 */ /* 0x000f280000300800 */
[----:B------:R-:W1:Y:S01]  /*1529b0*/  LDS.128 R48, [R15] ;  /* 0x000000000f307984 */ /* 0x000e620000000c00 */
[----:B--2---:R-:W-:-:S03]  /*1529c0*/  LOP3.LUT R20, R39, 0xffff, RZ, 0xc0, !PT ;  /* 0x0000ffff27147812 */ /* 0x004fc600078ec0ff */
[----:B------:R-:W2:Y:S01]  /*1529d0*/  LDL.LU R39, [R1+0x227c] ;  /* 0x00227c0001277983 */ /* 0x000ea20000300800 */
[----:B---3--:R-:W-:Y:S02]  /*1529e0*/  LOP3.LUT R21, R38, 0xffff, RZ, 0xc0, !PT ;  /* 0x0000ffff26157812 */ /* 0x008fe400078ec0ff */
[----:B------:R-:W-:Y:S02]  /*1529f0*/  LOP3.LUT R19, R14, 0xffff, RZ, 0xc0, !PT ;  /* 0x0000ffff0e137812 */ /* 0x000fe400078ec0ff */
[----:B0-----:R-:W-:Y:S02]  /*152a00*/  PRMT R5, R33, 0x4210, R21 ;  /* 0x0000421021057816 */ /* 0x001fe40000000015 */
[----:B------:R-:W3:Y:S01]  /*152a10*/  LDL.LU R33, [R1+0x2278] ;  /* 0x0022780001217983 */ /* 0x000ee20000300800 */
[----:B------:R-:W-:-:S03]  /*152a20*/  PRMT R6, R31, 0x4210, R19 ;  /* 0x000042101f067816 */ /* 0x000fc60000000013 */
[----:B------:R-:W3:Y:S04]  /*152a30*/  LDL.LU R31, [R1+0x22d0] ;  /* 0x0022d000011f7983 */ /* 0x000ee80000300800 */
[----:B-1----:R-:W-:Y:S04]  /*152a40*/  STL [R1+0x3f4], R49 ;  /* 0x0003f43101007387 */ /* 0x002fe80000100800 */
[----:B------:R-:W-:Y:S01]  /*152a50*/  STL.64 [R1+0x3f8], R50 ;  /* 0x0003f83201007387 */ /* 0x000fe20000100a00 */
[----:B------:R-:W-:-:S03]  /*152a60*/  LOP3.LUT R18, R37, 0xffff, RZ, 0xc0, !PT ;  /* 0x0000ffff25127812 */ /* 0x000fc600078ec0ff */
[----:B------:R-:W3:Y:S01]  /*152a70*/  LDL.LU R38, [R1+0x208c] ;  /* 0x00208c0001267983 */ /* 0x000ee20000300800 */
[----:B------:R-:W-:-:S03]  /*152a80*/  PRMT R4, R12, 0x4210, R20 ;  /* 0x000042100c047816 */ /* 0x000fc60000000014 */
[----:B------:R-:W3:Y:S04]  /*152a90*/  LDL.LU R14, [R1+0x2088] ;  /* 0x00208800010e7983 */ /* 0x000ee80000300800 */
[----:B------:R-:W3:Y:S04]  /*152aa0*/  LDL.LU R37, [R1+0x206c] ;  /* 0x00206c0001257983 */ /* 0x000ee80000300800 */
[----:B------:R-:W3:Y:S01]  /*152ab0*/  LDL.LU R12, [R1+0x20a8] ;  /* 0x0020a800010c7983 */ /* 0x000ee20000300800 */
[----:B----4-:R-:W-:Y:S01]  /*152ac0*/  PRMT R7, R30, 0x4210, R18 ;  /* 0x000042101e077816 */ /* 0x010fe20000000012 */
[----:B------:R-:W-:Y:S01]  /*152ad0*/  NOP ;  /* 0x0000000000007918 */ /* 0x000fe20000000000 */
[----:B------:R-:W-:-:S03]  /*152ae0*/  IMAD.MOV.U32 R30, RZ, RZ, R10 ;  /* 0x000000ffff1e7224 */ /* 0x000fc600078e000a */
[----:B------:R0:W-:Y:S01]  /*152af0*/  STSM.16.M88.4 [R15], R4 ;  /* 0x000000040f007844 */ /* 0x0001e20000000200 */
[----:B------:R-:W-:Y:S01]  /*152b00*/  IMAD.MOV.U32 R10, RZ, RZ, R48 ;  /* 0x000000ffff0a7224 */ /* 0x000fe200078e0030 */
[----:B------:R-:W-:Y:S02]  /*152b10*/  NOP ;  /* 0x0000000000007918 */ /* 0x000fe40000000000 */
[----:B------:R-:W1:Y:S01]  /*152b20*/  LDS.128 R48, [R15] ;  /* 0x000000000f307984 */ /* 0x000e620000000c00 */
[----:B0-----:R-:W-:-:S03]  /*152b30*/  LOP3.LUT R6, R36, 0xffff, RZ, 0xc0, !PT ;  /* 0x0000ffff24067812 */ /* 0x001fc600078ec0ff */
[----:B------:R-:W4:Y:S01]  /*152b40*/  LDL.LU R36, [R1+0x370] ;  /* 0x0003700001247983 */ /* 0x000f220000300800 */
[----:B------:R-:W-:Y:S01]  /*152b50*/  IMAD.MOV.U32 R27, RZ, RZ, R16 ;  /* 0x000000ffff1b7224 */ /* 0x000fe200078e0010 */
[----:B------:R-:W-:Y:S01]  /*152b60*/  LOP3.LUT R16, R44, 0xffff, RZ, 0xc0, !PT ;  /* 0x0000ffff2c107812 */ /* 0x000fe200078ec0ff */
[----:B------:R-:W-:Y:S01]  /*152b70*/  IMAD.MOV.U32 R28, RZ, RZ, R17 ;  /* 0x000000ffff1c7224 */ /* 0x000fe200078e0011 */
[----:B------:R-:W-:Y:S02]  /*152b80*/  LOP3.LUT R17, R43, 0xffff, RZ, 0xc0, !PT ;  /* 0x0000ffff2b117812 */ /* 0x000fe400078ec0ff */
[----:B------:R-:W-:Y:S02]  /*152b90*/  LOP3.LUT R7, R42, 0xffff, RZ, 0xc0, !PT ;  /* 0x0000ffff2a077812 */ /* 0x000fe400078ec0ff */
[----:B------:R-:W-:Y:S02]  /*152ba0*/  PRMT R44, R35, 0x4210, R16 ;  /* 0x00004210232c7816 */ /* 0x000fe40000000010 */
[----:B------:R-:W-:Y:S01]  /*152bb0*/  PRMT R45, R34, 0x4210, R17 ;  /* 0x00004210222d7816 */ /* 0x000fe20000000011 */
[----:B------:R-:W4:Y:S04]  /*152bc0*/  LDL.LU R35, [R1+0x36c] ;  /* 0x00036c0001237983 */ /* 0x000f280000300800 */
[----:B------:R-:W4:Y:S01]  /*152bd0*/  LDL.LU R34, [R1+0x364] ;  /* 0x0003640001227983 */ /* 0x000f220000300800 */
[----:B------:R-:W-:-:S03]  /*152be0*/  PRMT R46, R11, 0x4210, R7 ;  /* 0x000042100b2e7816 */ /* 0x000fc60000000007 */
[----:B------:R-:W4:Y:S01]  /*152bf0*/  LDL.LU R11, [R1+0x368] ;  /* 0x00036800010b7983 */ /* 0x000f220000300800 */
[----:B------:R-:W-:Y:S01]  /*152c00*/  PRMT R47, R41, 0x4210, R6 ;  /* 0x00004210292f7816 */ /* 0x000fe20000000006 */
[----:B------:R-:W-:Y:S02]  /*152c10*/  NOP ;  /* 0x0000000000007918 */ /* 0x000fe40000000000 */
[----:B-1----:R-:W-:Y:S04]  /*152c20*/  STL.64 [R1+0x3e0], R48 ;  /* 0x0003e03001007387 */ /* 0x002fe80000100a00 */
[----:B------:R-:W-:Y:S01]  /*152c30*/  STL.64 [R1+0x3e8], R50 ;  /* 0x0003e83201007387 */ /* 0x000fe20000100a00 */
[----:B------:R-:W-:-:S03]  /*152c40*/  LOP3.LUT R4, R40, 0xffff, RZ, 0xc0, !PT ;  /* 0x0000ffff28047812 */ /* 0x000fc600078ec0ff */
[----:B------:R-:W4:Y:S04]  /*152c50*/  LDL.LU R40, [R1+0x37c] ;  /* 0x00037c0001287983 */ /* 0x000f280000300800 */
[----:B------:R0:W-:Y:S01]  /*152c60*/  STSM.16.M88.4 [R15], R44 ;  /* 0x0000002c0f007844 */ /* 0x0001e20000000200 */
[----:B------:R-:W-:-:S03]  /*152c70*/  NOP ;  /* 0x0000000000007918 */ /* 0x000fc60000000000 */
[----:B------:R-:W1:Y:S01]  /*152c80*/  LDS.128 R48, [R15] ;  /* 0x000000000f307984 */ /* 0x000e620000000c00 */
[----:B--2---:R-:W-:-:S03]  /*152c90*/  LOP3.LUT R5, R39, 0xffff, RZ, 0xc0, !PT ;  /* 0x0000ffff27057812 */ /* 0x004fc600078ec0ff */
[----:B------:R-:W2:Y:S01]  /*152ca0*/  LDL.LU R39, [R1+0x374] ;  /* 0x0003740001277983 */ /* 0x000ea20000300800 */
[----:B---3--:R-:W-:-:S03]  /*152cb0*/  LOP3.LUT R3, R33, 0xffff, RZ, 0xc0, !PT ;  /* 0x0000ffff21037812 */ /* 0x008fc600078ec0ff */
[----:B------:R-:W3:Y:S01]  /*152cc0*/  LDL.LU R33, [R1+0x378] ;  /* 0x0003780001217983 */ /* 0x000ee20000300800 */
[----:B------:R-:W-:Y:S01]  /*152cd0*/  LOP3.LUT R2, R31, 0xffff, RZ, 0xc0, !PT ;  /* 0x0000ffff1f027812 */ /* 0x000fe200078ec0ff */
[----:B------:R-:W-:Y:S02]  /*152ce0*/  IMAD.MOV.U32 R31, RZ, RZ, R30 ;  /* 0x000000ffff1f7224 */ /* 0x000fe400078e001e */
[----:B------:R-:W3:Y:S01]  /*152cf0*/  LDL.LU R30, [R1+0x17c] ;  /* 0x00017c00011e7983 */ /* 0x000ee20000300800 */
[----:B0-----:R-:W-:-:S03]  /*152d00*/  PRMT R44, R38, 0x4210, R4 ;  /* 0x00004210262c7816 */ /* 0x001fc60000000004 */
[----:B------:R-:W3:Y:S01]  /*152d10*/  LDL.LU R38, [R1+0x388] ;  /* 0x0003880001267983 */ /* 0x000ee20000300800 */
[----:B------:R-:W-:-:S03]  /*152d20*/  PRMT R46, R14, 0x4210, R5 ;  /* 0x000042100e2e7816 */ /* 0x000fc60000000005 */
[----:B-1----:R-:W-:Y:S01]  /*152d30*/  STL.64 [R1+0x3d0], R48 ;  /* 0x0003d03001007387 */ /* 0x002fe20000100a00 */
[----:B------:R-:W-:-:S03]  /*152d40*/  PRMT R47, R37, 0x4210, R3 ;  /* 0x00004210252f7816 */ /* 0x000fc60000000003 */
[----:B------:R-:W-:Y:S01]  /*152d50*/  STL.64 [R1+0x3d8], R50 ;  /* 0x0003d83201007387 */ /* 0x000fe20000100a00 */
[----:B------:R-:W-:-:S03]  /*152d60*/  NOP ;  /* 0x0000000000007918 */ /* 0x000fc60000000000 */
[----:B------:R-:W3:Y:S01]  /*152d70*/  LDL.LU R14, [R1+0x380] ;  /* 0x00038000010e7983 */ /* 0x000ee20000300800 */
[----:B------:R-:W-:-:S03]  /*152d80*/  PRMT R45, R12, 0x4210, R2 ;  /* 0x000042100c2d7816 */ /* 0x000fc60000000002 */
[----:B------:R-:W3:Y:S04]  /*152d90*/  LDL.LU R37, [R1+0x384] ;  /* 0x0003840001257983 */ /* 0x000ee80000300800 */
[----:B------:R-:W3:Y:S04]  /*152da0*/  LDL.LU R12, [R1+0x16c] ;  /* 0x00016c00010c7983 */ /* 0x000ee80000300800 */
[----:B------:R4:W-:Y:S01]  /*152db0*/  STSM.16.M88.4 [R15], R44 ;  /* 0x0000002c0f007844 */ /* 0x0009e20000000200 */
[----:B------:R-:W-:-:S03]  /*152dc0*/  NOP ;  /* 0x0000000000007918 */ /* 0x000fc60000000000 */
[----:B------:R-:W0:Y:S01]  /*152dd0*/  LDS.128 R48, [R15] ;  /* 0x000000000f307984 */ /* 0x000e220000000c00 */
[----:B----4-:R-:W-:-:S03]  /*152de0*/  PRMT R44, R36, 0x5210, R25 ;  /* 0x00005210242c7816 */ /* 0x010fc60000000019 */
[----:B------:R-:W4:Y:S01]  /*152df0*/  LDL.LU R36, [R1+0x390] ;  /* 0x0003900001247983 */ /* 0x000f220000300800 */
[----:B------:R-:W-:-:S03]  /*152e00*/  PRMT R45, R35, 0x5210, R24 ;  /* 0x00005210232d7816 */ /* 0x000fc60000000018 */
[----:B------:R-:W4:Y:S01]  /*152e10*/  LDL.LU R35, [R1+0x38c] ;  /* 0x00038c0001237983 */ /* 0x000f220000300800 */
[----:B------:R-:W-:-:S03]  /*152e20*/  PRMT R46, R34, 0x5210, R23 ;  /* 0x00005210222e7816 */ /* 0x000fc60000000017 */
[----:B------:R-:W4:Y:S01]  /*152e30*/  LDL.LU R34, [R1+0x15c] ;  /* 0x00015c0001227983 */ /* 0x000f220000300800 */
[----:B------:R-:W-:Y:S01]  /*152e40*/  PRMT R47, R11, 0x5210, R22 ;  /* 0x000052100b2f7816 */ /* 0x000fe20000000016 */
[----:B------:R-:W-:-:S04]  /*152e50*/  NOP ;  /* 0x0000000000007918 */ /* 0x000fc80000000000 */
[----:B------:R-:W-:Y:S01]  /*152e60*/  STSM.16.M88.4 [R15], R44 ;  /* 0x0000002c0f007844 */ /* 0x000fe20000000200 */
[----:B------:R-:W-:Y:S01]  /*152e70*/  PRMT R20, R40, 0x5210, R20 ;  /* 0x0000521028147816 */ /* 0x000fe20000000014 */
[----:B------:R-:W-:Y:S02]  /*152e80*/  NOP ;  /* 0x0000000000007918 */ /* 0x000fe40000000000 */
[----:B------:R-:W1:Y:S01]  /*152e90*/  LDS.128 R40, [R15] ;  /* 0x000000000f287984 */ /* 0x000e620000000c00 */
[----:B0-----:R-:W-:-:S03]  /*152ea0*/  IMAD.MOV.U32 R11, RZ, RZ, R50 ;  /* 0x000000ffff0b7224 */ /* 0x001fc600078e0032 */
[----:B------:R-:W-:Y:S04]  /*152eb0*/  STL.64 [R1+0x3c0], R48 ;  /* 0x0003c03001007387 */ /* 0x000fe80000100a00 */
[----:B------:R-:W-:Y:S04]  /*152ec0*/  STL [R1+0x3cc], R51 ;  /* 0x0003cc3301007387 */ /* 0x000fe80000100800 */
[----:B------:R-:W-:Y:S04]  /*152ed0*/  STL [R1+0x66a4], R11 ;  /* 0x0066a40b01007387 */ /* 0x000fe80000100800 */
[----:B-1----:R-:W-:Y:S04]  /*152ee0*/  STL [R1+0x3b4], R41 ;  /* 0x0003b42901007387 */ /* 0x002fe80000100800 */
[----:B------:R-:W-:Y:S01]  /*152ef0*/  STL [R1+0x3b8], R42 ;  /* 0x0003b82a01007387 */ /* 0x000fe20000100800 */
[----:B--2---:R-:W-:-:S02]  /*152f00*/  PRMT R21, R39, 0x5210, R21 ;  /* 0x0000521027157816 */ /* 0x004fc40000000015 */
[----:B---3--:R-:W-:Y:S02]  /*152f10*/  PRMT R22, R33, 0x5210, R19 ;  /* 0x0000521021167816 */ /* 0x008fe40000000013 */
[----:B------:R-:W-:Y:S01]  /*152f20*/  PRMT R23, R30, 0x5210, R18 ;  /* 0x000052101e177816 */ /* 0x000fe20000000012 */
[----:B------:R-:W-:-:S04]  /*152f30*/  NOP ;  /* 0x0000000000007918 */ /* 0x000fc80000000000 */
[----:B------:R-:W-:Y:S01]  /*152f40*/  STSM.16.M88.4 [R15], R20 ;  /* 0x000000140f007844 */ /* 0x000fe20000000200 */
[----:B------:R-:W-:-:S03]  /*152f50*/  NOP ;  /* 0x0000000000007918 */ /* 0x000fc60000000000 */
[----:B------:R-:W0:Y:S01]  /*152f60*/  LDS.128 R20, [R15] ;  /* 0x000000000f147984 */ /* 0x000e220000000c00 */
[----:B------:R-:W-:Y:S02]  /*152f70*/  IMAD.MOV.U32 R33, RZ, RZ, R43 ;  /* 0x000000ffff217224 */ /* 0x000fe400078e002b */
[----:B------:R-:W-:-:S03]  /*152f80*/  IMAD.MOV.U32 R30, RZ, RZ, R40 ;  /* 0x000000ffff1e7224 */ /* 0x000fc600078e0028 */
[----:B------:R-:W-:Y:S01]  /*152f90*/  STL [R1+0x6694], R33 ;  /* 0x0066942101007387 */ /* 0x000fe20000100800 */
[----:B------:R-:W-:-:S03]  /*152fa0*/  PRMT R19, R12, 0x5210, R6 ;  /* 0x000052100c137816 */ /* 0x000fc60000000006 */
[----:B------:R-:W2:Y:S04]  /*152fb0*/  LDL.LU R12, [R1+0x5738] ;  /* 0x00573800010c7983 */ /* 0x000ea80000300800 */
[----:B0-----:R-:W-:Y:S04]  /*152fc0*/  STL.64 [R1+0x3a0], R20 ;  /* 0x0003a01401007387 */ /* 0x001fe80000100a00 */
[----:B------:R-:W-:Y:S04]  /*152fd0*/  STL.64 [R1+0x3a8], R22 ;  /* 0x0003a81601007387 */ /* 0x000fe80000100a00 */
[----:B------:R-:W3:Y:S04]  /*152fe0*/  LDL.LU R40, [R1+0xe0] ;  /* 0x0000e00001287983 */ /* 0x000ee80000300800 */
[----:B------:R-:W3:Y:S04]  /*152ff0*/  LDL.LU R41, [R1+0xe4] ;  /* 0x0000e40001297983 */ /* 0x000ee80000300800 */
[----:B------:R-:W3:Y:S04]  /*153000*/  LDL.LU R42, [R1+0xe8] ;  /* 0x0000e800012a7983 */ /* 0x000ee80000300800 */
[----:B------:R-:W3:Y:S04]  /*153010*/  LDL.LU R44, [R1+0x20] ;  /* 0x00002000012c7983 */ /* 0x000ee80000300800 */
[----:B------:R-:W3:Y:S04]  /*153020*/  LDL.LU R45, [R1+0x24] ;  /* 0x00002400012d7983 */ /* 0x000ee80000300800 */
[----:B------:R-:W3:Y:S04]  /*153030*/  LDL.LU R46, [R1+0x28] ;  /* 0x00002800012e7983 */ /* 0x000ee80000300800 */
[----:B------:R-:W3:Y:S01]  /*153040*/  LDL.LU R47, [R1+0x2c] ;  /* 0x00002c00012f7983 */ /* 0x000ee20000300800 */
[----:B------:R-:W-:Y:S01]  /*153050*/  PRMT R17, R14, 0x5210, R17 ;  /* 0x000052100e117816 */ /* 0x000fe20000000011 */
[----:B------:R-:W-:Y:S01]  /*153060*/  NOP ;  /* 0x0000000000007918 */ /* 0x000fe20000000000 */
[----:B------:R-:W-:Y:S01]  /*153070*/  PRMT R18, R37, 0x5210, R7 ;  /* 0x0000521025127816 */ /* 0x000fe20000000007 */
[----:B------:R-:W3:Y:S04]  /*153080*/  LDL.LU R14, [R1+0x5604] ;  /* 0x00560400010e7983 */ /* 0x000ee80000300800 */
[----:B------:R-:W3:Y:S01]  /*153090*/  LDL.LU R37, [R1+0x87c] ;  /* 0x00087c0001257983 */ /* 0x000ee20000300800 */
[----:B------:R-:W-:-:S03]  /*1530a0*/  PRMT R16, R38, 0x5210, R16 ;  /* 0x0000521026107816 */ /* 0x000fc60000000010 */
[----:B------:R-:W3:Y:S01]  /*1530b0*/  LDL.LU R48, [R1+0x110] ;  /* 0x0001100001307983 */ /* 0x000ee20000300800 */
[----:B----4-:R-:W-:-:S03]  /*1530c0*/  PRMT R4, R36, 0x5210, R4 ;  /* 0x0000521024047816 */ /* 0x010fc60000000004 */
[----:B------:R-:W4:Y:S04]  /*1530d0*/  LDL.LU R49, [R1+0x114] ;  /* 0x0001140001317983 */ /* 0x000f280000300800 */
[----:B------:R-:W4:Y:S04]  /*1530e0*/  LDL.LU R50, [R1+0x118] ;  /* 0x0001180001327983 */ /* 0x000f280000300800 */
[----:B------:R-:W4:Y:S04]  /*1530f0*/  LDL.LU R36, [R1+0x22b8] ;  /* 0x0022b80001247983 */ /* 0x000f280000300800 */
[----:B------:R-:W-:Y:S01]  /*153100*/  STSM.16.M88.4 [R15], R16 ;  /* 0x000000100f007844 */ /* 0x000fe20000000200 */
[----:B------:R-:W-:-:S03]  /*153110*/  NOP ;  /* 0x0000000000007918 */ /* 0x000fc60000000000 */
[----:B------:R-:W0:Y:S01]  /*153120*/  LDS.128 R16, [R15] ;  /* 0x000000000f107984 */ /* 0x000e220000000c00 */
[----:B------:R-:W-:Y:S02]  /*153130*/  PRMT R6, R35, 0x5210, R5 ;  /* 0x0000521023067816 */ /* 0x000fe40000000005 */
[----:B------:R-:W-:Y:S01]  /*153140*/  PRMT R7, R34, 0x5210, R3 ;  /* 0x0000521022077816 */ /* 0x000fe20000000003 */
[----:B------:R-:W4:Y:S01]  /*153150*/  LDL.LU R35, [R1+0x2124] ;  /* 0x0021240001237983 */ /* 0x000f220000300800 */
[----:B------:R-:W-:Y:S01]  /*153160*/  PRMT R5, R13, 0x5210, R2 ;  /* 0x000052100d057816 */ /* 0x000fe20000000002 */
[----:B------:R-:W-:Y:S01]  /*153170*/  NOP ;  /* 0x0000000000007918 */ /* 0x000fe20000000000 */
[----:B------:R-:W-:-:S03]  /*153180*/  IMAD.MOV.U32 R34, RZ, RZ, R31 ;  /* 0x000000ffff227224 */ /* 0x000fc600078e001f */
[----:B------:R-:W-:Y:S04]  /*153190*/  STSM.16.M88.4 [R15], R4 ;  /* 0x000000040f007844 */ /* 0x000fe80000000200 */
[----:B0-----:R-:W-:Y:S01]  /*1531a0*/  STL [R1+0x390], R16 ;  /* 0x0003901001007387 */ /* 0x001fe20000100800 */
[----:B------:R-:W-:Y:S02]  /*1531b0*/  IMAD.MOV.U32 R31, RZ, RZ, R17 ;  /* 0x000000ffff1f7224 */ /* 0x000fe400078e0011 */
[----:B------:R-:W-:Y:S01]  /*1531c0*/  IMAD.MOV.U32 R33, RZ, RZ, R18 ;  /* 0x000000ffff217224 */ /* 0x000fe200078e0012 */
[----:B------:R-:W-:Y:S01]  /*1531d0*/  STL [R1+0x39c], R19 ;  /* 0x00039c1301007387 */ /* 0x000fe20000100800 */
[----:B------:R-:W-:-:S03]  /*1531e0*/  NOP ;  /* 0x0000000000007918 */ /* 0x000fc60000000000 */
[----:B------:R-:W0:Y:S01]  /*1531f0*/  LDS.128 R16, [R15] ;  /* 0x000000000f107984 */ /* 0x000e220000000c00 */
[----:B------:R-:W-:-:S03]  /*153200*/  NOP ;  /* 0x0000000000007918 */ /* 0x000fc60000000000 */
[----:B------:R1:W-:Y:S04]  /*153210*/  STL [R1+0x66ac], R31 ;  /* 0x0066ac1f01007387 */ /* 0x0003e80000100800 */
[----:B0-----:R-:W-:Y:S04]  /*153220*/  STL [R1+0x38c], R19 ;  /* 0x00038c1301007387 */ /* 0x001fe80000100800 */
[----:B------:R-:W4:Y:S04]  /*153230*/  LDL.LU R56, [R1+0x120] ;  /* 0x0001200001387983 */ /* 0x000f280000300800 */
[----:B------:R-:W4:Y:S04]  /*153240*/  LDL.LU R57, [R1+0x124] ;  /* 0x0001240001397983 */ /* 0x000f280000300800 */
[----:B------:R-:W4:Y:S01]  /*153250*/  LDL.LU R58, [R1+0x128] ;  /* 0x00012800013a7983 */ /* 0x000f220000300800 */
[----:B-1----:R-:W-:-:S03]  /*153260*/  IMAD.MOV.U32 R31, RZ, RZ, R16 ;  /* 0x000000ffff1f7224 */ /* 0x002fc600078e0010 */
[----:B------:R-:W4:Y:S01]  /*153270*/  LDL.LU R13, [R1+0x217c] ;  /* 0x00217c00010d7983 */ /* 0x000f220000300800 */
[----:B------:R-:W-:-:S05]  /*153280*/  IMAD.MOV.U32 R11, RZ, RZ, R17 ;  /* 0x000000ffff0b7224 */ /* 0x000fca00078e0011 */
[----:B------:R-:W-:Y:S04]  /*153290*/  STL.64 [R1+0x66d0], R10 ;  /* 0x0066d00a01007387 */ /* 0x000fe80000100a00 */
[----:B------:R-:W-:Y:S01]  /*1532a0*/  STL.64 [R1+0x66c0], R30 ;  /* 0x0066c01e01007387 */ /* 0x000fe20000100a00 */
[----:B--2---:R-:W-:Y:S01]  /*1532b0*/  LOP3.LUT R4, R12, 0xffff, RZ, 0xc0, !PT ;  /* 0x0000ffff0c047812 */ /* 0x004fe200078ec0ff */
[----:B------:R-:W-:Y:S02]  /*1532c0*/  IMAD.MOV.U32 R12, RZ, RZ, R32 ;  /* 0x000000ffff0c7224 */ /* 0x000fe400078e0020 */
[----:B------:R-:W-:-:S05]  /*1532d0*/  IMAD.MOV.U32 R32, RZ, RZ, R18 ;  /* 0x000000ffff207224 */ /* 0x000fca00078e0012 */
[----:B------:R-:W-:Y:S04]  /*1532e0*/  STL.64 [R1+0x6698], R32 ;  /* 0x0066982001007387 */ /* 0x000fe80000100a00 */
[----:B---3--:R-:W-:Y:S01]  /*1532f0*/  STSM.16.M88.4 [R15], R44 ;  /* 0x0000002c0f007844 */ /* 0x008fe20000000200 */
[----:B------:R-:W-:-:S03]  /*153300*/  NOP ;  /* 0x0000000000007918 */ /* 0x000fc60000000000 */
[----:B------:R-:W0:Y:S01]  /*153310*/  LDS.128 R16, [R15] ;  /* 0x000000000f107984 */ /* 0x000e220000000c00 */
[----:B------:R-:W-:Y:S01]  /*153320*/  PRMT R43, R37, 0x4210, R4 ;  /* 0x00004210252b7816 */ /* 0x000fe20000000004 */
[----:B------:R-:W-:-:S04]  /*153330*/  NOP ;  /* 0x0000000000007918 */ /* 0x000fc80000000000 */
[----:B------:R1:W-:Y:S04]  /*153340*/  STSM.16.M88.4 [R15], R40 ;  /* 0x000000280f007844 */ /* 0x0003e80000000200 */
[----:B0-----:R-:W-:Y:S04]  /*153350*/  STL.64 [R1+0x370], R16 ;  /* 0x0003701001007387 */ /* 0x001fe80000100a00 */
[----:B------:R-:W-:Y:S01]  /*153360*/  STL.64 [R1+0x378], R18 ;  /* 0x0003781201007387 */ /* 0x000fe20000100a00 */
[----:B----4-:R-:W-:Y:S01]  /*153370*/  LOP3.LUT R2, R36, 0xffff, RZ, 0xc0, !PT ;  /* 0x0000ffff24027812 */ /* 0x010fe200078ec0ff */
[----:B------:R-:W-:-:S02]  /*153380*/  NOP ;  /* 0x0000000000007918 */ /* 0x000fc40000000000 */
        /* <DEDUP_REMOVED lines=8> */
[----:B------:R-:W0:Y:S01]  /*153410*/  LDS.128 R16, [R15] ;  /* 0x000000000f107984 */ /* 0x000e220000000c00 */
[----:B------:R-:W-:-:S04]  /*153420*/  LOP3.LUT R3, R14, 0xffff, RZ, 0xc0, !PT ;  /* 0x0000ffff0e037812 */ /* 0x000fc800078ec0ff */
[----:B------:R-:W-:Y:S01]  /*153430*/  PRMT R51, R35, 0x4210, R3 ;  /* 0x0000421023337816 */ /* 0x000fe20000000003 */
[----:B------:R-:W-:Y:S01]  /*153440*/  NOP ;  /* 0x0000000000007918 */ /* 0x000fe20000000000 */
[----:B------:R-:W-:-:S03]  /*153450*/  IMAD.MOV.U32 R35, RZ, RZ, R12 ;  /* 0x000000ffff237224 */ /* 0x000fc600078e000c */
[----:B------:R1:W-:Y:S04]  /*153460*/  STSM.16.M88.4 [R15], R48 ;  /* 0x000000300f007844 */ /* 0x0003e80000000200 */
[----:B0-----:R-:W-:Y:S01]  /*153470*/  STL [R1+0x364], R17 ;  /* 0x0003641101007387 */ /* 0x001fe20000100800 */
[----:B------:R-:W-:-:S03]  /*153480*/  IMAD.MOV.U32 R12, RZ, RZ, R16 ;  /* 0x000000ffff0c7224 */ /* 0x000fc600078e0010 */
[----:B------:R-:W-:Y:S01]  /*153490*/  STL.64 [R1+0x368], R18 ;  /* 0x0003681201007387 */ /* 0x000fe20000100a00 */
[----:B------:R-:W-:-:S03]  /*1534a0*/  NOP ;  /* 0x0000000000007918 */ /* 0x000fc60000000000 */
[----:B------:R-:W0:Y:S04]  /*1534b0*/  LDS.128 R16, [R15] ;  /* 0x000000000f107984 */ /* 0x000e280000000c00 */
[----:B------:R-:W2:Y:S04]  /*1534c0*/  LDL.LU R44, [R1+0x50] ;  /* 0x00005000012c7983 */ /* 0x000ea80000300800 */
[----:B------:R-:W2:Y:S04]  /*1534d0*/  LDL.LU R45, [R1+0x54] ;  /* 0x00005400012d7983 */ /* 0x000ea80000300800 */
[----:B------:R-:W2:Y:S04]  /*1534e0*/  LDL.LU R46, [R1+0x58] ;  /* 0x00005800012e7983 */ /* 0x000ea80000300800 */
[----:B------:R-:W2:Y:S01]  /*1534f0*/  LDL.LU R37, [R1+0x234] ;  /* 0x0002340001257983 */ /* 0x000ea20000300800 */
[----:B------:R-:W-:Y:S01]  /*153500*/  PRMT R59, R13, 0x4210, R2 ;  /* 0x000042100d3b7816 */ /* 0x000fe20000000002 */
[----:B------:R-:W-:Y:S01]  /*153510*/  IMAD.MOV.U32 R14, RZ, RZ, R34 ;  /* 0x000000ffff0e7224 */ /* 0x000fe200078e0022 */
[----:B------:R-:W-:Y:S01]  /*153520*/  NOP ;  /* 0x0000000000007918 */ /* 0x000fe20000000000 */
[----:B-1----:R-:W2:Y:S04]  /*153530*/  LDL.LU R48, [R1+0x60] ;  /* 0x0000600001307983 */ /* 0x002ea80000300800 */
[----:B------:R-:W2:Y:S04]  /*153540*/  LDL.LU R49, [R1+0x64] ;  /* 0x0000640001317983 */ /* 0x000ea80000300800 */
[----:B------:R-:W2:Y:S04]  /*153550*/  LDL.LU R50, [R1+0x68] ;  /* 0x0000680001327983 */ /* 0x000ea80000300800 */
[----:B------:R-:W2:Y:S04]  /*153560*/  LDL.LU R39, [R1+0x250] ;  /* 0x0002500001277983 */ /* 0x000ea80000300800 */
[----:B------:R-:W2:Y:S04]  /*153570*/  LDL.LU R34, [R1+0x57e0] ;  /* 0x0057e00001227983 */ /* 0x000ea80000300800 */
[----:B------:R-:W-:Y:S04]  /*153580*/  STSM.16.M88.4 [R15], R56 ;  /* 0x000000380f007844 */ /* 0x000fe80000000200 */
[----:B0-----:R-:W-:Y:S04]  /*153590*/  STL.64 [R1+0x350], R16 ;  /* 0x0003501001007387 */ /* 0x001fe80000100a00 */
[----:B------:R-:W-:Y:S01]  /*1535a0*/  STL.64 [R1+0x358], R18 ;  /* 0x0003581201007387 */ /* 0x000fe20000100a00 */
[----:B------:R-:W-:-:S03]  /*1535b0*/  NOP ;  /* 0x0000000000007918 */ /* 0x000fc60000000000 */
[----:B------:R-:W0:Y:S01]  /*1535c0*/  LDS.128 R16, [R15] ;  /* 0x000000000f107984 */ /* 0x000e220000000c00 */
[----:B------:R-:W-:-:S03]  /*1535d0*/  NOP ;  /* 0x0000000000007918 */ /* 0x000fc60000000000 */
[----:B0-----:R-:W-:Y:S01]  /*1535e0*/  STL.64 [R1+0x340], R16 ;  /* 0x0003401001007387 */ /* 0x001fe20000100a00 */
[----:B------:R-:W-:-:S03]  /*1535f0*/  IMAD.MOV.U32 R13, RZ, RZ, R18 ;  /* 0x000000ffff0d7224 */ /* 0x000fc600078e0012 */
[----:B------:R-:W-:Y:S04]  /*153600*/  STL [R1+0x34c], R19 ;  /* 0x00034c1301007387 */ /* 0x000fe80000100800 */
[----:B------:R-:W2:Y:S04]  /*153610*/  LDL.LU R20, [R1+0x160] ;  /* 0x0001600001147983 */ /* 0x000ea80000300800 */
[----:B------:R-:W2:Y:S04]  /*153620*/  LDL.LU R21, [R1+0x164] ;  /* 0x0001640001157983 */ /* 0x000ea80000300800 */
[----:B------:R-:W2:Y:S04]  /*153630*/  LDL.LU R22, [R1+0x168] ;  /* 0x0001680001167983 */ /* 0x000ea80000300800 */
[----:B------:R-:W-:Y:S04]  /*153640*/  STL [R1+0x666c], R13 ;  /* 0x00666c0d01007387 */ /* 0x000fe80000100800 */
[----:B---3--:R0:W-:Y:S04]  /*153650*/  STSM.16.M88.4 [R15], R40 ;  /* 0x000000280f007844 */ /* 0x0081e80000000200 */
[----:B0-----:R-:W3:Y:S01]  /*153660*/  LDL.LU R40, [R1+0x5748] ;  /* 0x0057480001287983 */ /* 0x001ee20000300800 */
[----:B----4-:R-:W-:Y:S01]  /*153670*/  PRMT R55, R36, 0x5210, R4 ;  /* 0x0000521024377816 */ /* 0x010fe20000000004 */
[----:B------:R-:W-:-:S02]  /*153680*/  NOP ;  /* 0x0000000000007918 */ /* 0x000fc40000000000 */
[----:B------:R-:W0:Y:S01]  /*153690*/  LDS.128 R4, [R15] ;  /* 0x000000000f047984 */ /* 0x000e220000000c00 */
[----:B------:R-:W-:Y:S01]  /*1536a0*/  IMAD.MOV.U32 R38, RZ, RZ, R35 ;  /* 0x000000ffff267224 */ /* 0x000fe200078e0023 */
[----:B------:R-:W-:Y:S02]  /*1536b0*/  NOP ;  /* 0x0000000000007918 */ /* 0x000fe40000000000 */
[----:B------:R-:W4:Y:S04]  /*1536c0*/  LDL.LU R35, [R1+0x2234] ;  /* 0x0022340001237983 */ /* 0x000f280000300800 */
[----:B--2---:R-:W-:Y:S04]  /*1536d0*/  STSM.16.M88.4 [R15], R52 ;  /* 0x000000340f007844 */ /* 0x004fe80000000200 */
[----:B0-----:R-:W-:Y:S01]  /*1536e0*/  STL.64 [R1+0x330], R4 ;  /* 0x0003300401007387 */ /* 0x001fe20000100a00 */
[----:B------:R-:W-:-:S03]  /*1536f0*/  IMAD.MOV.U32 R36, RZ, RZ, R6 ;  /* 0x000000ffff247224 */ /* 0x000fc600078e0006 */
[----:B------:R-:W-:Y:S01]  /*153700*/  STL [R1+0x33c], R7 ;  /* 0x00033c0701007387 */ /* 0x000fe20000100800 */
[----:B------:R-:W-:-:S03]  /*153710*/  NOP ;  /* 0x0000000000007918 */ /* 0x000fc60000000000 */
[----:B------:R-:W0:Y:S01]  /*153720*/  LDS.128 R4, [R15] ;  /* 0x000000000f047984 */ /* 0x000e220000000c00 */
[----:B------:R-:W-:Y:S01]  /*153730*/  PRMT R47, R37, 0x5210, R3 ;  /* 0x00005210252f7816 */ /* 0x000fe20000000003 */
[----:B------:R-:W-:-:S04]  /*153740*/  NOP ;  /* 0x0000000000007918 */ /* 0x000fc80000000000 */
[----:B------:R-:W-:Y:S04]  /*153750*/  STSM.16.M88.4 [R15], R44 ;  /* 0x0000002c0f007844 */ /* 0x000fe80000000200 */
[----:B0-----:R-:W-:Y:S01]  /*153760*/  STL.64 [R1+0x320], R4 ;  /* 0x0003200401007387 */ /* 0x001fe20000100a00 */
[----:B------:R-:W-:-:S03]  /*153770*/  IMAD.MOV.U32 R37, RZ, RZ, R7 ;  /* 0x000000ffff257224 */ /* 0x000fc600078e0007 */
[----:B------:R-:W-:Y:S01]  /*153780*/  STL [R1+0x328], R6 ;  /* 0x0003280601007387 */ /* 0x000fe20000100800 */
[----:B------:R-:W-:-:S03]  /*153790*/  NOP ;  /* 0x0000000000007918 */ /* 0x000fc60000000000 */
[----:B------:R-:W0:Y:S04]  /*1537a0*/  LDS.128 R4, [R15] ;  /* 0x000000000f047984 */ /* 0x000e280000000c00 */
[----:B------:R-:W-:Y:S01]  /*1537b0*/  STL [R1+0x6650], R37 ;  /* 0x0066502501007387 */ /* 0x000fe20000100800 */
[----:B------:R-:W-:Y:S01]  /*1537c0*/  PRMT R51, R39, 0x5210, R2 ;  /* 0x0000521027337816 */ /* 0x000fe20000000002 */
[----:B------:R-:W-:-:S04]  /*1537d0*/  NOP ;  /* 0x0000000000007918 */ /* 0x000fc80000000000 */
[----:B------:R-:W-:Y:S04]  /*1537e0*/  STSM.16.M88.4 [R15], R48 ;  /* 0x000000300f007844 */ /* 0x000fe80000000200 */
[----:B0-----:R3:W-:Y:S04]  /*1537f0*/  STL.64 [R1+0x318], R6 ;  /* 0x0003180601007387 */ /* 0x0017e80000100a00 */
[----:B------:R-:W2:Y:S04]  /*153800*/  LDL.LU R16, [R1+0x180] ;  /* 0x0001800001107983 */ /* 0x000ea80000300800 */
[----:B------:R-:W2:Y:S04]  /*153810*/  LDL.LU R17, [R1+0x184] ;  /* 0x0001840001117983 */ /* 0x000ea80000300800 */
[----:B------:R-:W2:Y:S04]  /*153820*/  LDL.LU R18, [R1+0x188] ;  /* 0x0001880001127983 */ /* 0x000ea80000300800 */
[----:B------:R-:W2:Y:S04]  /*153830*/  LDL.LU R44, [R1+0x5620] ;  /* 0x00562000012c7983 */ /* 0x000ea80000300800 */
[----:B------:R-:W2:Y:S01]  /*153840*/  LDL.LU R39, [R1+0x898] ;  /* 0x0008980001277983 */ /* 0x000ea20000300800 */
[----:B------:R-:W-:-:S05]  /*153850*/  IMAD.MOV.U32 R13, RZ, RZ, R5 ;  /* 0x000000ffff0d7224 */ /* 0x000fca00078e0005 */
[----:B------:R-:W-:Y:S01]  /*153860*/  STL [R1+0x6678], R13 ;  /* 0x0066780d01007387 */ /* 0x000fe20000100800 */
[----:B---3--:R-:W-:Y:S01]  /*153870*/  LOP3.LUT R7, R40, 0xffff, RZ, 0xc0, !PT ;  /* 0x0000ffff28077812 */ /* 0x008fe200078ec0ff */
[----:B------:R-:W-:Y:S02]  /*153880*/  NOP ;  /* 0x0000000000007918 */ /* 0x000fe40000000000 */
[----:B------:R-:W0:Y:S02]  /*153890*/  LDS.128 R40, [R15] ;  /* 0x000000000f287984 */ /* 0x000e240000000c00 */
[----:B0-----:R-:W-:Y:S02]  /*1538a0*/  IMAD.MOV.U32 R13, RZ, RZ, R40 ;  /* 0x000000ffff0d7224 */ /* 0x001fe400078e0028 */
[----:B------:R0:W-:Y:S04]  /*1538b0*/  STL [R1+0x30c], R43 ;  /* 0x00030c2b01007387 */ /* 0x0001e80000100800 */
[----:B------:R-:W3:Y:S04]  /*1538c0*/  LDL.LU R40, [R1+0x22f0] ;  /* 0x0022f00001287983 */ /* 0x000ee80000300800 */
[----:B------:R-:W3:Y:S04]  /*1538d0*/  LDL.LU R56, [R1+0x190] ;  /* 0x0001900001387983 */ /* 0x000ee80000300800 */
[----:B------:R-:W3:Y:S04]  /*1538e0*/  LDL.LU R57, [R1+0x194] ;  /* 0x0001940001397983 */ /* 0x000ee80000300800 */
[----:B------:R-:W3:Y:S04]  /*1538f0*/  LDL.LU R58, [R1+0x198] ;  /* 0x00019800013a7983 */ /* 0x000ee80000300800 */
[----:B0-----:R-:W3:Y:S01]  /*153900*/  LDL.LU R43, [R1+0x229c] ;  /* 0x00229c00012b7983 */ /* 0x001ee20000300800 */
[----:B------:R-:W-:-:S03]  /*153910*/  IMAD.MOV.U32 R37, RZ, RZ, R42 ;  /* 0x000000ffff257224 */ /* 0x000fc600078e002a */
[----:B------:R-:W3:Y:S04]  /*153920*/  LDL.LU R52, [R1+0x1a0] ;  /* 0x0001a00001347983 */ /* 0x000ee80000300800 */
[----:B------:R-:W3:Y:S04]  /*153930*/  LDL.LU R53, [R1+0x1a4] ;  /* 0x0001a40001357983 */ /* 0x000ee80000300800 */
[----:B------:R-:W3:Y:S04]  /*153940*/  LDL.LU R54, [R1+0x1a8] ;  /* 0x0001a80001367983 */ /* 0x000ee80000300800 */
[----:B------:R-:W3:Y:S01]  /*153950*/  LDL.LU R42, [R1+0x22fc] ;  /* 0x0022fc00012a7983 */ /* 0x000ee20000300800 */
[----:B------:R-:W-:-:S03]  /*153960*/  LOP3.LUT R10, R34, 0xffff, RZ, 0xc0, !PT ;  /* 0x0000ffff220a7812 */ /* 0x000fc600078ec0ff */
[----:B------:R-:W3:Y:S01]  /*153970*/  LDL.LU R48, [R1+0x80] ;  /* 0x0000800001307983 */ /* 0x000ee20000300800 */
[----:B----4-:R-:W-:Y:S01]  /*153980*/  PRMT R23, R35, 0x4210, R10 ;  /* 0x0000421023177816 */ /* 0x010fe2000000000a */
[----:B------:R-:W-:Y:S01]  /*153990*/  IMAD.MOV.U32 R35, RZ, RZ, R41 ;  /* 0x000000ffff237224 */ /* 0x000fe200078e0029 */
[----:B------:R-:W-:Y:S01]  /*1539a0*/  NOP ;  /* 0x0000000000007918 */ /* 0x000fe20000000000 */
[----:B------:R-:W4:Y:S04]  /*1539b0*/  LDL.LU R49, [R1+0x84] ;  /* 0x0000840001317983 */ /* 0x000f280000300800 */
[----:B------:R-:W4:Y:S04]  /*1539c0*/  LDL.LU R50, [R1+0x88] ;  /* 0x0000880001327983 */ /* 0x000f280000300800 */
[----:B------:R-:W4:Y:S01]  /*1539d0*/  LDL.LU R41, [R1+0x74c] ;  /* 0x00074c0001297983 */ /* 0x000f220000300800 */
[----:B------:R-:W-:-:S03]  /*1539e0*/  IMAD.MOV.U32 R34, RZ, RZ, R4 ;  /* 0x000000ffff227224 */ /* 0x000fc600078e0004 */
[----:B------:R-:W-:Y:S04]  /*1539f0*/  STL.64 [R1+0x66b0], R12 ;  /* 0x0066b00c01007387 */ /* 0x000fe80000100a00 */
[----:B------:R-:W-:Y:S04]  /*153a00*/  STL.64 [R1+0x6680], R34 ;  /* 0x0066802201007387 */ /* 0x000fe80000100a00 */
[----:B------:R-:W-:Y:S04]  /*153a10*/  STL.64 [R1+0x6660], R36 ;  /* 0x0066602401007387 */ /* 0x000fe80000100a00 */
[----:B------:R-:W-:Y:S01]  /*153a20*/  STSM.16.M88.4 [R15], R20 ;  /* 0x000000140f007844 */ /* 0x000fe20000000200 */
[----:B------:R-:W-:-:S03]  /*153a30*/  NOP ;  /* 0x0000000000007918 */ /* 0x000fc60000000000 */
[----:B------:R-:W0:Y:S01]  /*153a40*/  LDS.128 R20, [R15] ;  /* 0x000000000f147984 */ /* 0x000e220000000c00 */
[----:B--2---:R-:W-:-:S03]  /*153a50*/  LOP3.LUT R3, R44, 0xffff, RZ, 0xc0, !PT ;  /* 0x0000ffff2c037812 */ /* 0x004fc600078ec0ff */
[----:B------:R-:W2:Y:S01]  /*153a60*/  LDL.LU R44, [R1+0xa0] ;  /* 0x0000a000012c7983 */ /* 0x000ea20000300800 */
[----:B------:R-:W-:Y:S01]  /*153a70*/  PRMT R19, R39, 0x4210, R7 ;  /* 0x0000421027137816 */ /* 0x000fe20000000007 */
[----:B------:R-:W-:Y:S02]  /*153a80*/  NOP ;  /* 0x0000000000007918 */ /* 0x000fe40000000000 */
[----:B------:R-:W2:Y:S04]  /*153a90*/  LDL.LU R45, [R1+0xa4] ;  /* 0x0000a400012d7983 */ /* 0x000ea80000300800 */
[----:B------:R-:W2:Y:S04]  /*153aa0*/  LDL.LU R46, [R1+0xa8] ;  /* 0x0000a800012e7983 */ /* 0x000ea80000300800 */
[----:B------:R-:W2:Y:S04]  /*153ab0*/  LDL.LU R39, [R1+0x10c] ;  /* 0x00010c0001277983 */ /* 0x000ea80000300800 */
[----:B0-----:R-:W-:Y:S04]  /*153ac0*/  STL.64 [R1+0x2f0], R20 ;  /* 0x0002f01401007387 */ /* 0x001fe80000100a00 */
[----:B------:R-:W-:Y:S04]  /*153ad0*/  STL.64 [R1+0x2f8], R22 ;  /* 0x0002f81601007387 */ /* 0x000fe80000100a00 */
[----:B------:R-:W2:Y:S04]  /*153ae0*/  LDL.LU R4, [R1+0xb0] ;  /* 0x0000b00001047983 */ /* 0x000ea80000300800 */
[----:B------:R-:W2:Y:S04]  /*153af0*/  LDL.LU R5, [R1+0xb4] ;  /* 0x0000b40001057983 */ /* 0x000ea80000300800 */
[----:B------:R-:W2:Y:S04]  /*153b00*/  LDL.LU R6, [R1+0xb8] ;  /* 0x0000b80001067983 */ /* 0x000ea80000300800 */
[----:B------:R-:W-:Y:S01]  /*153b10*/  STSM.16.M88.4 [R15], R16 ;  /* 0x000000100f007844 */ /* 0x000fe20000000200 */
[----:B------:R-:W-:-:S03]  /*153b20*/  NOP ;  /* 0x0000000000007918 */ /* 0x000fc60000000000 */
[----:B------:R-:W0:Y:S01]  /*153b30*/  LDS.128 R16, [R15] ;  /* 0x000000000f107984 */ /* 0x000e220000000c00 */
[----:B---3--:R-:W-:-:S03]  /*153b40*/  LOP3.LUT R2, R40, 0xffff, RZ, 0xc0, !PT ;  /* 0x0000ffff28027812 */ /* 0x008fc600078ec0ff */
[----:B------:R-:W3:Y:S04]  /*153b50*/  LDL.LU R40, [R1+0xfc] ;  /* 0x0000fc0001287983 */ /* 0x000ee80000300800 */
[----:B0-----:R-:W-:Y:S04]  /*153b60*/  STL.64 [R1+0x2e0], R16 ;  /* 0x0002e01001007387 */ /* 0x001fe80000100a00 */
[----:B------:R-:W-:Y:S01]  /*153b70*/  STL.64 [R1+0x2e8], R18 ;  /* 0x0002e81201007387 */ /* 0x000fe20000100a00 */
[----:B------:R-:W-:Y:S01]  /*153b80*/  NOP ;  /* 0x0000000000007918 */ /* 0x000fe20000000000 */
[----:B------:R-:W-:-:S05]  /*153b90*/  PRMT R59, R43, 0x4210, R3 ;  /* 0x000042102b3b7816 */ /* 0x000fca0000000003 */
[----:B------:R-:W-:Y:S01]  /*153ba0*/  STSM.16.M88.4 [R15], R56 ;  /* 0x000000380f007844 */ /* 0x000fe20000000200 */
[----:B------:R-:W-:-:S03]  /*153bb0*/  NOP ;  /* 0x0000000000007918 */ /* 0x000fc60000000000 */
[----:B------:R-:W0:Y:S01]  /*153bc0*/  LDS.128 R16, [R15] ;  /* 0x000000000f107984 */ /* 0x000e220000000c00 */
        /* <DEDUP_REMOVED lines=8> */
[----:B------:R-:W0:Y:S01]  /*153c50*/  LDS.128 R16, [R15] ;  /* 0x000000000f107984 */ /* 0x000e220000000c00 */
[----:B----4-:R-:W-:Y:S01]  /*153c60*/  PRMT R51, R41, 0x5210, R10 ;  /* 0x0000521029337816 */ /* 0x010fe2000000000a */
[----:B------:R-:W-:Y:S02]  /*153c70*/  NOP ;  /* 0x0000000000007918 */ /* 0x000fe40000000000 */
[----:B-1----:R-:W4:Y:S04]  /*153c80*/  LDL.LU R52, [R1+0xc0] ;  /* 0x0000c00001347983 */ /* 0x002f280000300800 */
[----:B------:R-:W-:Y:S04]  /*153c90*/  STSM.16.M88.4 [R15], R48 ;  /* 0x000000300f007844 */ /* 0x000fe80000000200 */
[----:B0-----:R-:W-:Y:S04]  /*153ca0*/  STL.64 [R1+0x2c0], R16 ;  /* 0x0002c01001007387 */ /* 0x001fe80000100a00 */
[----:B------:R-:W-:Y:S01]  /*153cb0*/  STL.64 [R1+0x2c8], R18 ;  /* 0x0002c81201007387 */ /* 0x000fe20000100a00 */
[----:B------:R-:W-:-:S03]  /*153cc0*/  NOP ;  /* 0x0000000000007918 */ /* 0x000fc60000000000 */
[----:B------:R-:W0:Y:S01]  /*153cd0*/  LDS.128 R16, [R15] ;  /* 0x000000000f107984 */ /* 0x000e220000000c00 */
[----:B--2---:R-:W-:Y:S01]  /*153ce0*/  PRMT R47, R39, 0x5210, R7 ;  /* 0x00005210272f7816 */ /* 0x004fe20000000007 */
[----:B------:R-:W-:Y:S02]  /*153cf0*/  NOP ;  /* 0x0000000000007918 */ /* 0x000fe40000000000 */
[----:B------:R-:W4:Y:S04]  /*153d00*/  LDL.LU R53, [R1+0xc4] ;  /* 0x0000c40001357983 */ /* 0x000f280000300800 */
[----:B------:R-:W4:Y:S04]  /*153d10*/  LDL.LU R54, [R1+0xc8] ;  /* 0x0000c80001367983 */ /* 0x000f280000300800 */
[----:B------:R-:W2:Y:S04]  /*153d20*/  LDL.LU R43, [R1+0xdc] ;  /* 0x0000dc00012b7983 */ /* 0x000ea80000300800 */
[----:B------:R-:W-:Y:S04]  /*153d30*/  STSM.16.M88.4 [R15], R44 ;  /* 0x0000002c0f007844 */ /* 0x000fe80000000200 */
[----:B0-----:R-:W-:Y:S01]  /*153d40*/  STL [R1+0x2b0], R16 ;  /* 0x0002b01001007387 */ /* 0x001fe20000100800 */
[----:B------:R-:W-:-:S03]  /*153d50*/  IMAD.MOV.U32 R39, RZ, RZ, R17 ;  /* 0x000000ffff277224 */ /* 0x000fc600078e0011 */
[----:B------:R-:W-:Y:S01]  /*153d60*/  STL.64 [R1+0x2b8], R18 ;  /* 0x0002b81201007387 */ /* 0x000fe20000100a00 */
[----:B------:R-:W-:-:S03]  /*153d70*/  NOP ;  /* 0x0000000000007918 */ /* 0x000fc60000000000 */
[----:B------:R-:W0:Y:S01]  /*153d80*/  LDS.128 R16, [R15] ;  /* 0x000000000f107984 */ /* 0x000e220000000c00 */
[----:B------:R-:W-:-:S03]  /*153d90*/  IMAD.MOV.U32 R41, RZ, RZ, R38 ;  /* 0x000000ffff297224 */ /* 0x000fc600078e0026 */
[----:B------:R-:W4:Y:S04]  /*153da0*/  LDL.LU R38, [R1+0x5750] ;  /* 0x0057500001267983 */ /* 0x000f280000300800 */
[----:B------:R-:W-:Y:S04]  /*153db0*/  STL [R1+0x6630], R39 ;  /* 0x0066302701007387 */ /* 0x000fe80000100800 */
[----:B0-----:R0:W-:Y:S04]  /*153dc0*/  STL.64 [R1+0x2a0], R16 ;  /* 0x0002a01001007387 */ /* 0x0011e80000100a00 */
[----:B------:R1:W-:Y:S04]  /*153dd0*/  STL [R1+0x2ac], R19 ;  /* 0x0002ac1301007387 */ /* 0x0003e80000100800 */
[----:B------:R-:W4:Y:S04]  /*153de0*/  LDL.LU R56, [R1+0x1b0] ;  /* 0x0001b00001387983 */ /* 0x000f280000300800 */
[----:B------:R-:W4:Y:S04]  /*153df0*/  LDL.LU R57, [R1+0x1b4] ;  /* 0x0001b40001397983 */ /* 0x000f280000300800 */
[----:B------:R-:W4:Y:S04]  /*153e00*/  LDL.LU R58, [R1+0x1b8] ;  /* 0x0001b800013a7983 */ /* 0x000f280000300800 */
[----:B0-----:R-:W4:Y:S04]  /*153e10*/  LDL.LU R16, [R1+0x70] ;  /* 0x0000700001107983 */ /* 0x001f280000300800 */
[----:B------:R-:W4:Y:S01]  /*153e20*/  LDL.LU R17, [R1+0x74] ;  /* 0x0000740001117983 */ /* 0x000f220000300800 */
[----:B---3--:R-:W-:Y:S01]  /*153e30*/  PRMT R7, R40, 0x5210, R3 ;  /* 0x0000521028077816 */ /* 0x008fe20000000003 */
[----:B------:R-:W-:Y:S01]  /*153e40*/  IMAD.MOV.U32 R40, RZ, RZ, R18 ;  /* 0x000000ffff287224 */ /* 0x000fe200078e0012 */
[----:B------:R-:W-:Y:S01]  /*153e50*/  NOP ;  /* 0x0000000000007918 */ /* 0x000fe20000000000 */
[----:B------:R-:W3:Y:S04]  /*153e60*/  LDL.LU R18, [R1+0x78] ;  /* 0x0000780001127983 */ /* 0x000ee80000300800 */
[----:B-1----:R-:W3:Y:S04]  /*153e70*/  LDL.LU R19, [R1+0x7c] ;  /* 0x00007c0001137983 */ /* 0x002ee80000300800 */
[----:B------:R-:W3:Y:S04]  /*153e80*/  LDL.LU R51, [R1+0x5644] ;  /* 0x0056440001337983 */ /* 0x000ee80000300800 */
[----:B------:R-:W3:Y:S04]  /*153e90*/  LDL.LU R44, [R1+0x89c] ;  /* 0x00089c00012c7983 */ /* 0x000ee80000300800 */
[----:B------:R-:W-:Y:S04]  /*153ea0*/  STL [R1+0x6624], R40 ;  /* 0x0066242801007387 */ /* 0x000fe80000100800 */
[----:B------:R-:W3:Y:S04]  /*153eb0*/  LDL.LU R48, [R1+0x1c0] ;  /* 0x0001c00001307983 */ /* 0x000ee80000300800 */
[----:B------:R-:W3:Y:S04]  /*153ec0*/  LDL.LU R49, [R1+0x1c4] ;  /* 0x0001c40001317983 */ /* 0x000ee80000300800 */
[----:B------:R-:W3:Y:S04]  /*153ed0*/  LDL.LU R50, [R1+0x1c8] ;  /* 0x0001c80001327983 */ /* 0x000ee80000300800 */
[----:B------:R-:W3:Y:S04]  /*153ee0*/  LDL.LU R47, [R1+0x22f8] ;  /* 0x0022f800012f7983 */ /* 0x000ee80000300800 */
[----:B------:R-:W-:Y:S01]  /*153ef0*/  STSM.16.M88.4 [R15], R4 ;  /* 0x000000040f007844 */ /* 0x000fe20000000200 */
[----:B------:R-:W-:-:S03]  /*153f00*/  NOP ;  /* 0x0000000000007918 */ /* 0x000fc60000000000 */
[----:B------:R-:W0:Y:S04]  /*153f10*/  LDS.128 R4, [R15] ;  /* 0x000000000f047984 */ /* 0x000e280000000c00 */
[----:B------:R-:W3:Y:S01]  /*153f20*/  LDL.LU R46, [R1+0x2480] ;  /* 0x00248000012e7983 */ /* 0x000ee20000300800 */
[----:B------:R-:W-:-:S03]  /*153f30*/  IMAD.MOV.U32 R45, RZ, RZ, R41 ;  /* 0x000000ffff2d7224 */ /* 0x000fc600078e0029 */
[----:B0-----:R-:W-:Y:S04]  /*153f40*/  STL [R1+0x294], R5 ;  /* 0x0002940501007387 */ /* 0x001fe80000100800 */
[----:B------:R-:W-:Y:S01]  /*153f50*/  STL.64 [R1+0x298], R6 ;  /* 0x0002980601007387 */ /* 0x000fe20000100a00 */
[----:B--2---:R-:W-:Y:S01]  /*153f60*/  PRMT R55, R43, 0x5210, R2 ;  /* 0x000052102b377816 */ /* 0x004fe20000000002 */
[----:B------:R-:W-:-:S04]  /*153f70*/  NOP ;  /* 0x0000000000007918 */ /* 0x000fc80000000000 */
[----:B----4-:R0:W-:Y:S01]  /*153f80*/  STSM.16.M88.4 [R15], R52 ;  /* 0x000000340f007844 */ /* 0x0101e20000000200 */
[----:B------:R-:W-:-:S03]  /*153f90*/  NOP ;  /* 0x0000000000007918 */ /* 0x000fc60000000000 */
[----:B------:R-:W1:Y:S01]  /*153fa0*/  LDS.128 R20, [R15] ;  /* 0x000000000f147984 */ /* 0x000e620000000c00 */
[----:B------:R-:W-:-:S03]  /*153fb0*/  NOP ;  /* 0x0000000000007918 */ /* 0x000fc60000000000 */
[----:B0-----:R-:W2:Y:S04]  /*153fc0*/  LDL.LU R52, [R1+0x1d0] ;  /* 0x0001d00001347983 */ /* 0x001ea80000300800 */
[----:B------:R-:W2:Y:S04]  /*153fd0*/  LDL.LU R53, [R1+0x1d4] ;  /* 0x0001d40001357983 */ /* 0x000ea80000300800 */
[----:B------:R-:W2:Y:S04]  /*153fe0*/  LDL.LU R54, [R1+0x1d8] ;  /* 0x0001d80001367983 */ /* 0x000ea80000300800 */
[----:B------:R-:W4:Y:S01]  /*153ff0*/  LDL.LU R43, [R1+0x2494] ;  /* 0x00249400012b7983 */ /* 0x000f220000300800 */
[----:B------:R-:W-:Y:S01]  /*154000*/  LOP3.LUT R7, R38, 0xffff, RZ, 0xc0, !PT ;  /* 0x0000ffff26077812 */ /* 0x000fe200078ec0ff */
[----:B-1----:R-:W-:-:S02]  /*154010*/  IMAD.MOV.U32 R38, RZ, RZ, R20 ;  /* 0x000000ffff267224 */ /* 0x002fc400078e0014 */
[----:B------:R-:W-:Y:S01]  /*154020*/  STL [R1+0x288], R22 ;  /* 0x0002881601007387 */ /* 0x000fe20000100800 */
[----:B------:R-:W-:Y:S02]  /*154030*/  IMAD.MOV.U32 R40, RZ, RZ, R21 ;  /* 0x000000ffff287224 */ /* 0x000fe400078e0015 */
[----:B------:R-:W-:Y:S02]  /*154040*/  IMAD.MOV.U32 R41, RZ, RZ, R23 ;  /* 0x000000ffff297224 */ /* 0x000fe400078e0017 */
[----:B------:R-:W-:-:S03]  /*154050*/  IMAD.MOV.U32 R39, RZ, RZ, R4 ;  /* 0x000000ffff277224 */ /* 0x000fc600078e0004 */
[----:B------:R-:W-:Y:S04]  /*154060*/  STL.64 [R1+0x6640], R40 ;  /* 0x0066402801007387 */ /* 0x000fe80000100a00 */
[----:B------:R-:W-:Y:S04]  /*154070*/  STL.64 [R1+0x6638], R38 ;  /* 0x0066382601007387 */ /* 0x000fe80000100a00 */
[----:B---3--:R-:W-:Y:S01]  /*154080*/  STSM.16.M88.4 [R15], R16 ;  /* 0x000000100f007844 */ /* 0x008fe20000000200 */
[----:B------:R-:W-:-:S03]  /*154090*/  NOP ;  /* 0x0000000000007918 */ /* 0x000fc60000000000 */
[----:B------:R-:W0:Y:S01]  /*1540a0*/  LDS.128 R16, [R15] ;  /* 0x000000000f107984 */ /* 0x000e220000000c00 */
[----:B------:R-:W-:Y:S01]  /*1540b0*/  PRMT R59, R44, 0x4210, R7 ;  /* 0x000042102c3b7816 */ /* 0x000fe20000000007 */
[----:B------:R-:W-:-:S04]  /*1540c0*/  NOP ;  /* 0x0000000000007918 */ /* 0x000fc80000000000 */
[----:B------:R-:W-:Y:S01]  /*1540d0*/  STSM.16.M88.4 [R15], R56 ;  /* 0x000000380f007844 */ /* 0x000fe20000000200 */
[----:B------:R-:W-:-:S03]  /*1540e0*/  NOP ;  /* 0x0000000000007918 */ /* 0x000fc60000000000 */
[----:B------:R-:W1:Y:S01]  /*1540f0*/  LDS.128 R20, [R15] ;  /* 0x000000000f147984 */ /* 0x000e620000000c00 */
[----:B------:R-:W-:Y:S01]  /*154100*/  IMAD.MOV.U32 R44, RZ, RZ, R42 ;  /* 0x000000ffff2c7224 */ /* 0x000fe200078e002a */
[----:B------:R-:W-:Y:S01]  /*154110*/  LOP3.LUT R2, R47, 0xffff, RZ, 0xc0, !PT ;  /* 0x0000ffff2f027812 */ /* 0x000fe200078ec0ff */
[----:B0-----:R-:W-:Y:S01]  /*154120*/  IMAD.MOV.U32 R42, RZ, RZ, R17 ;  /* 0x000000ffff2a7224 */ /* 0x001fe200078e0011 */
[----:B------:R0:W-:Y:S04]  /*154130*/  STL [R1+0x270], R16 ;  /* 0x0002701001007387 */ /* 0x0001e80000100800 */
[----:B------:R3:W-:Y:S04]  /*154140*/  STL.64 [R1+0x278], R18 ;  /* 0x0002781201007387 */ /* 0x0007e80000100a00 */
[----:B------:R-:W-:Y:S04]  /*154150*/  STL [R1+0x6604], R42 ;  /* 0x0066042a01007387 */ /* 0x000fe80000100800 */
[----:B0-----:R-:W2:Y:S04]  /*154160*/  LDL.LU R16, [R1+0xd0] ;  /* 0x0000d00001107983 */ /* 0x001ea80000300800 */
[----:B-1----:R-:W-:Y:S04]  /*154170*/  STL.64 [R1+0x260], R20 ;  /* 0x0002601401007387 */ /* 0x002fe80000100a00 */
[----:B------:R-:W-:Y:S01]  /*154180*/  STL.64 [R1+0x268], R22 ;  /* 0x0002681601007387 */ /* 0x000fe20000100a00 */
[----:B------:R-:W-:Y:S01]  /*154190*/  LOP3.LUT R3, R51, 0xffff, RZ, 0xc0, !PT ;  /* 0x0000ffff33037812 */ /* 0x000fe200078ec0ff */
[----:B------:R-:W-:-:S02]  /*1541a0*/  NOP ;  /* 0x0000000000007918 */ /* 0x000fc40000000000 */
[----:B------:R-:W2:Y:S04]  /*1541b0*/  LDL.LU R17, [R1+0xd4] ;  /* 0x0000d40001117983 */ /* 0x000ea80000300800 */
[----:B---3--:R-:W3:Y:S04]  /*1541c0*/  LDL.LU R18, [R1+0xd8] ;  /* 0x0000d80001127983 */ /* 0x008ee80000300800 */
[----:B------:R-:W3:Y:S04]  /*1541d0*/  LDL.LU R32, [R1+0x30] ;  /* 0x0000300001207983 */ /* 0x000ee80000300800 */
[----:B------:R-:W3:Y:S04]  /*1541e0*/  LDL.LU R33, [R1+0x34] ;  /* 0x0000340001217983 */ /* 0x000ee80000300800 */
[----:B------:R-:W3:Y:S04]  /*1541f0*/  LDL.LU R34, [R1+0x38] ;  /* 0x0000380001227983 */ /* 0x000ee80000300800 */
[----:B------:R-:W3:Y:S04]  /*154200*/  LDL.LU R35, [R1+0x3c] ;  /* 0x00003c0001237983 */ /* 0x000ee80000300800 */
[----:B------:R-:W3:Y:S01]  /*154210*/  LDL.LU R47, [R1+0x6cc] ;  /* 0x0006cc00012f7983 */ /* 0x000ee20000300800 */
[----:B------:R-:W-:-:S03]  /*154220*/  PRMT R51, R46, 0x4210, R3 ;  /* 0x000042102e337816 */ /* 0x000fc60000000003 */
[----:B------:R-:W3:Y:S04]  /*154230*/  LDL.LU R4, [R1+0xf0] ;  /* 0x0000f00001047983 */ /* 0x000ee80000300800 */
[----:B------:R0:W-:Y:S01]  /*154240*/  STSM.16.M88.4 [R15], R48 ;  /* 0x000000300f007844 */ /* 0x0001e20000000200 */
[----:B------:R-:W-:-:S03]  /*154250*/  NOP ;  /* 0x0000000000007918 */ /* 0x000fc60000000000 */
[----:B------:R-:W1:Y:S04]  /*154260*/  LDS.128 R20, [R15] ;  /* 0x000000000f147984 */ /* 0x000e680000000c00 */
[----:B------:R-:W3:Y:S04]  /*154270*/  LDL.LU R5, [R1+0xf4] ;  /* 0x0000f40001057983 */ /* 0x000ee80000300800 */
[----:B------:R-:W3:Y:S01]  /*154280*/  LDL.LU R6, [R1+0xf8] ;  /* 0x0000f80001067983 */ /* 0x000ee20000300800 */
[----:B----4-:R-:W-:Y:S01]  /*154290*/  PRMT R55, R43, 0x4210, R2 ;  /* 0x000042102b377816 */ /* 0x010fe20000000002 */
[----:B------:R-:W-:-:S02]  /*1542a0*/  NOP ;  /* 0x0000000000007918 */ /* 0x000fc40000000000 */
[----:B------:R-:W4:Y:S04]  /*1542b0*/  LDL.LU R43, [R1+0x6dc] ;  /* 0x0006dc00012b7983 */ /* 0x000f280000300800 */
[----:B------:R-:W4:Y:S04]  /*1542c0*/  LDL.LU R56, [R1+0x100] ;  /* 0x0001000001387983 */ /* 0x000f280000300800 */
[----:B------:R-:W4:Y:S04]  /*1542d0*/  LDL.LU R57, [R1+0x104] ;  /* 0x0001040001397983 */ /* 0x000f280000300800 */
[----:B------:R-:W4:Y:S04]  /*1542e0*/  LDL.LU R58, [R1+0x108] ;  /* 0x00010800013a7983 */ /* 0x000f280000300800 */
[----:B0-----:R-:W4:Y:S04]  /*1542f0*/  LDL.LU R51, [R1+0x6ec] ;  /* 0x0006ec0001337983 */ /* 0x001f280000300800 */
[----:B-1----:R-:W-:Y:S04]  /*154300*/  STL.64 [R1+0x250], R20 ;  /* 0x0002501401007387 */ /* 0x002fe80000100a00 */
[----:B--2---:R0:W-:Y:S04]  /*154310*/  STSM.16.M88.4 [R15], R52 ;  /* 0x000000340f007844 */ /* 0x0041e80000000200 */
[----:B------:R-:W-:Y:S01]  /*154320*/  STL.64 [R1+0x258], R22 ;  /* 0x0002581601007387 */ /* 0x000fe20000100a00 */
[----:B------:R-:W-:-:S03]  /*154330*/  NOP ;  /* 0x0000000000007918 */ /* 0x000fc60000000000 */
[----:B------:R-:W1:Y:S01]  /*154340*/  LDS.128 R20, [R15] ;  /* 0x000000000f147984 */ /* 0x000e620000000c00 */
[----:B------:R-:W-:Y:S01]  /*154350*/  IMAD.MOV.U32 R46, RZ, RZ, R45 ;  /* 0x000000ffff2e7224 */ /* 0x000fe200078e002d */
[----:B------:R-:W-:Y:S02]  /*154360*/  NOP ;  /* 0x0000000000007918 */ /* 0x000fe40000000000 */
[----:B------:R-:W2:Y:S04]  /*154370*/  LDL.LU R45, [R1+0x57e4] ;  /* 0x0057e400012d7983 */ /* 0x000ea80000300800 */
[----:B0-----:R-:W2:Y:S04]  /*154380*/  LDL.LU R52, [R1+0x1e0] ;  /* 0x0001e00001347983 */ /* 0x001ea80000300800 */
[----:B------:R-:W2:Y:S04]  /*154390*/  LDL.LU R53, [R1+0x1e4] ;  /* 0x0001e40001357983 */ /* 0x000ea80000300800 */
[----:B------:R-:W2:Y:S04]  /*1543a0*/  LDL.LU R54, [R1+0x1e8] ;  /* 0x0001e80001367983 */ /* 0x000ea80000300800 */
[----:B------:R-:W2:Y:S04]  /*1543b0*/  LDL.LU R50, [R1+0x5758] ;  /* 0x0057580001327983 */ /* 0x000ea80000300800 */
[----:B------:R-:W2:Y:S04]  /*1543c0*/  LDL.LU R49, [R1+0x24a8] ;  /* 0x0024a80001317983 */ /* 0x000ea80000300800 */
[----:B-1----:R0:W-:Y:S04]  /*1543d0*/  STL.64 [R1+0x240], R20 ;  /* 0x0002401401007387 */ /* 0x0021e80000100a00 */
[----:B------:R1:W-:Y:S04]  /*1543e0*/  STL.64 [R1+0x248], R22 ;  /* 0x0002481601007387 */ /* 0x0003e80000100a00 */
[----:B0-----:R-:W2:Y:S04]  /*1543f0*/  LDL.LU R20, [R1+0x740] ;  /* 0x0007400001147983 */ /* 0x001ea80000300800 */
[----:B------:R-:W2:Y:S04]  /*154400*/  LDL.LU R21, [R1+0x744] ;  /* 0x0007440001157983 */ /* 0x000ea80000300800 */
[----:B-1----:R-:W2:Y:S04]  /*154410*/  LDL.LU R22, [R1+0x748] ;  /* 0x0007480001167983 */ /* 0x002ea80000300800 */
[----:B------:R-:W2:Y:S01]  /*154420*/  LDL.LU R48, [R1+0x5674] ;  /* 0x0056740001307983 */ /* 0x000ea20000300800 */
[----:B---3--:R-:W-:-:S03]  /*154430*/  PRMT R19, R47, 0x5210, R7 ;  /* 0x000052102f137816 */ /* 0x008fc60000000007 */
[----:B------:R-:W3:Y:S04]  /*154440*/  LDL.LU R47, [R1+0x24a4] ;  /* 0x0024a400012f7983 */ /* 0x000ee80000300800 */
[----:B------:R-:W-:Y:S01]  /*154450*/  STSM.16.M88.4 [R15], R32 ;  /* 0x000000200f007844 */ /* 0x000fe20000000200 */
[----:B------:R-:W-:-:S03]  /*154460*/  NOP ;  /* 0x0000000000007918 */ /* 0x000fc60000000000 */
[----:B------:R-:W0:Y:S01]  /*154470*/  LDS.128 R32, [R15] ;  /* 0x000000000f207984 */ /* 0x000e220000000c00 */
[----:B------:R-:W-:-:S03]  /*154480*/  NOP ;  /* 0x0000000000007918 */ /* 0x000fc60000000000 */
[----:B------:R-:W-:Y:S01]  /*154490*/  STSM.16.M88.4 [R15], R16 ;  /* 0x000000100f007844 */ /* 0x000fe20000000200 */
[----:B------:R-:W-:-:S03]  /*1544a0*/  NOP ;  /* 0x0000000000007918 */ /* 0x000fc60000000000 */
[----:B------:R-:W1:Y:S04]  /*1544b0*/  LDS.128 R16, [R15] ;  /* 0x000000000f107984 */ /* 0x000e680000000c00 */
[----:B0-----:R-:W-:Y:S04]  /*1544c0*/  STL.64 [R1+0x230], R32 ;  /* 0x0002302001007387 */ /* 0x001fe80000100a00 */
[----:B------:R-:W-:Y:S04]  /*1544d0*/  STL.64 [R1+0x238], R34 ;  /* 0x0002382201007387 */ /* 0x000fe80000100a00 */
[----:B-1----:R-:W-:Y:S01]  /*1544e0*/  STL [R1+0x220], R16 ;  /* 0x0002201001007387 */ /* 0x002fe20000100800 */
[----:B----4-:R-:W-:Y:S01]  /*1544f0*/  PRMT R7, R43, 0x5210, R3 ;  /* 0x000052102b077816 */ /* 0x010fe20000000003 */
[----:B------:R-:W-:-:S04]  /*154500*/  NOP ;  /* 0x0000000000007918 */ /* 0x000fc80000000000 */
[----:B------:R-:W-:Y:S01]  /*154510*/  STSM.16.M88.4 [R15], R4 ;  /* 0x000000040f007844 */ /* 0x000fe20000000200 */
[----:B------:R-:W-:-:S03]  /*154520*/  NOP ;  /* 0x0000000000007918 */ /* 0x000fc60000000000 */
[----:B------:R-:W0:Y:S01]  /*154530*/  LDS.128 R4, [R15] ;  /* 0x000000000f047984 */ /* 0x000e220000000c00 */
[----:B------:R-:W-:Y:S01]  /*154540*/  PRMT R59, R51, 0x5210, R2 ;  /* 0x00005210333b7816 */ /* 0x000fe20000000002 */
[----:B------:R-:W-:-:S04]  /*154550*/  NOP ;  /* 0x0000000000007918 */ /* 0x000fc80000000000 */
[----:B------:R-:W-:Y:S01]  /*154560*/  STSM.16.M88.4 [R15], R56 ;  /* 0x000000380f007844 */ /* 0x000fe20000000200 */
[----:B------:R-:W-:-:S03]  /*154570*/  IMAD.MOV.U32 R43, RZ, RZ, R17 ;  /* 0x000000ffff2b7224 */ /* 0x000fc600078e0011 */
[----:B------:R-:W-:Y:S01]  /*154580*/  STL.64 [R1+0x228], R18 ;  /* 0x0002281201007387 */ /* 0x000fe20000100a00 */
[----:B------:R-:W-:-:S03]  /*154590*/  NOP ;  /* 0x0000000000007918 */ /* 0x000fc60000000000 */
[----:B------:R-:W1:Y:S04]  /*1545a0*/  LDS.128 R16, [R15] ;  /* 0x000000000f107984 */ /* 0x000e680000000c00 */
[----:B------:R1:W-:Y:S01]  /*1545b0*/  STL [R1+0x6600], R43 ;  /* 0x0066002b01007387 */ /* 0x0003e20000100800 */
[----:B--2---:R-:W-:Y:S01]  /*1545c0*/  LOP3.LUT R10, R45, 0xffff, RZ, 0xc0, !PT ;  /* 0x0000ffff2d0a7812 */ /* 0x004fe200078ec0ff */
[----:B0-----:R-:W-:Y:S02]  /*1545d0*/  IMAD.MOV.U32 R42, RZ, RZ, R4 ;  /* 0x000000ffff2a7224 */ /* 0x001fe400078e0004 */
[----:B------:R-:W-:Y:S04]  /*1545e0*/  STL [R1+0x214], R5 ;  /* 0x0002140501007387 */ /* 0x000fe80000100800 */
[----:B------:R0:W-:Y:S01]  /*1545f0*/  STL [R1+0x21c], R7 ;  /* 0x00021c0701007387 */ /* 0x0001e20000100800 */
[----:B------:R-:W-:Y:S01]  /*154600*/  PRMT R55, R49, 0x4210, R10 ;  /* 0x0000421031377816 */ /* 0x000fe2000000000a */
[----:B------:R-:W-:Y:S01]  /*154610*/  NOP ;  /* 0x0000000000007918 */ /* 0x000fe20000000000 */
[----:B-1----:R-:W-:Y:S01]  /*154620*/  IMAD.MOV.U32 R43, RZ, RZ, R16 ;  /* 0x000000ffff2b7224 */ /* 0x002fe200078e0010 */
[----:B------:R-:W-:Y:S01]  /*154630*/  STL [R1+0x204], R17 ;  /* 0x0002041101007387 */ /* 0x000fe20000100800 */
[----:B0-----:R-:W-:-:S03]  /*154640*/  LOP3.LUT R7, R50, 0xffff, RZ, 0xc0, !PT ;  /* 0x0000ffff32077812 */ /* 0x001fc600078ec0ff */
[----:B------:R-:W-:Y:S04]  /*154650*/  STL.64 [R1+0x208], R18 ;  /* 0x0002081201007387 */ /* 0x000fe80000100a00 */
[----:B------:R0:W-:Y:S04]  /*154660*/  STL.64 [R1+0x6608], R42 ;  /* 0x0066082a01007387 */ /* 0x0001e80000100a00 */
[----:B------:R-:W2:Y:S04]  /*154670*/  LDL.LU R59, [R1+0x2320] ;  /* 0x00232000013b7983 */ /* 0x000ea80000300800 */
[----:B------:R-:W4:Y:S04]  /*154680*/  LDL.LU R40, [R1+0x750] ;  /* 0x0007500001287983 */ /* 0x000f280000300800 */
[----:B------:R-:W4:Y:S04]  /*154690*/  LDL.LU R41, [R1+0x754] ;  /* 0x0007540001297983 */ /* 0x000f280000300800 */
[----:B0-----:R-:W4:Y:S04]  /*1546a0*/  LDL.LU R42, [R1+0x758] ;  /* 0x00075800012a7983 */ /* 0x001f280000300800 */
[----:B------:R-:W-:Y:S01]  /*1546b0*/  STSM.16.M88.4 [R15], R52 ;  /* 0x000000340f007844 */ /* 0x000fe20000000200 */
[----:B------:R-:W-:-:S03]  /*1546c0*/  NOP ;  /* 0x0000000000007918 */ /* 0x000fc60000000000 */
[----:B------:R-:W0:Y:S01]  /*1546d0*/  LDS.128 R16, [R15] ;  /* 0x000000000f107984 */ /* 0x000e220000000c00 */
[----:B------:R-:W-:-:S04]  /*1546e0*/  IMAD.MOV.U32 R45, RZ, RZ, R44 ;  /* 0x000000ffff2d7224 */ /* 0x000fc800078e002c */
[----:B------:R-:W-:Y:S02]  /*1546f0*/  IMAD.MOV.U32 R50, RZ, RZ, R45 ;  /* 0x000000ffff327224 */ /* 0x000fe400078e002d */
[----:B0-----:R-:W-:Y:S01]  /*154700*/  IMAD.MOV.U32 R45, RZ, RZ, R16 ;  /* 0x000000ffff2d7224 */ /* 0x001fe200078e0010 */
[----:B---3--:R-:W-:Y:S01]  /*154710*/  PRMT R23, R47, 0x4210, R7 ;  /* 0x000042102f177816 */ /* 0x008fe20000000007 */
[----:B------:R-:W-:Y:S01]  /*154720*/  NOP ;  /* 0x0000000000007918 */ /* 0x000fe20000000000 */
        /* <DEDUP_REMOVED lines=13> */
[----:B------:R1:W-:Y:S01]  /*154800*/  STL [R1+0x1f8], R18 ;  /* 0x0001f81201007387 */ /* 0x0003e20000100800 */
[----:B0-----:R-:W-:-:S03]  /*154810*/  IMAD.MOV.U32 R17, RZ, RZ, R19 ;  /* 0x000000ffff117224 */ /* 0x001fc600078e0013 */
[----:B-1----:R-:W4:Y:S04]  /*154820*/  LDL.LU.64 R18, [R1+0x67c0] ;  /* 0x0067c00001127983 */ /* 0x002f280000300a00 */
[----:B------:R-:W4:Y:S04]  /*154830*/  LDL.LU R16, [R1+0x67b8] ;  /* 0x0067b80001107983 */ /* 0x000f280000300800 */
[----:B------:R-:W4:Y:S01]  /*154840*/  LDL.LU R49, [R1+0x70c] ;  /* 0x00070c0001317983 */ /* 0x000f220000300800 */
[----:B------:R-:W-:Y:S01]  /*154850*/  IMAD.MOV.U32 R44, RZ, RZ, R6 ;  /* 0x000000ffff2c7224 */ /* 0x000fe200078e0006 */
[----:B------:R-:W-:-:S04]  /*154860*/  LOP3.LUT R3, R48, 0xffff, RZ, 0xc0, !PT ;  /* 0x0000ffff30037812 */ /* 0x000fc800078ec0ff */
[----:B------:R-:W-:Y:S01]  /*154870*/  STL.64 [R1+0x65f0], R44 ;  /* 0x0065f02c01007387 */ /* 0x000fe20000100a00 */
[----:B------:R-:W-:-:S03]  /*154880*/  IMAD.MOV.U32 R48, RZ, RZ, R46 ;  /* 0x000000ffff307224 */ /* 0x000fc600078e002e */
[----:B------:R-:W-:Y:S04]  /*154890*/  STL [R1+0x65d0], R17 ;  /* 0x0065d01101007387 */ /* 0x000fe80000100800 */
[----:B------:R-:W4:Y:S04]  /*1548a0*/  LDL.LU R52, [R1+0x150] ;  /* 0x0001500001347983 */ /* 0x000f280000300800 */
[----:B------:R-:W4:Y:S04]  /*1548b0*/  LDL.LU R53, [R1+0x154] ;  /* 0x0001540001357983 */ /* 0x000f280000300800 */
[----:B------:R-:W4:Y:S04]  /*1548c0*/  LDL.LU R54, [R1+0x158] ;  /* 0x0001580001367983 */ /* 0x000f280000300800 */
[----:B------:R-:W4:Y:S04]  /*1548d0*/  LDL.LU R46, [R1+0x71c] ;  /* 0x00071c00012e7983 */ /* 0x000f280000300800 */
[----:B------:R-:W-:Y:S01]  /*1548e0*/  STSM.16.M88.4 [R15], R20 ;  /* 0x000000140f007844 */ /* 0x000fe20000000200 */
[----:B------:R-:W-:-:S03]  /*1548f0*/  NOP ;  /* 0x0000000000007918 */ /* 0x000fc60000000000 */
[----:B------:R-:W0:Y:S04]  /*154900*/  LDS.128 R20, [R15] ;  /* 0x000000000f147984 */ /* 0x000e280000000c00 */
[----:B------:R-:W4:Y:S04]  /*154910*/  LDL.LU R4, [R1+0x170] ;  /* 0x0001700001047983 */ /* 0x000f280000300800 */
[----:B------:R-:W4:Y:S04]  /*154920*/  LDL.LU R5, [R1+0x174] ;  /* 0x0001740001057983 */ /* 0x000f280000300800 */
[----:B------:R-:W4:Y:S01]  /*154930*/  LDL.LU R6, [R1+0x178] ;  /* 0x0001780001067983 */ /* 0x000f220000300800 */
[----:B--2---:R-:W-:-:S02]  /*154940*/  LOP3.LUT R2, R59, 0xffff, RZ, 0xc0, !PT ;  /* 0x0000ffff3b027812 */ /* 0x004fc400078ec0ff */
[----:B---3--:R-:W-:Y:S01]  /*154950*/  PRMT R43, R47, 0x4210, R3 ;  /* 0x000042102f2b7816 */ /* 0x008fe20000000003 */
[----:B------:R-:W-:-:S04]  /*154960*/  NOP ;  /* 0x0000000000007918 */ /* 0x000fc80000000000 */
[----:B----4-:R-:W-:Y:S01]  /*154970*/  STSM.16.M88.4 [R15], R40 ;  /* 0x000000280f007844 */ /* 0x010fe20000000200 */
[----:B------:R-:W-:-:S03]  /*154980*/  NOP ;  /* 0x0000000000007918 */ /* 0x000fc60000000000 */
[----:B------:R-:W1:Y:S01]  /*154990*/  LDS.128 R40, [R15] ;  /* 0x000000000f287984 */ /* 0x000e620000000c00 */
[----:B------:R-:W-:Y:S01]  /*1549a0*/  PRMT R39, R55, 0x4210, R2 ;  /* 0x0000421037277816 */ /* 0x000fe20000000002 */
[----:B------:R-:W-:-:S04]  /*1549b0*/  NOP ;  /* 0x0000000000007918 */ /* 0x000fc80000000000 */
[----:B------:R-:W-:Y:S01]  /*1549c0*/  STSM.16.M88.4 [R15], R36 ;  /* 0x000000240f007844 */ /* 0x000fe20000000200 */
[----:B------:R-:W-:-:S03]  /*1549d0*/  NOP ;  /* 0x0000000000007918 */ /* 0x000fc60000000000 */
[----:B------:R-:W2:Y:S04]  /*1549e0*/  LDL.LU R47, [R1+0x72c] ;  /* 0x00072c00012f7983 */ /* 0x000ea80000300800 */
[----:B------:R-:W3:Y:S04]  /*1549f0*/  LDS.128 R36, [R15] ;  /* 0x000000000f247984 */ /* 0x000ee80000000c00 */
[----:B0-----:R0:W-:Y:S04]  /*154a00*/  STL.64 [R1+0x1e0], R20 ;  /* 0x0001e01401007387 */ /* 0x0011e80000100a00 */
[----:B------:R-:W-:Y:S04]  /*154a10*/  STL.64 [R1+0x1e8], R22 ;  /* 0x0001e81601007387 */ /* 0x000fe80000100a00 */
[----:B0-----:R-:W4:Y:S04]  /*154a20*/  LDL.LU.64 R20, [R1+0x67b0] ;  /* 0x0067b00001147983 */ /* 0x001f280000300a00 */
[----:B-1----:R-:W-:Y:S04]  /*154a30*/  STL.64 [R1+0x1d0], R40 ;  /* 0x0001d02801007387 */ /* 0x002fe80000100a00 */
[----:B------:R-:W-:Y:S01]  /*154a40*/  STL.64 [R1+0x1d8], R42 ;  /* 0x0001d82a01007387 */ /* 0x000fe20000100a00 */
[----:B------:R-:W-:Y:S01]  /*154a50*/  PRMT R35, R51, 0x5210, R10 ;  /* 0x0000521033237816 */ /* 0x000fe2000000000a */
[----:B------:R-:W-:Y:S01]  /*154a60*/  NOP ;  /* 0x0000000000007918 */ /* 0x000fe20000000000 */
[----:B------:R-:W-:Y:S01]  /*154a70*/  PRMT R59, R49, 0x5210, R7 ;  /* 0x00005210313b7816 */ /* 0x000fe20000000007 */
[----:B---3--:R-:W-:Y:S04]  /*154a80*/  STL.64 [R1+0x1c0], R36 ;  /* 0x0001c02401007387 */ /* 0x008fe80000100a00 */
[----:B------:R-:W-:Y:S04]  /*154a90*/  STL.64 [R1+0x1c8], R38 ;  /* 0x0001c82601007387 */ /* 0x000fe80000100a00 */
[----:B------:R-:W3:Y:S04]  /*154aa0*/  LDL.LU R49, [R1+0x5768] ;  /* 0x0057680001317983 */ /* 0x000ee80000300800 */
[----:B------:R-:W-:Y:S01]  /*154ab0*/  STSM.16.M88.4 [R15], R32 ;  /* 0x000000200f007844 */ /* 0x000fe20000000200 */
[----:B------:R-:W-:-:S03]  /*154ac0*/  NOP ;  /* 0x0000000000007918 */ /* 0x000fc60000000000 */
[----:B------:R-:W0:Y:S01]  /*154ad0*/  LDS.128 R32, [R15] ;  /* 0x000000000f207984 */ /* 0x000e220000000c00 */
[----:B------:R-:W-:Y:S01]  /*154ae0*/  NOP ;  /* 0x0000000000007918 */ /* 0x000fe20000000000 */
[----:B------:R-:W-:Y:S02]  /*154af0*/  IMAD.MOV.U32 R51, RZ, RZ, R48 ;  /* 0x000000ffff337224 */ /* 0x000fe400078e0030 */
[----:B------:R-:W-:Y:S04]  /*154b00*/  STSM.16.M88.4 [R15], R56 ;  /* 0x000000380f007844 */ /* 0x000fe80000000200 */
[----:B0-----:R-:W-:Y:S01]  /*154b10*/  STL.64 [R1+0x1b0], R32 ;  /* 0x0001b02001007387 */ /* 0x001fe20000100a00 */
[----:B------:R-:W-:-:S03]  /*154b20*/  IMAD.MOV.U32 R48, RZ, RZ, R35 ;  /* 0x000000ffff307224 */ /* 0x000fc600078e0023 */
[----:B------:R-:W-:Y:S01]  /*154b30*/  STL [R1+0x1b8], R34 ;  /* 0x0001b82201007387 */ /* 0x000fe20000100800 */
[----:B------:R-:W-:-:S03]  /*154b40*/  NOP ;  /* 0x0000000000007918 */ /* 0x000fc60000000000 */
[----:B------:R-:W0:Y:S01]  /*154b50*/  LDS.128 R32, [R15] ;  /* 0x000000000f207984 */ /* 0x000e220000000c00 */
[----:B------:R-:W-:Y:S01]  /*154b60*/  PRMT R55, R46, 0x5210, R3 ;  /* 0x000052102e377816 */ /* 0x000fe20000000003 */
[----:B------:R-:W-:Y:S02]  /*154b70*/  NOP ;  /* 0x0000000000007918 */ /* 0x000fe40000000000 */
[----:B------:R-:W-:Y:S04]  /*154b80*/  STL [R1+0x65cc], R48 ;  /* 0x0065cc3001007387 */ /* 0x000fe80000100800 */
[----:B------:R1:W-:Y:S04]  /*154b90*/  STSM.16.M88.4 [R15], R52 ;  /* 0x000000340f007844 */ /* 0x0003e80000000200 */
[----:B0-----:R-:W-:Y:S04]  /*154ba0*/  STL [R1+0x1a4], R33 ;  /* 0x0001a42101007387 */ /* 0x001fe80000100800 */
[----:B------:R-:W-:Y:S04]  /*154bb0*/  STL.64 [R1+0x1a8], R34 ;  /* 0x0001a82201007387 */ /* 0x000fe80000100a00 */
[----:B------:R-:W4:Y:S04]  /*154bc0*/  LDL.LU R36, [R1+0x6a0] ;  /* 0x0006a00001247983 */ /* 0x000f280000300800 */
[----:B------:R-:W4:Y:S04]  /*154bd0*/  LDL.LU R37, [R1+0x6a4] ;  /* 0x0006a40001257983 */ /* 0x000f280000300800 */
[----:B------:R-:W4:Y:S04]  /*154be0*/  LDL.LU R38, [R1+0x6a8] ;  /* 0x0006a80001267983 */ /* 0x000f280000300800 */
[----:B------:R-:W4:Y:S01]  /*154bf0*/  LDL.LU R39, [R1+0x6ac] ;  /* 0x0006ac0001277983 */ /* 0x000f220000300800 */
[----:B------:R-:W-:Y:S01]  /*154c00*/  IMAD.MOV.U32 R46, RZ, RZ, R32 ;  /* 0x000000ffff2e7224 */ /* 0x000fe200078e0020 */
[----:B------:R-:W-:-:S02]  /*154c10*/  NOP ;  /* 0x0000000000007918 */ /* 0x000fc40000000000 */
[----:B-1----:R-:W4:Y:S04]  /*154c20*/  LDL.LU R54, [R1+0x5688] ;  /* 0x0056880001367983 */ /* 0x002f280000300800 */
[----:B------:R-:W0:Y:S04]  /*154c30*/  LDS.128 R32, [R15] ;  /* 0x000000000f207984 */ /* 0x000e280000000c00 */
[----:B------:R-:W4:Y:S04]  /*154c40*/  LDL.LU R56, [R1+0x7d0] ;  /* 0x0007d00001387983 */ /* 0x000f280000300800 */
[----:B------:R-:W4:Y:S04]  /*154c50*/  LDL.LU R57, [R1+0x7d4] ;  /* 0x0007d40001397983 */ /* 0x000f280000300800 */
[----:B------:R-:W4:Y:S04]  /*154c60*/  LDL.LU R58, [R1+0x7d8] ;  /* 0x0007d800013a7983 */ /* 0x000f280000300800 */
[----:B------:R-:W4:Y:S01]  /*154c70*/  LDL.LU R53, [R1+0x1e10] ;  /* 0x001e100001357983 */ /* 0x000f220000300800 */
[----:B0-----:R-:W-:-:S03]  /*154c80*/  IMAD.MOV.U32 R17, RZ, RZ, R34 ;  /* 0x000000ffff117224 */ /* 0x001fc600078e0022 */
[----:B------:R0:W-:Y:S04]  /*154c90*/  STL [R1+0x190], R32 ;  /* 0x0001902001007387 */ /* 0x0001e80000100800 */
[----:B------:R-:W-:Y:S01]  /*154ca0*/  STL [R1+0x19c], R35 ;  /* 0x00019c2301007387 */ /* 0x000fe20000100800 */
[----:B--2---:R-:W-:Y:S01]  /*154cb0*/  PRMT R7, R47, 0x5210, R2 ;  /* 0x000052102f077816 */ /* 0x004fe20000000002 */
[----:B------:R-:W-:Y:S01]  /*154cc0*/  IMAD.MOV.U32 R47, RZ, RZ, R33 ;  /* 0x000000ffff2f7224 */ /* 0x000fe200078e0021 */
[----:B------:R-:W-:-:S04]  /*154cd0*/  NOP ;  /* 0x0000000000007918 */ /* 0x000fc80000000000 */
[----:B------:R-:W-:Y:S04]  /*154ce0*/  STL [R1+0x65dc], R47 ;  /* 0x0065dc2f01007387 */ /* 0x000fe80000100800 */
[----:B------:R-:W-:Y:S04]  /*154cf0*/  STL [R1+0x65d4], R17 ;  /* 0x0065d41101007387 */ /* 0x000fe80000100800 */
[----:B0-----:R-:W2:Y:S04]  /*154d00*/  LDL.LU R32, [R1+0x7e0] ;  /* 0x0007e00001207983 */ /* 0x001ea80000300800 */
[----:B------:R-:W2:Y:S04]  /*154d10*/  LDL.LU R33, [R1+0x7e4] ;  /* 0x0007e40001217983 */ /* 0x000ea80000300800 */
[----:B------:R-:W2:Y:S04]  /*154d20*/  LDL.LU R34, [R1+0x7e8] ;  /* 0x0007e80001227983 */ /* 0x000ea80000300800 */
[----:B------:R-:W2:Y:S04]  /*154d30*/  LDL.LU R52, [R1+0x2328] ;  /* 0x0023280001347983 */ /* 0x000ea80000300800 */
[----:B------:R3:W-:Y:S01]  /*154d40*/  STSM.16.M88.4 [R15], R4 ;  /* 0x000000040f007844 */ /* 0x0007e20000000200 */
[----:B------:R-:W-:-:S03]  /*154d50*/  NOP ;  /* 0x0000000000007918 */ /* 0x000fc60000000000 */
[----:B------:R-:W0:Y:S01]  /*154d60*/  LDS.128 R40, [R15] ;  /* 0x000000000f287984 */ /* 0x000e220000000c00 */
[----:B------:R-:W-:Y:S01]  /*154d70*/  NOP ;  /* 0x0000000000007918 */ /* 0x000fe20000000000 */
[----:B---3--:R-:W-:Y:S02]  /*154d80*/  LOP3.LUT R7, R49, 0xffff, RZ, 0xc0, !PT ;  /* 0x0000ffff31077812 */ /* 0x008fe400078ec0ff */
[----:B------:R-:W3:Y:S01]  /*154d90*/  LDL.LU R49, [R1+0x24bc] ;  /* 0x0024bc0001317983 */ /* 0x000ee20000300800 */
[----:B0-----:R-:W-:Y:S02]  /*154da0*/  IMAD.MOV.U32 R17, RZ, RZ, R41 ;  /* 0x000000ffff117224 */ /* 0x001fe400078e0029 */
[----:B------:R-:W-:Y:S01]  /*154db0*/  IMAD.MOV.U32 R47, RZ, RZ, R40 ;  /* 0x000000ffff2f7224 */ /* 0x000fe200078e0028 */
[----:B------:R-:W-:Y:S04]  /*154dc0*/  STL [R1+0x18c], R43 ;  /* 0x00018c2b01007387 */ /* 0x000fe80000100800 */
[----:B------:R-:W-:Y:S04]  /*154dd0*/  STL.64 [R1+0x67a8], R18 ;  /* 0x0067a81201007387 */ /* 0x000fe80000100a00 */
[----:B------:R0:W-:Y:S04]  /*154de0*/  STL.64 [R1+0x67a0], R16 ;  /* 0x0067a01001007387 */ /* 0x0001e80000100a00 */
[----:B------:R-:W-:Y:S04]  /*154df0*/  STL.64 [R1+0x6618], R46 ;  /* 0x0066182e01007387 */ /* 0x000fe80000100a00 */
[----:B0-----:R-:W3:Y:S04]  /*154e00*/  LDL.LU R16, [R1+0x800] ;  /* 0x0008000001107983 */ /* 0x001ee80000300800 */
[----:B------:R-:W3:Y:S04]  /*154e10*/  LDL.LU R17, [R1+0x804] ;  /* 0x0008040001117983 */ /* 0x000ee80000300800 */
[----:B------:R-:W3:Y:S01]  /*154e20*/  LDL.LU R18, [R1+0x808] ;  /* 0x0008080001127983 */ /* 0x000ee20000300800 */
[----:B------:R-:W-:Y:S01]  /*154e30*/  IMAD.MOV.U32 R48, RZ, RZ, R42 ;  /* 0x000000ffff307224 */ /* 0x000fe200078e002a */
[----:B----4-:R-:W-:-:S02]  /*154e40*/  LOP3.LUT R3, R54, 0xffff, RZ, 0xc0, !PT ;  /* 0x0000ffff36037812 */ /* 0x010fc400078ec0ff */
[----:B------:R-:W4:Y:S04]  /*154e50*/  LDL.LU R54, [R1+0x24e4] ;  /* 0x0024e40001367983 */ /* 0x000f280000300800 */
[----:B------:R-:W-:Y:S01]  /*154e60*/  STSM.16.M88.4 [R15], R36 ;  /* 0x000000240f007844 */ /* 0x000fe20000000200 */
[----:B------:R-:W-:-:S03]  /*154e70*/  NOP ;  /* 0x0000000000007918 */ /* 0x000fc60000000000 */
[----:B------:R-:W0:Y:S04]  /*154e80*/  LDS.128 R36, [R15] ;  /* 0x000000000f247984 */ /* 0x000e280000000c00 */
[----:B0-----:R-:W-:Y:S04]  /*154e90*/  STL.64 [R1+0x170], R36 ;  /* 0x0001702401007387 */ /* 0x001fe80000100a00 */
[----:B------:R-:W-:Y:S04]  /*154ea0*/  STL.64 [R1+0x178], R38 ;  /* 0x0001782601007387 */ /* 0x000fe80000100a00 */
[----:B------:R-:W4:Y:S04]  /*154eb0*/  LDL.LU R4, [R1+0x6c0] ;  /* 0x0006c00001047983 */ /* 0x000f280000300800 */
[----:B------:R-:W4:Y:S04]  /*154ec0*/  LDL.LU R5, [R1+0x6c4] ;  /* 0x0006c40001057983 */ /* 0x000f280000300800 */
[----:B------:R-:W4:Y:S04]  /*154ed0*/  LDL.LU R6, [R1+0x6c8] ;  /* 0x0006c80001067983 */ /* 0x000f280000300800 */
[----:B------:R-:W4:Y:S04]  /*154ee0*/  LDL.LU R40, [R1+0x90] ;  /* 0x0000900001287983 */ /* 0x000f280000300800 */
[----:B------:R-:W4:Y:S04]  /*154ef0*/  LDL.LU R41, [R1+0x94] ;  /* 0x0000940001297983 */ /* 0x000f280000300800 */
[----:B------:R-:W4:Y:S04]  /*154f00*/  LDL.LU R42, [R1+0x98] ;  /* 0x00009800012a7983 */ /* 0x000f280000300800 */
[----:B------:R-:W4:Y:S01]  /*154f10*/  LDL.LU R43, [R1+0x9c] ;  /* 0x00009c00012b7983 */ /* 0x000f220000300800 */
[----:B------:R-:W-:Y:S01]  /*154f20*/  PRMT R59, R53, 0x4210, R7 ;  /* 0x00004210353b7816 */ /* 0x000fe20000000007 */
[----:B------:R-:W-:Y:S01]  /*154f30*/  NOP ;  /* 0x0000000000007918 */ /* 0x000fe20000000000 */
[----:B------:R-:W-:-:S03]  /*154f40*/  IMAD.MOV.U32 R53, RZ, RZ, R51 ;  /* 0x000000ffff357224 */ /* 0x000fc600078e0033 */
[----:B------:R0:W-:Y:S01]  /*154f50*/  STSM.16.M88.4 [R15], R56 ;  /* 0x000000380f007844 */ /* 0x0001e20000000200 */
[----:B------:R-:W-:-:S03]  /*154f60*/  NOP ;  /* 0x0000000000007918 */ /* 0x000fc60000000000 */
[----:B------:R-:W4:Y:S04]  /*154f70*/  LDL.LU R51, [R1+0x76c] ;  /* 0x00076c0001337983 */ /* 0x000f280000300800 */
[----:B------:R-:W1:Y:S04]  /*154f80*/  LDS.128 R44, [R15] ;  /* 0x000000000f2c7984 */ /* 0x000e680000000c00 */
[----:B0-----:R-:W4:Y:S04]  /*154f90*/  LDL.LU R56, [R1+0x6d0] ;  /* 0x0006d00001387983 */ /* 0x001f280000300800 */
[----:B------:R-:W4:Y:S04]  /*154fa0*/  LDL.LU R57, [R1+0x6d4] ;  /* 0x0006d40001397983 */ /* 0x000f280000300800 */
[----:B------:R-:W4:Y:S04]  /*154fb0*/  LDL.LU R58, [R1+0x6d8] ;  /* 0x0006d800013a7983 */ /* 0x000f280000300800 */
[----:B------:R-:W4:Y:S04]  /*154fc0*/  LDL.LU R55, [R1+0x77c] ;  /* 0x00077c0001377983 */ /* 0x000f280000300800 */
[----:B------:R-:W4:Y:S04]  /*154fd0*/  LDL.LU R36, [R1+0x6e0] ;  /* 0x0006e00001247983 */ /* 0x000f280000300800 */
[----:B------:R-:W4:Y:S04]  /*154fe0*/  LDL.LU R37, [R1+0x6e4] ;  /* 0x0006e40001257983 */ /* 0x000f280000300800 */
[----:B------:R-:W4:Y:S01]  /*154ff0*/  LDL.LU R38, [R1+0x6e8] ;  /* 0x0006e80001267983 */ /* 0x000f220000300800 */
[----:B--2---:R-:W-:-:S03]  /*155000*/  LOP3.LUT R2, R52, 0xffff, RZ, 0xc0, !PT ;  /* 0x0000ffff34027812 */ /* 0x004fc600078ec0ff */
[----:B------:R-:W2:Y:S01]  /*155010*/  LDL.LU R52, [R1+0x79c] ;  /* 0x00079c0001347983 */ /* 0x000ea20000300800 */
[----:B---3--:R-:W-:Y:S01]  /*155020*/  PRMT R35, R49, 0x4210, R3 ;  /* 0x0000421031237816 */ /* 0x008fe20000000003 */
[----:B------:R-:W-:Y:S02]  /*155030*/  NOP ;  /* 0x0000000000007918 */ /* 0x000fe40000000000 */
[----:B------:R-:W3:Y:S04]  /*155040*/  LDL.LU R49, [R1+0x57e8] ;  /* 0x0057e80001317983 */ /* 0x000ee80000300800 */
[----:B-1----:R-:W-:Y:S04]  /*155050*/  STL.64 [R1+0x160], R44 ;  /* 0x0001602c01007387 */ /* 0x002fe80000100a00 */
[----:B------:R0:W-:Y:S04]  /*155060*/  STSM.16.M88.4 [R15], R32 ;  /* 0x000000200f007844 */ /* 0x0001e80000000200 */
[----:B------:R-:W-:Y:S01]  /*155070*/  STL.64 [R1+0x168], R46 ;  /* 0x0001682e01007387 */ /* 0x000fe20000100a00 */
[----:B------:R-:W-:-:S03]  /*155080*/  NOP ;  /* 0x0000000000007918 */ /* 0x000fc60000000000 */
[----:B------:R-:W1:Y:S04]  /*155090*/  LDS.128 R44, [R15] ;  /* 0x000000000f2c7984 */ /* 0x000e680000000c00 */
[----:B0-----:R-:W3:Y:S04]  /*1550a0*/  LDL.LU R32, [R1+0x810] ;  /* 0x0008100001207983 */ /* 0x001ee80000300800 */
[----:B-1----:R-:W-:Y:S04]  /*1550b0*/  STL.64 [R1+0x150], R44 ;  /* 0x0001502c01007387 */ /* 0x002fe80000100a00 */
[----:B------:R-:W-:Y:S04]  /*1550c0*/  STL.64 [R1+0x158], R46 ;  /* 0x0001582e01007387 */ /* 0x000fe80000100a00 */
[----:B------:R-:W3:Y:S04]  /*1550d0*/  LDL.LU R33, [R1+0x814] ;  /* 0x0008140001217983 */ /* 0x000ee80000300800 */
[----:B------:R-:W3:Y:S01]  /*1550e0*/  LDL.LU R34, [R1+0x818] ;  /* 0x0008180001227983 */ /* 0x000ee20000300800 */
[----:B----4-:R-:W-:Y:S01]  /*1550f0*/  PRMT R19, R54, 0x4210, R2 ;  /* 0x0000421036137816 */ /* 0x010fe20000000002 */
[----:B------:R-:W-:-:S02]  /*155100*/  NOP ;  /* 0x0000000000007918 */ /* 0x000fc40000000000 */
[----:B------:R-:W4:Y:S04]  /*155110*/  LDL.LU R54, [R1+0x24c0] ;  /* 0x0024c00001367983 */ /* 0x000f280000300800 */
[----:B------:R-:W-:Y:S01]  /*155120*/  STSM.16.M88.4 [R15], R16 ;  /* 0x000000100f007844 */ /* 0x000fe20000000200 */
[----:B------:R-:W-:-:S03]  /*155130*/  NOP ;  /* 0x0000000000007918 */ /* 0x000fc60000000000 */
[----:B------:R-:W0:Y:S01]  /*155140*/  LDS.128 R16, [R15] ;  /* 0x000000000f107984 */ /* 0x000e220000000c00 */
[----:B------:R-:W-:-:S03]  /*155150*/  NOP ;  /* 0x0000000000007918 */ /* 0x000fc60000000000 */
[----:B0-----:R-:W-:Y:S04]  /*155160*/  STL.64 [R1+0x140], R16 ;  /* 0x0001401001007387 */ /* 0x001fe80000100a00 */
[----:B------:R-:W-:Y:S04]  /*155170*/  STL.64 [R1+0x148], R18 ;  /* 0x0001481201007387 */ /* 0x000fe80000100a00 */
[----:B------:R-:W-:Y:S01]  /*155180*/  STSM.16.M88.4 [R15], R40 ;  /* 0x000000280f007844 */ /* 0x000fe20000000200 */
[----:B------:R-:W-:-:S03]  /*155190*/  NOP ;  /* 0x0000000000007918 */ /* 0x000fc60000000000 */
[----:B------:R-:W0:Y:S01]  /*1551a0*/  LDS.128 R16, [R15] ;  /* 0x000000000f107984 */ /* 0x000e220000000c00 */
[----:B------:R-:W-:Y:S01]  /*1551b0*/  PRMT R7, R51, 0x5210, R7 ;  /* 0x0000521033077816 */ /* 0x000fe20000000007 */
[----:B------:R-:W-:-:S04]  /*1551c0*/  NOP ;  /* 0x0000000000007918 */ /* 0x000fc80000000000 */
[----:B------:R-:W-:Y:S01]  /*1551d0*/  STSM.16.M88.4 [R15], R4 ;  /* 0x000000040f007844 */ /* 0x000fe20000000200 */
[----:B------:R-:W-:-:S03]  /*1551e0*/  NOP ;  /* 0x0000000000007918 */ /* 0x000fc60000000000 */
[----:B------:R-:W1:Y:S01]  /*1551f0*/  LDS.128 R4, [R15] ;  /* 0x000000000f047984 */ /* 0x000e620000000c00 */
[----:B------:R-:W-:Y:S01]  /*155200*/  PRMT R59, R55, 0x5210, R3 ;  /* 0x00005210373b7816 */ /* 0x000fe20000000003 */
[----:B------:R-:W-:-:S04]  /*155210*/  NOP ;  /* 0x0000000000007918 */ /* 0x000fc80000000000 */
[----:B------:R-:W-:Y:S01]  /*155220*/  STSM.16.M88.4 [R15], R56 ;  /* 0x000000380f007844 */ /* 0x000fe20000000200 */
[----:B0-----:R-:W-:-:S03]  /*155230*/  IMAD.MOV.U32 R51, RZ, RZ, R18 ;  /* 0x000000ffff337224 */ /* 0x001fc600078e0012 */
[----:B------:R-:W-:Y:S04]  /*155240*/  STL.64 [R1+0x130], R16 ;  /* 0x0001301001007387 */ /* 0x000fe80000100a00 */
[----:B------:R-:W-:Y:S01]  /*155250*/  STL [R1+0x13c], R19 ;  /* 0x00013c1301007387 */ /* 0x000fe20000100800 */
[----:B------:R-:W-:-:S03]  /*155260*/  NOP ;  /* 0x0000000000007918 */ /* 0x000fc60000000000 */
[----:B------:R-:W0:Y:S01]  /*155270*/  LDS.128 R16, [R15] ;  /* 0x000000000f107984 */ /* 0x000e220000000c00 */
[----:B--2---:R-:W-:Y:S01]  /*155280*/  PRMT R39, R52, 0x5210, R2 ;  /* 0x0000521034277816 */ /* 0x004fe20000000002 */
[----:B------:R-:W-:-:S04]  /*155290*/  NOP ;  /* 0x0000000000007918 */ /* 0x000fc80000000000 */
[----:B------:R-:W-:Y:S01]  /*1552a0*/  STSM.16.M88.4 [R15], R36 ;  /* 0x000000240f007844 */ /* 0x000fe20000000200 */
[----:B------:R-:W-:-:S03]  /*1552b0*/  NOP ;  /* 0x0000000000007918 */ /* 0x000fc60000000000 */
[----:B------:R-:W2:Y:S04]  /*1552c0*/  LDS.128 R36, [R15] ;  /* 0x000000000f247984 */ /* 0x000ea80000000c00 */
[----:B------:R0:W-:Y:S04]  /*1552d0*/  STL [R1+0x65b8], R51 ;  /* 0x0065b83301007387 */ /* 0x0001e80000100800 */
[----:B-1----:R-:W-:Y:S04]  /*1552e0*/  STL.64 [R1+0x120], R4 ;  /* 0x0001200401007387 */ /* 0x002fe80000100a00 */
[----:B------:R3:W-:Y:S01]  /*1552f0*/  STL.64 [R1+0x128], R6 ;  /* 0x0001280601007387 */ /* 0x0007e20000100a00 */
[----:B0-----:R-:W-:Y:S01]  /*155300*/  IMAD.MOV.U32 R51, RZ, RZ, R17 ;  /* 0x000000ffff337224 */ /* 0x001fe200078e0011 */
[----:B---3--:R-:W-:Y:S01]  /*155310*/  LOP3.LUT R7, R49, 0xffff, RZ, 0xc0, !PT ;  /* 0x0000ffff31077812 */ /* 0x008fe200078ec0ff */
[----:B------:R-:W-:Y:S01]  /*155320*/  IMAD.MOV.U32 R49, RZ, RZ, R16 ;  /* 0x000000ffff317224 */ /* 0x000fe200078e0010 */
[----:B------:R-:W-:Y:S01]  /*155330*/  STL [R1+0x118], R18 ;  /* 0x0001181201007387 */ /* 0x000fe20000100800 */
[----:B------:R-:W-:-:S03]  /*155340*/  IMAD.MOV.U32 R52, RZ, RZ, R19 ;  /* 0x000000ffff347224 */ /* 0x000fc600078e0013 */
[----:B------:R-:W3:Y:S04]  /*155350*/  LDL.LU R56, [R1+0x56a0] ;  /* 0x0056a00001387983 */ /* 0x000ee80000300800 */
[----:B------:R-:W-:Y:S04]  /*155360*/  STL.64 [R1+0x6670], R48 ;  /* 0x0066703001007387 */ /* 0x000fe80000100a00 */
[----:B------:R2:W-:Y:S04]  /*155370*/  STL [R1+0x65bc], R51 ;  /* 0x0065bc3301007387 */ /* 0x0005e80000100800 */
[----:B------:R-:W-:Y:S01]  /*155380*/  STL [R1+0x65ac], R52 ;  /* 0x0065ac3401007387 */ /* 0x000fe20000100800 */
[----:B------:R-:W-:-:S03]  /*155390*/  IMAD.MOV.U32 R55, RZ, RZ, R53 ;  /* 0x000000ffff377224 */ /* 0x000fc600078e0035 */
[----:B------:R-:W3:Y:S01]  /*1553a0*/  LDL.LU R44, [R1+0x820] ;  /* 0x00082000012c7983 */ /* 0x000ee20000300800 */
[----:B------:R-:W-:-:S03]  /*1553b0*/  IMAD.MOV.U32 R53, RZ, RZ, R50 ;  /* 0x000000ffff357224 */ /* 0x000fc600078e0032 */
[----:B------:R-:W3:Y:S01]  /*1553c0*/  LDL.LU R45, [R1+0x824] ;  /* 0x00082400012d7983 */ /* 0x000ee20000300800 */
[----:B--2---:R-:W-:-:S03]  /*1553d0*/  IMAD.MOV.U32 R51, RZ, RZ, R36 ;  /* 0x000000ffff337224 */ /* 0x004fc600078e0024 */
        /* <DEDUP_REMOVED lines=8> */
[----:B------:R-:W-:Y:S04]  /*155460*/  STL [R1+0x10c], R39 ;  /* 0x00010c2701007387 */ /* 0x000fe80000100800 */
[----:B------:R0:W-:Y:S04]  /*155470*/  STL.64 [R1+0x66e0], R50 ;  /* 0x0066e03201007387 */ /* 0x0001e80000100a00 */
[----:B------:R-:W2:Y:S04]  /*155480*/  LDL.LU R48, [R1+0x6f0] ;  /* 0x0006f00001307983 */ /* 0x000ea80000300800 */
[----:B------:R-:W2:Y:S04]  /*155490*/  LDL.LU R49, [R1+0x6f4] ;  /* 0x0006f40001317983 */ /* 0x000ea80000300800 */
[----:B0-----:R-:W2:Y:S04]  /*1554a0*/  LDL.LU R50, [R1+0x6f8] ;  /* 0x0006f80001327983 */ /* 0x001ea80000300800 */
[----:B------:R-:W2:Y:S01]  /*1554b0*/  LDL.LU R51, [R1+0x6fc] ;  /* 0x0006fc0001337983 */ /* 0x000ea20000300800 */
[----:B------:R-:W-:-:S03]  /*1554c0*/  NOP ;  /* 0x0000000000007918 */ /* 0x000fc60000000000 */
[----:B------:R-:W2:Y:S04]  /*1554d0*/  LDL.LU R40, [R1+0x700] ;  /* 0x0007000001287983 */ /* 0x000ea80000300800 */
[----:B------:R-:W2:Y:S04]  /*1554e0*/  LDL.LU R41, [R1+0x704] ;  /* 0x0007040001297983 */ /* 0x000ea80000300800 */
[----:B------:R-:W2:Y:S01]  /*1554f0*/  LDL.LU R42, [R1+0x708] ;  /* 0x00070800012a7983 */ /* 0x000ea20000300800 */
[----:B----4-:R-:W-:-:S03]  /*155500*/  PRMT R35, R54, 0x4210, R7 ;  /* 0x0000421036237816 */ /* 0x010fc60000000007 */
[----:B------:R-:W4:Y:S04]  /*155510*/  LDL.LU R54, [R1+0x84c] ;  /* 0x00084c0001367983 */ /* 0x000f280000300800 */
[----:B------:R-:W-:Y:S01]  /*155520*/  STSM.16.M88.4 [R15], R32 ;  /* 0x000000200f007844 */ /* 0x000fe20000000200 */
[----:B------:R-:W-:-:S03]  /*155530*/  NOP ;  /* 0x0000000000007918 */ /* 0x000fc60000000000 */
[----:B------:R-:W0:Y:S01]  /*155540*/  LDS.128 R32, [R15] ;  /* 0x000000000f207984 */ /* 0x000e220000000c00 */
[----:B------:R-:W-:Y:S01]  /*155550*/  IMAD.MOV.U32 R52, RZ, RZ, R38 ;  /* 0x000000ffff347224 */ /* 0x000fe200078e0026 */
[----:B------:R-:W-:Y:S02]  /*155560*/  NOP ;  /* 0x0000000000007918 */ /* 0x000fe40000000000 */
[----:B------:R-:W4:Y:S04]  /*155570*/  LDL.LU R36, [R1+0x710] ;  /* 0x0007100001247983 */ /* 0x000f280000300800 */
[----:B0-----:R0:W-:Y:S04]  /*155580*/  STL.64 [R1+0xf0], R32 ;  /* 0x0000f02001007387 */ /* 0x0011e80000100a00 */
[----:B------:R1:W-:Y:S04]  /*155590*/  STL.64 [R1+0xf8], R34 ;  /* 0x0000f82201007387 */ /* 0x0003e80000100a00 */
[----:B------:R-:W4:Y:S04]  /*1555a0*/  LDL.LU R37, [R1+0x714] ;  /* 0x0007140001257983 */ /* 0x000f280000300800 */
[----:B------:R-:W4:Y:S04]  /*1555b0*/  LDL.LU R38, [R1+0x718] ;  /* 0x0007180001267983 */ /* 0x000f280000300800 */
[----:B0-----:R-:W4:Y:S04]  /*1555c0*/  LDL.LU R32, [R1+0x680] ;  /* 0x0006800001207983 */ /* 0x001f280000300800 */
[----:B------:R-:W4:Y:S04]  /*1555d0*/  LDL.LU R33, [R1+0x684] ;  /* 0x0006840001217983 */ /* 0x000f280000300800 */
[----:B-1----:R-:W4:Y:S04]  /*1555e0*/  LDL.LU R34, [R1+0x688] ;  /* 0x0006880001227983 */ /* 0x002f280000300800 */
[----:B------:R-:W4:Y:S01]  /*1555f0*/  LDL.LU R35, [R1+0x68c] ;  /* 0x00068c0001237983 */ /* 0x000f220000300800 */
[----:B---3--:R-:W-:Y:S01]  /*155600*/  LOP3.LUT R2, R56, 0xffff, RZ, 0xc0, !PT ;  /* 0x0000ffff38027812 */ /* 0x008fe200078ec0ff */
[----:B------:R-:W-:-:S02]  /*155610*/  IMAD.MOV.U32 R56, RZ, RZ, R55 ;  /* 0x000000ffff387224 */ /* 0x000fc400078e0037 */
[----:B------:R-:W3:Y:S01]  /*155620*/  LDL.LU R55, [R1+0x7bc] ;  /* 0x0007bc0001377983 */ /* 0x000ee20000300800 */
[----:B--2---:R-:W-:-:S03]  /*155630*/  PRMT R47, R58, 0x4210, R2 ;  /* 0x000042103a2f7816 */ /* 0x004fc60000000002 */
[----:B------:R-:W-:Y:S01]  /*155640*/  STSM.16.M88.4 [R15], R48 ;  /* 0x000000300f007844 */ /* 0x000fe20000000200 */
[----:B------:R-:W-:-:S03]  /*155650*/  NOP ;  /* 0x0000000000007918 */ /* 0x000fc60000000000 */
[----:B------:R-:W0:Y:S01]  /*155660*/  LDS.128 R48, [R15] ;  /* 0x000000000f307984 */ /* 0x000e220000000c00 */
[----:B------:R-:W-:-:S03]  /*155670*/  NOP ;  /* 0x0000000000007918 */ /* 0x000fc60000000000 */
[----:B------:R-:W-:Y:S01]  /*155680*/  STSM.16.M88.4 [R15], R44 ;  /* 0x0000002c0f007844 */ /* 0x000fe20000000200 */
[----:B------:R-:W-:-:S03]  /*155690*/  NOP ;  /* 0x0000000000007918 */ /* 0x000fc60000000000 */
[----:B------:R-:W1:Y:S01]  /*1556a0*/  LDS.128 R44, [R15] ;  /* 0x000000000f2c7984 */ /* 0x000e620000000c00 */
[----:B------:R-:W-:-:S03]  /*1556b0*/  LOP3.LUT R3, R59, 0xffff, RZ, 0xc0, !PT ;  /* 0x0000ffff3b037812 */ /* 0x000fc600078ec0ff */
[----:B0-----:R-:W-:Y:S04]  /*1556c0*/  STL.64 [R1+0xe0], R48 ;  /* 0x0000e03001007387 */ /* 0x001fe80000100a00 */
[----:B------:R-:W-:Y:S04]  /*1556d0*/  STL.64 [R1+0xe8], R50 ;  /* 0x0000e83201007387 */ /* 0x000fe80000100a00 */
[----:B-1----:R-:W-:Y:S04]  /*1556e0*/  STL.64 [R1+0xd0], R44 ;  /* 0x0000d02c01007387 */ /* 0x002fe80000100a00 */
[----:B------:R-:W-:Y:S04]  /*1556f0*/  STL.64 [R1+0xd8], R46 ;  /* 0x0000d82e01007387 */ /* 0x000fe80000100a00 */
[----:B------:R-:W2:Y:S04]  /*155700*/  LDL.LU R4, [R1+0x720] ;  /* 0x0007200001047983 */ /* 0x000ea80000300800 */
[----:B------:R-:W2:Y:S04]  /*155710*/  LDL.LU R5, [R1+0x724] ;  /* 0x0007240001057983 */ /* 0x000ea80000300800 */
[----:B------:R-:W2:Y:S04]  /*155720*/  LDL.LU R6, [R1+0x728] ;  /* 0x0007280001067983 */ /* 0x000ea80000300800 */
[----:B------:R-:W2:Y:S01]  /*155730*/  LDL.LU R59, [R1+0x7cc] ;  /* 0x0007cc00013b7983 */ /* 0x000ea20000300800 */
[----:B------:R-:W-:Y:S01]  /*155740*/  PRMT R19, R57, 0x4210, R3 ;  /* 0x0000421039137816 */ /* 0x000fe20000000003 */
[----:B------:R-:W-:-:S04]  /*155750*/  NOP ;  /* 0x0000000000007918 */ /* 0x000fc80000000000 */
[----:B------:R-:W-:Y:S01]  /*155760*/  STSM.16.M88.4 [R15], R16 ;  /* 0x000000100f007844 */ /* 0x000fe20000000200 */
[----:B------:R-:W-:-:S03]  /*155770*/  NOP ;  /* 0x0000000000007918 */ /* 0x000fc60000000000 */
[----:B------:R-:W0:Y:S01]  /*155780*/  LDS.128 R16, [R15] ;  /* 0x000000000f107984 */ /* 0x000e220000000c00 */
[----:B----4-:R-:W-:Y:S01]  /*155790*/  PRMT R43, R54, 0x5210, R7 ;  /* 0x00005210362b7816 */ /* 0x010fe20000000007 */
[----:B------:R-:W-:-:S04]  /*1557a0*/  NOP ;  /* 0x0000000000007918 */ /* 0x000fc80000000000 */
[----:B------:R-:W-:Y:S04]  /*1557b0*/  STSM.16.M88.4 [R15], R40 ;  /* 0x000000280f007844 */ /* 0x000fe80000000200 */
[----:B0-----:R-:W-:Y:S04]  /*1557c0*/  STL.64 [R1+0xc0], R16 ;  /* 0x0000c01001007387 */ /* 0x001fe80000100a00 */
[----:B------:R-:W-:Y:S01]  /*1557d0*/  STL.64 [R1+0xc8], R18 ;  /* 0x0000c81201007387 */ /* 0x000fe20000100a00 */
[----:B------:R-:W-:-:S03]  /*1557e0*/  NOP ;  /* 0x0000000000007918 */ /* 0x000fc60000000000 */
[----:B------:R-:W0:Y:S01]  /*1557f0*/  LDS.128 R16, [R15] ;  /* 0x000000000f107984 */ /* 0x000e220000000c00 */
[----:B------:R-:W-:-:S03]  /*155800*/  NOP ;  /* 0x0000000000007918 */ /* 0x000fc60000000000 */
[----:B------:R-:W4:Y:S04]  /*155810*/  LDL.LU R58, [R1+0x5778] ;  /* 0x00577800013a7983 */ /* 0x000f280000300800 */
[----:B------:R1:W-:Y:S01]  /*155820*/  STSM.16.M88.4 [R15], R32 ;  /* 0x000000200f007844 */ /* 0x0003e20000000200 */
[----:B0-----:R-:W-:-:S03]  /*155830*/  IMAD.MOV.U32 R54, RZ, RZ, R17 ;  /* 0x000000ffff367224 */ /* 0x001fc600078e0011 */
[----:B------:R-:W-:Y:S04]  /*155840*/  STL [R1+0xb0], R16 ;  /* 0x0000b01001007387 */ /* 0x000fe80000100800 */
[----:B------:R-:W-:Y:S01]  /*155850*/  STL.64 [R1+0xb8], R18 ;  /* 0x0000b81201007387 */ /* 0x000fe20000100a00 */
[----:B------:R-:W-:-:S03]  /*155860*/  NOP ;  /* 0x0000000000007918 */ /* 0x000fc60000000000 */
[----:B------:R-:W-:Y:S04]  /*155870*/  STL [R1+0x65a4], R54 ;  /* 0x0065a43601007387 */ /* 0x000fe80000100800 */
[----:B------:R-:W4:Y:S04]  /*155880*/  LDL.LU R48, [R1+0x840] ;  /* 0x0008400001307983 */ /* 0x000f280000300800 */
[----:B------:R-:W4:Y:S04]  /*155890*/  LDL.LU R49, [R1+0x844] ;  /* 0x0008440001317983 */ /* 0x000f280000300800 */
[----:B------:R-:W4:Y:S04]  /*1558a0*/  LDL.LU R50, [R1+0x848] ;  /* 0x0008480001327983 */ /* 0x000f280000300800 */
[----:B-1----:R-:W4:Y:S04]  /*1558b0*/  LDL.LU R32, [R1+0x730] ;  /* 0x0007300001207983 */ /* 0x002f280000300800 */
[----:B------:R-:W4:Y:S04]  /*1558c0*/  LDL.LU R33, [R1+0x734] ;  /* 0x0007340001217983 */ /* 0x000f280000300800 */
[----:B------:R-:W4:Y:S04]  /*1558d0*/  LDL.LU R34, [R1+0x738] ;  /* 0x0007380001227983 */ /* 0x000f280000300800 */
[----:B------:R-:W4:Y:S04]  /*1558e0*/  LDL.LU R35, [R1+0x73c] ;  /* 0x00073c0001237983 */ /* 0x000f280000300800 */
[----:B------:R-:W0:Y:S01]  /*1558f0*/  LDS.128 R16, [R15] ;  /* 0x000000000f107984 */ /* 0x000e220000000c00 */
[----:B---3--:R-:W-:Y:S01]  /*155900*/  PRMT R39, R55, 0x5210, R2 ;  /* 0x0000521037277816 */ /* 0x008fe20000000002 */
[----:B------:R-:W-:-:S02]  /*155910*/  NOP ;  /* 0x0000000000007918 */ /* 0x000fc40000000000 */
[----:B------:R-:W3:Y:S04]  /*155920*/  LDL.LU R2, [R1+0x56b8] ;  /* 0x0056b80001027983 */ /* 0x000ee80000300800 */
[----:B------:R-:W3:Y:S04]  /*155930*/  LDL.LU R57, [R1+0x1e18] ;  /* 0x001e180001397983 */ /* 0x000ee80000300800 */
[----:B------:R-:W-:Y:S04]  /*155940*/  STSM.16.M88.4 [R15], R36 ;  /* 0x000000240f007844 */ /* 0x000fe80000000200 */
[----:B0-----:R-:W-:Y:S01]  /*155950*/  STL.64 [R1+0xa0], R16 ;  /* 0x0000a01001007387 */ /* 0x001fe20000100a00 */
[----:B------:R-:W-:-:S03]  /*155960*/  IMAD.MOV.U32 R55, RZ, RZ, R18 ;  /* 0x000000ffff377224 */ /* 0x000fc600078e0012 */
[----:B------:R-:W-:Y:S01]  /*155970*/  STL [R1+0xac], R19 ;  /* 0x0000ac1301007387 */ /* 0x000fe20000100800 */
[----:B------:R-:W-:-:S03]  /*155980*/  NOP ;  /* 0x0000000000007918 */ /* 0x000fc60000000000 */
[----:B------:R-:W0:Y:S04]  /*155990*/  LDS.128 R16, [R15] ;  /* 0x000000000f107984 */ /* 0x000e280000000c00 */
[----:B------:R-:W-:Y:S04]  /*1559a0*/  STL [R1+0x6598], R55 ;  /* 0x0065983701007387 */ /* 0x000fe80000100800 */
[----:B0-----:R-:W-:Y:S04]  /*1559b0*/  STL [R1+0x94], R17 ;  /* 0x0000941101007387 */ /* 0x001fe80000100800 */
[----:B------:R-:W-:Y:S04]  /*1559c0*/  STL.64 [R1+0x98], R18 ;  /* 0x0000981201007387 */ /* 0x000fe80000100a00 */
[----:B------:R-:W3:Y:S04]  /*1559d0*/  LDL.LU R44, [R1+0x850] ;  /* 0x00085000012c7983 */ /* 0x000ee80000300800 */
[----:B------:R-:W3:Y:S04]  /*1559e0*/  LDL.LU R45, [R1+0x854] ;  /* 0x00085400012d7983 */ /* 0x000ee80000300800 */
[----:B------:R-:W3:Y:S01]  /*1559f0*/  LDL.LU R46, [R1+0x858] ;  /* 0x00085800012e7983 */ /* 0x000ee20000300800 */
[----:B--2---:R-:W-:Y:S01]  /*155a00*/  PRMT R7, R59, 0x5210, R3 ;  /* 0x000052103b077816 */ /* 0x004fe20000000003 */
[----:B------:R-:W-:-:S02]  /*155a10*/  NOP ;  /* 0x0000000000007918 */ /* 0x000fc40000000000 */
[----:B------:R-:W2:Y:S04]  /*155a20*/  LDL.LU R3, [R1+0x2454] ;  /* 0x0024540001037983 */ /* 0x000ea80000300800 */
[----:B------:R-:W2:Y:S04]  /*155a30*/  LDL.LU R61, [R1+0x24c8] ;  /* 0x0024c800013d7983 */ /* 0x000ea80000300800 */
[----:B------:R-:W2:Y:S04]  /*155a40*/  LDL.LU R40, [R1+0x860] ;  /* 0x0008600001287983 */ /* 0x000ea80000300800 */
[----:B------:R-:W2:Y:S04]  /*155a50*/  LDL.LU R41, [R1+0x864] ;  /* 0x0008640001297983 */ /* 0x000ea80000300800 */
[----:B------:R-:W2:Y:S01]  /*155a60*/  LDL.LU R42, [R1+0x868] ;  /* 0x00086800012a7983 */ /* 0x000ea20000300800 */
[----:B------:R-:W-:-:S03]  /*155a70*/  IMAD.MOV.U32 R54, RZ, RZ, R16 ;  /* 0x000000ffff367224 */ /* 0x000fc600078e0010 */
[----:B------:R-:W2:Y:S04]  /*155a80*/  LDL.LU R60, [R1+0x2504] ;  /* 0x00250400013c7983 */ /* 0x000ea80000300800 */
[----:B------:R-:W-:Y:S01]  /*155a90*/  STSM.16.M88.4 [R15], R4 ;  /* 0x000000040f007844 */ /* 0x000fe20000000200 */
[----:B------:R-:W-:-:S03]  /*155aa0*/  NOP ;  /* 0x0000000000007918 */ /* 0x000fc60000000000 */
[----:B------:R-:W0:Y:S01]  /*155ab0*/  LDS.128 R16, [R15] ;  /* 0x000000000f107984 */ /* 0x000e220000000c00 */
[----:B------:R-:W-:-:S03]  /*155ac0*/  NOP ;  /* 0x0000000000007918 */ /* 0x000fc60000000000 */
[----:B0-----:R-:W-:Y:S04]  /*155ad0*/  STL [R1+0x88], R18 ;  /* 0x0000881201007387 */ /* 0x001fe80000100800 */
[----:B----4-:R0:W-:Y:S04]  /*155ae0*/  STSM.16.M88.4 [R15], R32 ;  /* 0x000000200f007844 */ /* 0x0101e80000000200 */
[----:B0-----:R-:W4:Y:S04]  /*155af0*/  LDL.LU R32, [R1+0x760] ;  /* 0x0007600001207983 */ /* 0x001f280000300800 */
[----:B------:R-:W4:Y:S04]  /*155b00*/  LDL.LU R33, [R1+0x764] ;  /* 0x0007640001217983 */ /* 0x000f280000300800 */
[----:B------:R-:W4:Y:S04]  /*155b10*/  LDL.LU R34, [R1+0x768] ;  /* 0x0007680001227983 */ /* 0x000f280000300800 */
[----:B------:R-:W4:Y:S04]  /*155b20*/  LDL.LU R36, [R1+0x690] ;  /* 0x0006900001247983 */ /* 0x000f280000300800 */
[----:B------:R-:W4:Y:S04]  /*155b30*/  LDL.LU R37, [R1+0x694] ;  /* 0x0006940001257983 */ /* 0x000f280000300800 */
[----:B------:R-:W4:Y:S04]  /*155b40*/  LDL.LU R38, [R1+0x698] ;  /* 0x0006980001267983 */ /* 0x000f280000300800 */
[----:B------:R-:W4:Y:S01]  /*155b50*/  LDL.LU R39, [R1+0x69c] ;  /* 0x00069c0001277983 */ /* 0x000f220000300800 */
[----:B------:R-:W-:Y:S01]  /*155b60*/  LOP3.LUT R5, R58, 0xffff, RZ, 0xc0, !PT ;  /* 0x0000ffff3a057812 */ /* 0x000fe200078ec0ff */
[----:B------:R-:W-:Y:S01]  /*155b70*/  IMAD.MOV.U32 R58, RZ, RZ, R56 ;  /* 0x000000ffff3a7224 */ /* 0x000fe200078e0038 */
[----:B------:R-:W-:-:S02]  /*155b80*/  NOP ;  /* 0x0000000000007918 */ /* 0x000fc40000000000 */
[----:B---3--:R-:W-:Y:S01]  /*155b90*/  PRMT R51, R57, 0x4210, R5 ;  /* 0x0000421039337816 */ /* 0x008fe20000000005 */
[----:B------:R-:W-:Y:S01]  /*155ba0*/  IMAD.MOV.U32 R59, RZ, RZ, R53 ;  /* 0x000000ffff3b7224 */ /* 0x000fe200078e0035 */
[----:B------:R-:W3:Y:S01]  /*155bb0*/  LDL.LU R57, [R1+0x7f4] ;  /* 0x0007f40001397983 */ /* 0x000ee20000300800 */
[----:B------:R-:W-:Y:S02]  /*155bc0*/  IMAD.MOV.U32 R53, RZ, RZ, R16 ;  /* 0x000000ffff357224 */ /* 0x000fe400078e0010 */
[----:B------:R-:W-:Y:S02]  /*155bd0*/  IMAD.MOV.U32 R55, RZ, RZ, R17 ;  /* 0x000000ffff377224 */ /* 0x000fe400078e0011 */
[----:B------:R-:W-:Y:S02]  /*155be0*/  IMAD.MOV.U32 R56, RZ, RZ, R19 ;  /* 0x000000ffff387224 */ /* 0x000fe400078e0013 */
[----:B------:R-:W0:Y:S01]  /*155bf0*/  LDS.128 R16, [R15] ;  /* 0x000000000f107984 */ /* 0x000e220000000c00 */
[----:B------:R-:W-:Y:S01]  /*155c00*/  LOP3.LUT R2, R2, 0xffff, RZ, 0xc0, !PT ;  /* 0x0000ffff02027812 */ /* 0x000fe200078ec0ff */
[----:B------:R-:W-:-:S02]  /*155c10*/  NOP ;  /* 0x0000000000007918 */ /* 0x000fc40000000000 */
[----:B0-----:R0:W-:Y:S04]  /*155c20*/  STL.64 [R1+0x70], R16 ;  /* 0x0000701001007387 */ /* 0x0011e80000100a00 */
[----:B------:R1:W-:Y:S04]  /*155c30*/  STL.64 [R1+0x78], R18 ;  /* 0x0000781201007387 */ /* 0x0003e80000100a00 */
[----:B0-----:R-:W3:Y:S04]  /*155c40*/  LDL.LU R16, [R1+0x770] ;  /* 0x0007700001107983 */ /* 0x001ee80000300800 */
[----:B------:R-:W3:Y:S04]  /*155c50*/  LDL.LU R17, [R1+0x774] ;  /* 0x0007740001117983 */ /* 0x000ee80000300800 */
[----:B-1----:R-:W3:Y:S01]  /*155c60*/  LDL.LU R18, [R1+0x778] ;  /* 0x0007780001127983 */ /* 0x002ee20000300800 */
[----:B--2---:R-:W-:-:S03]  /*155c70*/  LOP3.LUT R4, R3, 0xffff, RZ, 0xc0, !PT ;  /* 0x0000ffff03047812 */ /* 0x004fc600078ec0ff */
[----:B------:R-:W2:Y:S01]  /*155c80*/  LDL.LU R3, [R1+0x7f8] ;  /* 0x0007f80001037983 */ /* 0x000ea20000300800 */
[----:B------:R-:W-:-:S03]  /*155c90*/  PRMT R47, R61, 0x4210, R2 ;  /* 0x000042103d2f7816 */ /* 0x000fc60000000002 */
[----:B------:R-:W-:Y:S01]  /*155ca0*/  STSM.16.M88.4 [R15], R48 ;  /* 0x000000300f007844 */ /* 0x000fe20000000200 */
[----:B------:R-:W-:-:S03]  /*155cb0*/  NOP ;  /* 0x0000000000007918 */ /* 0x000fc60000000000 */
[----:B------:R-:W0:Y:S01]  /*155cc0*/  LDS.128 R48, [R15] ;  /* 0x000000000f307984 */ /* 0x000e220000000c00 */
[----:B------:R-:W-:Y:S01]  /*155cd0*/  NOP ;  /* 0x0000000000007918 */ /* 0x000fe20000000000 */
[----:B------:R-:W-:Y:S02]  /*155ce0*/  PRMT R43, R60, 0x4210, R4 ;  /* 0x000042103c2b7816 */ /* 0x000fe40000000004 */
[----:B------:R-:W-:Y:S01]  /*155cf0*/  STSM.16.M88.4 [R15], R44 ;  /* 0x0000002c0f007844 */ /* 0x000fe20000000200 */
[----:B------:R-:W-:-:S03]  /*155d00*/  NOP ;  /* 0x0000000000007918 */ /* 0x000fc60000000000 */
[----:B------:R-:W1:Y:S01]  /*155d10*/  LDS.128 R44, [R15] ;  /* 0x000000000f2c7984 */ /* 0x000e620000000c00 */
[----:B------:R-:W-:-:S03]  /*155d20*/  NOP ;  /* 0x0000000000007918 */ /* 0x000fc60000000000 */
[----:B------:R-:W-:Y:S01]  /*155d30*/  STSM.16.M88.4 [R15], R40 ;  /* 0x000000280f007844 */ /* 0x000fe20000000200 */
[----:B------:R-:W-:-:S03]  /*155d40*/  NOP ;  /* 0x0000000000007918 */ /* 0x000fc60000000000 */
[----:B------:R-:W1:Y:S01]  /*155d50*/  LDS.128 R40, [R15] ;  /* 0x000000000f287984 */ /* 0x000e620000000c00 */
[----:B------:R-:W-:-:S03]  /*155d60*/  NOP ;  /* 0x0000000000007918 */ /* 0x000fc60000000000 */
[----:B0-----:R-:W-:Y:S04]  /*155d70*/  STL.64 [R1+0x60], R48 ;  /* 0x0000603001007387 */ /* 0x001fe80000100a00 */
[----:B------:R-:W-:Y:S04]  /*155d80*/  STL.64 [R1+0x68], R50 ;  /* 0x0000683201007387 */ /* 0x000fe80000100a00 */
[----:B-1----:R-:W-:Y:S04]  /*155d90*/  STL.64 [R1+0x50], R44 ;  /* 0x0000502c01007387 */ /* 0x002fe80000100a00 */
[----:B------:R-:W-:Y:S04]  /*155da0*/  STL.64 [R1+0x58], R46 ;  /* 0x0000582e01007387 */ /* 0x000fe80000100a00 */
[----:B------:R0:W-:Y:S04]  /*155db0*/  STL.64 [R1+0x40], R40 ;  /* 0x0000402801007387 */ /* 0x0001e80000100a00 */
[----:B------:R1:W-:Y:S04]  /*155dc0*/  STL [R1+0x48], R42 ;  /* 0x0000482a01007387 */ /* 0x0003e80000100800 */
[----:B0-----:R-:W2:Y:S04]  /*155dd0*/  LDL.LU R40, [R1+0x790] ;  /* 0x0007900001287983 */ /* 0x001ea80000300800 */
[----:B------:R-:W2:Y:S04]  /*155de0*/  LDL.LU R41, [R1+0x794] ;  /* 0x0007940001297983 */ /* 0x000ea80000300800 */
[----:B-1----:R-:W2:Y:S04]  /*155df0*/  LDL.LU R42, [R1+0x798] ;  /* 0x00079800012a7983 */ /* 0x002ea80000300800 */
[----:B------:R-:W2:Y:S01]  /*155e00*/  LDL.LU R6, [R1+0x7fc] ;  /* 0x0007fc0001067983 */ /* 0x000ea20000300800 */
[----:B------:R-:W-:-:S05]  /*155e10*/  IMAD.MOV.U32 R60, RZ, RZ, R43 ;  /* 0x000000ffff3c7224 */ /* 0x000fca00078e002b */
[----:B------:R-:W-:Y:S04]  /*155e20*/  STL [R1+0x6578], R60 ;  /* 0x0065783c01007387 */ /* 0x000fe80000100800 */
[----:B----4-:R-:W-:Y:S01]  /*155e30*/  STSM.16.M88.4 [R15], R36 ;  /* 0x000000240f007844 */ /* 0x010fe20000000200 */
[----:B------:R-:W-:-:S03]  /*155e40*/  NOP ;  /* 0x0000000000007918 */ /* 0x000fc60000000000 */
[----:B------:R-:W0:Y:S02]  /*155e50*/  LDS.128 R36, [R15] ;  /* 0x000000000f247984 */ /* 0x000e240000000c00 */
[----:B0-----:R-:W-:Y:S02]  /*155e60*/  IMAD.MOV.U32 R61, RZ, RZ, R39 ;  /* 0x000000ffff3d7224 */ /* 0x001fe400078e0027 */
[----:B------:R-:W-:Y:S04]  /*155e70*/  STL [R1+0x34], R37 ;  /* 0x0000342501007387 */ /* 0x000fe80000100800 */
[----:B------:R-:W-:Y:S04]  /*155e80*/  STL [R1+0x38], R38 ;  /* 0x0000382601007387 */ /* 0x000fe80000100800 */
[----:B------:R-:W-:Y:S04]  /*155e90*/  STL [R1+0x657c], R61 ;  /* 0x00657c3d01007387 */ /* 0x000fe80000100800 */
[----:B------:R-:W4:Y:S01]  /*155ea0*/  LDL.LU R7, [R1+0x5784] ;  /* 0x0057840001077983 */ /* 0x000f220000300800 */
[----:B---3--:R-:W-:Y:S01]  /*155eb0*/  PRMT R35, R57, 0x5210, R5 ;  /* 0x0000521039237816 */ /* 0x008fe20000000005 */
[----:B------:R-:W-:-:S04]  /*155ec0*/  NOP ;  /* 0x0000000000007918 */ /* 0x000fc80000000000 */
[----:B------:R-:W-:Y:S01]  /*155ed0*/  STSM.16.M88.4 [R15], R32 ;  /* 0x000000200f007844 */ /* 0x000fe20000000200 */
[----:B------:R-:W-:-:S03]  /*155ee0*/  NOP ;  /* 0x0000000000007918 */ /* 0x000fc60000000000 */
[----:B------:R-:W0:Y:S04]  /*155ef0*/  LDS.128 R32, [R15] ;  /* 0x000000000f207984 */ /* 0x000e280000000c00 */
[----:B0-----:R0:W-:Y:S01]  /*155f00*/  STL [R1+0x20], R32 ;  /* 0x0000202001007387 */ /* 0x0011e20000100800 */
[----:B------:R-:W-:-:S03]  /*155f10*/  IMAD.MOV.U32 R61, RZ, RZ, R34 ;  /* 0x000000ffff3d7224 */ /* 0x000fc600078e0022 */
[----:B------:R1:W-:Y:S01]  /*155f20*/  STL [R1+0x2c], R35 ;  /* 0x00002c2301007387 */ /* 0x0003e20000100800 */
[----:B--2---:R-:W-:Y:S01]  /*155f30*/  PRMT R19, R3, 0x5210, R2 ;  /* 0x0000521003137816 */ /* 0x004fe20000000002 */
[----:B------:R-:W-:Y:S02]  /*155f40*/  IMAD.MOV.U32 R3, RZ, RZ, R58 ;  /* 0x000000ffff037224 */ /* 0x000fe400078e003a */
[----:B0-----:R-:W2:Y:S01]  /*155f50*/  LDL.LU R32, [R1+0x7a0] ;  /* 0x0007a00001207983 */ /* 0x001ea20000300800 */
[----:B------:R-:W-:Y:S01]  /*155f60*/  IMAD.MOV.U32 R58, RZ, RZ, R33 ;  /* 0x000000ffff3a7224 */ /* 0x000fe200078e0021 */
[----:B------:R-:W-:Y:S02]  /*155f70*/  NOP ;  /* 0x0000000000007918 */ /* 0x000fe40000000000 */
[----:B------:R-:W2:Y:S04]  /*155f80*/  LDL.LU R33, [R1+0x7a4] ;  /* 0x0007a40001217983 */ /* 0x000ea80000300800 */
[----:B------:R-:W2:Y:S04]  /*155f90*/  LDL.LU R34, [R1+0x7a8] ;  /* 0x0007a80001227983 */ /* 0x000ea80000300800 */
[----:B-1----:R-:W2:Y:S01]  /*155fa0*/  LDL.LU R35, [R1+0x7ac] ;  /* 0x0007ac0001237983 */ /* 0x002ea20000300800 */
[----:B------:R-:W-:-:S03]  /*155fb0*/  IMAD.MOV.U32 R57, RZ, RZ, R36 ;  /* 0x000000ffff397224 */ /* 0x000fc600078e0024 */
[----:B------:R-:W3:Y:S04]  /*155fc0*/  LDL.LU R36, [R1+0x870] ;  /* 0x0008700001247983 */ /* 0x000ee80000300800 */
[----:B------:R-:W3:Y:S04]  /*155fd0*/  LDL.LU R37, [R1+0x874] ;  /* 0x0008740001257983 */ /* 0x000ee80000300800 */
[----:B------:R-:W3:Y:S04]  /*155fe0*/  LDL.LU R38, [R1+0x878] ;  /* 0x0008780001267983 */ /* 0x000ee80000300800 */
[----:B------:R-:W3:Y:S04]  /*155ff0*/  LDL.LU R2, [R1+0x1e1c] ;  /* 0x001e1c0001027983 */ /* 0x000ee80000300800 */
[----:B------:R-:W-:Y:S01]  /*156000*/  STSM.16.M88.4 [R15], R16 ;  /* 0x000000100f007844 */ /* 0x000fe20000000200 */
[----:B------:R-:W-:-:S03]  /*156010*/  NOP ;  /* 0x0000000000007918 */ /* 0x000fc60000000000 */
[----:B------:R-:W0:Y:S04]  /*156020*/  LDS.128 R16, [R15] ;  /* 0x000000000f107984 */ /* 0x000e280000000c00 */
[----:B------:R-:W-:Y:S04]  /*156030*/  STL [R1+0x6588], R58 ;  /* 0x0065883a01007387 */ /* 0x000fe80000100800 */
[----:B------:R-:W-:Y:S04]  /*156040*/  STL [R1+0x6580], R61 ;  /* 0x0065803d01007387 */ /* 0x000fe80000100800 */
[----:B0-----:R-:W-:Y:S04]  /*156050*/  STL.64 [R1+0x10], R16 ;  /* 0x0000101001007387 */ /* 0x001fe80000100a00 */
[----:B------:R-:W-:Y:S04]  /*156060*/  STL [R1+0x1c], R19 ;  /* 0x00001c1301007387 */ /* 0x000fe80000100800 */
[----:B------:R-:W3:Y:S04]  /*156070*/  LDL.LU R48, [R1+0x880] ;  /* 0x0008800001307983 */ /* 0x000ee80000300800 */
[----:B------:R-:W3:Y:S04]  /*156080*/  LDL.LU R49, [R1+0x884] ;  /* 0x0008840001317983 */ /* 0x000ee80000300800 */
[----:B------:R-:W3:Y:S01]  /*156090*/  LDL.LU R50, [R1+0x888] ;  /* 0x0008880001327983 */ /* 0x000ee20000300800 */
[----:B------:R-:W-:-:S03]  /*1560a0*/  PRMT R43, R6, 0x5210, R4 ;  /* 0x00005210062b7816 */ /* 0x000fc60000000004 */
[----:B------:R-:W3:Y:S01]  /*1560b0*/  LDL.LU R11, [R1+0x56cc] ;  /* 0x0056cc00010b7983 */ /* 0x000ee20000300800 */
[----:B------:R-:W-:-:S03]  /*1560c0*/  NOP ;  /* 0x0000000000007918 */ /* 0x000fc60000000000 */
[----:B------:R-:W3:Y:S01]  /*1560d0*/  LDL.LU R24, [R1+0x2474] ;  /* 0x0024740001187983 */ /* 0x000ee20000300800 */
[----:B------:R-:W-:-:S03]  /*1560e0*/  IMAD.MOV.U32 R60, RZ, RZ, R18 ;  /* 0x000000ffff3c7224 */ /* 0x000fc600078e0012 */
[----:B------:R-:W-:Y:S01]  /*1560f0*/  STSM.16.M88.4 [R15], R40 ;  /* 0x000000280f007844 */ /* 0x000fe20000000200 */
[----:B------:R-:W-:-:S03]  /*156100*/  NOP ;  /* 0x0000000000007918 */ /* 0x000fc60000000000 */
[----:B------:R-:W3:Y:S04]  /*156110*/  LDL.LU R25, [R1+0x245c] ;  /* 0x00245c0001197983 */ /* 0x000ee80000300800 */
[----:B------:R-:W3:Y:S04]  /*156120*/  LDL.LU R5, [R1+0x2458] ;  /* 0x0024580001057983 */ /* 0x000ee80000300800 */
[----:B------:R-:W3:Y:S04]  /*156130*/  LDL.LU R22, [R1+0x24d0] ;  /* 0x0024d00001167983 */ /* 0x000ee80000300800 */
[----:B------:R-:W0:Y:S01]  /*156140*/  LDS.128 R16, [R15] ;  /* 0x000000000f107984 */ /* 0x000e220000000c00 */
[----:B------:R-:W-:Y:S01]  /*156150*/  IMAD.MOV.U32 R44, RZ, RZ, R3 ;  /* 0x000000ffff2c7224 */ /* 0x000fe200078e0003 */
[----:B------:R-:W-:-:S02]  /*156160*/  NOP ;  /* 0x0000000000007918 */ /* 0x000fc40000000000 */
[----:B0-----:R-:W-:Y:S01]  /*156170*/  STL [R1+0xc], R19 ;  /* 0x00000c1301007387 */ /* 0x001fe20000100800 */
[----:B----4-:R-:W-:-:S03]  /*156180*/  LOP3.LUT R4, R7, 0xffff, RZ, 0xc0, !PT ;  /* 0x0000ffff07047812 */ /* 0x010fc600078ec0ff */
[----:B------:R-:W4:Y:S04]  /*156190*/  LDL.LU R7, [R1+0x251c] ;  /* 0x00251c0001077983 */ /* 0x000f280000300800 */
[----:B------:R-:W4:Y:S04]  /*1561a0*/  LDL.LU R3, [R1+0x2518] ;  /* 0x0025180001037983 */ /* 0x000f280000300800 */
[----:B------:R-:W4:Y:S01]  /*1561b0*/  LDL.LU R23, [R1+0x2510] ;  /* 0x0025100001177983 */ /* 0x000f220000300800 */
[----:B------:R-:W-:-:S03]  /*1561c0*/  IMAD.MOV.U32 R58, RZ, RZ, R16 ;  /* 0x000000ffff3a7224 */ /* 0x000fc600078e0010 */
[----:B------:R-:W4:Y:S01]  /*1561d0*/  LDL.LU R16, [R1+0x7b0] ;  /* 0x0007b00001107983 */ /* 0x000f220000300800 */
[----:B------:R-:W-:Y:S02]  /*1561e0*/  IMAD.MOV.U32 R6, RZ, RZ, R59 ;  /* 0x000000ffff067224 */ /* 0x000fe400078e003b */
[----:B------:R-:W-:Y:S02]  /*1561f0*/  IMAD.MOV.U32 R61, RZ, RZ, R17 ;  /* 0x000000ffff3d7224 */ /* 0x000fe400078e0011 */
[----:B------:R-:W-:Y:S01]  /*156200*/  IMAD.MOV.U32 R59, RZ, RZ, R18 ;  /* 0x000000ffff3b7224 */ /* 0x000fe200078e0012 */
[----:B--2---:R-:W-:Y:S01]  /*156210*/  STSM.16.M88.4 [R15], R32 ;  /* 0x000000200f007844 */ /* 0x004fe20000000200 */
[----:B------:R-:W-:-:S03]  /*156220*/  NOP ;  /* 0x0000000000007918 */ /* 0x000fc60000000000 */
[----:B------:R-:W0:Y:S01]  /*156230*/  LDS.128 R32, [R15] ;  /* 0x000000000f207984 */ /* 0x000e220000000c00 */
[----:B---3--:R-:W-:Y:S01]  /*156240*/  PRMT R39, R2, 0x4210, R4 ;  /* 0x0000421002277816 */ /* 0x008fe20000000004 */
[----:B------:R-:W-:Y:S02]  /*156250*/  NOP ;  /* 0x0000000000007918 */ /* 0x000fe40000000000 */
[----:B0-----:R0:W-:Y:S04]  /*156260*/  STL.64 [R1+0x730], R32 ;  /* 0x0007302001007387 */ /* 0x0011e80000100a00 */
[----:B------:R1:W-:Y:S04]  /*156270*/  STL.64 [R1+0x738], R34 ;  /* 0x0007382201007387 */ /* 0x0003e80000100a00 */
[----:B------:R-:W2:Y:S04]  /*156280*/  LDL.LU R17, [R1+0x7b4] ;  /* 0x0007b40001117983 */ /* 0x000ea80000300800 */
[----:B------:R-:W2:Y:S04]  /*156290*/  LDL.LU R18, [R1+0x7b8] ;  /* 0x0007b80001127983 */ /* 0x000ea80000300800 */
[----:B0-----:R-:W3:Y:S04]  /*1562a0*/  LDL.LU R32, [R1+0x6b0] ;  /* 0x0006b00001207983 */ /* 0x001ee80000300800 */
[----:B------:R-:W3:Y:S04]  /*1562b0*/  LDL.LU R33, [R1+0x6b4] ;  /* 0x0006b40001217983 */ /* 0x000ee80000300800 */
[----:B-1----:R-:W3:Y:S04]  /*1562c0*/  LDL.LU R34, [R1+0x6b8] ;  /* 0x0006b80001227983 */ /* 0x002ee80000300800 */
[----:B------:R-:W3:Y:S04]  /*1562d0*/  LDL.LU R35, [R1+0x6bc] ;  /* 0x0006bc0001237983 */ /* 0x000ee80000300800 */
[----:B------:R-:W2:Y:S04]  /*1562e0*/  LDL.LU R2, [R1+0x8a4] ;  /* 0x0008a40001027983 */ /* 0x000ea80000300800 */
[----:B------:R-:W-:Y:S01]  /*1562f0*/  STSM.16.M88.4 [R15], R36 ;  /* 0x000000240f007844 */ /* 0x000fe20000000200 */
[----:B------:R-:W-:-:S03]  /*156300*/  NOP ;  /* 0x0000000000007918 */ /* 0x000fc60000000000 */
[----:B------:R-:W0:Y:S01]  /*156310*/  LDS.128 R36, [R15] ;  /* 0x000000000f247984 */ /* 0x000e220000000c00 */
[----:B------:R-:W-:-:S03]  /*156320*/  LOP3.LUT R12, R11, 0xffff, RZ, 0xc0, !PT ;  /* 0x0000ffff0b0c7812 */ /* 0x000fc600078ec0ff */
[----:B------:R-:W2:Y:S01]  /*156330*/  LDL.LU R40, [R1+0x7c0] ;  /* 0x0007c00001287983 */ /* 0x000ea20000300800 */
[----:B------:R-:W-:Y:S01]  /*156340*/  PRMT R51, R22, 0x4210, R12 ;  /* 0x0000421016337816 */ /* 0x000fe2000000000c */
[----:B------:R-:W-:Y:S02]  /*156350*/  NOP ;  /* 0x0000000000007918 */ /* 0x000fe40000000000 */
[----:B0-----:R0:W-:Y:S04]  /*156360*/  STL.64 [R1+0x720], R36 ;  /* 0x0007202401007387 */ /* 0x0011e80000100a00 */
[----:B------:R-:W-:Y:S04]  /*156370*/  STL.64 [R1+0x728], R38 ;  /* 0x0007282601007387 */ /* 0x000fe80000100a00 */
[----:B------:R-:W2:Y:S04]  /*156380*/  LDL.LU R41, [R1+0x7c4] ;  /* 0x0007c40001297983 */ /* 0x000ea80000300800 */
[----:B------:R-:W2:Y:S04]  /*156390*/  LDL.LU R42, [R1+0x7c8] ;  /* 0x0007c800012a7983 */ /* 0x000ea80000300800 */
[----:B------:R-:W2:Y:S01]  /*1563a0*/  LDL.LU R22, [R1+0x1ce0] ;  /* 0x001ce00001167983 */ /* 0x000ea20000300800 */
[----:B------:R-:W-:Y:S01]  /*1563b0*/  LOP3.LUT R11, R24, 0xffff, RZ, 0xc0, !PT ;  /* 0x0000ffff180b7812 */ /* 0x000fe200078ec0ff */
[----:B0-----:R-:W-:Y:S01]  /*1563c0*/  IMAD.MOV.U32 R36, RZ, RZ, R6 ;  /* 0x000000ffff247224 */ /* 0x001fe200078e0006 */
[----:B------:R-:W-:Y:S01]  /*1563d0*/  LOP3.LUT R10, R25, 0xffff, RZ, 0xc0, !PT ;  /* 0x0000ffff190a7812 */ /* 0x000fe200078ec0ff */
[----:B------:R-:W2:Y:S01]  /*1563e0*/  LDL.LU R6, [R1+0x1d30] ;  /* 0x001d300001067983 */ /* 0x000ea20000300800 */
[----:B----4-:R-:W-:-:S03]  /*1563f0*/  PRMT R45, R7, 0x4210, R11 ;  /* 0x00004210072d7816 */ /* 0x010fc6000000000b */
[----:B------:R-:W4:Y:S01]  /*156400*/  LDL.LU R7, [R1+0x1d34] ;  /* 0x001d340001077983 */ /* 0x000f220000300800 */
[----:B------:R-:W-:-:S03]  /*156410*/  PRMT R46, R3, 0x4210, R10 ;  /* 0x00004210032e7816 */ /* 0x000fc6000000000a */
[----:B------:R-:W4:Y:S01]  /*156420*/  LDL.LU R3, [R1+0x1ce4] ;  /* 0x001ce40001037983 */ /* 0x000f220000300800 */
[----:B------:R-:W-:-:S03]  /*156430*/  LOP3.LUT R5, R5, 0xffff, RZ, 0xc0, !PT ;  /* 0x0000ffff05057812 */ /* 0x000fc600078ec0ff */
[----:B------:R-:W-:Y:S01]  /*156440*/  STSM.16.M88.4 [R15], R48 ;  /* 0x000000300f007844 */ /* 0x000fe20000000200 */
[----:B------:R-:W-:Y:S01]  /*156450*/  PRMT R47, R23, 0x4210, R5 ;  /* 0x00004210172f7816 */ /* 0x000fe20000000005 */
[----:B------:R-:W-:Y:S02]  /*156460*/  NOP ;  /* 0x0000000000007918 */ /* 0x000fe40000000000 */
[----:B------:R-:W0:Y:S01]  /*156470*/  LDS.128 R48, [R15] ;  /* 0x000000000f307984 */ /* 0x000e220000000c00 */
        /* <DEDUP_REMOVED lines=9> */
[----:B---3--:R0:W-:Y:S01]  /*156510*/  STSM.16.M88.4 [R15], R32 ;  /* 0x000000200f007844 */ /* 0x0081e20000000200 */
[----:B------:R-:W-:Y:S01]  /*156520*/  NOP ;  /* 0x0000000000007918 */ /* 0x000fe20000000000 */
[----:B--2---:R-:W-:-:S02]  /*156530*/  PRMT R19, R2, 0x5210, R4 ;  /* 0x0000521002137816 */ /* 0x004fc40000000004 */
[----:B------:R-:W1:Y:S01]  /*156540*/  LDS.128 R44, [R15] ;  /* 0x000000000f2c7984 */ /* 0x000e620000000c00 */
[----:B------:R-:W-:-:S03]  /*156550*/  NOP ;  /* 0x0000000000007918 */ /* 0x000fc60000000000 */
[----:B0-----:R-:W2:Y:S04]  /*156560*/  LDL.LU R33, [R1+0x57f8] ;  /* 0x0057f80001217983 */ /* 0x001ea80000300800 */
[----:B------:R-:W3:Y:S04]  /*156570*/  LDL.LU R30, [R1+0x57f4] ;  /* 0x0057f400011e7983 */ /* 0x000ee80000300800 */
[----:B------:R-:W2:Y:S04]  /*156580*/  LDL.LU R31, [R1+0x57f0] ;  /* 0x0057f000011f7983 */ /* 0x000ea80000300800 */
[----:B------:R-:W2:Y:S04]  /*156590*/  LDL.LU R24, [R1+0x57ec] ;  /* 0x0057ec0001187983 */ /* 0x000ea80000300800 */
[----:B------:R-:W2:Y:S04]  /*1565a0*/  LDL.LU R25, [R1+0x252c] ;  /* 0x00252c0001197983 */ /* 0x000ea80000300800 */
[----:B------:R-:W2:Y:S04]  /*1565b0*/  LDL.LU R23, [R1+0x2528] ;  /* 0x0025280001177983 */ /* 0x000ea80000300800 */
[----:B------:R-:W2:Y:S04]  /*1565c0*/  LDL.LU R4, [R1+0x2524] ;  /* 0x0025240001047983 */ /* 0x000ea80000300800 */
[----:B------:R-:W2:Y:S04]  /*1565d0*/  LDL.LU R2, [R1+0x24d4] ;  /* 0x0024d40001027983 */ /* 0x000ea80000300800 */
[----:B------:R-:W-:Y:S01]  /*1565e0*/  STSM.16.M88.4 [R15], R16 ;  /* 0x000000100f007844 */ /* 0x000fe20000000200 */
[----:B------:R-:W-:-:S03]  /*1565f0*/  NOP ;  /* 0x0000000000007918 */ /* 0x000fc60000000000 */
[----:B------:R-:W0:Y:S04]  /*156600*/  LDS.128 R16, [R15] ;  /* 0x000000000f107984 */ /* 0x000e280000000c00 */
[----:B-1----:R-:W-:Y:S04]  /*156610*/  STL.64 [R1+0x790], R44 ;  /* 0x0007902c01007387 */ /* 0x002fe80000100a00 */
[----:B------:R-:W-:Y:S01]  /*156620*/  STL.64 [R1+0x798], R46 ;  /* 0x0007982e01007387 */ /* 0x000fe20000100a00 */
[----:B------:R-:W-:Y:S01]  /*156630*/  PRMT R43, R22, 0x5210, R12 ;  /* 0x00005210162b7816 */ /* 0x000fe2000000000c */
[----:B------:R-:W-:-:S04]  /*156640*/  NOP ;  /* 0x0000000000007918 */ /* 0x000fc80000000000 */
[----:B------:R-:W-:Y:S01]  /*156650*/  STSM.16.M88.4 [R15], R40 ;  /* 0x000000280f007844 */ /* 0x000fe20000000200 */
[----:B------:R-:W-:-:S03]  /*156660*/  NOP ;  /* 0x0000000000007918 */ /* 0x000fc60000000000 */
[----:B0-----:R-:W-:Y:S04]  /*156670*/  STL.64 [R1+0x780], R16 ;  /* 0x0007801001007387 */ /* 0x001fe80000100a00 */
[----:B------:R-:W-:Y:S04]  /*156680*/  STL.64 [R1+0x788], R18 ;  /* 0x0007881201007387 */ /* 0x000fe80000100a00 */
[----:B------:R-:W0:Y:S01]  /*156690*/  LDS.128 R16, [R15] ;  /* 0x000000000f107984 */ /* 0x000e220000000c00 */
[----:B------:R-:W-:-:S03]  /*1566a0*/  PRMT R37, R6, 0x5210, R11 ;  /* 0x0000521006257816 */ /* 0x000fc6000000000b */
[----:B------:R-:W2:Y:S04]  /*1566b0*/  LDL.LU R6, [R1+0x57b4] ;  /* 0x0057b40001067983 */ /* 0x000ea80000300800 */
[----:B------:R-:W2:Y:S04]  /*1566c0*/  LDL.LU R22, [R1+0x57b0] ;  /* 0x0057b00001167983 */ /* 0x000ea80000300800 */
[----:B------:R-:W2:Y:S01]  /*1566d0*/  LDL.LU R12, [R1+0x579c] ;  /* 0x00579c00010c7983 */ /* 0x000ea20000300800 */
[----:B----4-:R-:W-:Y:S02]  /*1566e0*/  PRMT R38, R7, 0x5210, R10 ;  /* 0x0000521007267816 */ /* 0x010fe4000000000a */
[----:B------:R-:W-:Y:S01]  /*1566f0*/  PRMT R39, R3, 0x5210, R5 ;  /* 0x0000521003277816 */ /* 0x000fe20000000005 */
[----:B------:R-:W-:Y:S01]  /*156700*/  NOP ;  /* 0x0000000000007918 */ /* 0x000fe20000000000 */
[----:B------:R-:W4:Y:S04]  /*156710*/  LDL.LU R5, [R1+0x5798] ;  /* 0x0057980001057983 */ /* 0x000f280000300800 */
[----:B------:R-:W4:Y:S04]  /*156720*/  LDL.LU R7, [R1+0x2544] ;  /* 0x0025440001077983 */ /* 0x000f280000300800 */
[----:B------:R-:W4:Y:S04]  /*156730*/  LDL.LU R10, [R1+0x253c] ;  /* 0x00253c00010a7983 */ /* 0x000f280000300800 */
[----:B------:R-:W4:Y:S04]  /*156740*/  LDL.LU R11, [R1+0x2534] ;  /* 0x00253400010b7983 */ /* 0x000f280000300800 */
[----:B0-----:R-:W-:Y:S04]  /*156750*/  STL.64 [R1+0x770], R16 ;  /* 0x0007701001007387 */ /* 0x001fe80000100a00 */
[----:B------:R-:W-:Y:S04]  /*156760*/  STL.64 [R1+0x778], R18 ;  /* 0x0007781201007387 */ /* 0x000fe80000100a00 */
[----:B------:R-:W4:Y:S04]  /*156770*/  LDL.LU R3, [R1+0x1e30] ;  /* 0x001e300001037983 */ /* 0x000f280000300800 */
[----:B------:R3:W-:Y:S01]  /*156780*/  STSM.16.M88.4 [R15], R36 ;  /* 0x000000240f007844 */ /* 0x0007e20000000200 */
[----:B------:R-:W-:-:S03]  /*156790*/  NOP ;  /* 0x0000000000007918 */ /* 0x000fc60000000000 */
[----:B------:R-:W0:Y:S01]  /*1567a0*/  LDS.128 R40, [R15] ;  /* 0x000000000f287984 */ /* 0x000e220000000c00 */
[----:B---3--:R-:W-:Y:S02]  /*1567b0*/  LOP3.LUT R38, R30, 0xffff, RZ, 0xc0, !PT ;  /* 0x0000ffff1e267812 */ /* 0x008fe400078ec0ff */
[----:B--2---:R-:W-:Y:S02]  /*1567c0*/  LOP3.LUT R30, R31, 0xffff, RZ, 0xc0, !PT ;  /* 0x0000ffff1f1e7812 */ /* 0x004fe400078ec0ff */
[----:B------:R-:W-:Y:S02]  /*1567d0*/  LOP3.LUT R32, R33, 0xffff, RZ, 0xc0, !PT ;  /* 0x0000ffff21207812 */ /* 0x000fe400078ec0ff */
[----:B------:R-:W-:Y:S02]  /*1567e0*/  PRMT R18, R4, 0x4210, R30 ;  /* 0x0000421004127816 */ /* 0x000fe4000000001e */
[----:B------:R-:W2:Y:S04]  /*1567f0*/  LDL.LU R4, [R1+0x5708] ;  /* 0x0057080001047983 */ /* 0x000ea80000300800 */
[----:B------:R-:W3:Y:S01]  /*156800*/  LDL.LU R33, [R1+0x5704] ;  /* 0x0057040001217983 */ /* 0x000ee20000300800 */
[----:B------:R-:W-:-:S03]  /*156810*/  LOP3.LUT R24, R24, 0xffff, RZ, 0xc0, !PT ;  /* 0x0000ffff18187812 */ /* 0x000fc600078ec0ff */
[----:B------:R-:W2:Y:S01]  /*156820*/  LDL.LU R13, [R1+0x56e8] ;  /* 0x0056e800010d7983 */ /* 0x000ea20000300800 */
[----:B------:R-:W-:-:S03]  /*156830*/  PRMT R19, R2, 0x4210, R24 ;  /* 0x0000421002137816 */ /* 0x000fc60000000018 */
[----:B------:R-:W2:Y:S04]  /*156840*/  LDL.LU R31, [R1+0x56e4] ;  /* 0x0056e400011f7983 */ /* 0x000ea80000300800 */
[----:B0-----:R-:W-:Y:S04]  /*156850*/  STL.64 [R1+0x6d0], R40 ;  /* 0x0006d02801007387 */ /* 0x001fe80000100a00 */
[----:B------:R-:W-:Y:S04]  /*156860*/  STL.64 [R1+0x6d8], R42 ;  /* 0x0006d82a01007387 */ /* 0x000fe80000100a00 */
[----:B------:R-:W2:Y:S01]  /*156870*/  LDL.LU R2, [R1+0x255c] ;  /* 0x00255c0001027983 */ /* 0x000ea20000300800 */
[----:B------:R-:W-:-:S02]  /*156880*/  PRMT R16, R25, 0x4210, R32 ;  /* 0x0000421019107816 */ /* 0x000fc40000000020 */
[----:B------:R-:W-:Y:S01]  /*156890*/  PRMT R17, R23, 0x4210, R38 ;  /* 0x0000421017117816 */ /* 0x000fe20000000026 */
[----:B------:R-:W-:-:S04]  /*1568a0*/  NOP ;  /* 0x0000000000007918 */ /* 0x000fc80000000000 */
[----:B------:R0:W-:Y:S01]  /*1568b0*/  STSM.16.M88.4 [R15], R16 ;  /* 0x000000100f007844 */ /* 0x0001e20000000200 */
[----:B------:R-:W-:-:S03]  /*1568c0*/  NOP ;  /* 0x0000000000007918 */ /* 0x000fc60000000000 */
[----:B------:R-:W2:Y:S04]  /*1568d0*/  LDL.LU R25, [R1+0x2550] ;  /* 0x0025500001197983 */ /* 0x000ea80000300800 */
[----:B------:R-:W2:Y:S04]  /*1568e0*/  LDL.LU R23, [R1+0x254c] ;  /* 0x00254c0001177983 */ /* 0x000ea80000300800 */
[----:B------:R-:W1:Y:S01]  /*1568f0*/  LDS.128 R48, [R15] ;  /* 0x000000000f307984 */ /* 0x000e620000000c00 */
[----:B------:R-:W-:-:S03]  /*156900*/  LOP3.LUT R34, R6, 0xffff, RZ, 0xc0, !PT ;  /* 0x0000ffff06227812 */ /* 0x000fc600078ec0ff */
[----:B------:R-:W2:Y:S01]  /*156910*/  LDL.LU R6, [R1+0x1fe8] ;  /* 0x001fe80001067983 */ /* 0x000ea20000300800 */
[----:B------:R-:W-:Y:S02]  /*156920*/  LOP3.LUT R22, R22, 0xffff, RZ, 0xc0, !PT ;  /* 0x0000ffff16167812 */ /* 0x000fe400078ec0ff */
[----:B0-----:R-:W-:Y:S02]  /*156930*/  LOP3.LUT R16, R12, 0xffff, RZ, 0xc0, !PT ;  /* 0x0000ffff0c107812 */ /* 0x001fe400078ec0ff */
[----:B----4-:R-:W-:Y:S02]  /*156940*/  LOP3.LUT R5, R5, 0xffff, RZ, 0xc0, !PT ;  /* 0x0000ffff05057812 */ /* 0x010fe400078ec0ff */
[----:B------:R-:W-:Y:S02]  /*156950*/  PRMT R44, R7, 0x4210, R34 ;  /* 0x00004210072c7816 */ /* 0x000fe40000000022 */
[----:B------:R-:W4:Y:S01]  /*156960*/  LDL.LU R7, [R1+0x2488] ;  /* 0x0024880001077983 */ /* 0x000f220000300800 */
[----:B------:R-:W-:-:S03]  /*156970*/  PRMT R45, R10, 0x4210, R22 ;  /* 0x000042100a2d7816 */ /* 0x000fc60000000016 */
[----:B------:R-:W4:Y:S01]  /*156980*/  LDL.LU R12, [R1+0x2484] ;  /* 0x00248400010c7983 */ /* 0x000f220000300800 */
[----:B------:R-:W-:-:S03]  /*156990*/  PRMT R46, R11, 0x4210, R16 ;  /* 0x000042100b2e7816 */ /* 0x000fc60000000010 */
[----:B------:R-:W4:Y:S04]  /*1569a0*/  LDL.LU R11, [R1+0x247c] ;  /* 0x00247c00010b7983 */ /* 0x000f280000300800 */
[----:B------:R-:W4:Y:S01]  /*1569b0*/  LDL.LU R10, [R1+0x2478] ;  /* 0x00247800010a7983 */ /* 0x000f220000300800 */
[----:B------:R-:W-:Y:S01]  /*1569c0*/  PRMT R47, R3, 0x4210, R5 ;  /* 0x00004210032f7816 */ /* 0x000fe20000000005 */
[----:B------:R-:W-:Y:S02]  /*1569d0*/  NOP ;  /* 0x0000000000007918 */ /* 0x000fe40000000000 */
[----:B------:R-:W4:Y:S04]  /*1569e0*/  LDL.LU R3, [R1+0x2564] ;  /* 0x0025640001037983 */ /* 0x000f280000300800 */
[----:B------:R-:W4:Y:S04]  /*1569f0*/  LDL.LU R41, [R1+0x2560] ;  /* 0x0025600001297983 */ /* 0x000f280000300800 */
[----:B------:R-:W4:Y:S04]  /*156a00*/  LDL.LU R36, [R1+0x2558] ;  /* 0x0025580001247983 */ /* 0x000f280000300800 */
[----:B-1----:R-:W-:Y:S04]  /*156a10*/  STL.64 [R1+0x710], R48 ;  /* 0x0007103001007387 */ /* 0x002fe80000100a00 */
[----:B------:R-:W-:Y:S04]  /*156a20*/  STL.64 [R1+0x718], R50 ;  /* 0x0007183201007387 */ /* 0x000fe80000100a00 */
[----:B------:R-:W4:Y:S04]  /*156a30*/  LDL.LU R35, [R1+0x2554] ;  /* 0x0025540001237983 */ /* 0x000f280000300800 */
[----:B------:R0:W-:Y:S01]  /*156a40*/  STSM.16.M88.4 [R15], R44 ;  /* 0x0000002c0f007844 */ /* 0x0001e20000000200 */
[----:B------:R-:W-:-:S03]  /*156a50*/  NOP ;  /* 0x0000000000007918 */ /* 0x000fc60000000000 */
[----:B------:R-:W1:Y:S01]  /*156a60*/  LDS.128 R48, [R15] ;  /* 0x000000000f307984 */ /* 0x000e620000000c00 */
[----:B---3--:R-:W-:-:S03]  /*156a70*/  LOP3.LUT R17, R33, 0xffff, RZ, 0xc0, !PT ;  /* 0x0000ffff21117812 */ /* 0x008fc600078ec0ff */
[----:B------:R-:W3:Y:S01]  /*156a80*/  LDL.LU R33, [R1+0x1d38] ;  /* 0x001d380001217983 */ /* 0x000ee20000300800 */
[----:B--2---:R-:W-:-:S03]  /*156a90*/  LOP3.LUT R4, R4, 0xffff, RZ, 0xc0, !PT ;  /* 0x0000ffff04047812 */ /* 0x004fc600078ec0ff */
[----:B------:R-:W2:Y:S01]  /*156aa0*/  LDL.LU R37, [R1+0x1d54] ;  /* 0x001d540001257983 */ /* 0x000ea20000300800 */
[----:B------:R-:W-:-:S03]  /*156ab0*/  LOP3.LUT R19, R31, 0xffff, RZ, 0xc0, !PT ;  /* 0x0000ffff1f137812 */ /* 0x000fc600078ec0ff */
[----:B------:R-:W2:Y:S01]  /*156ac0*/  LDL.LU R31, [R1+0x1d50] ;  /* 0x001d5000011f7983 */ /* 0x000ea20000300800 */
[----:B0-----:R-:W-:-:S03]  /*156ad0*/  PRMT R44, R2, 0x4210, R4 ;  /* 0x00004210022c7816 */ /* 0x001fc60000000004 */
[----:B------:R-:W2:Y:S01]  /*156ae0*/  LDL.LU R2, [R1+0x1d3c] ;  /* 0x001d3c0001027983 */ /* 0x000ea20000300800 */
[----:B------:R-:W-:-:S03]  /*156af0*/  LOP3.LUT R18, R13, 0xffff, RZ, 0xc0, !PT ;  /* 0x0000ffff0d127812 */ /* 0x000fc600078ec0ff */
[----:B-1----:R-:W-:Y:S04]  /*156b00*/  STL.64 [R1+0x700], R48 ;  /* 0x0007003001007387 */ /* 0x002fe80000100a00 */
[----:B------:R-:W-:Y:S01]  /*156b10*/  STL.64 [R1+0x708], R50 ;  /* 0x0007083201007387 */ /* 0x000fe20000100a00 */
[----:B------:R-:W-:Y:S01]  /*156b20*/  NOP ;  /* 0x0000000000007918 */ /* 0x000fe20000000000 */
[----:B------:R-:W-:Y:S02]  /*156b30*/  PRMT R45, R25, 0x4210, R17 ;  /* 0x00004210192d7816 */ /* 0x000fe40000000011 */
[----:B------:R-:W2:Y:S01]  /*156b40*/  LDL.LU R25, [R1+0x1d58] ;  /* 0x001d580001197983 */ /* 0x000ea20000300800 */
[----:B------:R-:W-:-:S03]  /*156b50*/  PRMT R46, R23, 0x4210, R18 ;  /* 0x00004210172e7816 */ /* 0x000fc60000000012 */
[----:B------:R-:W2:Y:S01]  /*156b60*/  LDL.LU R23, [R1+0x1d70] ;  /* 0x001d700001177983 */ /* 0x000ea20000300800 */
[----:B------:R-:W-:-:S03]  /*156b70*/  PRMT R47, R6, 0x4210, R19 ;  /* 0x00004210062f7816 */ /* 0x000fc60000000013 */
[----:B------:R-:W2:Y:S01]  /*156b80*/  LDL.LU R6, [R1+0x1d5c] ;  /* 0x001d5c0001067983 */ /* 0x000ea20000300800 */
[----:B----4-:R-:W-:-:S03]  /*156b90*/  LOP3.LUT R13, R7, 0xffff, RZ, 0xc0, !PT ;  /* 0x0000ffff070d7812 */ /* 0x010fc600078ec0ff */
[----:B------:R-:W4:Y:S01]  /*156ba0*/  LDL.LU R7, [R1+0x1ce8] ;  /* 0x001ce80001077983 */ /* 0x000f220000300800 */
[----:B------:R-:W-:-:S03]  /*156bb0*/  PRMT R40, R3, 0x4210, R13 ;  /* 0x0000421003287816 */ /* 0x000fc6000000000d */
[----:B------:R-:W4:Y:S04]  /*156bc0*/  LDL.LU R3, [R1+0x1d78] ;  /* 0x001d780001037983 */ /* 0x000f280000300800 */
[----:B------:R-:W-:Y:S01]  /*156bd0*/  STSM.16.M88.4 [R15], R44 ;  /* 0x0000002c0f007844 */ /* 0x000fe20000000200 */
[----:B------:R-:W-:-:S03]  /*156be0*/  NOP ;  /* 0x0000000000007918 */ /* 0x000fc60000000000 */
[----:B------:R-:W0:Y:S01]  /*156bf0*/  LDS.128 R44, [R15] ;  /* 0x000000000f2c7984 */ /* 0x000e220000000c00 */
[----:B------:R-:W-:Y:S02]  /*156c00*/  LOP3.LUT R11, R11, 0xffff, RZ, 0xc0, !PT ;  /* 0x0000ffff0b0b7812 */ /* 0x000fe400078ec0ff */
[----:B------:R-:W-:Y:S02]  /*156c10*/  LOP3.LUT R10, R10, 0xffff, RZ, 0xc0, !PT ;  /* 0x0000ffff0a0a7812 */ /* 0x000fe400078ec0ff */
[----:B------:R-:W-:Y:S02]  /*156c20*/  PRMT R42, R36, 0x4210, R11 ;  /* 0x00004210242a7816 */ /* 0x000fe4000000000b */
[----:B------:R-:W-:Y:S01]  /*156c30*/  PRMT R43, R35, 0x4210, R10 ;  /* 0x00004210232b7816 */ /* 0x000fe2000000000a */
[----:B0-----:R-:W-:Y:S04]  /*156c40*/  STL.64 [R1+0x6c0], R44 ;  /* 0x0006c02c01007387 */ /* 0x001fe80000100a00 */
[----:B------:R-:W-:Y:S04]  /*156c50*/  STL.64 [R1+0x6c8], R46 ;  /* 0x0006c82e01007387 */ /* 0x000fe80000100a00 */
[----:B------:R-:W4:Y:S01]  /*156c60*/  LDL.LU R35, [R1+0x1d74] ;  /* 0x001d740001237983 */ /* 0x000f220000300800 */
[----:B------:R-:W-:-:S04]  /*156c70*/  LOP3.LUT R12, R12, 0xffff, RZ, 0xc0, !PT ;  /* 0x0000ffff0c0c7812 */ /* 0x000fc800078ec0ff */
[----:B------:R-:W-:Y:S01]  /*156c80*/  PRMT R41, R41, 0x4210, R12 ;  /* 0x0000421029297816 */ /* 0x000fe2000000000c */
[----:B------:R-:W-:-:S04]  /*156c90*/  NOP ;  /* 0x0000000000007918 */ /* 0x000fc80000000000 */
[----:B------:R-:W-:Y:S01]  /*156ca0*/  STSM.16.M88.4 [R15], R40 ;  /* 0x000000280f007844 */ /* 0x000fe20000000200 */
[----:B------:R-:W-:-:S03]  /*156cb0*/  NOP ;  /* 0x0000000000007918 */ /* 0x000fc60000000000 */
[----:B------:R-:W0:Y:S01]  /*156cc0*/  LDS.128 R40, [R15] ;  /* 0x000000000f287984 */ /* 0x000e220000000c00 */
[----:B---3--:R-:W-:-:S03]  /*156cd0*/  PRMT R36, R33, 0x5210, R32 ;  /* 0x0000521021247816 */ /* 0x008fc60000000020 */
[----:B------:R-:W3:Y:S04]  /*156ce0*/  LDL.LU R32, [R1+0x1d7c] ;  /* 0x001d7c0001207983 */ /* 0x000ee80000300800 */
[----:B------:R-:W3:Y:S01]  /*156cf0*/  LDL.LU R33, [R1+0x1cec] ;  /* 0x001cec0001217983 */ /* 0x000ee20000300800 */
[----:B--2---:R-:W-:Y:S02]  /*156d00*/  PRMT R37, R37, 0x5210, R38 ;  /* 0x0000521025257816 */ /* 0x004fe40000000026 */
[----:B------:R-:W-:Y:S02]  /*156d10*/  PRMT R38, R31, 0x5210, R30 ;  /* 0x000052101f267816 */ /* 0x000fe4000000001e */
[----:B------:R-:W2:Y:S04]  /*156d20*/  LDL.LU R30, [R1+0x1d94] ;  /* 0x001d9400011e7983 */ /* 0x000ea80000300800 */
[----:B------:R-:W2:Y:S01]  /*156d30*/  LDL.LU R31, [R1+0x1d98] ;  /* 0x001d9800011f7983 */ /* 0x000ea20000300800 */
[----:B------:R-:W-:Y:S01]  /*156d40*/  PRMT R39, R2, 0x5210, R24 ;  /* 0x0000521002277816 */ /* 0x000fe20000000018 */
[----:B------:R-:W-:-:S02]  /*156d50*/  NOP ;  /* 0x0000000000007918 */ /* 0x000fc40000000000 */
[----:B------:R-:W2:Y:S04]  /*156d60*/  LDL.LU R24, [R1+0x1d90] ;  /* 0x001d900001187983 */ /* 0x000ea80000300800 */
[----:B------:R-:W2:Y:S04]  /*156d70*/  LDL.LU R2, [R1+0x1d00] ;  /* 0x001d000001027983 */ /* 0x000ea80000300800 */
[----:B------:R1:W-:Y:S04]  /*156d80*/  STSM.16.M88.4 [R15], R36 ;  /* 0x000000240f007844 */ /* 0x0003e80000000200 */
[----:B0-----:R-:W-:Y:S04]  /*156d90*/  STL.64 [R1+0x7e0], R40 ;  /* 0x0007e02801007387 */ /* 0x001fe80000100a00 */
[----:B------:R-:W-:Y:S01]  /*156da0*/  STL.64 [R1+0x7e8], R42 ;  /* 0x0007e82a01007387 */ /* 0x000fe20000100a00 */
[----:B------:R-:W-:-:S03]  /*156db0*/  NOP ;  /* 0x0000000000007918 */ /* 0x000fc60000000000 */
[----:B------:R-:W0:Y:S01]  /*156dc0*/  LDS.128 R40, [R15] ;  /* 0x000000000f287984 */ /* 0x000e220000000c00 */
[----:B-1----:R-:W-:Y:S02]  /*156dd0*/  PRMT R37, R23, 0x5210, R22 ;  /* 0x0000521017257816 */ /* 0x002fe40000000016 */
[----:B------:R-:W-:Y:S02]  /*156de0*/  PRMT R36, R25, 0x5210, R34 ;  /* 0x0000521019247816 */ /* 0x000fe40000000022 */
[----:B------:R-:W-:Y:S01]  /*156df0*/  PRMT R38, R6, 0x5210, R16 ;  /* 0x0000521006267816 */ /* 0x000fe20000000010 */
[----:B0-----:R-:W-:Y:S04]  /*156e00*/  STL.64 [R1+0x7d0], R40 ;  /* 0x0007d02801007387 */ /* 0x001fe80000100a00 */
[----:B------:R-:W-:Y:S01]  /*156e10*/  STL.64 [R1+0x7d8], R42 ;  /* 0x0007d82a01007387 */ /* 0x000fe20000100a00 */
[----:B------:R-:W-:-:S03]  /*156e20*/  NOP ;  /* 0x0000000000007918 */ /* 0x000fc60000000000 */
[----:B------:R-:W2:Y:S04]  /*156e30*/  LDL.LU R22, [R1+0x5808] ;  /* 0x0058080001167983 */ /* 0x000ea80000300800 */
[----:B------:R-:W2:Y:S01]  /*156e40*/  LDL.LU R25, [R1+0x5804] ;  /* 0x0058040001197983 */ /* 0x000ea20000300800 */
[----:B----4-:R-:W-:-:S03]  /*156e50*/  PRMT R39, R7, 0x5210, R5 ;  /* 0x0000521007277816 */ /* 0x010fc60000000005 */
[----:B------:R-:W4:Y:S01]  /*156e60*/  LDL.LU R5, [R1+0x5800] ;  /* 0x0058000001057983 */ /* 0x000f220000300800 */
[----:B------:R-:W-:-:S03]  /*156e70*/  PRMT R16, R3, 0x5210, R4 ;  /* 0x0000521003107816 */ /* 0x000fc60000000004 */
[----:B------:R-:W4:Y:S04]  /*156e80*/  LDL.LU R4, [R1+0x57fc] ;  /* 0x0057fc0001047983 */ /* 0x000f280000300800 */
[----:B------:R-:W4:Y:S04]  /*156e90*/  LDL.LU R23, [R1+0x2584] ;  /* 0x0025840001177983 */ /* 0x000f280000300800 */
[----:B------:R-:W4:Y:S04]  /*156ea0*/  LDL.LU R6, [R1+0x2580] ;  /* 0x0025800001067983 */ /* 0x000f280000300800 */
[----:B------:R-:W4:Y:S04]  /*156eb0*/  LDL.LU R7, [R1+0x2568] ;  /* 0x0025680001077983 */ /* 0x000f280000300800 */
[----:B------:R-:W4:Y:S04]  /*156ec0*/  LDL.LU R3, [R1+0x256c] ;  /* 0x00256c0001037983 */ /* 0x000f280000300800 */
[----:B------:R-:W-:Y:S01]  /*156ed0*/  STSM.16.M88.4 [R15], R36 ;  /* 0x000000240f007844 */ /* 0x000fe20000000200 */
[----:B------:R-:W-:Y:S01]  /*156ee0*/  NOP ;  /* 0x0000000000007918 */ /* 0x000fe20000000000 */
[----:B------:R-:W-:-:S02]  /*156ef0*/  PRMT R17, R35, 0x5210, R17 ;  /* 0x0000521023117816 */ /* 0x000fc40000000011 */
[----:B---3--:R-:W-:Y:S02]  /*156f00*/  PRMT R18, R32, 0x5210, R18 ;  /* 0x0000521020127816 */ /* 0x008fe40000000012 */
[----:B------:R-:W-:Y:S02]  /*156f10*/  PRMT R19, R33, 0x5210, R19 ;  /* 0x0000521021137816 */ /* 0x000fe40000000013 */
[----:B------:R-:W0:Y:S01]  /*156f20*/  LDS.128 R32, [R15] ;  /* 0x000000000f207984 */ /* 0x000e220000000c00 */
[----:B------:R-:W-:-:S03]  /*156f30*/  NOP ;  /* 0x0000000000007918 */ /* 0x000fc60000000000 */
[----:B------:R2:W-:Y:S01]  /*156f40*/  STSM.16.M88.4 [R15], R16 ;  /* 0x000000100f007844 */ /* 0x0005e20000000200 */
[----:B------:R-:W-:-:S03]  /*156f50*/  NOP ;  /* 0x0000000000007918 */ /* 0x000fc60000000000 */
[----:B------:R-:W1:Y:S01]  /*156f60*/  LDS.128 R36, [R15] ;  /* 0x000000000f247984 */ /* 0x000e620000000c00 */
[----:B--2---:R-:W-:Y:S02]  /*156f70*/  PRMT R19, R2, 0x5210, R10 ;  /* 0x0000521002137816 */ /* 0x004fe4000000000a */
[----:B------:R-:W-:Y:S02]  /*156f80*/  PRMT R16, R30, 0x5210, R13 ;  /* 0x000052101e107816 */ /* 0x000fe4000000000d */
[----:B------:R-:W-:Y:S01]  /*156f90*/  PRMT R18, R24, 0x5210, R11 ;  /* 0x0000521018127816 */ /* 0x000fe2000000000b */
[----:B0-----:R0:W-:Y:S04]  /*156fa0*/  STL.64 [R1+0x7c0], R32 ;  /* 0x0007c02001007387 */ /* 0x0011e80000100a00 */
[----:B------:R-:W-:Y:S04]  /*156fb0*/  STL.64 [R1+0x7c8], R34 ;  /* 0x0007c82201007387 */ /* 0x000fe80000100a00 */
[----:B0-----:R-:W2:Y:S04]  /*156fc0*/  LDL.LU R32, [R1+0x57d4] ;  /* 0x0057d40001207983 */ /* 0x001ea80000300800 */
[----:B------:R-:W3:Y:S04]  /*156fd0*/  LDL.LU R10, [R1+0x57d0] ;  /* 0x0057d000010a7983 */ /* 0x000ee80000300800 */
[----:B------:R-:W3:Y:S04]  /*156fe0*/  LDL.LU R33, [R1+0x57bc] ;  /* 0x0057bc0001217983 */ /* 0x000ee80000300800 */
[----:B------:R-:W3:Y:S04]  /*156ff0*/  LDL.LU R30, [R1+0x57b8] ;  /* 0x0057b800011e7983 */ /* 0x000ee80000300800 */
[----:B------:R-:W3:Y:S01]  /*157000*/  LDL.LU R11, [R1+0x2594] ;  /* 0x00259400010b7983 */ /* 0x000ee20000300800 */
[----:B------:R-:W-:Y:S01]  /*157010*/  PRMT R17, R31, 0x5210, R12 ;  /* 0x000052101f117816 */ /* 0x000fe2000000000c */
[----:B------:R-:W-:-:S02]  /*157020*/  NOP ;  /* 0x0000000000007918 */ /* 0x000fc40000000000 */
[----:B------:R-:W3:Y:S04]  /*157030*/  LDL.LU R31, [R1+0x2590] ;  /* 0x00259000011f7983 */ /* 0x000ee80000300800 */
[----:B------:R-:W3:Y:S04]  /*157040*/  LDL.LU R24, [R1+0x2588] ;  /* 0x0025880001187983 */ /* 0x000ee80000300800 */
[----:B-1----:R0:W-:Y:S04]  /*157050*/  STL.64 [R1+0x7b0], R36 ;  /* 0x0007b02401007387 */ /* 0x0021e80000100a00 */
[----:B------:R-:W-:Y:S04]  /*157060*/  STL.64 [R1+0x7b8], R38 ;  /* 0x0007b82601007387 */ /* 0x000fe80000100a00 */
[----:B------:R-:W3:Y:S01]  /*157070*/  LDL.LU R2, [R1+0x1e34] ;  /* 0x001e340001027983 */ /* 0x000ee20000300800 */
[----:B------:R-:W-:-:S03]  /*157080*/  LOP3.LUT R22, R22, 0xffff, RZ, 0xc0, !PT ;  /* 0x0000ffff16167812 */ /* 0x000fc600078ec0ff */
[----:B0-----:R-:W3:Y:S04]  /*157090*/  LDL.LU R36, [R1+0x5730] ;  /* 0x0057300001247983 */ /* 0x001ee80000300800 */
[----:B------:R-:W3:Y:S04]  /*1570a0*/  LDL.LU R34, [R1+0x572c] ;  /* 0x00572c0001227983 */ /* 0x000ee80000300800 */
[----:B------:R4:W-:Y:S01]  /*1570b0*/  STSM.16.M88.4 [R15], R16 ;  /* 0x000000100f007844 */ /* 0x0009e20000000200 */
[----:B------:R-:W-:-:S03]  /*1570c0*/  NOP ;  /* 0x0000000000007918 */ /* 0x000fc60000000000 */
[----:B------:R-:W3:Y:S04]  /*1570d0*/  LDL.LU R12, [R1+0x5710] ;  /* 0x00571000010c7983 */ /* 0x000ee80000300800 */
[----:B------:R-:W3:Y:S04]  /*1570e0*/  LDL.LU R13, [R1+0x570c] ;  /* 0x00570c00010d7983 */ /* 0x000ee80000300800 */
[----:B------:R-:W0:Y:S01]  /*1570f0*/  LDS.128 R40, [R15] ;  /* 0x000000000f287984 */ /* 0x000e220000000c00 */
[----:B----4-:R-:W-:-:S03]  /*157100*/  PRMT R16, R23, 0x4210, R22 ;  /* 0x0000421017107816 */ /* 0x010fc60000000016 */
[----:B------:R-:W4:Y:S01]  /*157110*/  LDL.LU R23, [R1+0x25a0] ;  /* 0x0025a00001177983 */ /* 0x000f220000300800 */
[----:B------:R-:W-:Y:S02]  /*157120*/  LOP3.LUT R25, R25, 0xffff, RZ, 0xc0, !PT ;  /* 0x0000ffff19197812 */ /* 0x000fe400078ec0ff */
[----:B------:R-:W-:Y:S02]  /*157130*/  LOP3.LUT R5, R5, 0xffff, RZ, 0xc0, !PT ;  /* 0x0000ffff05057812 */ /* 0x000fe400078ec0ff */
[----:B------:R-:W-:Y:S02]  /*157140*/  LOP3.LUT R4, R4, 0xffff, RZ, 0xc0, !PT ;  /* 0x0000ffff04047812 */ /* 0x000fe400078ec0ff */
[----:B------:R-:W-:Y:S02]  /*157150*/  PRMT R17, R6, 0x4210, R25 ;  /* 0x0000421006117816 */ /* 0x000fe40000000019 */
[----:B------:R-:W-:Y:S01]  /*157160*/  PRMT R18, R7, 0x4210, R5 ;  /* 0x0000421007127816 */ /* 0x000fe20000000005 */
[----:B------:R-:W4:Y:S01]  /*157170*/  LDL.LU R6, [R1+0x259c] ;  /* 0x00259c0001067983 */ /* 0x000f220000300800 */
[----:B------:R-:W-:Y:S01]  /*157180*/  PRMT R19, R3, 0x4210, R4 ;  /* 0x0000421003137816 */ /* 0x000fe20000000004 */
[----:B------:R-:W-:-:S02]  /*157190*/  NOP ;  /* 0x0000000000007918 */ /* 0x000fc40000000000 */
[----:B------:R-:W4:Y:S04]  /*1571a0*/  LDL.LU R7, [R1+0x2598] ;  /* 0x0025980001077983 */ /* 0x000f280000300800 */
[----:B0-----:R-:W-:Y:S04]  /*1571b0*/  STL.64 [R1+0x6b0], R40 ;  /* 0x0006b02801007387 */ /* 0x001fe80000100a00 */
[----:B------:R-:W-:Y:S04]  /*1571c0*/  STL.64 [R1+0x6b8], R42 ;  /* 0x0006b82a01007387 */ /* 0x000fe80000100a00 */
[----:B------:R-:W4:Y:S04]  /*1571d0*/  LDL.LU R3, [R1+0x202c] ;  /* 0x00202c0001037983 */ /* 0x000f280000300800 */
[----:B------:R0:W-:Y:S01]  /*1571e0*/  STSM.16.M88.4 [R15], R16 ;  /* 0x000000100f007844 */ /* 0x0001e20000000200 */
[----:B------:R-:W-:-:S03]  /*1571f0*/  NOP ;  /* 0x0000000000007918 */ /* 0x000fc60000000000 */
[----:B------:R-:W1:Y:S01]  /*157200*/  LDS.128 R48, [R15] ;  /* 0x000000000f307984 */ /* 0x000e620000000c00 */
[----:B--2---:R-:W-:Y:S02]  /*157210*/  LOP3.LUT R44, R32, 0xffff, RZ, 0xc0, !PT ;  /* 0x0000ffff202c7812 */ /* 0x004fe400078ec0ff */
[----:B---3--:R-:W-:Y:S02]  /*157220*/  LOP3.LUT R32, R30, 0xffff, RZ, 0xc0, !PT ;  /* 0x0000ffff1e207812 */ /* 0x008fe400078ec0ff */
[----:B------:R-:W2:Y:S01]  /*157230*/  LDL.LU R30, [R1+0x249c] ;  /* 0x00249c00011e7983 */ /* 0x000ea20000300800 */
[----:B0-----:R-:W-:-:S03]  /*157240*/  PRMT R16, R11, 0x4210, R44 ;  /* 0x000042100b107816 */ /* 0x001fc6000000002c */
[----:B------:R-:W3:Y:S01]  /*157250*/  LDL.LU R11, [R1+0x2498] ;  /* 0x00249800010b7983 */ /* 0x000ee20000300800 */
[----:B------:R-:W-:-:S03]  /*157260*/  LOP3.LUT R42, R33, 0xffff, RZ, 0xc0, !PT ;  /* 0x0000ffff212a7812 */ /* 0x000fc600078ec0ff */
[----:B------:R-:W2:Y:S01]  /*157270*/  LDL.LU R33, [R1+0x2490] ;  /* 0x0024900001217983 */ /* 0x000ea20000300800 */
[----:B------:R-:W-:-:S04]  /*157280*/  LOP3.LUT R10, R10, 0xffff, RZ, 0xc0, !PT ;  /* 0x0000ffff0a0a7812 */ /* 0x000fc800078ec0ff */
[----:B------:R-:W-:Y:S02]  /*157290*/  PRMT R17, R31, 0x4210, R10 ;  /* 0x000042101f117816 */ /* 0x000fe4000000000a */
[----:B------:R-:W-:Y:S02]  /*1572a0*/  PRMT R18, R24, 0x4210, R42 ;  /* 0x0000421018127816 */ /* 0x000fe4000000002a */
[----:B------:R-:W-:Y:S01]  /*1572b0*/  PRMT R19, R2, 0x4210, R32 ;  /* 0x0000421002137816 */ /* 0x000fe20000000020 */
[----:B------:R-:W-:Y:S01]  /*1572c0*/  NOP ;  /* 0x0000000000007918 */ /* 0x000fe20000000000 */
[----:B------:R-:W2:Y:S04]  /*1572d0*/  LDL.LU R2, [R1+0x248c] ;  /* 0x00248c0001027983 */ /* 0x000ea80000300800 */
[----:B------:R-:W2:Y:S04]  /*1572e0*/  LDL.LU R37, [R1+0x25b0] ;  /* 0x0025b00001257983 */ /* 0x000ea80000300800 */
[----:B------:R-:W2:Y:S04]  /*1572f0*/  LDL.LU R35, [R1+0x25ac] ;  /* 0x0025ac0001237983 */ /* 0x000ea80000300800 */
[----:B------:R-:W2:Y:S04]  /*157300*/  LDL.LU R31, [R1+0x25a8] ;  /* 0x0025a800011f7983 */ /* 0x000ea80000300800 */
[----:B------:R-:W2:Y:S01]  /*157310*/  LDL.LU R24, [R1+0x25a4] ;  /* 0x0025a40001187983 */ /* 0x000ea20000300800 */
[----:B------:R-:W-:-:S03]  /*157320*/  LOP3.LUT R40, R36, 0xffff, RZ, 0xc0, !PT ;  /* 0x0000ffff24287812 */ /* 0x000fc600078ec0ff */
[----:B------:R4:W-:Y:S04]  /*157330*/  STSM.16.M88.4 [R15], R16 ;  /* 0x000000100f007844 */ /* 0x0009e80000000200 */
[----:B-1----:R-:W-:Y:S04]  /*157340*/  STL.64 [R1+0x760], R48 ;  /* 0x0007603001007387 */ /* 0x002fe80000100a00 */
[----:B------:R-:W-:Y:S01]  /*157350*/  STL.64 [R1+0x768], R50 ;  /* 0x0007683201007387 */ /* 0x000fe20000100a00 */
[----:B------:R-:W-:Y:S01]  /*157360*/  LOP3.LUT R39, R34, 0xffff, RZ, 0xc0, !PT ;  /* 0x0000ffff22277812 */ /* 0x000fe200078ec0ff */
[----:B------:R-:W-:Y:S01]  /*157370*/  NOP ;  /* 0x0000000000007918 */ /* 0x000fe20000000000 */
[----:B----4-:R-:W-:Y:S01]  /*157380*/  PRMT R16, R23, 0x4210, R40 ;  /* 0x0000421017107816 */ /* 0x010fe20000000028 */
[----:B------:R-:W0:Y:S04]  /*157390*/  LDS.128 R48, [R15] ;  /* 0x000000000f307984 */ /* 0x000e280000000c00 */
[----:B------:R-:W4:Y:S01]  /*1573a0*/  LDL.LU R23, [R1+0x1dbc] ;  /* 0x001dbc0001177983 */ /* 0x000f220000300800 */
[----:B------:R-:W-:-:S02]  /*1573b0*/  LOP3.LUT R34, R13, 0xffff, RZ, 0xc0, !PT ;  /* 0x0000ffff0d227812 */ /* 0x000fc400078ec0ff */
[----:B------:R-:W-:Y:S02]  /*1573c0*/  LOP3.LUT R38, R12, 0xffff, RZ, 0xc0, !PT ;  /* 0x0000ffff0c267812 */ /* 0x000fe400078ec0ff */
[----:B------:R-:W-:Y:S02]  /*1573d0*/  PRMT R17, R6, 0x4210, R39 ;  /* 0x0000421006117816 */ /* 0x000fe40000000027 */
[----:B------:R-:W4:Y:S01]  /*1573e0*/  LDL.LU R6, [R1+0x1db4] ;  /* 0x001db40001067983 */ /* 0x000f220000300800 */
[----:B------:R-:W-:Y:S02]  /*1573f0*/  PRMT R18, R7, 0x4210, R38 ;  /* 0x0000421007127816 */ /* 0x000fe40000000026 */
[----:B------:R-:W-:Y:S01]  /*157400*/  PRMT R19, R3, 0x4210, R34 ;  /* 0x0000421003137816 */ /* 0x000fe20000000022 */
[----:B------:R-:W-:Y:S01]  /*157410*/  NOP ;  /* 0x0000000000007918 */ /* 0x000fe20000000000 */
[----:B------:R-:W4:Y:S04]  /*157420*/  LDL.LU R3, [R1+0x1db0] ;  /* 0x001db00001037983 */ /* 0x000f280000300800 */
[----:B------:R-:W4:Y:S04]  /*157430*/  LDL.LU R7, [R1+0x1d9c] ;  /* 0x001d9c0001077983 */ /* 0x000f280000300800 */
[----:B0-----:R0:W-:Y:S04]  /*157440*/  STL.64 [R1+0x750], R48 ;  /* 0x0007503001007387 */ /* 0x0011e80000100a00 */
[----:B------:R1:W-:Y:S04]  /*157450*/  STL.64 [R1+0x758], R50 ;  /* 0x0007583201007387 */ /* 0x0003e80000100a00 */
[----:B------:R-:W4:Y:S04]  /*157460*/  LDL.LU R43, [R1+0x1dd0] ;  /* 0x001dd000012b7983 */ /* 0x000f280000300800 */
[----:B------:R-:W-:Y:S01]  /*157470*/  STSM.16.M88.4 [R15], R16 ;  /* 0x000000100f007844 */ /* 0x000fe20000000200 */
[----:B------:R-:W-:-:S03]  /*157480*/  NOP ;  /* 0x0000000000007918 */ /* 0x000fc60000000000 */
[----:B------:R-:W0:Y:S01]  /*157490*/  LDS.128 R16, [R15] ;  /* 0x000000000f107984 */ /* 0x000e220000000c00 */
[----:B---3--:R-:W-:-:S03]  /*1574a0*/  LOP3.LUT R13, R11, 0xffff, RZ, 0xc0, !PT ;  /* 0x0000ffff0b0d7812 */ /* 0x008fc600078ec0ff */
[----:B------:R-:W3:Y:S01]  /*1574b0*/  LDL.LU R11, [R1+0x1dd4] ;  /* 0x001dd400010b7983 */ /* 0x000ee20000300800 */
[----:B--2---:R-:W-:-:S03]  /*1574c0*/  LOP3.LUT R12, R33, 0xffff, RZ, 0xc0, !PT ;  /* 0x0000ffff210c7812 */ /* 0x004fc600078ec0ff */
[----:B------:R-:W2:Y:S04]  /*1574d0*/  LDL.LU R41, [R1+0x1db8] ;  /* 0x001db80001297983 */ /* 0x000ea80000300800 */
[----:B------:R-:W2:Y:S04]  /*1574e0*/  LDL.LU R33, [R1+0x1d04] ;  /* 0x001d040001217983 */ /* 0x000ea80000300800 */
[----:B------:R-:W2:Y:S01]  /*1574f0*/  LDL.LU R36, [R1+0x1df0] ;  /* 0x001df00001247983 */ /* 0x000ea20000300800 */
[----:B------:R-:W-:Y:S02]  /*157500*/  LOP3.LUT R30, R30, 0xffff, RZ, 0xc0, !PT ;  /* 0x0000ffff1e1e7812 */ /* 0x000fe400078ec0ff */
[----:B------:R-:W-:-:S02]  /*157510*/  LOP3.LUT R2, R2, 0xffff, RZ, 0xc0, !PT ;  /* 0x0000ffff02027812 */ /* 0x000fc400078ec0ff */
[----:B0-----:R-:W-:Y:S02]  /*157520*/  PRMT R48, R37, 0x4210, R30 ;  /* 0x0000421025307816 */ /* 0x001fe4000000001e */
[----:B------:R-:W2:Y:S01]  /*157530*/  LDL.LU R37, [R1+0x1ddc] ;  /* 0x001ddc0001257983 */ /* 0x000ea20000300800 */
[----:B------:R-:W-:-:S03]  /*157540*/  PRMT R49, R35, 0x4210, R13 ;  /* 0x0000421023317816 */ /* 0x000fc6000000000d */
[----:B------:R-:W2:Y:S01]  /*157550*/  LDL.LU R35, [R1+0x1dd8] ;  /* 0x001dd80001237983 */ /* 0x000ea20000300800 */
[----:B-1----:R-:W-:-:S03]  /*157560*/  PRMT R50, R31, 0x4210, R12 ;  /* 0x000042101f327816 */ /* 0x002fc6000000000c */
[----:B------:R-:W2:Y:S04]  /*157570*/  LDL.LU R31, [R1+0x1d08] ;  /* 0x001d0800011f7983 */ /* 0x000ea80000300800 */
[----:B------:R-:W-:Y:S01]  /*157580*/  STL.64 [R1+0x740], R16 ;  /* 0x0007401001007387 */ /* 0x000fe20000100a00 */
[----:B------:R-:W-:Y:S01]  /*157590*/  PRMT R51, R24, 0x4210, R2 ;  /* 0x0000421018337816 */ /* 0x000fe20000000002 */
[----:B------:R-:W-:Y:S02]  /*1575a0*/  NOP ;  /* 0x0000000000007918 */ /* 0x000fe40000000000 */
[----:B------:R0:W-:Y:S04]  /*1575b0*/  STL.64 [R1+0x748], R18 ;  /* 0x0007481201007387 */ /* 0x0001e80000100a00 */
[----:B0-----:R-:W2:Y:S04]  /*1575c0*/  LDL.LU.64 R18, [R1+0x67a8] ;  /* 0x0067a80001127983 */ /* 0x001ea80000300a00 */
[----:B------:R-:W2:Y:S04]  /*1575d0*/  LDL.LU.64 R16, [R1+0x67a0] ;  /* 0x0067a00001107983 */ /* 0x000ea80000300a00 */
[----:B------:R-:W2:Y:S04]  /*1575e0*/  LDL.LU R24, [R1+0x1dfc] ;  /* 0x001dfc0001187983 */ /* 0x000ea80000300800 */
[----:B------:R4:W-:Y:S02]  /*1575f0*/  STSM.16.M88.4 [R15], R48 ;  /* 0x000000300f007844 */ /* 0x0009e40000000200 */
[----:B----4-:R-:W-:-:S02]  /*157600*/  PRMT R48, R23, 0x5210, R22 ;  /* 0x0000521017307816 */ /* 0x010fc40000000016 */
[----:B------:R-:W4:Y:S04]  /*157610*/  LDL.LU R22, [R1+0x1df4] ;  /* 0x001df40001167983 */ /* 0x000f280000300800 */
[----:B------:R-:W4:Y:S01]  /*157620*/  LDL.LU R23, [R1+0x1df8] ;  /* 0x001df80001177983 */ /* 0x000f220000300800 */
[----:B------:R-:W-:Y:S02]  /*157630*/  PRMT R49, R6, 0x5210, R25 ;  /* 0x0000521006317816 */ /* 0x000fe40000000019 */
[----:B------:R-:W-:Y:S02]  /*157640*/  PRMT R50, R3, 0x5210, R5 ;  /* 0x0000521003327816 */ /* 0x000fe40000000005 */
[----:B------:R-:W4:Y:S01]  /*157650*/  LDL R3, [R1+0x2e40] ;  /* 0x002e400001037983 */ /* 0x000f220000100800 */
[----:B------:R-:W-:Y:S01]  /*157660*/  PRMT R51, R7, 0x5210, R4 ;  /* 0x0000521007337816 */ /* 0x000fe20000000004 */
[----:B------:R-:W-:-:S02]  /*157670*/  NOP ;  /* 0x0000000000007918 */ /* 0x000fc40000000000 */
[----:B------:R-:W0:Y:S01]  /*157680*/  LDS.128 R4, [R15] ;  /* 0x000000000f047984 */ /* 0x000e220000000c00 */
[----:B------:R-:W-:Y:S01]  /*157690*/  NOP ;  /* 0x0000000000007918 */ /* 0x000fe20000000000 */
[----:B------:R-:W-:Y:S02]  /*1576a0*/  PRMT R44, R43, 0x5210, R44 ;  /* 0x000052102b2c7816 */ /* 0x000fe4000000002c */
[----:B------:R-:W-:Y:S01]  /*1576b0*/  STSM.16.M88.4 [R15], R48 ;  /* 0x000000300f007844 */ /* 0x000fe20000000200 */
[----:B------:R-:W-:-:S03]  /*1576c0*/  NOP ;  /* 0x0000000000007918 */ /* 0x000fc60000000000 */
[----:B------:R-:W1:Y:S04]  /*1576d0*/  LDS.128 R48, [R15] ;  /* 0x000000000f307984 */ /* 0x000e680000000c00 */
[----:B0-----:R-:W-:Y:S04]  /*1576e0*/  STL.64 [R1+0x6a0], R4 ;  /* 0x0006a00401007387 */ /* 0x001fe80000100a00 */
[----:B------:R0:W-:Y:S04]  /*1576f0*/  STL.64 [R1+0x6a8], R6 ;  /* 0x0006a80601007387 */ /* 0x0001e80000100a00 */
[----:B0-----:R-:W4:Y:S04]  /*157700*/  LDL.LU.64 R6, [R1+0x6798] ;  /* 0x0067980001067983 */ /* 0x001f280000300a00 */
[----:B------:R-:W4:Y:S04]  /*157710*/  LDL.LU.64 R4, [R1+0x6790] ;  /* 0x0067900001047983 */ /* 0x000f280000300a00 */
[----:B------:R-:W4:Y:S01]  /*157720*/  LDL.LU R25, [R1+0x670] ;  /* 0x0006700001197983 */ /* 0x000f220000300800 */
[----:B---3--:R-:W-:-:S03]  /*157730*/  PRMT R45, R11, 0x5210, R10 ;  /* 0x000052100b2d7816 */ /* 0x008fc6000000000a */
[----:B------:R-:W3:Y:S01]  /*157740*/  LDL.LU.64 R10, [R1+0x8a8] ;  /* 0x0008a800010a7983 */ /* 0x000ee20000300a00 */
[----:B--2---:R-:W-:Y:S02]  /*157750*/  PRMT R46, R41, 0x5210, R42 ;  /* 0x00005210292e7816 */ /* 0x004fe4000000002a */
[----:B------:R-:W-:Y:S01]  /*157760*/  PRMT R47, R33, 0x5210, R32 ;  /* 0x00005210212f7816 */ /* 0x000fe20000000020 */
[----:B------:R-:W-:-:S04]  /*157770*/  NOP ;  /* 0x0000000000007918 */ /* 0x000fc80000000000 */
[----:B------:R-:W-:Y:S01]  /*157780*/  STSM.16.M88.4 [R15], R44 ;  /* 0x0000002c0f007844 */ /* 0x000fe20000000200 */
[----:B------:R-:W-:Y:S01]  /*157790*/  PRMT R36, R36, 0x5210, R40 ;  /* 0x0000521024247816 */ /* 0x000fe20000000028 */
[----:B------:R-:W-:Y:S02]  /*1577a0*/  NOP ;  /* 0x0000000000007918 */ /* 0x000fe40000000000 */
[----:B------:R-:W0:Y:S04]  /*1577b0*/  LDS.128 R40, [R15] ;  /* 0x000000000f287984 */ /* 0x000e280000000c00 */
[----:B------:R-:W2:Y:S01]  /*1577c0*/  LDL.LU.64 R32, [R1+0x920] ;  /* 0x0009200001207983 */ /* 0x000ea20000300a00 */
[----:B------:R-:W-:-:S03]  /*1577d0*/  PRMT R37, R37, 0x5210, R39 ;  /* 0x0000521025257816 */ /* 0x000fc60000000027 */
[----:B-1----:R-:W-:Y:S01]  /*1577e0*/  STL.64 [R1+0x690], R48 ;  /* 0x0006903001007387 */ /* 0x002fe20000100a00 */
[----:B------:R-:W-:Y:S02]  /*1577f0*/  PRMT R38, R35, 0x5210, R38 ;  /* 0x0000521023267816 */ /* 0x000fe40000000026 */
[----:B------:R-:W-:Y:S01]  /*157800*/  PRMT R39, R31, 0x5210, R34 ;  /* 0x000052101f277816 */ /* 0x000fe20000000022 */
[----:B------:R-:W-:Y:S01]  /*157810*/  STL.64 [R1+0x698], R50 ;  /* 0x0006983201007387 */ /* 0x000fe20000100a00 */
[----:B------:R-:W-:-:S03]  /*157820*/  NOP ;  /* 0x0000000000007918 */ /* 0x000fc60000000000 */
[----:B------:R1:W-:Y:S04]  /*157830*/  STSM.16.M88.4 [R15], R36 ;  /* 0x000000240f007844 */ /* 0x0003e80000000200 */
[----:B0-----:R-:W-:Y:S04]  /*157840*/  STL.64 [R1+0x680], R40 ;  /* 0x0006802801007387 */ /* 0x001fe80000100a00 */
[----:B------:R-:W-:Y:S01]  /*157850*/  STL.64 [R1+0x688], R42 ;  /* 0x0006882a01007387 */ /* 0x000fe20000100a00 */
[----:B------:R-:W-:Y:S01]  /*157860*/  NOP ;  /* 0x0000000000007918 */ /* 0x000fe20000000000 */
[----:B-1----:R-:W-:-:S02]  /*157870*/  PRMT R36, R24, 0x5210, R30 ;  /* 0x0000521018247816 */ /* 0x002fc4000000001e */
[----:B------:R-:W0:Y:S04]  /*157880*/  LDS.128 R40, [R15] ;  /* 0x000000000f287984 */ /* 0x000e280000000c00 */
[----:B------:R-:W2:Y:S01]  /*157890*/  LDL.LU.64 R30, [R1+0x918] ;  /* 0x00091800011e7983 */ /* 0x000ea20000300a00 */
[----:B------:R-:W-:-:S03]  /*1578a0*/  PRMT R39, R16, 0x5210, R2 ;  /* 0x0000521010277816 */ /* 0x000fc60000000002 */
[----:B------:R-:W2:Y:S01]  /*1578b0*/  LDL.LU R16, [R1+0x678c] ;  /* 0x00678c0001107983 */ /* 0x000ea20000300800 */
[----:B----4-:R-:W-:Y:S02]  /*1578c0*/  PRMT R37, R22, 0x5210, R13 ;  /* 0x0000521016257816 */ /* 0x010fe4000000000d */
[----:B------:R-:W-:Y:S01]  /*1578d0*/  PRMT R38, R23, 0x5210, R12 ;  /* 0x0000521017267816 */ /* 0x000fe2000000000c */
[----:B------:R-:W-:Y:S01]  /*1578e0*/  NOP ;  /* 0x0000000000007918 */ /* 0x000fe20000000000 */
[----:B------:R-:W4:Y:S04]  /*1578f0*/  LDL.LU.64 R22, [R1+0x910] ;  /* 0x0009100001167983 */ /* 0x000f280000300a00 */
[----:B------:R1:W-:Y:S04]  /*157900*/  STSM.16.M88.4 [R15], R36 ;  /* 0x000000240f007844 */ /* 0x0003e80000000200 */
[----:B0-----:R-:W-:Y:S04]  /*157910*/  STL.64 [R1+0x6f0], R40 ;  /* 0x0006f02801007387 */ /* 0x001fe80000100a00 */
[----:B------:R-:W-:Y:S04]  /*157920*/  STL.64 [R1+0x6f8], R42 ;  /* 0x0006f82a01007387 */ /* 0x000fe80000100a00 */
[----:B-1----:R-:W4:Y:S01]  /*157930*/  LDL.LU R15, [R1+0x6788] ;  /* 0x00678800010f7983 */ /* 0x002f220000300800 */
[----:B------:R-:W-:Y:S01]  /*157940*/  ISETP.LT.AND P0, PT, R3, UR29, !P0 ;  /* 0x0000001d03007c0c */ /* 0x000fe2000c701270 */
[----:B------:R-:W0:Y:S02]  /*157950*/  LDCU UR29, c[0x0][0x39c] ;  /* 0x00007380ff1d77ac */ /* 0x000e240008000800 */
[----:B------:R-:W4:Y:S01]  /*157960*/  LDL.LU R12, [R1+0x660] ;  /* 0x00066000010c7983 */ /* 0x000f220000300800 */
[----:B------:R-:W-:Y:S01]  /*157970*/  PRMT R2, R25, 0x7770, RZ ;  /* 0x0000777019027816 */ /* 0x000fe200000000ff */
[----:B------:R-:W-:-:S08]  /*157980*/  NOP ;  /* 0x0000000000007918 */ /* 0x000fd00000000000 */
[----:B---3--:R1:W-:Y:S04]  /*157990*/  @P0 STG.E.U8 desc[UR8][R10.64], R2 ;  /* 0x000000020a000986 */ /* 0x0083e8000c101108 */
[----:B-1----:R-:W3:Y:S04]  /*1579a0*/  LDL.LU.64 R2, [R1+0x908] ;  /* 0x0009080001027983 */ /* 0x002ee80000300a00 */
[----:B------:R-:W3:Y:S04]  /*1579b0*/  LDL.LU.64 R50, [R1+0x900] ;  /* 0x0009000001327983 */ /* 0x000ee80000300a00 */
[----:B------:R-:W3:Y:S04]  /*1579c0*/  LDL.LU.64 R48, [R1+0x8f8] ;  /* 0x0008f80001307983 */ /* 0x000ee80000300a00 */
[----:B------:R-:W3:Y:S04]  /*1579d0*/  LDL.LU.64 R44, [R1+0x8f0] ;  /* 0x0008f000012c7983 */ /* 0x000ee80000300a00 */
[----:B------:R-:W3:Y:S04]  /*1579e0*/  LDL.LU.64 R42, [R1+0x8e8] ;  /* 0x0008e800012a7983 */ /* 0x000ee80000300a00 */
[----:B------:R-:W3:Y:S04]  /*1579f0*/  LDL.LU.64 R38, [R1+0x8e0] ;  /* 0x0008e00001267983 */ /* 0x000ee80000300a00 */
[----:B------:R-:W3:Y:S01]  /*157a00*/  LDL.LU R13, [R1+0x650] ;  /* 0x00065000010d7983 */ /* 0x000ee20000300800 */
[----:B------:R-:W-:-:S05]  /*157a10*/  PRMT R10, R25, 0x7771, RZ ;  /* 0x00007771190a7816 */ /* 0x000fca00000000ff */
[----:B--2---:R1:W-:Y:S04]  /*157a20*/  @P6 STG.E.U8 desc[UR8][R32.64], R10 ;  /* 0x0000000a20006986 */ /* 0x0043e8000c101108 */
[----:B-1----:R-:W2:Y:S04]  /*157a30*/  LDL.LU R10, [R1+0x640] ;  /* 0x00064000010a7983 */ /* 0x002ea80000300800 */
[----:B------:R-:W2:Y:S04]  /*157a40*/  LDL.LU.64 R40, [R1+0x8d8] ;  /* 0x0008d80001287983 */ /* 0x000ea80000300a00 */
[----:B------:R-:W2:Y:S04]  /*157a50*/  LDL.LU.64 R36, [R1+0x8d0] ;  /* 0x0008d00001247983 */ /* 0x000ea80000300a00 */
[----:B------:R-:W2:Y:S01]  /*157a60*/  LDL.LU.64 R34, [R1+0x8c8] ;  /* 0x0008c80001227983 */ /* 0x000ea20000300a00 */
[----:B------:R-:W-:-:S03]  /*157a70*/  PRMT R11, R25, 0x7772, RZ ;  /* 0x00007772190b7816 */ /* 0x000fc600000000ff */
[----:B------:R-:W2:Y:S04]  /*157a80*/  LDL.LU.64 R32, [R1+0x8c0] ;  /* 0x0008c00001207983 */ /* 0x000ea80000300a00 */
[----:B------:R1:W-:Y:S04]  /*157a90*/  @P5 STG.E.U8 desc[UR8][R30.64], R11 ;  /* 0x0000000b1e005986 */ /* 0x0003e8000c101108 */
[----:B-1----:R-:W2:Y:S01]  /*157aa0*/  LDL.LU.64 R30, [R1+0x8b8] ;  /* 0x0008b800011e7983 */ /* 0x002ea20000300a00 */
[----:B------:R-:W-:-:S03]  /*157ab0*/  PRMT R11, R25, 0x7773, RZ ;  /* 0x00007773190b7816 */ /* 0x000fc600000000ff */
[----:B------:R-:W2:Y:S04]  /*157ac0*/  LDL.LU.64 R24, [R1+0x8b0] ;  /* 0x0008b00001187983 */ /* 0x000ea80000300a00 */
[----:B----4-:R1:W-:Y:S04]  /*157ad0*/  @P4 STG.E.U8 desc[UR8][R22.64], R11 ;  /* 0x0000000b16004986 */ /* 0x0103e8000c101108 */
[----:B-1----:R-:W4:Y:S04]  /*157ae0*/  LDL.LU.64 R22, [R1+0x928] ;  /* 0x0009280001167983 */ /* 0x002f280000300a00 */
[----:B------:R-:W4:Y:S01]  /*157af0*/  LDL.LU R11, [R1+0x630] ;  /* 0x00063000010b7983 */ /* 0x000f220000300800 */
[----:B------:R-:W-:-:S02]  /*157b00*/  LOP3.LUT P6, RZ, R15, 0x200, RZ, 0xc0, !PT ;  /* 0x000002000fff7812 */ /* 0x000fc400078cc0ff */
[C---:B------:R-:W-:Y:S02]  /*157b10*/  LOP3.LUT P0, RZ, R16.reuse, 0x10000, RZ, 0xc0, !PT ;  /* 0x0001000010ff7812 */ /* 0x040fe4000780c0ff */
[----:B------:R-:W-:Y:S02]  /*157b20*/  LOP3.LUT R16, R16, 0xffffbfff, RZ, 0xc0, !PT ;  /* 0xffffbfff10107812 */ /* 0x000fe400078ec0ff */
[----:B------:R-:W-:-:S07]  /*157b30*/  PRMT R46, R12, 0x7770, RZ ;  /* 0x000077700c2e7816 */ /* 0x000fce00000000ff */
[----:B------:R-:W-:Y:S02]  /*157b40*/  @P6 LOP3.LUT R16, R16, 0x4000, RZ, 0xfc, !PT ;  /* 0x0000400010106812 */ /* 0x000fe400078efcff */
[----:B------:R-:W-:Y:S02]  /*157b50*/  LOP3.LUT P6, RZ, R15, 0x4, RZ, 0xc0, !PT ;  /* 0x000000040fff7812 */ /* 0x000fe400078cc0ff */
[----:B------:R-:W-:-:S11]  /*157b60*/  LOP3.LUT R16, R16, 0xffff7fff, RZ, 0xc0, !PT ;  /* 0xffff7fff10107812 */ /* 0x000fd600078ec0ff */
[----:B------:R-:W-:Y:S02]  /*157b70*/  @P6 LOP3.LUT R16, R16, 0x8000, RZ, 0xfc, !PT ;  /* 0x0000800010106812 */ /* 0x000fe400078efcff */
[C---:B------:R-:W-:Y:S02]  /*157b80*/  LOP3.LUT P6, RZ, R15.reuse, 0x2, RZ, 0xc0, !PT ;  /* 0x000000020fff7812 */ /* 0x040fe400078cc0ff */
[C---:B------:R-:W-:Y:S02]  /*157b90*/  LOP3.LUT P4, RZ, R15.reuse, 0x80, RZ, 0xc0, !PT ;  /* 0x000000800fff7812 */ /* 0x040fe4000788c0ff */
[----:B------:R-:W-:Y:S01]  /*157ba0*/  LOP3.LUT P5, RZ, R15, 0x100, RZ, 0xc0, !PT ;  /* 0x000001000fff7812 */ /* 0x000fe200078ac0ff */
[----:B---3--:R1:W-:Y:S02]  /*157bb0*/  @P3 STG.E.U8 desc[UR8][R2.64], R46 ;  /* 0x0000002e02003986 */ /* 0x0083e4000c101108 */
[C---:B-1----:R-:W-:Y:S02]  /*157bc0*/  PRMT R46, R12.reuse, 0x7771, RZ ;  /* 0x000077710c2e7816 */ /* 0x042fe400000000ff */
[----:B------:R-:W3:Y:S04]  /*157bd0*/  LDL.LU.64 R2, [R1+0x6780] ;  /* 0x0067800001027983 */ /* 0x000ee80000300a00 */
[----:B------:R1:W-:Y:S02]  /*157be0*/  @P2 STG.E.U8 desc[UR8][R50.64], R46 ;  /* 0x0000002e32002986 */ /* 0x0003e4000c101108 */
[----:B-1----:R-:W-:-:S02]  /*157bf0*/  PRMT R46, R12, 0x7772, RZ ;  /* 0x000077720c2e7816 */ /* 0x002fc400000000ff */
[----:B------:R-:W-:-:S03]  /*157c00*/  PRMT R12, R12, 0x7773, RZ ;  /* 0x000077730c0c7816 */ /* 0x000fc600000000ff */
[----:B------:R-:W-:Y:S04]  /*157c10*/  @P1 STG.E.U8 desc[UR8][R48.64], R46 ;  /* 0x0000002e30001986 */ /* 0x000fe8000c101108 */
[----:B------:R1:W-:Y:S02]  /*157c20*/  @P0 STG.E.U8 desc[UR8][R44.64], R12 ;  /* 0x0000000c2c000986 */ /* 0x0003e4000c101108 */
[----:B-1----:R-:W-:-:S05]  /*157c30*/  PRMT R12, R13, 0x7770, RZ ;  /* 0x000077700d0c7816 */ /* 0x002fca00000000ff */
[----:B------:R1:W-:Y:S01]  /*157c40*/  @P6 STG.E.U8 desc[UR8][R42.64], R12 ;  /* 0x0000000c2a006986 */ /* 0x0003e2000c101108 */
[----:B------:R-:W-:Y:S02]  /*157c50*/  LOP3.LUT P6, RZ, R16, 0x8000, RZ, 0xc0, !PT ;  /* 0x0000800010ff7812 */ /* 0x000fe400078cc0ff */
[C---:B------:R-:W-:Y:S02]  /*157c60*/  LOP3.LUT P0, RZ, R15.reuse, 0x8, RZ, 0xc0, !PT ;  /* 0x000000080fff7812 */ /* 0x040fe4000780c0ff */
[----:B------:R-:W-:Y:S02]  /*157c70*/  LOP3.LUT P1, RZ, R15, 0x10, RZ, 0xc0, !PT ;  /* 0x000000100fff7812 */ /* 0x000fe4000782c0ff */
[----:B-1----:R-:W-:-:S07]  /*157c80*/  PRMT R12, R13, 0x7771, RZ ;  /* 0x000077710d0c7816 */ /* 0x002fce00000000ff */
[----:B------:R1:W-:Y:S01]  /*157c90*/  @P6 STG.E.U8 desc[UR8][R38.64], R12 ;  /* 0x0000000c26006986 */ /* 0x0003e2000c101108 */
[----:B------:R-:W-:Y:S02]  /*157ca0*/  LOP3.LUT P2, RZ, R15, 0x20, RZ, 0xc0, !PT ;  /* 0x000000200fff7812 */ /* 0x000fe4000784c0ff */
[----:B-1----:R-:W-:-:S05]  /*157cb0*/  PRMT R12, R13, 0x7772, RZ ;  /* 0x000077720d0c7816 */ /* 0x002fca00000000ff */
[----:B--2---:R1:W-:Y:S01]  /*157cc0*/  @P0 STG.E.U8 desc[UR8][R40.64], R12 ;  /* 0x0000000c28000986 */ /* 0x0043e2000c101108 */
[----:B------:R-:W-:Y:S02]  /*157cd0*/  LOP3.LUT P3, RZ, R15, 0x40, RZ, 0xc0, !PT ;  /* 0x000000400fff7812 */ /* 0x000fe4000786c0ff */
[----:B-1----:R-:W-:-:S05]  /*157ce0*/  PRMT R12, R13, 0x7773, RZ ;  /* 0x000077730d0c7816 */ /* 0x002fca00000000ff */
[----:B------:R1:W-:Y:S02]  /*157cf0*/  @P1 STG.E.U8 desc[UR8][R36.64], R12 ;  /* 0x0000000c24001986 */ /* 0x0003e4000c101108 */
[----:B-1----:R-:W-:-:S05]  /*157d00*/  PRMT R12, R10, 0x7770, RZ ;  /* 0x000077700a0c7816 */ /* 0x002fca00000000ff */
[----:B------:R1:W-:Y:S02]  /*157d10*/  @P2 STG.E.U8 desc[UR8][R34.64], R12 ;  /* 0x0000000c22002986 */ /* 0x0003e4000c101108 */
[C---:B-1----:R-:W-:Y:S02]  /*157d20*/  PRMT R12, R10.reuse, 0x7771, RZ ;  /* 0x000077710a0c7816 */ /* 0x042fe400000000ff */
[----:B------:R-:W2:Y:S04]  /*157d30*/  LDL.LU.64 R34, [R1+0x998] ;  /* 0x0009980001227983 */ /* 0x000ea80000300a00 */
[----:B------:R1:W-:Y:S02]  /*157d40*/  @P3 STG.E.U8 desc[UR8][R32.64], R12 ;  /* 0x0000000c20003986 */ /* 0x0003e4000c101108 */
[----:B-1----:R-:W-:-:S05]  /*157d50*/  PRMT R12, R10, 0x7772, RZ ;  /* 0x000077720a0c7816 */ /* 0x002fca00000000ff */
[----:B------:R1:W-:Y:S04]  /*157d60*/  @P4 STG.E.U8 desc[UR8][R30.64], R12 ;  /* 0x0000000c1e004986 */ /* 0x0003e8000c101108 */
[----:B-1----:R-:W3:Y:S04]  /*157d70*/  LDL.LU.64 R12, [R1+0x990] ;  /* 0x00099000010c7983 */ /* 0x002ee80000300a00 */
[----:B------:R-:W3:Y:S04]  /*157d80*/  LDL.LU.64 R32, [R1+0x988] ;  /* 0x0009880001207983 */ /* 0x000ee80000300a00 */
[----:B------:R-:W3:Y:S01]  /*157d90*/  LDL.LU.64 R30, [R1+0x980] ;  /* 0x00098000011e7983 */ /* 0x000ee20000300a00 */
[----:B------:R-:W-:-:S02]  /*157da0*/  PRMT R10, R10, 0x7773, RZ ;  /* 0x000077730a0a7816 */ /* 0x000fc400000000ff */
[----:B------:R-:W-:-:S03]  /*157db0*/  LOP3.LUT P6, RZ, R16, 0x4000, RZ, 0xc0, !PT ;  /* 0x0000400010ff7812 */ /* 0x000fc600078cc0ff */
[----:B------:R1:W-:Y:S04]  /*157dc0*/  @P5 STG.E.U8 desc[UR8][R24.64], R10 ;  /* 0x0000000a18005986 */ /* 0x0003e8000c101108 */
[----:B-1----:R-:W3:Y:S01]  /*157dd0*/  LDL.LU.64 R24, [R1+0x978] ;  /* 0x0009780001187983 */ /* 0x002ee20000300a00 */
[----:B----4-:R-:W-:-:S05]  /*157de0*/  PRMT R10, R11, 0x7770, RZ ;  /* 0x000077700b0a7816 */ /* 0x010fca00000000ff */
[----:B------:R1:W-:Y:S04]  /*157df0*/  @P6 STG.E.U8 desc[UR8][R22.64], R10 ;  /* 0x0000000a16006986 */ /* 0x0003e8000c101108 */
[----:B-1----:R-:W4:Y:S04]  /*157e00*/  LDL.LU.64 R22, [R1+0x970] ;  /* 0x0009700001167983 */ /* 0x002f280000300a00 */
[----:B------:R-:W4:Y:S04]  /*157e10*/  LDL.LU.64 R48, [R1+0x968] ;  /* 0x0009680001307983 */ /* 0x000f280000300a00 */
[----:B------:R-:W4:Y:S04]  /*157e20*/  LDL.LU.64 R46, [R1+0x960] ;  /* 0x00096000012e7983 */ /* 0x000f280000300a00 */
[----:B------:R-:W4:Y:S04]  /*157e30*/  LDL.LU.64 R44, [R1+0x958] ;  /* 0x00095800012c7983 */ /* 0x000f280000300a00 */
[----:B------:R-:W4:Y:S01]  /*157e40*/  LDL.LU.64 R42, [R1+0x950] ;  /* 0x00095000012a7983 */ /* 0x000f220000300a00 */
[----:B------:R-:W-:-:S02]  /*157e50*/  LOP3.LUT P0, RZ, R15, 0x400000, RZ, 0xc0, !PT ;  /* 0x004000000fff7812 */ /* 0x000fc4000780c0ff */
[----:B------:R-:W-:Y:S01]  /*157e60*/  LOP3.LUT R16, R16, 0xffffffdf, RZ, 0xc0, !PT ;  /* 0xffffffdf10107812 */ /* 0x000fe200078ec0ff */
[----:B------:R-:W4:Y:S01]  /*157e70*/  LDL.LU.64 R38, [R1+0x948] ;  /* 0x0009480001267983 */ /* 0x000f220000300a00 */
[C---:B------:R-:W-:Y:S02]  /*157e80*/  LOP3.LUT P4, RZ, R15.reuse, 0x400, RZ, 0xc0, !PT ;  /* 0x000004000fff7812 */ /* 0x040fe4000788c0ff */
[----:B------:R-:W-:Y:S01]  /*157e90*/  LOP3.LUT P5, RZ, R15, 0x800, RZ, 0xc0, !PT ;  /* 0x000008000fff7812 */ /* 0x000fe200078ac0ff */
[----:B------:R-:W4:Y:S01]  /*157ea0*/  LDL.LU.64 R40, [R1+0x940] ;  /* 0x0009400001287983 */ /* 0x000f220000300a00 */
[----:B------:R-:W-:Y:S02]  /*157eb0*/  PRMT R10, R11, 0x7771, RZ ;  /* 0x000077710b0a7816 */ /* 0x000fe400000000ff */
[----:B------:R-:W-:Y:S01]  /*157ec0*/  LOP3.LUT P6, RZ, R15, 0x1000, RZ, 0xc0, !PT ;  /* 0x000010000fff7812 */ /* 0x000fe200078cc0ff */
[----:B------:R-:W4:Y:S02]  /*157ed0*/  LDL.LU.64 R36, [R1+0x938] ;  /* 0x0009380001247983 */ /* 0x000f240000300a00 */
[----:B------:R-:W-:-:S02]  /*157ee0*/  @P0 LOP3.LUT R16, R16, 0x20, RZ, 0xfc, !PT ;  /* 0x0000002010100812 */ /* 0x000fc400078efcff */
[----:B------:R-:W-:Y:S02]  /*157ef0*/  LOP3.LUT P0, RZ, R15, 0x200000, RZ, 0xc0, !PT ;  /* 0x002000000fff7812 */ /* 0x000fe4000780c0ff */
[----:B------:R-:W-:-:S11]  /*157f00*/  LOP3.LUT R16, R16, 0xffffffbf, RZ, 0xc0, !PT ;  /* 0xffffffbf10107812 */ /* 0x000fd600078ec0ff */
[----:B------:R-:W-:Y:S02]  /*157f10*/  @P0 LOP3.LUT R16, R16, 0x40, RZ, 0xfc, !PT ;  /* 0x0000004010100812 */ /* 0x000fe400078efcff */
        /* <DEDUP_REMOVED lines=21> */
[----:B------:R-:W-:Y:S01]  /*158070*/  LOP3.LUT P0, RZ, R15, 0x2000, RZ, 0xc0, !PT ;  /* 0x000020000fff7812 */ /* 0x000fe2000780c0ff */
[----:B--2---:R1:W-:Y:S02]  /*158080*/  @P4 STG.E.U8 desc[UR8][R34.64], R10 ;  /* 0x0000000a22004986 */ /* 0x0043e4000c101108 */
[C---:B-1----:R-:W-:Y:S02]  /*158090*/  PRMT R10, R11.reuse, 0x7772, RZ ;  /* 0x000077720b0a7816 */ /* 0x042fe400000000ff */
[----:B------:R-:W2:Y:S04]  /*1580a0*/  LDL.LU.64 R34, [R1+0x930] ;  /* 0x0009300001227983 */ /* 0x000ea80000300a00 */
[----:B---3--:R1:W-:Y:S02]  /*1580b0*/  @P5 STG.E.U8 desc[UR8][R12.64], R10 ;  /* 0x0000000a0c005986 */ /* 0x0083e4000c101108 */
[----:B-1----:R-:W-:-:S02]  /*1580c0*/  PRMT R10, R11, 0x7773, RZ ;  /* 0x000077730b0a7816 */ /* 0x002fc400000000ff */
[----:B------:R-:W3:Y:S04]  /*1580d0*/  LDL.LU.64 R12, [R1+0x9a0] ;  /* 0x0009a000010c7983 */ /* 0x000ee80000300a00 */
[----:B------:R1:W-:Y:S02]  /*1580e0*/  @P6 STG.E.U8 desc[UR8][R32.64], R10 ;  /* 0x0000000a20006986 */ /* 0x0003e4000c101108 */
[----:B-1----:R-:W-:Y:S02]  /*1580f0*/  PRMT R10, R3, 0x7770, RZ ;  /* 0x00007770030a7816 */ /* 0x002fe400000000ff */
[----:B------:R-:W3:Y:S04]  /*158100*/  LDL.LU.64 R32, [R1+0x9a8] ;  /* 0x0009a80001207983 */ /* 0x000ee80000300a00 */
[----:B------:R1:W-:Y:S01]  /*158110*/  @P0 STG.E.U8 desc[UR8][R30.64], R10 ;  /* 0x0000000a1e000986 */ /* 0x0003e2000c101108 */
[----:B------:R-:W-:-:S02]  /*158120*/  LOP3.LUT P0, RZ, R16, 0x2000, RZ, 0xc0, !PT ;  /* 0x0000200010ff7812 */ /* 0x000fc4000780c0ff */
[----:B-1----:R-:W-:Y:S01]  /*158130*/  PRMT R10, R3, 0x7771, RZ ;  /* 0x00007771030a7816 */ /* 0x002fe200000000ff */
[----:B------:R-:W3:Y:S10]  /*158140*/  LDL.LU.64 R30, [R1+0x9c0] ;  /* 0x0009c000011e7983 */ /* 0x000ef40000300a00 */
[----:B------:R1:W-:Y:S01]  /*158150*/  @P0 STG.E.U8 desc[UR8][R24.64], R10 ;  /* 0x0000000a18000986 */ /* 0x0003e2000c101108 */
[----:B------:R-:W-:-:S02]  /*158160*/  LOP3.LUT P0, RZ, R16, 0x1000, RZ, 0xc0, !PT ;  /* 0x0000100010ff7812 */ /* 0x000fc4000780c0ff */
[----:B-1----:R-:W-:Y:S01]  /*158170*/  PRMT R10, R3, 0x7772, RZ ;  /* 0x00007772030a7816 */ /* 0x002fe200000000ff */
[----:B------:R-:W3:Y:S10]  /*158180*/  LDL.LU.64 R24, [R1+0x9b8] ;  /* 0x0009b80001187983 */ /* 0x000ef40000300a00 */
[----:B----4-:R1:W-:Y:S01]  /*158190*/  @P0 STG.E.U8 desc[UR8][R22.64], R10 ;  /* 0x0000000a16000986 */ /* 0x0103e2000c101108 */
[----:B------:R-:W-:-:S02]  /*1581a0*/  LOP3.LUT P0, RZ, R16, 0x800, RZ, 0xc0, !PT ;  /* 0x0000080010ff7812 */ /* 0x000fc4000780c0ff */
[----:B-1----:R-:W-:Y:S02]  /*1581b0*/  PRMT R10, R3, 0x7773, RZ ;  /* 0x00007773030a7816 */ /* 0x002fe400000000ff */
[----:B------:R-:W4:Y:S09]  /*1581c0*/  LDL.LU R3, [R1+0x6778] ;  /* 0x0067780001037983 */ /* 0x000f320000300800 */
[----:B------:R1:W-:Y:S01]  /*1581d0*/  @P0 STG.E.U8 desc[UR8][R48.64], R10 ;  /* 0x0000000a30000986 */ /* 0x0003e2000c101108 */
[----:B------:R-:W-:-:S03]  /*1581e0*/  LOP3.LUT P0, RZ, R16, 0x400, RZ, 0xc0, !PT ;  /* 0x0000040010ff7812 */ /* 0x000fc6000780c0ff */
[----:B------:R-:W4:Y:S01]  /*1581f0*/  LDL.LU.64 R22, [R1+0x9b0] ;  /* 0x0009b00001167983 */ /* 0x000f220000300a00 */
[----:B-1----:R-:W-:-:S09]  /*158200*/  PRMT R10, R2, 0x7770, RZ ;  /* 0x00007770020a7816 */ /* 0x002fd200000000ff */
[----:B------:R1:W-:Y:S01]  /*158210*/  @P0 STG.E.U8 desc[UR8][R46.64], R10 ;  /* 0x0000000a2e000986 */ /* 0x0003e2000c101108 */
[----:B------:R-:W-:Y:S02]  /*158220*/  LOP3.LUT P0, RZ, R16, 0x200, RZ, 0xc0, !PT ;  /* 0x0000020010ff7812 */ /* 0x000fe4000780c0ff */
[----:B-1----:R-:W-:-:S11]  /*158230*/  PRMT R10, R2, 0x7771, RZ ;  /* 0x00007771020a7816 */ /* 0x002fd600000000ff */
[----:B------:R1:W-:Y:S01]  /*158240*/  @P0 STG.E.U8 desc[UR8][R44.64], R10 ;  /* 0x0000000a2c000986 */ /* 0x0003e2000c101108 */
[----:B------:R-:W-:Y:S02]  /*158250*/  LOP3.LUT P0, RZ, R16, 0x100, RZ, 0xc0, !PT ;  /* 0x0000010010ff7812 */ /* 0x000fe4000780c0ff */
[----:B-1----:R-:W-:-:S11]  /*158260*/  PRMT R10, R2, 0x7772, RZ ;  /* 0x00007772020a7816 */ /* 0x002fd600000000ff */
[----:B------:R1:W-:Y:S02]  /*158270*/  @P0 STG.E.U8 desc[UR8][R42.64], R10 ;  /* 0x0000000a2a000986 */ /* 0x0003e4000c101108 */
[----:B-1----:R-:W-:Y:S02]  /*158280*/  PRMT R10, R2, 0x7773, RZ ;  /* 0x00007773020a7816 */ /* 0x002fe400000000ff */
[----:B------:R-:W4:Y:S01]  /*158290*/  LDL.LU R2, [R1+0x6774] ;  /* 0x0067740001027983 */ /* 0x000f220000300800 */
[----:B------:R-:W-:-:S13]  /*1582a0*/  LOP3.LUT P0, RZ, R16, 0x80, RZ, 0xc0, !PT ;  /* 0x0000008010ff7812 */ /* 0x000fda000780c0ff */
[----:B------:R1:W-:Y:S01]  /*1582b0*/  @P0 STG.E.U8 desc[UR8][R38.64], R10 ;  /* 0x0000000a26000986 */ /* 0x0003e2000c101108 */
[----:B------:R-:W-:Y:S02]  /*1582c0*/  LOP3.LUT P0, RZ, R16, 0x40, RZ, 0xc0, !PT ;  /* 0x0000004010ff7812 */ /* 0x000fe4000780c0ff */
[----:B-1----:R-:W-:-:S11]  /*1582d0*/  PRMT R10, R9, 0x7770, RZ ;  /* 0x00007770090a7816 */ /* 0x002fd600000000ff */
[----:B------:R1:W-:Y:S01]  /*1582e0*/  @P0 STG.E.U8 desc[UR8][R40.64], R10 ;  /* 0x0000000a28000986 */ /* 0x0003e2000c101108 */
[----:B------:R-:W-:Y:S02]  /*1582f0*/  LOP3.LUT P0, RZ, R16, 0x20, RZ, 0xc0, !PT ;  /* 0x0000002010ff7812 */ /* 0x000fe4000780c0ff */
[C---:B------:R-:W-:Y:S02]  /*158300*/  LOP3.LUT P1, RZ, R15.reuse, 0x800000, RZ, 0xc0, !PT ;  /* 0x008000000fff7812 */ /* 0x040fe4000782c0ff */
[----:B------:R-:W-:Y:S02]  /*158310*/  LOP3.LUT P2, RZ, R15, 0x1000000, RZ, 0xc0, !PT ;  /* 0x010000000fff7812 */ /* 0x000fe4000784c0ff */
[----:B-1----:R-:W-:-:S07]  /*158320*/  PRMT R10, R9, 0x7771, RZ ;  /* 0x00007771090a7816 */ /* 0x002fce00000000ff */
[----:B------:R1:W-:Y:S01]  /*158330*/  @P0 STG.E.U8 desc[UR8][R36.64], R10 ;  /* 0x0000000a24000986 */ /* 0x0003e2000c101108 */
[----:B------:R-:W-:Y:S02]  /*158340*/  LOP3.LUT P3, RZ, R15, 0x2000000, RZ, 0xc0, !PT ;  /* 0x020000000fff7812 */ /* 0x000fe4000786c0ff */
[----:B-1----:R-:W-:Y:S02]  /*158350*/  PRMT R10, R9, 0x7772, RZ ;  /* 0x00007772090a7816 */ /* 0x002fe400000000ff */
[C---:B------:R-:W-:Y:S02]  /*158360*/  LOP3.LUT P4, RZ, R15.reuse, 0x4000000, RZ, 0xc0, !PT ;  /* 0x040000000fff7812 */ /* 0x040fe4000788c0ff */
[----:B------:R-:W-:Y:S01]  /*158370*/  LOP3.LUT P5, RZ, R15, 0x10000000, RZ, 0xc0, !PT ;  /* 0x100000000fff7812 */ /* 0x000fe200078ac0ff */
[----:B--2---:R1:W-:Y:S02]  /*158380*/  @P1 STG.E.U8 desc[UR8][R34.64], R10 ;  /* 0x0000000a22001986 */ /* 0x0043e4000c101108 */
[----:B-1----:R-:W-:-:S02]  /*158390*/  PRMT R10, R9, 0x7773, RZ ;  /* 0x00007773090a7816 */ /* 0x002fc400000000ff */
[----:B------:R-:W2:Y:S04]  /*1583a0*/  LDL.LU R9, [R1+0x6770] ;  /* 0x0067700001097983 */ /* 0x000ea80000300800 */
[----:B---3--:R4:W-:Y:S01]  /*1583b0*/  @P2 STG.E.U8 desc[UR8][R12.64], R10 ;  /* 0x0000000a0c002986 */ /* 0x0089e2000c101108 */
[----:B------:R-:W-:Y:S02]  /*1583c0*/  LOP3.LUT P6, RZ, R15, 0x20000000, RZ, 0xc0, !PT ;  /* 0x200000000fff7812 */ /* 0x000fe400078cc0ff */
[----:B----4-:R-:W-:-:S05]  /*1583d0*/  PRMT R10, R2, 0x7770, RZ ;  /* 0x00007770020a7816 */ /* 0x010fca00000000ff */
[----:B------:R1:W-:Y:S02]  /*1583e0*/  @P3 STG.E.U8 desc[UR8][R32.64], R10 ;  /* 0x0000000a20003986 */ /* 0x0003e4000c101108 */
[----:B-1----:R-:W-:-:S05]  /*1583f0*/  PRMT R10, R2, 0x7771, RZ ;  /* 0x00007771020a7816 */ /* 0x002fca00000000ff */
[----:B------:R1:W-:Y:S02]  /*158400*/  @P4 STG.E.U8 desc[UR8][R30.64], R10 ;  /* 0x0000000a1e004986 */ /* 0x0003e4000c101108 */
[----:B-1----:R-:W-:-:S05]  /*158410*/  PRMT R10, R2, 0x7772, RZ ;  /* 0x00007772020a7816 */ /* 0x002fca00000000ff */
[----:B------:R1:W-:Y:S02]  /*158420*/  @P5 STG.E.U8 desc[UR8][R24.64], R10 ;  /* 0x0000000a18005986 */ /* 0x0003e4000c101108 */
[----:B-1----:R-:W-:Y:S02]  /*158430*/  PRMT R10, R2, 0x7773, RZ ;  /* 0x00007773020a7816 */ /* 0x002fe400000000ff */
[----:B------:R-:W3:Y:S04]  /*158440*/  LDL.LU R2, [R1+0x676c] ;  /* 0x00676c0001027983 */ /* 0x000ee80000300800 */
[----:B------:R-:W4:Y:S04]  /*158450*/  LDL.LU.64 R36, [R1+0xa18] ;  /* 0x000a180001247983 */ /* 0x000f280000300a00 */
[----:B------:R-:W4:Y:S04]  /*158460*/  LDL.LU.64 R34, [R1+0xa10] ;  /* 0x000a100001227983 */ /* 0x000f280000300a00 */
[----:B------:R1:W-:Y:S04]  /*158470*/  @P6 STG.E.U8 desc[UR8][R22.64], R10 ;  /* 0x0000000a16006986 */ /* 0x0003e8000c101108 */
[----:B------:R-:W4:Y:S04]  /*158480*/  LDL.LU.64 R12, [R1+0xa08] ;  /* 0x000a0800010c7983 */ /* 0x000f280000300a00 */
[----:B-1----:R-:W4:Y:S04]  /*158490*/  LDL.LU R22, [R1+0x664] ;  /* 0x0006640001167983 */ /* 0x002f280000300800 */
[----:B------:R-:W4:Y:S04]  /*1584a0*/  LDL.LU.64 R32, [R1+0xa00] ;  /* 0x000a000001207983 */ /* 0x000f280000300a00 */
[----:B------:R-:W4:Y:S04]  /*1584b0*/  LDL.LU.64 R30, [R1+0x9f8] ;  /* 0x0009f800011e7983 */ /* 0x000f280000300a00 */
[----:B------:R-:W4:Y:S04]  /*1584c0*/  LDL.LU.64 R24, [R1+0x9f0] ;  /* 0x0009f00001187983 */ /* 0x000f280000300a00 */
[----:B------:R-:W4:Y:S04]  /*1584d0*/  LDL.LU R47, [R1+0x654] ;  /* 0x00065400012f7983 */ /* 0x000f280000300800 */
[----:B------:R-:W4:Y:S01]  /*1584e0*/  LDL.LU.64 R50, [R1+0x9e8] ;  /* 0x0009e80001327983 */ /* 0x000f220000300a00 */
[----:B------:R-:W-:-:S03]  /*1584f0*/  LOP3.LUT R16, R16, 0xfffffffe, RZ, 0xc0, !PT ;  /* 0xfffffffe10107812 */ /* 0x000fc600078ec0ff */
[----:B------:R-:W4:Y:S04]  /*158500*/  LDL.LU.64 R48, [R1+0x9e0] ;  /* 0x0009e00001307983 */ /* 0x000f280000300a00 */
[----:B------:R-:W4:Y:S04]  /*158510*/  LDL.LU.64 R44, [R1+0x9d8] ;  /* 0x0009d800012c7983 */ /* 0x000f280000300a00 */
[----:B------:R-:W4:Y:S04]  /*158520*/  LDL.LU R23, [R1+0x644] ;  /* 0x0006440001177983 */ /* 0x000f280000300800 */
[----:B------:R-:W4:Y:S01]  /*158530*/  LDL.LU.64 R42, [R1+0x9d0] ;  /* 0x0009d000012a7983 */ /* 0x000f220000300a00 */
[----:B--2---:R-:W-:-:S03]  /*158540*/  LOP3.LUT R9, R9, 0xefffffff, RZ, 0xc0, !PT ;  /* 0xefffffff09097812 */ /* 0x004fc600078ec0ff */
[----:B------:R-:W2:Y:S01]  /*158550*/  LDL.LU.64 R38, [R1+0x9c8] ;  /* 0x0009c80001267983 */ /* 0x000ea20000300a00 */
[C---:B------:R-:W-:Y:S02]  /*158560*/  LOP3.LUT P4, RZ, R15.reuse, 0x40000000, RZ, 0xc0, !PT ;  /* 0x400000000fff7812 */ /* 0x040fe4000788c0ff */
[----:B------:R-:W-:Y:S01]  /*158570*/  LOP3.LUT P5, RZ, R15, 0x80000000, RZ, 0xc0, !PT ;  /* 0x800000000fff7812 */ /* 0x000fe200078ac0ff */
[----:B------:R-:W2:Y:S01]  /*158580*/  LDL.LU.64 R40, [R1+0xa28] ;  /* 0x000a280001287983 */ /* 0x000ea20000300a00 */
[----:B---3--:R-:W-:-:S13]  /*158590*/  LOP3.LUT P0, RZ, R2, 0x400, RZ, 0xc0, !PT ;  /* 0x0000040002ff7812 */ /* 0x008fda000780c0ff */
        /* <DEDUP_REMOVED lines=10> */
[----:B------:R-:W-:-:S13]  /*158640*/  LOP3.LUT P0, RZ, R2, 0x40, RZ, 0xc0, !PT ;  /* 0x0000004002ff7812 */ /* 0x000fda000780c0ff */
        /* <DEDUP_REMOVED lines=8> */
[----:B------:R-:W-:Y:S02]  /*1586d0*/  LOP3.LUT R16, R16, 0xfffffff7, RZ, 0xc0, !PT ;  /* 0xfffffff710107812 */ /* 0x000fe400078ec0ff */
[----:B----4-:R-:W-:-:S09]  /*1586e0*/  PRMT R10, R22, 0x7770, RZ ;  /* 0x00007770160a7816 */ /* 0x010fd200000000ff */
[----:B------:R-:W-:Y:S02]  /*1586f0*/  @P0 LOP3.LUT R16, R16, 0x8, RZ, 0xfc, !PT ;  /* 0x0000000810100812 */ /* 0x000fe400078efcff */
[C---:B------:R-:W-:Y:S01]  /*158700*/  LOP3.LUT P0, RZ, R2.reuse, 0x4, RZ, 0xc0, !PT ;  /* 0x0000000402ff7812 */ /* 0x040fe2000780c0ff */
[----:B------:R1:W-:Y:S01]  /*158710*/  @P4 STG.E.U8 desc[UR8][R36.64], R10 ;  /* 0x0000000a24004986 */ /* 0x0003e2000c101108 */
[----:B------:R-:W-:Y:S02]  /*158720*/  LOP3.LUT P6, RZ, R2, 0x1, RZ, 0xc0, !PT ;  /* 0x0000000102ff7812 */ /* 0x000fe400078cc0ff */
[----:B------:R-:W-:Y:S02]  /*158730*/  LOP3.LUT R16, R16, 0xffffffef, RZ, 0xc0, !PT ;  /* 0xffffffef10107812 */ /* 0x000fe400078ec0ff */
[----:B-1----:R-:W-:Y:S01]  /*158740*/  PRMT R10, R22, 0x7771, RZ ;  /* 0x00007771160a7816 */ /* 0x002fe200000000ff */
[----:B------:R-:W3:Y:S06]  /*158750*/  LDL.LU.64 R36, [R1+0xa20] ;  /* 0x000a200001247983 */ /* 0x000eec0000300a00 */
[----:B------:R-:W-:-:S02]  /*158760*/  @P0 LOP3.LUT R16, R16, 0x10, RZ, 0xfc, !PT ;  /* 0x0000001010100812 */ /* 0x000fc400078efcff */
[----:B------:R-:W-:Y:S01]  /*158770*/  LOP3.LUT P0, RZ, R2, 0x2, RZ, 0xc0, !PT ;  /* 0x0000000202ff7812 */ /* 0x000fe2000780c0ff */
[----:B------:R1:W-:Y:S02]  /*158780*/  @P5 STG.E.U8 desc[UR8][R34.64], R10 ;  /* 0x0000000a22005986 */ /* 0x0003e4000c101108 */
[C---:B-1----:R-:W-:Y:S02]  /*158790*/  PRMT R10, R22.reuse, 0x7772, RZ ;  /* 0x00007772160a7816 */ /* 0x042fe400000000ff */
[----:B------:R-:W4:Y:S04]  /*1587a0*/  LDL.LU.64 R34, [R1+0xaa0] ;  /* 0x000aa00001227983 */ /* 0x000f280000300a00 */
[----:B------:R1:W-:Y:S02]  /*1587b0*/  @P6 STG.E.U8 desc[UR8][R12.64], R10 ;  /* 0x0000000a0c006986 */ /* 0x0003e4000c101108 */
[----:B-1----:R-:W-:-:S02]  /*1587c0*/  PRMT R10, R22, 0x7773, RZ ;  /* 0x00007773160a7816 */ /* 0x002fc400000000ff */
[----:B------:R-:W4:Y:S04]  /*1587d0*/  LDL.LU.64 R12, [R1+0xa98] ;  /* 0x000a9800010c7983 */ /* 0x000f280000300a00 */
[----:B------:R1:W-:Y:S01]  /*1587e0*/  @P0 STG.E.U8 desc[UR8][R32.64], R10 ;  /* 0x0000000a20000986 */ /* 0x0003e2000c101108 */
[C---:B------:R-:W-:Y:S02]  /*1587f0*/  LOP3.LUT P0, RZ, R16.reuse, 0x10, RZ, 0xc0, !PT ;  /* 0x0000001010ff7812 */ /* 0x040fe4000780c0ff */
[----:B-1----:R-:W-:Y:S01]  /*158800*/  PRMT R10, R47, 0x7770, RZ ;  /* 0x000077702f0a7816 */ /* 0x002fe200000000ff */
[----:B------:R-:W4:Y:S10]  /*158810*/  LDL.LU.64 R32, [R1+0xa90] ;  /* 0x000a900001207983 */ /* 0x000f340000300a00 */
[----:B------:R1:W-:Y:S01]  /*158820*/  @P0 STG.E.U8 desc[UR8][R30.64], R10 ;  /* 0x0000000a1e000986 */ /* 0x0003e2000c101108 */
[----:B------:R-:W-:-:S03]  /*158830*/  LOP3.LUT P0, RZ, R16, 0x8, RZ, 0xc0, !PT ;  /* 0x0000000810ff7812 */ /* 0x000fc6000780c0ff */
[----:B------:R-:W4:Y:S01]  /*158840*/  LDL.LU R22, [R1+0x624] ;  /* 0x0006240001167983 */ /* 0x000f220000300800 */
[----:B-1----:R-:W-:-:S03]  /*158850*/  PRMT R10, R47, 0x7771, RZ ;  /* 0x000077712f0a7816 */ /* 0x002fc600000000ff */
[----:B------:R-:W4:Y:S06]  /*158860*/  LDL.LU.64 R30, [R1+0xa88] ;  /* 0x000a8800011e7983 */ /* 0x000f2c0000300a00 */
[----:B------:R1:W-:Y:S04]  /*158870*/  @P0 STG.E.U8 desc[UR8][R24.64], R10 ;  /* 0x0000000a18000986 */ /* 0x0003e8000c101108 */
[----:B-1----:R-:W4:Y:S04]  /*158880*/  LDL.LU.64 R10, [R1+0xa80] ;  /* 0x000a8000010a7983 */ /* 0x002f280000300a00 */
[----:B------:R-:W4:Y:S01]  /*158890*/  LDL.LU.64 R24, [R1+0xa78] ;  /* 0x000a780001187983 */ /* 0x000f220000300a00 */
[----:B------:R-:W-:-:S02]  /*1588a0*/  LOP3.LUT P0, RZ, R16, 0x4, RZ, 0xc0, !PT ;  /* 0x0000000410ff7812 */ /* 0x000fc4000780c0ff */
[----:B------:R-:W-:-:S11]  /*1588b0*/  PRMT R46, R47, 0x7772, RZ ;  /* 0x000077722f2e7816 */ /* 0x000fd600000000ff */
[----:B------:R1:W-:Y:S01]  /*1588c0*/  @P0 STG.E.U8 desc[UR8][R50.64], R46 ;  /* 0x0000002e32000986 */ /* 0x0003e2000c101108 */
[----:B------:R-:W-:Y:S02]  /*1588d0*/  LOP3.LUT P0, RZ, R16, 0x2, RZ, 0xc0, !PT ;  /* 0x0000000210ff7812 */ /* 0x000fe4000780c0ff */
[----:B-1----:R-:W-:-:S11]  /*1588e0*/  PRMT R46, R47, 0x7773, RZ ;  /* 0x000077732f2e7816 */ /* 0x002fd600000000ff */
[----:B------:R-:W-:Y:S01]  /*1588f0*/  @P0 STG.E.U8 desc[UR8][R48.64], R46 ;  /* 0x0000002e30000986 */ /* 0x000fe2000c101108 */
[----:B------:R-:W-:Y:S02]  /*158900*/  LOP3.LUT P0, RZ, R16, 0x1, RZ, 0xc0, !PT ;  /* 0x0000000110ff7812 */ /* 0x000fe4000780c0ff */
[----:B------:R-:W-:-:S11]  /*158910*/  PRMT R16, R23, 0x7770, RZ ;  /* 0x0000777017107816 */ /* 0x000fd600000000ff */
[----:B------:R1:W-:Y:S01]  /*158920*/  @P0 STG.E.U8 desc[UR8][R44.64], R16 ;  /* 0x000000102c000986 */ /* 0x0003e2000c101108 */
[----:B------:R-:W-:Y:S02]  /*158930*/  LOP3.LUT P0, RZ, R9, 0x80000000, RZ, 0xc0, !PT ;  /* 0x8000000009ff7812 */ /* 0x000fe4000780c0ff */
[----:B-1----:R-:W-:-:S11]  /*158940*/  PRMT R16, R23, 0x7771, RZ ;  /* 0x0000777117107816 */ /* 0x002fd600000000ff */
[----:B------:R1:W-:Y:S01]  /*158950*/  @P0 STG.E.U8 desc[UR8][R42.64], R16 ;  /* 0x000000102a000986 */ /* 0x0003e2000c101108 */
[----:B------:R-:W-:Y:S02]  /*158960*/  LOP3.LUT P0, RZ, R9, 0x40000000, RZ, 0xc0, !PT ;  /* 0x4000000009ff7812 */ /* 0x000fe4000780c0ff */
[----:B-1----:R-:W-:-:S11]  /*158970*/  PRMT R16, R23, 0x7772, RZ ;  /* 0x0000777217107816 */ /* 0x002fd600000000ff */
[----:B--2---:R1:W-:Y:S01]  /*158980*/  @P0 STG.E.U8 desc[UR8][R38.64], R16 ;  /* 0x0000001026000986 */ /* 0x0043e2000c101108 */
[----:B------:R-:W-:Y:S02]  /*158990*/  LOP3.LUT P0, RZ, R9, 0x20000000, RZ, 0xc0, !PT ;  /* 0x2000000009ff7812 */ /* 0x000fe4000780c0ff */
[----:B-1----:R-:W-:-:S11]  /*1589a0*/  PRMT R16, R23, 0x7773, RZ ;  /* 0x0000777317107816 */ /* 0x002fd600000000ff */
[----:B------:R1:W-:Y:S01]  /*1589b0*/  @P0 STG.E.U8 desc[UR8][R40.64], R16 ;  /* 0x0000001028000986 */ /* 0x0003e2000c101108 */
[----:B------:R-:W-:Y:S02]  /*1589c0*/  LOP3.LUT P0, RZ, R9, 0x10000000, RZ, 0xc0, !PT ;  /* 0x1000000009ff7812 */ /* 0x000fe4000780c0ff */
[C---:B------:R-:W-:Y:S02]  /*1589d0*/  LOP3.LUT P1, RZ, R2.reuse, 0x800, RZ, 0xc0, !PT ;  /* 0x0000080002ff7812 */ /* 0x040fe4000782c0ff */
[C---:B------:R-:W-:Y:S02]  /*1589e0*/  LOP3.LUT P2, RZ, R2.reuse, 0x1000, RZ, 0xc0, !PT ;  /* 0x0000100002ff7812 */ /* 0x040fe4000784c0ff */
[----:B-1----:R-:W-:Y:S02]  /*1589f0*/  PRMT R16, R3, 0x7770, RZ ;  /* 0x0000777003107816 */ /* 0x002fe400000000ff */
[C---:B------:R-:W-:Y:S02]  /*158a00*/  LOP3.LUT P3, RZ, R2.reuse, 0x2000, RZ, 0xc0, !PT ;  /* 0x0000200002ff7812 */ /* 0x040fe4000786c0ff */
[----:B------:R-:W-:-:S02]  /*158a10*/  LOP3.LUT P4, RZ, R2, 0x4000, RZ, 0xc0, !PT ;  /* 0x0000400002ff7812 */ /* 0x000fc4000788c0ff */
[C---:B------:R-:W-:Y:S02]  /*158a20*/  LOP3.LUT P5, RZ, R2.reuse, 0x8000, RZ, 0xc0, !PT ;  /* 0x0000800002ff7812 */ /* 0x040fe400078ac0ff */
[----:B------:R-:W-:Y:S01]  /*158a30*/  LOP3.LUT P6, RZ, R2, 0x10000, RZ, 0xc0, !PT ;  /* 0x0001000002ff7812 */ /* 0x000fe200078cc0ff */
[----:B---3--:R1:W-:Y:S02]  /*158a40*/  @P0 STG.E.U8 desc[UR8][R36.64], R16 ;  /* 0x0000001024000986 */ /* 0x0083e4000c101108 */
[----:B-1----:R-:W-:-:S05]  /*158a50*/  PRMT R16, R3, 0x7771, RZ ;  /* 0x0000777103107816 */ /* 0x002fca00000000ff */
[----:B----4-:R1:W-:Y:S02]  /*158a60*/  @P1 STG.E.U8 desc[UR8][R34.64], R16 ;  /* 0x0000001022001986 */ /* 0x0103e4000c101108 */
[----:B-1----:R-:W-:-:S05]  /*158a70*/  PRMT R16, R3, 0x7772, RZ ;  /* 0x0000777203107816 */ /* 0x002fca00000000ff */
[----:B------:R1:W-:Y:S02]  /*158a80*/  @P2 STG.E.U8 desc[UR8][R12.64], R16 ;  /* 0x000000100c002986 */ /* 0x0003e4000c101108 */
[----:B-1----:R-:W-:Y:S02]  /*158a90*/  PRMT R16, R3, 0x7773, RZ ;  /* 0x0000777303107816 */ /* 0x002fe400000000ff */
[----:B------:R-:W2:Y:S04]  /*158aa0*/  LDL.LU R3, [R1+0x6768] ;  /* 0x0067680001037983 */ /* 0x000ea80000300800 */
[----:B------:R1:W-:Y:S02]  /*158ab0*/  @P3 STG.E.U8 desc[UR8][R32.64], R16 ;  /* 0x0000001020003986 */ /* 0x0003e4000c101108 */
[----:B-1----:R-:W-:-:S05]  /*158ac0*/  PRMT R16, R22, 0x7770, RZ ;  /* 0x0000777016107816 */ /* 0x002fca00000000ff */
[----:B------:R1:W-:Y:S02]  /*158ad0*/  @P4 STG.E.U8 desc[UR8][R30.64], R16 ;  /* 0x000000101e004986 */ /* 0x0003e4000c101108 */
[----:B-1----:R-:W-:-:S05]  /*158ae0*/  PRMT R16, R22, 0x7771, RZ ;  /* 0x0000777116107816 */ /* 0x002fca00000000ff */
[----:B------:R1:W-:Y:S02]  /*158af0*/  @P5 STG.E.U8 desc[UR8][R10.64], R16 ;  /* 0x000000100a005986 */ /* 0x0003e4000c101108 */
[----:B-1----:R-:W-:-:S05]  /*158b00*/  PRMT R16, R22, 0x7772, RZ ;  /* 0x0000777216107816 */ /* 0x002fca00000000ff */
[----:B------:R1:W-:Y:S04]  /*158b10*/  @P6 STG.E.U8 desc[UR8][R24.64], R16 ;  /* 0x0000001018006986 */ /* 0x0003e8000c101108 */
[----:B-1----:R-:W3:Y:S04]  /*158b20*/  LDL.LU.64 R24, [R1+0xa70] ;  /* 0x000a700001187983 */ /* 0x002ee80000300a00 */
[----:B------:R-:W4:Y:S04]  /*158b30*/  LDL.LU.64 R12, [R1+0xa68] ;  /* 0x000a6800010c7983 */ /* 0x000f280000300a00 */
[----:B------:R-:W2:Y:S04]  /*158b40*/  LDL.LU.64 R32, [R1+0xa60] ;  /* 0x000a600001207983 */ /* 0x000ea80000300a00 */
[----:B------:R-:W2:Y:S04]  /*158b50*/  LDL.LU.64 R30, [R1+0xa58] ;  /* 0x000a5800011e7983 */ /* 0x000ea80000300a00 */
[----:B------:R-:W2:Y:S04]  /*158b60*/  LDL.LU R23, [R1+0x614] ;  /* 0x0006140001177983 */ /* 0x000ea80000300800 */
[----:B------:R-:W2:Y:S01]  /*158b70*/  LDL.LU.64 R10, [R1+0xa50] ;  /* 0x000a5000010a7983 */ /* 0x000ea20000300a00 */
[----:B------:R-:W-:-:S02]  /*158b80*/  LOP3.LUT P4, RZ, R2, 0x20000, RZ, 0xc0, !PT ;  /* 0x0002000002ff7812 */ /* 0x000fc4000788c0ff */
[----:B------:R-:W-:Y:S02]  /*158b90*/  LOP3.LUT P0, RZ, R2, 0x20000000, RZ, 0xc0, !PT ;  /* 0x2000000002ff7812 */ /* 0x000fe4000780c0ff */
[----:B------:R-:W-:Y:S02]  /*158ba0*/  PRMT R16, R22, 0x7773, RZ ;  /* 0x0000777316107816 */ /* 0x000fe400000000ff */
[----:B------:R-:W-:-:S09]  /*158bb0*/  LOP3.LUT R9, R9, 0xfff7ffff, RZ, 0xc0, !PT ;  /* 0xfff7ffff09097812 */ /* 0x000fd200078ec0ff */
        /* <DEDUP_REMOVED lines=19> */
[C---:B------:R-:W-:Y:S02]  /*158cf0*/  LOP3.LUT P0, RZ, R2.reuse, 0x400000, RZ, 0xc0, !PT ;  /* 0x0040000002ff7812 */ /* 0x040fe4000780c0ff */
[----:B------:R-:W-:Y:S02]  /*158d00*/  LOP3.LUT R9, R9, 0xfbffffff, RZ, 0xc0, !PT ;  /* 0xfbffffff09097812 */ /* 0x000fe400078ec0ff */
[----:B------:R-:W-:-:S09]  /*158d10*/  LOP3.LUT P5, RZ, R2, 0x40000, RZ, 0xc0, !PT ;  /* 0x0004000002ff7812 */ /* 0x000fd200078ac0ff */
[----:B------:R-:W-:Y:S02]  /*158d20*/  @P0 LOP3.LUT R9, R9, 0x4000000, RZ, 0xfc, !PT ;  /* 0x0400000009090812 */ /* 0x000fe400078efcff */
[C---:B------:R-:W-:Y:S02]  /*158d30*/  LOP3.LUT P0, RZ, R2.reuse, 0x200000, RZ, 0xc0, !PT ;  /* 0x0020000002ff7812 */ /* 0x040fe4000780c0ff */
[----:B------:R-:W-:Y:S02]  /*158d40*/  LOP3.LUT P6, RZ, R2, 0x80000, RZ, 0xc0, !PT ;  /* 0x0008000002ff7812 */ /* 0x000fe400078cc0ff */
[----:B------:R-:W-:-:S09]  /*158d50*/  LOP3.LUT R9, R9, 0xf7ffffff, RZ, 0xc0, !PT ;  /* 0xf7ffffff09097812 */ /* 0x000fd200078ec0ff */
[----:B------:R-:W-:Y:S02]  /*158d60*/  @P0 LOP3.LUT R9, R9, 0x8000000, RZ, 0xfc, !PT ;  /* 0x0800000009090812 */ /* 0x000fe400078efcff */
[----:B------:R-:W-:Y:S01]  /*158d70*/  LOP3.LUT P0, RZ, R2, 0x100000, RZ, 0xc0, !PT ;  /* 0x0010000002ff7812 */ /* 0x000fe2000780c0ff */
[----:B---3--:R1:W-:Y:S04]  /*158d80*/  @P4 STG.E.U8 desc[UR8][R24.64], R16 ;  /* 0x0000001018004986 */ /* 0x0083e8000c101108 */
[----:B-1----:R-:W3:Y:S04]  /*158d90*/  LDL.LU.64 R24, [R1+0xa48] ;  /* 0x000a480001187983 */ /* 0x002ee80000300a00 */
[----:B------:R-:W3:Y:S04]  /*158da0*/  LDL.LU.64 R50, [R1+0xa40] ;  /* 0x000a400001327983 */ /* 0x000ee80000300a00 */
[----:B------:R-:W3:Y:S04]  /*158db0*/  LDL.LU.64 R48, [R1+0xa38] ;  /* 0x000a380001307983 */ /* 0x000ee80000300a00 */
[----:B------:R-:W3:Y:S04]  /*158dc0*/  LDL.LU R41, [R1+0x678] ;  /* 0x0006780001297983 */ /* 0x000ee80000300800 */
[----:B------:R-:W3:Y:S04]  /*158dd0*/  LDL.LU.64 R46, [R1+0xa30] ;  /* 0x000a3000012e7983 */ /* 0x000ee80000300a00 */
[----:B------:R-:W3:Y:S04]  /*158de0*/  LDL.LU.64 R44, [R1+0xaa8] ;  /* 0x000aa800012c7983 */ /* 0x000ee80000300a00 */
[----:B------:R-:W3:Y:S04]  /*158df0*/  LDL.LU.64 R42, [R1+0xb18] ;  /* 0x000b1800012a7983 */ /* 0x000ee80000300a00 */
[----:B------:R-:W3:Y:S04]  /*158e00*/  LDL.LU.64 R38, [R1+0xb10] ;  /* 0x000b100001267983 */ /* 0x000ee80000300a00 */
[----:B------:R-:W3:Y:S04]  /*158e10*/  LDL.LU R22, [R1+0x668] ;  /* 0x0006680001167983 */ /* 0x000ee80000300800 */
[----:B------:R-:W3:Y:S04]  /*158e20*/  LDL.LU.64 R36, [R1+0xb08] ;  /* 0x000b080001247983 */ /* 0x000ee80000300a00 */
[----:B------:R-:W3:Y:S01]  /*158e30*/  LDL.LU.64 R34, [R1+0xb00] ;  /* 0x000b000001227983 */ /* 0x000ee20000300a00 */
[----:B--2---:R-:W-:-:S05]  /*158e40*/  PRMT R16, R23, 0x7770, RZ ;  /* 0x0000777017107816 */ /* 0x004fca00000000ff */
[----:B----4-:R1:W-:Y:S02]  /*158e50*/  @P5 STG.E.U8 desc[UR8][R12.64], R16 ;  /* 0x000000100c005986 */ /* 0x0103e4000c101108 */
[C---:B-1----:R-:W-:Y:S02]  /*158e60*/  PRMT R16, R23.reuse, 0x7771, RZ ;  /* 0x0000777117107816 */ /* 0x042fe400000000ff */
[----:B------:R-:W2:Y:S04]  /*158e70*/  LDL.LU.64 R12, [R1+0xaf8] ;  /* 0x000af800010c7983 */ /* 0x000ea80000300a00 */
[----:B------:R1:W-:Y:S02]  /*158e80*/  @P6 STG.E.U8 desc[UR8][R32.64], R16 ;  /* 0x0000001020006986 */ /* 0x0003e4000c101108 */
[----:B-1----:R-:W-:-:S02]  /*158e90*/  PRMT R16, R23, 0x7772, RZ ;  /* 0x0000777217107816 */ /* 0x002fc400000000ff */
[----:B------:R-:W4:Y:S04]  /*158ea0*/  LDL.LU.64 R32, [R1+0xaf0] ;  /* 0x000af00001207983 */ /* 0x000f280000300a00 */
[----:B------:R1:W-:Y:S01]  /*158eb0*/  @P0 STG.E.U8 desc[UR8][R30.64], R16 ;  /* 0x000000101e000986 */ /* 0x0003e2000c101108 */
[----:B------:R-:W-:Y:S02]  /*158ec0*/  LOP3.LUT P0, RZ, R9, 0x8000000, RZ, 0xc0, !PT ;  /* 0x0800000009ff7812 */ /* 0x000fe4000780c0ff */
[----:B-1----:R-:W-:Y:S02]  /*158ed0*/  PRMT R16, R23, 0x7773, RZ ;  /* 0x0000777317107816 */ /* 0x002fe400000000ff */
[----:B------:R-:W2:Y:S04]  /*158ee0*/  LDL.LU R23, [R1+0x658] ;  /* 0x0006580001177983 */ /* 0x000ea80000300800 */
[----:B------:R-:W2:Y:S05]  /*158ef0*/  LDL.LU.64 R30, [R1+0xae8] ;  /* 0x000ae800011e7983 */ /* 0x000eaa0000300a00 */
[----:B------:R1:W-:Y:S04]  /*158f00*/  @P0 STG.E.U8 desc[UR8][R10.64], R16 ;  /* 0x000000100a000986 */ /* 0x0003e8000c101108 */
[----:B-1----:R-:W2:Y:S01]  /*158f10*/  LDL.LU.64 R10, [R1+0xae0] ;  /* 0x000ae000010a7983 */ /* 0x002ea20000300a00 */
[----:B------:R-:W-:-:S02]  /*158f20*/  LOP3.LUT P0, RZ, R9, 0x4000000, RZ, 0xc0, !PT ;  /* 0x0400000009ff7812 */ /* 0x000fc4000780c0ff */
[----:B------:R-:W-:Y:S02]  /*158f30*/  PRMT R16, R4, 0x7770, RZ ;  /* 0x0000777004107816 */ /* 0x000fe400000000ff */
[C---:B------:R-:W-:Y:S02]  /*158f40*/  LOP3.LUT P1, RZ, R2.reuse, 0x40000000, RZ, 0xc0, !PT ;  /* 0x4000000002ff7812 */ /* 0x040fe4000782c0ff */
[----:B------:R-:W-:Y:S02]  /*158f50*/  LOP3.LUT P2, RZ, R2, 0x80000000, RZ, 0xc0, !PT ;  /* 0x8000000002ff7812 */ /* 0x000fe4000784c0ff */
[C---:B------:R-:W-:Y:S02]  /*158f60*/  LOP3.LUT P3, RZ, R3.reuse, 0x1, RZ, 0xc0, !PT ;  /* 0x0000000103ff7812 */ /* 0x040fe4000786c0ff */
[C---:B------:R-:W-:Y:S02]  /*158f70*/  LOP3.LUT P4, RZ, R3.reuse, 0x2, RZ, 0xc0, !PT ;  /* 0x0000000203ff7812 */ /* 0x040fe4000788c0ff */
[----:B------:R-:W-:Y:S01]  /*158f80*/  LOP3.LUT P5, RZ, R3, 0x4, RZ, 0xc0, !PT ;  /* 0x0000000403ff7812 */ /* 0x000fe200078ac0ff */
[----:B---3--:R1:W-:Y:S01]  /*158f90*/  @P0 STG.E.U8 desc[UR8][R24.64], R16 ;  /* 0x0000001018000986 */ /* 0x0083e2000c101108 */
[----:B------:R-:W-:-:S02]  /*158fa0*/  LOP3.LUT P0, RZ, R9, 0x2000000, RZ, 0xc0, !PT ;  /* 0x0200000009ff7812 */ /* 0x000fc4000780c0ff */
[----:B-1----:R-:W-:Y:S01]  /*158fb0*/  PRMT R16, R4, 0x7771, RZ ;  /* 0x0000777104107816 */ /* 0x002fe200000000ff */
[----:B------:R-:W3:Y:S10]  /*158fc0*/  LDL.LU.64 R24, [R1+0xad8] ;  /* 0x000ad80001187983 */ /* 0x000ef40000300a00 */
[----:B------:R1:W-:Y:S01]  /*158fd0*/  @P0 STG.E.U8 desc[UR8][R50.64], R16 ;  /* 0x0000001032000986 */ /* 0x0003e2000c101108 */
[----:B------:R-:W-:-:S02]  /*158fe0*/  LOP3.LUT P0, RZ, R9, 0x1000000, RZ, 0xc0, !PT ;  /* 0x0100000009ff7812 */ /* 0x000fc4000780c0ff */
[----:B-1----:R-:W-:-:S11]  /*158ff0*/  PRMT R16, R4, 0x7772, RZ ;  /* 0x0000777204107816 */ /* 0x002fd600000000ff */
[----:B------:R1:W-:Y:S01]  /*159000*/  @P0 STG.E.U8 desc[UR8][R48.64], R16 ;  /* 0x0000001030000986 */ /* 0x0003e2000c101108 */
[C---:B------:R-:W-:Y:S02]  /*159010*/  LOP3.LUT P0, RZ, R9.reuse, 0x800000, RZ, 0xc0, !PT ;  /* 0x0080000009ff7812 */ /* 0x040fe4000780c0ff */
[----:B-1----:R-:W-:Y:S02]  /*159020*/  PRMT R16, R4, 0x7773, RZ ;  /* 0x0000777304107816 */ /* 0x002fe400000000ff */
[----:B------:R-:W3:Y:S09]  /*159030*/  LDL.LU R4, [R1+0x6764] ;  /* 0x0067640001047983 */ /* 0x000ef20000300800 */
[----:B------:R1:W-:Y:S01]  /*159040*/  @P0 STG.E.U8 desc[UR8][R46.64], R16 ;  /* 0x000000102e000986 */ /* 0x0003e2000c101108 */
[----:B------:R-:W-:-:S02]  /*159050*/  LOP3.LUT P0, RZ, R9, 0x400000, RZ, 0xc0, !PT ;  /* 0x0040000009ff7812 */ /* 0x000fc4000780c0ff */
[----:B-1----:R-:W-:-:S11]  /*159060*/  PRMT R16, R41, 0x7770, RZ ;  /* 0x0000777029107816 */ /* 0x002fd600000000ff */
[----:B------:R1:W-:Y:S01]  /*159070*/  @P0 STG.E.U8 desc[UR8][R44.64], R16 ;  /* 0x000000102c000986 */ /* 0x0003e2000c101108 */
[----:B------:R-:W-:Y:S02]  /*159080*/  LOP3.LUT P0, RZ, R9, 0x200000, RZ, 0xc0, !PT ;  /* 0x0020000009ff7812 */ /* 0x000fe4000780c0ff */
[----:B-1----:R-:W-:-:S11]  /*159090*/  PRMT R16, R41, 0x7771, RZ ;  /* 0x0000777129107816 */ /* 0x002fd600000000ff */
[----:B------:R1:W-:Y:S01]  /*1590a0*/  @P0 STG.E.U8 desc[UR8][R42.64], R16 ;  /* 0x000000102a000986 */ /* 0x0003e2000c101108 */
[----:B------:R-:W-:Y:S02]  /*1590b0*/  LOP3.LUT P0, RZ, R9, 0x100000, RZ, 0xc0, !PT ;  /* 0x0010000009ff7812 */ /* 0x000fe4000780c0ff */
[----:B-1----:R-:W-:-:S11]  /*1590c0*/  PRMT R16, R41, 0x7772, RZ ;  /* 0x0000777229107816 */ /* 0x002fd600000000ff */
[----:B------:R1:W-:Y:S01]  /*1590d0*/  @P0 STG.E.U8 desc[UR8][R38.64], R16 ;  /* 0x0000001026000986 */ /* 0x0003e2000c101108 */
[----:B------:R-:W-:Y:S02]  /*1590e0*/  LOP3.LUT P0, RZ, R9, 0x80000, RZ, 0xc0, !PT ;  /* 0x0008000009ff7812 */ /* 0x000fe4000780c0ff */
[----:B-1----:R-:W-:-:S11]  /*1590f0*/  PRMT R16, R41, 0x7773, RZ ;  /* 0x0000777329107816 */ /* 0x002fd600000000ff */
[----:B------:R1:W-:Y:S02]  /*159100*/  @P0 STG.E.U8 desc[UR8][R36.64], R16 ;  /* 0x0000001024000986 */ /* 0x0003e4000c101108 */
[----:B-1----:R-:W-:-:S05]  /*159110*/  PRMT R16, R22, 0x7770, RZ ;  /* 0x0000777016107816 */ /* 0x002fca00000000ff */
[----:B------:R1:W-:Y:S04]  /*159120*/  @P1 STG.E.U8 desc[UR8][R34.64], R16 ;  /* 0x0000001022001986 */ /* 0x0003e8000c101108 */
[----:B-1----:R-:W3:Y:S01]  /*159130*/  LDL.LU.64 R34, [R1+0xad0] ;  /* 0x000ad00001227983 */ /* 0x002ee20000300a00 */
[----:B------:R-:W-:-:S05]  /*159140*/  PRMT R16, R22, 0x7771, RZ ;  /* 0x0000777116107816 */ /* 0x000fca00000000ff */
[----:B--2---:R1:W-:Y:S02]  /*159150*/  @P2 STG.E.U8 desc[UR8][R12.64], R16 ;  /* 0x000000100c002986 */ /* 0x0043e4000c101108 */
[C---:B-1----:R-:W-:Y:S02]  /*159160*/  PRMT R16, R22.reuse, 0x7772, RZ ;  /* 0x0000777216107816 */ /* 0x042fe400000000ff */
[----:B------:R-:W2:Y:S04]  /*159170*/  LDL.LU.64 R12, [R1+0xac8] ;  /* 0x000ac800010c7983 */ /* 0x000ea80000300a00 */
[----:B----4-:R1:W-:Y:S02]  /*159180*/  @P3 STG.E.U8 desc[UR8][R32.64], R16 ;  /* 0x0000001020003986 */ /* 0x0103e4000c101108 */
[----:B-1----:R-:W-:-:S02]  /*159190*/  PRMT R16, R22, 0x7773, RZ ;  /* 0x0000777316107816 */ /* 0x002fc400000000ff */
[----:B------:R-:W4:Y:S04]  /*1591a0*/  LDL.LU.64 R32, [R1+0xac0] ;  /* 0x000ac00001207983 */ /* 0x000f280000300a00 */
[----:B------:R1:W-:Y:S02]  /*1591b0*/  @P4 STG.E.U8 desc[UR8][R30.64], R16 ;  /* 0x000000101e004986 */ /* 0x0003e4000c101108 */
[----:B-1----:R-:W-:Y:S02]  /*1591c0*/  PRMT R16, R23, 0x7770, RZ ;  /* 0x0000777017107816 */ /* 0x002fe400000000ff */
[----:B------:R-:W4:Y:S04]  /*1591d0*/  LDL.LU.64 R30, [R1+0xab8] ;  /* 0x000ab800011e7983 */ /* 0x000f280000300a00 */
[----:B------:R1:W-:Y:S04]  /*1591e0*/  @P5 STG.E.U8 desc[UR8][R10.64], R16 ;  /* 0x000000100a005986 */ /* 0x0003e8000c101108 */
[----:B-1----:R-:W4:Y:S04]  /*1591f0*/  LDL.LU.64 R10, [R1+0xab0] ;  /* 0x000ab000010a7983 */ /* 0x002f280000300a00 */
[----:B------:R-:W4:Y:S01]  /*159200*/  LDL.LU R22, [R1+0x648] ;  /* 0x0006480001167983 */ /* 0x000f220000300800 */
[----:B------:R-:W-:-:S02]  /*159210*/  LOP3.LUT P0, RZ, R3, 0x10000, RZ, 0xc0, !PT ;  /* 0x0001000003ff7812 */ /* 0x000fc4000780c0ff */
[----:B------:R-:W-:Y:S02]  /*159220*/  LOP3.LUT R9, R9, 0xfffffbff, RZ, 0xc0, !PT ;  /* 0xfffffbff09097812 */ /* 0x000fe400078ec0ff */
[----:B------:R-:W-:Y:S02]  /*159230*/  LOP3.LUT P6, RZ, R3, 0x8, RZ, 0xc0, !PT ;  /* 0x0000000803ff7812 */ /* 0x000fe400078cc0ff */
[----:B------:R-:W-:-:S07]  /*159240*/  PRMT R16, R23, 0x7771, RZ ;  /* 0x0000777117107816 */ /* 0x000fce00000000ff */
        /* <DEDUP_REMOVED lines=9> */
[----:B------:R-:W-:Y:S01]  /*1592e0*/  @P0 LOP3.LUT R9, R9, 0x2000, RZ, 0xfc, !PT ;  /* 0x0000200009090812 */ /* 0x000fe200078efcff */
[----:B---3--:R1:W-:Y:S04]  /*1592f0*/  @P6 STG.E.U8 desc[UR8][R24.64], R16 ;  /* 0x0000001018006986 */ /* 0x0083e8000c101108 */
[----:B-1----:R-:W3:Y:S04]  /*159300*/  LDL.LU.64 R24, [R1+0xb28] ;  /* 0x000b280001187983 */ /* 0x002ee80000300a00 */
[----:B------:R-:W3:Y:S04]  /*159310*/  LDL.LU R45, [R1+0x638] ;  /* 0x00063800012d7983 */ /* 0x000ee80000300800 */
[----:B------:R-:W3:Y:S01]  /*159320*/  LDL.LU.64 R50, [R1+0xb20] ;  /* 0x000b200001327983 */ /* 0x000ee20000300a00 */
[----:B------:R-:W-:-:S03]  /*159330*/  LOP3.LUT P0, RZ, R3, 0x1000, RZ, 0xc0, !PT ;  /* 0x0000100003ff7812 */ /* 0x000fc6000780c0ff */
[----:B------:R-:W3:Y:S01]  /*159340*/  LDL.LU.64 R48, [R1+0xba0] ;  /* 0x000ba00001307983 */ /* 0x000ee20000300a00 */
[----:B------:R-:W-:-:S03]  /*159350*/  LOP3.LUT R9, R9, 0xffffbfff, RZ, 0xc0, !PT ;  /* 0xffffbfff09097812 */ /* 0x000fc600078ec0ff */
[----:B------:R-:W3:Y:S01]  /*159360*/  LDL.LU.64 R46, [R1+0xb98] ;  /* 0x000b9800012e7983 */ /* 0x000ee20000300a00 */
[----:B------:R-:W-:-:S03]  /*159370*/  LOP3.LUT P4, RZ, R3, 0x10, RZ, 0xc0, !PT ;  /* 0x0000001003ff7812 */ /* 0x000fc6000788c0ff */
[----:B------:R-:W3:Y:S02]  /*159380*/  LDL.LU.64 R42, [R1+0xb90] ;  /* 0x000b9000012a7983 */ /* 0x000ee40000300a00 */
[----:B------:R-:W-:Y:S02]  /*159390*/  @P0 LOP3.LUT R9, R9, 0x4000, RZ, 0xfc, !PT ;  /* 0x0000400009090812 */ /* 0x000fe400078efcff */
[----:B------:R-:W-:Y:S01]  /*1593a0*/  LOP3.LUT P0, RZ, R3, 0x800, RZ, 0xc0, !PT ;  /* 0x0000080003ff7812 */ /* 0x000fe2000780c0ff */
[----:B------:R-:W3:Y:S01]  /*1593b0*/  LDL.LU.64 R38, [R1+0xb88] ;  /* 0x000b880001267983 */ /* 0x000ee20000300a00 */
[----:B------:R-:W-:Y:S02]  /*1593c0*/  LOP3.LUT R9, R9, 0xffff7fff, RZ, 0xc0, !PT ;  /* 0xffff7fff09097812 */ /* 0x000fe400078ec0ff */
[----:B------:R-:W-:-:S09]  /*1593d0*/  PRMT R16, R23, 0x7772, RZ ;  /* 0x0000777217107816 */ /* 0x000fd200000000ff */
[----:B------:R-:W-:Y:S02]  /*1593e0*/  @P0 LOP3.LUT R9, R9, 0x8000, RZ, 0xfc, !PT ;  /* 0x0000800009090812 */ /* 0x000fe400078efcff */
[----:B------:R-:W-:Y:S02]  /*1593f0*/  LOP3.LUT P0, RZ, R3, 0x400, RZ, 0xc0, !PT ;  /* 0x0000040003ff7812 */ /* 0x000fe4000780c0ff */
[----:B------:R-:W-:-:S11]  /*159400*/  LOP3.LUT R9, R9, 0xfffeffff, RZ, 0xc0, !PT ;  /* 0xfffeffff09097812 */ /* 0x000fd600078ec0ff */
[----:B------:R-:W-:Y:S02]  /*159410*/  @P0 LOP3.LUT R9, R9, 0x10000, RZ, 0xfc, !PT ;  /* 0x0001000009090812 */ /* 0x000fe400078efcff */
[----:B------:R-:W-:Y:S02]  /*159420*/  LOP3.LUT P0, RZ, R3, 0x200, RZ, 0xc0, !PT ;  /* 0x0000020003ff7812 */ /* 0x000fe4000780c0ff */
        /* <DEDUP_REMOVED lines=8> */
[----:B------:R1:W-:Y:S02]  /*1594b0*/  @P4 STG.E.U8 desc[UR8][R34.64], R16 ;  /* 0x0000001022004986 */ /* 0x0003e4000c101108 */
[----:B-1----:R-:W-:Y:S02]  /*1594c0*/  PRMT R16, R23, 0x7773, RZ ;  /* 0x0000777317107816 */ /* 0x002fe400000000ff */
[----:B------:R-:W3:Y:S04]  /*1594d0*/  LDL.LU R23, [R1+0x628] ;  /* 0x0006280001177983 */ /* 0x000ee80000300800 */
[----:B------:R-:W3:Y:S04]  /*1594e0*/  LDL.LU.64 R40, [R1+0xb80] ;  /* 0x000b800001287983 */ /* 0x000ee80000300a00 */
[----:B------:R-:W3:Y:S04]  /*1594f0*/  LDL.LU.64 R36, [R1+0xb78] ;  /* 0x000b780001247983 */ /* 0x000ee80000300a00 */
[----:B--2---:R1:W-:Y:S04]  /*159500*/  @P5 STG.E.U8 desc[UR8][R12.64], R16 ;  /* 0x000000100c005986 */ /* 0x0043e8000c101108 */
[----:B------:R-:W2:Y:S04]  /*159510*/  LDL.LU.64 R34, [R1+0xb70] ;  /* 0x000b700001227983 */ /* 0x000ea80000300a00 */
[----:B-1----:R-:W2:Y:S01]  /*159520*/  LDL.LU.64 R12, [R1+0xb68] ;  /* 0x000b6800010c7983 */ /* 0x002ea20000300a00 */
[----:B----4-:R-:W-:-:S05]  /*159530*/  PRMT R16, R22, 0x7770, RZ ;  /* 0x0000777016107816 */ /* 0x010fca00000000ff */
[----:B------:R1:W-:Y:S02]  /*159540*/  @P6 STG.E.U8 desc[UR8][R32.64], R16 ;  /* 0x0000001020006986 */ /* 0x0003e4000c101108 */
[C---:B-1----:R-:W-:Y:S02]  /*159550*/  PRMT R16, R22.reuse, 0x7771, RZ ;  /* 0x0000777116107816 */ /* 0x042fe400000000ff */
[----:B------:R-:W4:Y:S04]  /*159560*/  LDL.LU.64 R32, [R1+0xb60] ;  /* 0x000b600001207983 */ /* 0x000f280000300a00 */
[----:B------:R1:W-:Y:S01]  /*159570*/  @P0 STG.E.U8 desc[UR8][R30.64], R16 ;  /* 0x000000101e000986 */ /* 0x0003e2000c101108 */
[C---:B------:R-:W-:Y:S02]  /*159580*/  LOP3.LUT P0, RZ, R9.reuse, 0x40000, RZ, 0xc0, !PT ;  /* 0x0004000009ff7812 */ /* 0x040fe4000780c0ff */
[----:B-1----:R-:W-:Y:S01]  /*159590*/  PRMT R16, R22, 0x7772, RZ ;  /* 0x0000777216107816 */ /* 0x002fe200000000ff */
[----:B------:R-:W4:Y:S10]  /*1595a0*/  LDL.LU.64 R30, [R1+0xb58] ;  /* 0x000b5800011e7983 */ /* 0x000f340000300a00 */
[----:B------:R1:W-:Y:S04]  /*1595b0*/  @P0 STG.E.U8 desc[UR8][R10.64], R16 ;  /* 0x000000100a000986 */ /* 0x0003e8000c101108 */
[----:B-1----:R-:W4:Y:S01]  /*1595c0*/  LDL.LU.64 R10, [R1+0xb50] ;  /* 0x000b5000010a7983 */ /* 0x002f220000300a00 */
[----:B------:R-:W-:-:S02]  /*1595d0*/  LOP3.LUT P0, RZ, R9, 0x20000, RZ, 0xc0, !PT ;  /* 0x0002000009ff7812 */ /* 0x000fc4000780c0ff */
[----:B------:R-:W-:-:S11]  /*1595e0*/  PRMT R16, R22, 0x7773, RZ ;  /* 0x0000777316107816 */ /* 0x000fd600000000ff */
[----:B---3--:R1:W-:Y:S01]  /*1595f0*/  @P0 STG.E.U8 desc[UR8][R24.64], R16 ;  /* 0x0000001018000986 */ /* 0x0083e2000c101108 */
[----:B------:R-:W-:Y:S02]  /*159600*/  LOP3.LUT P0, RZ, R9, 0x10000, RZ, 0xc0, !PT ;  /* 0x0001000009ff7812 */ /* 0x000fe4000780c0ff */
[----:B-1----:R-:W-:Y:S01]  /*159610*/  PRMT R16, R45, 0x7770, RZ ;  /* 0x000077702d107816 */ /* 0x002fe200000000ff */
[----:B------:R-:W3:Y:S10]  /*159620*/  LDL.LU.64 R24, [R1+0xb48] ;  /* 0x000b480001187983 */ /* 0x000ef40000300a00 */
[----:B------:R1:W-:Y:S01]  /*159630*/  @P0 STG.E.U8 desc[UR8][R50.64], R16 ;  /* 0x0000001032000986 */ /* 0x0003e2000c101108 */
[----:B------:R-:W-:-:S03]  /*159640*/  LOP3.LUT P0, RZ, R9, 0x8000, RZ, 0xc0, !PT ;  /* 0x0000800009ff7812 */ /* 0x000fc6000780c0ff */
[----:B------:R-:W3:Y:S01]  /*159650*/  LDL.LU R22, [R1+0x608] ;  /* 0x0006080001167983 */ /* 0x000ee20000300800 */
[----:B-1----:R-:W-:-:S09]  /*159660*/  PRMT R16, R45, 0x7771, RZ ;  /* 0x000077712d107816 */ /* 0x002fd200000000ff */
        /* <DEDUP_REMOVED lines=8> */
[C---:B------:R-:W-:Y:S02]  /*1596f0*/  LOP3.LUT P1, RZ, R3.reuse, 0x20000, RZ, 0xc0, !PT ;  /* 0x0002000003ff7812 */ /* 0x040fe4000782c0ff */
[C---:B------:R-:W-:Y:S02]  /*159700*/  LOP3.LUT P2, RZ, R3.reuse, 0x40000, RZ, 0xc0, !PT ;  /* 0x0004000003ff7812 */ /* 0x040fe4000784c0ff */
[C---:B------:R-:W-:Y:S02]  /*159710*/  LOP3.LUT P3, RZ, R3.reuse, 0x80000, RZ, 0xc0, !PT ;  /* 0x0008000003ff7812 */ /* 0x040fe4000786c0ff */
[C---:B------:R-:W-:Y:S02]  /*159720*/  LOP3.LUT P4, RZ, R3.reuse, 0x100000, RZ, 0xc0, !PT ;  /* 0x0010000003ff7812 */ /* 0x040fe4000788c0ff */
[----:B------:R-:W-:-:S02]  /*159730*/  LOP3.LUT P5, RZ, R3, 0x200000, RZ, 0xc0, !PT ;  /* 0x0020000003ff7812 */ /* 0x000fc400078ac0ff */
[----:B-1----:R-:W-:-:S05]  /*159740*/  PRMT R16, R23, 0x7770, RZ ;  /* 0x0000777017107816 */ /* 0x002fca00000000ff */
        /* <DEDUP_REMOVED lines=8> */
[----:B--2---:R1:W-:Y:S02]  /*1597d0*/  @P1 STG.E.U8 desc[UR8][R34.64], R16 ;  /* 0x0000001022001986 */ /* 0x0043e4000c101108 */
[----:B-1----:R-:W-:-:S05]  /*1597e0*/  PRMT R16, R4, 0x7770, RZ ;  /* 0x0000777004107816 */ /* 0x002fca00000000ff */
[----:B------:R1:W-:Y:S02]  /*1597f0*/  @P2 STG.E.U8 desc[UR8][R12.64], R16 ;  /* 0x000000100c002986 */ /* 0x0003e4000c101108 */
[----:B-1----:R-:W-:-:S05]  /*159800*/  PRMT R16, R4, 0x7771, RZ ;  /* 0x0000777104107816 */ /* 0x002fca00000000ff */
[----:B----4-:R1:W-:Y:S02]  /*159810*/  @P3 STG.E.U8 desc[UR8][R32.64], R16 ;  /* 0x0000001020003986 */ /* 0x0103e4000c101108 */
[----:B-1----:R-:W-:-:S05]  /*159820*/  PRMT R16, R4, 0x7772, RZ ;  /* 0x0000777204107816 */ /* 0x002fca00000000ff */
[----:B------:R1:W-:Y:S02]  /*159830*/  @P4 STG.E.U8 desc[UR8][R30.64], R16 ;  /* 0x000000101e004986 */ /* 0x0003e4000c101108 */
[----:B-1----:R-:W-:Y:S02]  /*159840*/  PRMT R16, R4, 0x7773, RZ ;  /* 0x0000777304107816 */ /* 0x002fe400000000ff */
[----:B------:R-:W2:Y:S04]  /*159850*/  LDL.LU R4, [R1+0x6760] ;  /* 0x0067600001047983 */ /* 0x000ea80000300800 */
[----:B------:R1:W-:Y:S04]  /*159860*/  @P5 STG.E.U8 desc[UR8][R10.64], R16 ;  /* 0x000000100a005986 */ /* 0x0003e8000c101108 */
[----:B-1----:R-:W4:Y:S01]  /*159870*/  LDL.LU.64 R10, [R1+0xb40] ;  /* 0x000b4000010a7983 */ /* 0x002f220000300a00 */
[----:B------:R-:W-:-:S03]  /*159880*/  LOP3.LUT P6, RZ, R3, 0x400000, RZ, 0xc0, !PT ;  /* 0x0040000003ff7812 */ /* 0x000fc600078cc0ff */
[----:B------:R-:W2:Y:S01]  /*159890*/  LDL.LU.64 R12, [R1+0xb38] ;  /* 0x000b3800010c7983 */ /* 0x000ea20000300a00 */
[----:B------:R-:W-:Y:S02]  /*1598a0*/  LOP3.LUT P4, RZ, R3, 0x800000, RZ, 0xc0, !PT ;  /* 0x0080000003ff7812 */ /* 0x000fe4000788c0ff */
[----:B---3--:R-:W-:-:S07]  /*1598b0*/  PRMT R16, R22, 0x7770, RZ ;  /* 0x0000777016107816 */ /* 0x008fce00000000ff */
[----:B------:R1:W-:Y:S04]  /*1598c0*/  @P6 STG.E.U8 desc[UR8][R24.64], R16 ;  /* 0x0000001018006986 */ /* 0x0003e8000c101108 */
[----:B-1----:R-:W3:Y:S04]  /*1598d0*/  LDL.LU.64 R24, [R1+0xb30] ;  /* 0x000b300001187983 */ /* 0x002ee80000300a00 */
[----:B------:R-:W3:Y:S04]  /*1598e0*/  LDL.LU.64 R32, [R1+0xba8] ;  /* 0x000ba80001207983 */ /* 0x000ee80000300a00 */
[----:B------:R-:W3:Y:S04]  /*1598f0*/  LDL.LU.64 R30, [R1+0xc18] ;  /* 0x000c1800011e7983 */ /* 0x000ee80000300a00 */
[----:B------:R-:W3:Y:S01]  /*159900*/  LDL.LU R23, [R1+0x67c] ;  /* 0x00067c0001177983 */ /* 0x000ee20000300800 */
[----:B------:R-:W-:-:S02]  /*159910*/  PRMT R16, R22, 0x7771, RZ ;  /* 0x0000777116107816 */ /* 0x000fc400000000ff */
[----:B------:R-:W-:-:S03]  /*159920*/  LOP3.LUT R9, R9, 0xfffffffd, RZ, 0xc0, !PT ;  /* 0xfffffffd09097812 */ /* 0x000fc600078ec0ff */
[----:B----4-:R1:W-:Y:S04]  /*159930*/  @P4 STG.E.U8 desc[UR8][R10.64], R16 ;  /* 0x000000100a004986 */ /* 0x0103e8000c101108 */
[----:B-1----:R-:W4:Y:S01]  /*159940*/  LDL.LU.64 R10, [R1+0xc10] ;  /* 0x000c1000010a7983 */ /* 0x002f220000300a00 */
[----:B--2---:R-:W-:-:S03]  /*159950*/  LOP3.LUT P0, RZ, R4, 0x8, RZ, 0xc0, !PT ;  /* 0x0000000804ff7812 */ /* 0x004fc6000780c0ff */
[----:B------:R-:W2:Y:S04]  /*159960*/  LDL.LU R43, [R1+0x66c] ;  /* 0x00066c00012b7983 */ /* 0x000ea80000300800 */
[----:B------:R-:W2:Y:S04]  /*159970*/  LDL.LU.64 R50, [R1+0xc08] ;  /* 0x000c080001327983 */ /* 0x000ea80000300a00 */
[----:B------:R-:W2:Y:S02]  /*159980*/  LDL.LU.64 R48, [R1+0xc00] ;  /* 0x000c000001307983 */ /* 0x000ea40000300a00 */
[----:B------:R-:W-:-:S02]  /*159990*/  @P0 LOP3.LUT R9, R9, 0x2, RZ, 0xfc, !PT ;  /* 0x0000000209090812 */ /* 0x000fc400078efcff */
[----:B------:R-:W-:Y:S01]  /*1599a0*/  LOP3.LUT P0, RZ, R4, 0x4, RZ, 0xc0, !PT ;  /* 0x0000000404ff7812 */ /* 0x000fe2000780c0ff */
[----:B------:R-:W2:Y:S01]  /*1599b0*/  LDL.LU.64 R46, [R1+0xbf8] ;  /* 0x000bf800012e7983 */ /* 0x000ea20000300a00 */
[----:B------:R-:W-:-:S03]  /*1599c0*/  LOP3.LUT R9, R9, 0xfffffffb, RZ, 0xc0, !PT ;  /* 0xfffffffb09097812 */ /* 0x000fc600078ec0ff */
[----:B------:R-:W2:Y:S01]  /*1599d0*/  LDL.LU.64 R44, [R1+0xbf0] ;  /* 0x000bf000012c7983 */ /* 0x000ea20000300a00 */
[C---:B------:R-:W-:Y:S02]  /*1599e0*/  LOP3.LUT P5, RZ, R3.reuse, 0x1000000, RZ, 0xc0, !PT ;  /* 0x0100000003ff7812 */ /* 0x040fe400078ac0ff */
[----:B------:R-:W-:Y:S01]  /*1599f0*/  LOP3.LUT P6, RZ, R3, 0x2000000, RZ, 0xc0, !PT ;  /* 0x0200000003ff7812 */ /* 0x000fe200078cc0ff */
[----:B------:R-:W2:Y:S04]  /*159a00*/  LDL.LU.64 R38, [R1+0xbe8] ;  /* 0x000be80001267983 */ /* 0x000ea80000300a00 */
[----:B------:R-:W-:Y:S02]  /*159a10*/  @P0 LOP3.LUT R9, R9, 0x4, RZ, 0xfc, !PT ;  /* 0x0000000409090812 */ /* 0x000fe400078efcff */
[----:B------:R-:W-:-:S02]  /*159a20*/  LOP3.LUT P0, RZ, R4, 0x2, RZ, 0xc0, !PT ;  /* 0x0000000204ff7812 */ /* 0x000fc4000780c0ff */
        /* <DEDUP_REMOVED lines=16> */
[----:B------:R-:W-:-:S05]  /*159b30*/  PRMT R16, R22, 0x7772, RZ ;  /* 0x0000777216107816 */ /* 0x000fca00000000ff */
[----:B------:R1:W-:Y:S04]  /*159b40*/  @P5 STG.E.U8 desc[UR8][R12.64], R16 ;  /* 0x000000100c005986 */ /* 0x0003e8000c101108 */
[----:B------:R-:W-:Y:S02]  /*159b50*/  @P0 LOP3.LUT R9, R9, 0x100, RZ, 0xfc, !PT ;  /* 0x0000010009090812 */ /* 0x000fe400078efcff */
[----:B------:R-:W-:Y:S02]  /*159b60*/  LOP3.LUT P0, RZ, R3, 0x8000000, RZ, 0xc0, !PT ;  /* 0x0800000003ff7812 */ /* 0x000fe4000780c0ff */
[----:B-1----:R-:W-:Y:S02]  /*159b70*/  PRMT R16, R22, 0x7773, RZ ;  /* 0x0000777316107816 */ /* 0x002fe400000000ff */
[----:B------:R-:W-:-:S03]  /*159b80*/  LOP3.LUT R9, R9, 0xfffffdff, RZ, 0xc0, !PT ;  /* 0xfffffdff09097812 */ /* 0x000fc600078ec0ff */
[----:B---3--:R1:W-:Y:S06]  /*159b90*/  @P6 STG.E.U8 desc[UR8][R24.64], R16 ;  /* 0x0000001018006986 */ /* 0x0083ec000c101108 */
[----:B------:R-:W-:Y:S02]  /*159ba0*/  @P0 LOP3.LUT R9, R9, 0x200, RZ, 0xfc, !PT ;  /* 0x0000020009090812 */ /* 0x000fe400078efcff */
[----:B------:R-:W-:Y:S01]  /*159bb0*/  LOP3.LUT P0, RZ, R3, 0x4000000, RZ, 0xc0, !PT ;  /* 0x0400000003ff7812 */ /* 0x000fe2000780c0ff */
[----:B-1----:R-:W3:Y:S04]  /*159bc0*/  LDL.LU R24, [R1+0x65c] ;  /* 0x00065c0001187983 */ /* 0x002ee80000300800 */
[----:B------:R-:W3:Y:S01]  /*159bd0*/  LDL.LU.64 R40, [R1+0xbe0] ;  /* 0x000be00001287983 */ /* 0x000ee20000300a00 */
[----:B------:R-:W-:-:S03]  /*159be0*/  PRMT R16, R23, 0x7770, RZ ;  /* 0x0000777017107816 */ /* 0x000fc600000000ff */
[----:B------:R-:W3:Y:S04]  /*159bf0*/  LDL.LU.64 R36, [R1+0xbd8] ;  /* 0x000bd80001247983 */ /* 0x000ee80000300a00 */
[----:B------:R1:W-:Y:S01]  /*159c00*/  @P0 STG.E.U8 desc[UR8][R32.64], R16 ;  /* 0x0000001020000986 */ /* 0x0003e2000c101108 */
[----:B------:R-:W-:-:S03]  /*159c10*/  LOP3.LUT P0, RZ, R9, 0x200, RZ, 0xc0, !PT ;  /* 0x0000020009ff7812 */ /* 0x000fc6000780c0ff */
[----:B------:R-:W3:Y:S04]  /*159c20*/  LDL.LU R25, [R1+0x64c] ;  /* 0x00064c0001197983 */ /* 0x000ee80000300800 */
[----:B------:R-:W3:Y:S01]  /*159c30*/  LDL.LU.64 R34, [R1+0xbd0] ;  /* 0x000bd00001227983 */ /* 0x000ee20000300a00 */
[----:B-1----:R-:W-:-:S03]  /*159c40*/  PRMT R16, R23, 0x7771, RZ ;  /* 0x0000777117107816 */ /* 0x002fc600000000ff */
[----:B------:R-:W3:Y:S04]  /*159c50*/  LDL.LU.64 R12, [R1+0xbc8] ;  /* 0x000bc800010c7983 */ /* 0x000ee80000300a00 */
[----:B------:R1:W-:Y:S01]  /*159c60*/  @P0 STG.E.U8 desc[UR8][R30.64], R16 ;  /* 0x000000101e000986 */ /* 0x0003e2000c101108 */
[----:B------:R-:W-:-:S03]  /*159c70*/  LOP3.LUT P0, RZ, R9, 0x100, RZ, 0xc0, !PT ;  /* 0x0000010009ff7812 */ /* 0x000fc6000780c0ff */
[----:B------:R-:W3:Y:S01]  /*159c80*/  LDL.LU.64 R32, [R1+0xbc0] ;  /* 0x000bc00001207983 */ /* 0x000ee20000300a00 */
[----:B-1----:R-:W-:-:S03]  /*159c90*/  PRMT R16, R23, 0x7772, RZ ;  /* 0x0000777217107816 */ /* 0x002fc600000000ff */
[----:B------:R-:W3:Y:S06]  /*159ca0*/  LDL.LU.64 R30, [R1+0xbb8] ;  /* 0x000bb800011e7983 */ /* 0x000eec0000300a00 */
[----:B----4-:R1:W-:Y:S04]  /*159cb0*/  @P0 STG.E.U8 desc[UR8][R10.64], R16 ;  /* 0x000000100a000986 */ /* 0x0103e8000c101108 */
[----:B-1----:R-:W4:Y:S01]  /*159cc0*/  LDL.LU.64 R10, [R1+0xbb0] ;  /* 0x000bb000010a7983 */ /* 0x002f220000300a00 */
[----:B------:R-:W-:-:S03]  /*159cd0*/  PRMT R16, R23, 0x7773, RZ ;  /* 0x0000777317107816 */ /* 0x000fc600000000ff */
[----:B------:R-:W4:Y:S01]  /*159ce0*/  LDL.LU.64 R22, [R1+0xc20] ;  /* 0x000c200001167983 */ /* 0x000f220000300a00 */
[----:B------:R-:W-:-:S13]  /*159cf0*/  LOP3.LUT P0, RZ, R9, 0x80, RZ, 0xc0, !PT ;  /* 0x0000008009ff7812 */ /* 0x000fda000780c0ff */
[----:B--2---:R1:W-:Y:S01]  /*159d00*/  @P0 STG.E.U8 desc[UR8][R50.64], R16 ;  /* 0x0000001032000986 */ /* 0x0043e2000c101108 */
        /* <DEDUP_REMOVED lines=16> */
[----:B------:R-:W-:Y:S02]  /*159e10*/  LOP3.LUT P4, RZ, R4, 0x80, RZ, 0xc0, !PT ;  /* 0x0000008004ff7812 */ /* 0x000fe4000788c0ff */
[----:B---3--:R-:W-:-:S05]  /*159e20*/  PRMT R16, R24, 0x7770, RZ ;  /* 0x0000777018107816 */ /* 0x008fca00000000ff */
[----:B------:R1:W-:Y:S01]  /*159e30*/  @P0 STG.E.U8 desc[UR8][R40.64], R16 ;  /* 0x0000001028000986 */ /* 0x0003e2000c101108 */
[----:B------:R-:W-:Y:S02]  /*159e40*/  LOP3.LUT P0, RZ, R9, 0x2, RZ, 0xc0, !PT ;  /* 0x0000000209ff7812 */ /* 0x000fe4000780c0ff */
[----:B-1----:R-:W-:-:S11]  /*159e50*/  PRMT R16, R24, 0x7771, RZ ;  /* 0x0000777118107816 */ /* 0x002fd600000000ff */
[----:B------:R1:W-:Y:S02]  /*159e60*/  @P0 STG.E.U8 desc[UR8][R36.64], R16 ;  /* 0x0000001024000986 */ /* 0x0003e4000c101108 */
[----:B-1----:R-:W-:-:S05]  /*159e70*/  PRMT R16, R24, 0x7772, RZ ;  /* 0x0000777218107816 */ /* 0x002fca00000000ff */
[----:B------:R1:W-:Y:S01]  /*159e80*/  @P1 STG.E.U8 desc[UR8][R34.64], R16 ;  /* 0x0000001022001986 */ /* 0x0003e2000c101108 */
[----:B------:R-:W-:Y:S02]  /*159e90*/  LOP3.LUT P5, RZ, R4, 0x100, RZ, 0xc0, !PT ;  /* 0x0000010004ff7812 */ /* 0x000fe400078ac0ff */
[----:B-1----:R-:W-:Y:S01]  /*159ea0*/  PRMT R16, R24, 0x7773, RZ ;  /* 0x0000777318107816 */ /* 0x002fe200000000ff */
[----:B------:R-:W2:Y:S04]  /*159eb0*/  LDL.LU.64 R34, [R1+0xc28] ;  /* 0x000c280001227983 */ /* 0x000ea80000300a00 */
[----:B------:R1:W-:Y:S01]  /*159ec0*/  @P2 STG.E.U8 desc[UR8][R12.64], R16 ;  /* 0x000000100c002986 */ /* 0x0003e2000c101108 */
[----:B------:R-:W-:Y:S02]  /*159ed0*/  LOP3.LUT P6, RZ, R4, 0x200, RZ, 0xc0, !PT ;  /* 0x0000020004ff7812 */ /* 0x000fe400078cc0ff */
[C---:B-1----:R-:W-:Y:S01]  /*159ee0*/  PRMT R16, R25.reuse, 0x7770, RZ ;  /* 0x0000777019107816 */ /* 0x042fe200000000ff */
[----:B------:R-:W3:Y:S04]  /*159ef0*/  LDL.LU.64 R12, [R1+0xca0] ;  /* 0x000ca000010c7983 */ /* 0x000ee80000300a00 */
[----:B------:R1:W-:Y:S02]  /*159f00*/  @P3 STG.E.U8 desc[UR8][R32.64], R16 ;  /* 0x0000001020003986 */ /* 0x0003e4000c101108 */
[----:B-1----:R-:W-:-:S02]  /*159f10*/  PRMT R16, R25, 0x7771, RZ ;  /* 0x0000777119107816 */ /* 0x002fc400000000ff */
[----:B------:R-:W2:Y:S04]  /*159f20*/  LDL.LU.64 R32, [R1+0xc98] ;  /* 0x000c980001207983 */ /* 0x000ea80000300a00 */
[----:B------:R1:W-:Y:S02]  /*159f30*/  @P4 STG.E.U8 desc[UR8][R30.64], R16 ;  /* 0x000000101e004986 */ /* 0x0003e4000c101108 */
[----:B-1----:R-:W-:-:S05]  /*159f40*/  PRMT R16, R25, 0x7772, RZ ;  /* 0x0000777219107816 */ /* 0x002fca00000000ff */
[----:B----4-:R1:W-:Y:S02]  /*159f50*/  @P5 STG.E.U8 desc[UR8][R10.64], R16 ;  /* 0x000000100a005986 */ /* 0x0103e4000c101108 */
[----:B-1----:R-:W-:-:S05]  /*159f60*/  PRMT R16, R25, 0x7773, RZ ;  /* 0x0000777319107816 */ /* 0x002fca00000000ff */
[----:B------:R1:W-:Y:S04]  /*159f70*/  @P6 STG.E.U8 desc[UR8][R22.64], R16 ;  /* 0x0000001016006986 */ /* 0x0003e8000c101108 */
[----:B-1----:R-:W4:Y:S04]  /*159f80*/  LDL.LU R22, [R1+0x63c] ;  /* 0x00063c0001167983 */ /* 0x002f280000300800 */
[----:B------:R-:W2:Y:S04]  /*159f90*/  LDL.LU.64 R30, [R1+0xc90] ;  /* 0x000c9000011e7983 */ /* 0x000ea80000300a00 */
[----:B------:R-:W3:Y:S04]  /*159fa0*/  LDL.LU.64 R10, [R1+0xc88] ;  /* 0x000c8800010a7983 */ /* 0x000ee80000300a00 */
[----:B------:R-:W3:Y:S04]  /*159fb0*/  LDL.LU.64 R24, [R1+0xc80] ;  /* 0x000c800001187983 */ /* 0x000ee80000300a00 */
[----:B------:R-:W3:Y:S04]  /*159fc0*/  LDL.LU R49, [R1+0x62c] ;  /* 0x00062c0001317983 */ /* 0x000ee80000300800 */
[----:B------:R-:W3:Y:S04]  /*159fd0*/  LDL.LU.64 R50, [R1+0xc78] ;  /* 0x000c780001327983 */ /* 0x000ee80000300a00 */
[----:B------:R-:W3:Y:S04]  /*159fe0*/  LDL.LU.64 R46, [R1+0xc70] ;  /* 0x000c7000012e7983 */ /* 0x000ee80000300a00 */
[----:B------:R-:W3:Y:S04]  /*159ff0*/  LDL.LU.64 R44, [R1+0xc68] ;  /* 0x000c6800012c7983 */ /* 0x000ee80000300a00 */
[----:B------:R-:W3:Y:S04]  /*15a000*/  LDL.LU R23, [R1+0x61c] ;  /* 0x00061c0001177983 */ /* 0x000ee80000300800 */
[----:B------:R-:W3:Y:S01]  /*15a010*/  LDL.LU.64 R42, [R1+0xc60] ;  /* 0x000c6000012a7983 */ /* 0x000ee20000300a00 */
[----:B------:R-:W-:-:S03]  /*15a020*/  LOP3.LUT P0, RZ, R4, 0x400000, RZ, 0xc0, !PT ;  /* 0x0040000004ff7812 */ /* 0x000fc6000780c0ff */
[----:B------:R-:W3:Y:S01]  /*15a030*/  LDL.LU.64 R38, [R1+0xc58] ;  /* 0x000c580001267983 */ /* 0x000ee20000300a00 */
[----:B------:R-:W-:-:S03]  /*15a040*/  LOP3.LUT R2, R2, 0xfeffffff, RZ, 0xc0, !PT ;  /* 0xfeffffff02027812 */ /* 0x000fc600078ec0ff */
[----:B------:R-:W3:Y:S01]  /*15a050*/  LDL.LU.64 R40, [R1+0xc50] ;  /* 0x000c500001287983 */ /* 0x000ee20000300a00 */
[C---:B------:R-:W-:Y:S02]  /*15a060*/  LOP3.LUT P4, RZ, R4.reuse, 0x400, RZ, 0xc0, !PT ;  /* 0x0000040004ff7812 */ /* 0x040fe4000788c0ff */
[----:B------:R-:W-:Y:S01]  /*15a070*/  LOP3.LUT P5, RZ, R4, 0x800, RZ, 0xc0, !PT ;  /* 0x0000080004ff7812 */ /* 0x000fe200078ac0ff */
[----:B------:R-:W3:Y:S02]  /*15a080*/  LDL.LU.64 R36, [R1+0xc48] ;  /* 0x000c480001247983 */ /* 0x000ee40000300a00 */
        /* <DEDUP_REMOVED lines=23> */
[----:B------:R-:W-:Y:S02]  /*15a200*/  LOP3.LUT P0, RZ, R4, 0x4000, RZ, 0xc0, !PT ;  /* 0x0000400004ff7812 */ /* 0x000fe4000780c0ff */
[----:B------:R-:W-:-:S11]  /*15a210*/  LOP3.LUT R9, R9, 0xfffffffe, RZ, 0xc0, !PT ;  /* 0xfffffffe09097812 */ /* 0x000fd600078ec0ff */
[----:B------:R-:W-:Y:S02]  /*15a220*/  @P0 LOP3.LUT R9, R9, 0x1, RZ, 0xfc, !PT ;  /* 0x0000000109090812 */ /* 0x000fe400078efcff */
[----:B------:R-:W-:Y:S02]  /*15a230*/  LOP3.LUT P0, RZ, R4, 0x2000, RZ, 0xc0, !PT ;  /* 0x0000200004ff7812 */ /* 0x000fe4000780c0ff */
[----:B----4-:R-:W-:-:S05]  /*15a240*/  PRMT R16, R22, 0x7770, RZ ;  /* 0x0000777016107816 */ /* 0x010fca00000000ff */
[----:B--2---:R1:W-:Y:S02]  /*15a250*/  @P4 STG.E.U8 desc[UR8][R34.64], R16 ;  /* 0x0000001022004986 */ /* 0x0043e4000c101108 */
[C---:B-1----:R-:W-:Y:S02]  /*15a260*/  PRMT R16, R22.reuse, 0x7771, RZ ;  /* 0x0000777116107816 */ /* 0x042fe400000000ff */
[----:B------:R-:W2:Y:S04]  /*15a270*/  LDL.LU.64 R34, [R1+0xc40] ;  /* 0x000c400001227983 */ /* 0x000ea80000300a00 */
[----:B---3--:R1:W-:Y:S04]  /*15a280*/  @P5 STG.E.U8 desc[UR8][R12.64], R16 ;  /* 0x000000100c005986 */ /* 0x0083e8000c101108 */
[----:B-1----:R-:W3:Y:S01]  /*15a290*/  LDL.LU.64 R12, [R1+0xc38] ;  /* 0x000c3800010c7983 */ /* 0x002ee20000300a00 */
[----:B------:R-:W-:-:S05]  /*15a2a0*/  PRMT R16, R22, 0x7772, RZ ;  /* 0x0000777216107816 */ /* 0x000fca00000000ff */
[----:B------:R1:W-:Y:S02]  /*15a2b0*/  @P6 STG.E.U8 desc[UR8][R32.64], R16 ;  /* 0x0000001020006986 */ /* 0x0003e4000c101108 */
[----:B-1----:R-:W-:Y:S02]  /*15a2c0*/  PRMT R16, R22, 0x7773, RZ ;  /* 0x0000777316107816 */ /* 0x002fe400000000ff */
[----:B------:R-:W4:Y:S04]  /*15a2d0*/  LDL.LU.64 R32, [R1+0xc30] ;  /* 0x000c300001207983 */ /* 0x000f280000300a00 */
[----:B------:R-:W4:Y:S04]  /*15a2e0*/  LDL.LU R22, [R1+0x5f0] ;  /* 0x0005f00001167983 */ /* 0x000f280000300800 */
[----:B------:R1:W-:Y:S04]  /*15a2f0*/  @P0 STG.E.U8 desc[UR8][R30.64], R16 ;  /* 0x000000101e000986 */ /* 0x0003e8000c101108 */
[----:B-1----:R-:W4:Y:S01]  /*15a300*/  LDL.LU.64 R30, [R1+0xca8] ;  /* 0x000ca800011e7983 */ /* 0x002f220000300a00 */
[----:B------:R-:W-:-:S02]  /*15a310*/  LOP3.LUT P0, RZ, R9, 0x1, RZ, 0xc0, !PT ;  /* 0x0000000109ff7812 */ /* 0x000fc4000780c0ff */
[----:B------:R-:W-:-:S11]  /*15a320*/  PRMT R9, R49, 0x7770, RZ ;  /* 0x0000777031097816 */ /* 0x000fd600000000ff */
[----:B------:R1:W-:Y:S04]  /*15a330*/  @P0 STG.E.U8 desc[UR8][R10.64], R9 ;  /* 0x000000090a000986 */ /* 0x0003e8000c101108 */
[----:B-1----:R-:W4:Y:S01]  /*15a340*/  LDL.LU.64 R10, [R1+0xd18] ;  /* 0x000d1800010a7983 */ /* 0x002f220000300a00 */
[----:B------:R-:W-:Y:S02]  /*15a350*/  LOP3.LUT P0, RZ, R2, 0x80000000, RZ, 0xc0, !PT ;  /* 0x8000000002ff7812 */ /* 0x000fe4000780c0ff */
[----:B------:R-:W-:-:S11]  /*15a360*/  PRMT R9, R49, 0x7771, RZ ;  /* 0x0000777131097816 */ /* 0x000fd600000000ff */
[----:B------:R1:W-:Y:S01]  /*15a370*/  @P0 STG.E.U8 desc[UR8][R24.64], R9 ;  /* 0x0000000918000986 */ /* 0x0003e2000c101108 */
[----:B------:R-:W-:-:S03]  /*15a380*/  LOP3.LUT P0, RZ, R2, 0x40000000, RZ, 0xc0, !PT ;  /* 0x4000000002ff7812 */ /* 0x000fc6000780c0ff */
[----:B-1----:R-:W4:Y:S01]  /*15a390*/  LDL.LU.64 R24, [R1+0xd10] ;  /* 0x000d100001187983 */ /* 0x002f220000300a00 */
[----:B------:R-:W-:-:S09]  /*15a3a0*/  PRMT R9, R49, 0x7772, RZ ;  /* 0x0000777231097816 */ /* 0x000fd200000000ff */
        /* <DEDUP_REMOVED lines=20> */
[----:B------:R1:W-:Y:S02]  /*15a4f0*/  @P0 STG.E.U8 desc[UR8][R36.64], R9 ;  /* 0x0000000924000986 */ /* 0x0003e4000c101108 */
[----:B-1----:R-:W-:-:S05]  /*15a500*/  PRMT R9, R5, 0x7771, RZ ;  /* 0x0000777105097816 */ /* 0x002fca00000000ff */
[----:B--2---:R1:W-:Y:S02]  /*15a510*/  @P1 STG.E.U8 desc[UR8][R34.64], R9 ;  /* 0x0000000922001986 */ /* 0x0043e4000c101108 */
[----:B-1----:R-:W-:-:S05]  /*15a520*/  PRMT R9, R5, 0x7772, RZ ;  /* 0x0000777205097816 */ /* 0x002fca00000000ff */
[----:B---3--:R1:W-:Y:S02]  /*15a530*/  @P2 STG.E.U8 desc[UR8][R12.64], R9 ;  /* 0x000000090c002986 */ /* 0x0083e4000c101108 */
[----:B-1----:R-:W-:Y:S02]  /*15a540*/  PRMT R9, R5, 0x7773, RZ ;  /* 0x0000777305097816 */ /* 0x002fe400000000ff */
[----:B------:R-:W2:Y:S01]  /*15a550*/  LDL.LU R5, [R1+0x675c] ;  /* 0x00675c0001057983 */ /* 0x000ea20000300800 */
[C---:B------:R-:W-:Y:S02]  /*15a560*/  LOP3.LUT P3, RZ, R4.reuse, 0x2000000, RZ, 0xc0, !PT ;  /* 0x0200000004ff7812 */ /* 0x040fe4000786c0ff */
[----:B------:R-:W-:Y:S01]  /*15a570*/  LOP3.LUT P4, RZ, R4, 0x4000000, RZ, 0xc0, !PT ;  /* 0x0400000004ff7812 */ /* 0x000fe2000788c0ff */
[----:B------:R-:W3:Y:S04]  /*15a580*/  LDL.LU.64 R34, [R1+0xd08] ;  /* 0x000d080001227983 */ /* 0x000ee80000300a00 */
[----:B------:R-:W3:Y:S06]  /*15a590*/  LDL.LU.64 R12, [R1+0xd00] ;  /* 0x000d0000010c7983 */ /* 0x000eec0000300a00 */
[----:B----4-:R1:W-:Y:S02]  /*15a5a0*/  @P3 STG.E.U8 desc[UR8][R32.64], R9 ;  /* 0x0000000920003986 */ /* 0x0103e4000c101108 */
[----:B-1----:R-:W-:-:S02]  /*15a5b0*/  PRMT R9, R22, 0x7770, RZ ;  /* 0x0000777016097816 */ /* 0x002fc400000000ff */
[----:B------:R-:W4:Y:S04]  /*15a5c0*/  LDL.LU.64 R32, [R1+0xcf8] ;  /* 0x000cf80001207983 */ /* 0x000f280000300a00 */
[----:B------:R1:W-:Y:S04]  /*15a5d0*/  @P4 STG.E.U8 desc[UR8][R30.64], R9 ;  /* 0x000000091e004986 */ /* 0x0003e8000c101108 */
[----:B-1----:R-:W3:Y:S04]  /*15a5e0*/  LDL.LU.64 R30, [R1+0xcf0] ;  /* 0x000cf000011e7983 */ /* 0x002ee80000300a00 */
[----:B------:R-:W3:Y:S01]  /*15a5f0*/  LDL.LU R23, [R1+0x5e0] ;  /* 0x0005e00001177983 */ /* 0x000ee20000300800 */
[----:B------:R-:W-:-:S02]  /*15a600*/  LOP3.LUT P5, RZ, R4, 0x8000000, RZ, 0xc0, !PT ;  /* 0x0800000004ff7812 */ /* 0x000fc400078ac0ff */
[----:B------:R-:W-:-:S11]  /*15a610*/  PRMT R9, R22, 0x7771, RZ ;  /* 0x0000777116097816 */ /* 0x000fd600000000ff */
[----:B------:R1:W-:Y:S04]  /*15a620*/  @P5 STG.E.U8 desc[UR8][R10.64], R9 ;  /* 0x000000090a005986 */ /* 0x0003e8000c101108 */
[----:B-1----:R-:W3:Y:S01]  /*15a630*/  LDL.LU.64 R10, [R1+0xce8] ;  /* 0x000ce800010a7983 */ /* 0x002ee20000300a00 */
[----:B------:R-:W-:Y:S02]  /*15a640*/  LOP3.LUT P6, RZ, R4, 0x10000000, RZ, 0xc0, !PT ;  /* 0x1000000004ff7812 */ /* 0x000fe400078cc0ff */
[----:B------:R-:W-:Y:S01]  /*15a650*/  PRMT R9, R22, 0x7772, RZ ;  /* 0x0000777216097816 */ /* 0x000fe200000000ff */
[----:B------:R-:W3:Y:S10]  /*15a660*/  LDL.LU R47, [R1+0x5d0] ;  /* 0x0005d000012f7983 */ /* 0x000ef40000300800 */
[----:B------:R1:W-:Y:S04]  /*15a670*/  @P6 STG.E.U8 desc[UR8][R24.64], R9 ;  /* 0x0000000918006986 */ /* 0x0003e8000c101108 */
[----:B-1----:R-:W4:Y:S01]  /*15a680*/  LDL.LU.64 R24, [R1+0xce0] ;  /* 0x000ce00001187983 */ /* 0x002f220000300a00 */
[----:B------:R-:W-:-:S03]  /*15a690*/  LOP3.LUT R2, R2, 0xffff7fff, RZ, 0xc0, !PT ;  /* 0xffff7fff02027812 */ /* 0x000fc600078ec0ff */
[----:B------:R-:W4:Y:S04]  /*15a6a0*/  LDL.LU.64 R50, [R1+0xcd8] ;  /* 0x000cd80001327983 */ /* 0x000f280000300a00 */
[----:B------:R-:W4:Y:S04]  /*15a6b0*/  LDL.LU.64 R48, [R1+0xcd0] ;  /* 0x000cd00001307983 */ /* 0x000f280000300a00 */
[----:B------:R-:W4:Y:S01]  /*15a6c0*/  LDL.LU.64 R44, [R1+0xcc8] ;  /* 0x000cc800012c7983 */ /* 0x000f220000300a00 */
[----:B------:R-:W-:-:S03]  /*15a6d0*/  PRMT R9, R22, 0x7773, RZ ;  /* 0x0000777316097816 */ /* 0x000fc600000000ff */
[----:B------:R-:W4:Y:S04]  /*15a6e0*/  LDL.LU R22, [R1+0x5c0] ;  /* 0x0005c00001167983 */ /* 0x000f280000300800 */
[----:B------:R-:W4:Y:S04]  /*15a6f0*/  LDL.LU.64 R42, [R1+0xcc0] ;  /* 0x000cc000012a7983 */ /* 0x000f280000300a00 */
[----:B------:R-:W4:Y:S04]  /*15a700*/  LDL.LU.64 R38, [R1+0xcb8] ;  /* 0x000cb80001267983 */ /* 0x000f280000300a00 */
[----:B------:R-:W4:Y:S01]  /*15a710*/  LDL.LU.64 R40, [R1+0xcb0] ;  /* 0x000cb00001287983 */ /* 0x000f220000300a00 */
[----:B------:R-:W-:-:S02]  /*15a720*/  LOP3.LUT P4, RZ, R4, 0x20000000, RZ, 0xc0, !PT ;  /* 0x2000000004ff7812 */ /* 0x000fc4000788c0ff */
[C---:B------:R-:W-:Y:S01]  /*15a730*/  LOP3.LUT P5, RZ, R4.reuse, 0x40000000, RZ, 0xc0, !PT ;  /* 0x4000000004ff7812 */ /* 0x040fe200078ac0ff */
[----:B------:R-:W4:Y:S01]  /*15a740*/  LDL.LU.64 R36, [R1+0xd28] ;  /* 0x000d280001247983 */ /* 0x000f220000300a00 */
[----:B------:R-:W-:Y:S02]  /*15a750*/  LOP3.LUT P6, RZ, R4, 0x80000000, RZ, 0xc0, !PT ;  /* 0x8000000004ff7812 */ /* 0x000fe400078cc0ff */
[----:B--2---:R-:W-:-:S13]  /*15a760*/  LOP3.LUT P0, RZ, R5, 0x200, RZ, 0xc0, !PT ;  /* 0x0000020005ff7812 */ /* 0x004fda000780c0ff */
        /* <DEDUP_REMOVED lines=17> */
[----:B------:R-:W-:Y:S01]  /*15a880*/  LOP3.LUT R2, R2, 0xffdfffff, RZ, 0xc0, !PT ;  /* 0xffdfffff02027812 */ /* 0x000fe200078ec0ff */
[----:B---3--:R1:W-:Y:S10]  /*15a890*/  @P4 STG.E.U8 desc[UR8][R34.64], R9 ;  /* 0x0000000922004986 */ /* 0x0083f4000c101108 */
[----:B------:R-:W-:-:S02]  /*15a8a0*/  @P0 LOP3.LUT R2, R2, 0x200000, RZ, 0xfc, !PT ;  /* 0x0020000002020812 */ /* 0x000fc400078efcff */
[----:B------:R-:W-:Y:S01]  /*15a8b0*/  LOP3.LUT P0, RZ, R5, 0x4, RZ, 0xc0, !PT ;  /* 0x0000000405ff7812 */ /* 0x000fe2000780c0ff */
[----:B-1----:R-:W2:Y:S01]  /*15a8c0*/  LDL.LU.64 R34, [R1+0xd20] ;  /* 0x000d200001227983 */ /* 0x002ea20000300a00 */
[----:B------:R-:W-:Y:S02]  /*15a8d0*/  PRMT R9, R23, 0x7770, RZ ;  /* 0x0000777017097816 */ /* 0x000fe400000000ff */
[----:B------:R-:W-:-:S03]  /*15a8e0*/  LOP3.LUT R2, R2, 0xffbfffff, RZ, 0xc0, !PT ;  /* 0xffbfffff02027812 */ /* 0x000fc600078ec0ff */
[----:B------:R1:W-:Y:S06]  /*15a8f0*/  @P5 STG.E.U8 desc[UR8][R12.64], R9 ;  /* 0x000000090c005986 */ /* 0x0003ec000c101108 */
[----:B------:R-:W-:Y:S02]  /*15a900*/  @P0 LOP3.LUT R2, R2, 0x400000, RZ, 0xfc, !PT ;  /* 0x0040000002020812 */ /* 0x000fe400078efcff */
[----:B-1----:R-:W-:Y:S01]  /*15a910*/  PRMT R9, R23, 0x7771, RZ ;  /* 0x0000777117097816 */ /* 0x002fe200000000ff */
[----:B------:R-:W3:Y:S01]  /*15a920*/  LDL.LU.64 R12, [R1+0xf90] ;  /* 0x000f9000010c7983 */ /* 0x000ee20000300a00 */
[----:B------:R-:W-:-:S03]  /*15a930*/  LOP3.LUT P0, RZ, R5, 0x2, RZ, 0xc0, !PT ;  /* 0x0000000205ff7812 */ /* 0x000fc6000780c0ff */
[----:B----4-:R1:W-:Y:S01]  /*15a940*/  @P6 STG.E.U8 desc[UR8][R32.64], R9 ;  /* 0x0000000920006986 */ /* 0x0103e2000c101108 */
[----:B------:R-:W-:-:S03]  /*15a950*/  LOP3.LUT R2, R2, 0xff7fffff, RZ, 0xc0, !PT ;  /* 0xff7fffff02027812 */ /* 0x000fc600078ec0ff */
[----:B-1----:R-:W4:Y:S06]  /*15a960*/  LDL.LU.64 R32, [R1+0xf38] ;  /* 0x000f380001207983 */ /* 0x002f2c0000300a00 */
[----:B------:R-:W-:Y:S02]  /*15a970*/  @P0 LOP3.LUT R2, R2, 0x800000, RZ, 0xfc, !PT ;  /* 0x0080000002020812 */ /* 0x000fe400078efcff */
[----:B------:R-:W-:Y:S02]  /*15a980*/  LOP3.LUT P0, RZ, R5, 0x1, RZ, 0xc0, !PT ;  /* 0x0000000105ff7812 */ /* 0x000fe4000780c0ff */
[----:B------:R-:W-:-:S11]  /*15a990*/  PRMT R9, R23, 0x7772, RZ ;  /* 0x0000777217097816 */ /* 0x000fd600000000ff */
[----:B------:R1:W-:Y:S01]  /*15a9a0*/  @P0 STG.E.U8 desc[UR8][R30.64], R9 ;  /* 0x000000091e000986 */ /* 0x0003e2000c101108 */
[C---:B------:R-:W-:Y:S02]  /*15a9b0*/  LOP3.LUT P0, RZ, R2.reuse, 0x800000, RZ, 0xc0, !PT ;  /* 0x0080000002ff7812 */ /* 0x040fe4000780c0ff */
[----:B-1----:R-:W-:Y:S02]  /*15a9c0*/  PRMT R9, R23, 0x7773, RZ ;  /* 0x0000777317097816 */ /* 0x002fe400000000ff */
[----:B------:R-:W4:Y:S04]  /*15a9d0*/  LDL.LU R23, [R1+0x5a0] ;  /* 0x0005a00001177983 */ /* 0x000f280000300800 */
[----:B------:R-:W4:Y:S05]  /*15a9e0*/  LDL.LU.64 R30, [R1+0xf30] ;  /* 0x000f3000011e7983 */ /* 0x000f2a0000300a00 */
        /* <DEDUP_REMOVED lines=29> */
[C---:B------:R-:W-:Y:S02]  /*15abc0*/  LOP3.LUT P3, RZ, R5.reuse, 0x1000, RZ, 0xc0, !PT ;  /* 0x0000100005ff7812 */ /* 0x040fe4000786c0ff */
[C---:B-1----:R-:W-:Y:S02]  /*15abd0*/  PRMT R9, R6.reuse, 0x7770, RZ ;  /* 0x0000777006097816 */ /* 0x042fe400000000ff */
[C---:B------:R-:W-:Y:S02]  /*15abe0*/  LOP3.LUT P4, RZ, R5.reuse, 0x2000, RZ, 0xc0, !PT ;  /* 0x0000200005ff7812 */ /* 0x040fe4000788c0ff */
[----:B------:R-:W-:Y:S01]  /*15abf0*/  LOP3.LUT P5, RZ, R5, 0x4000, RZ, 0xc0, !PT ;  /* 0x0000400005ff7812 */ /* 0x000fe200078ac0ff */
[----:B--2---:R1:W-:Y:S02]  /*15ac00*/  @P1 STG.E.U8 desc[UR8][R34.64], R9 ;  /* 0x0000000922001986 */ /* 0x0043e4000c101108 */
[----:B-1----:R-:W-:-:S05]  /*15ac10*/  PRMT R9, R6, 0x7771, RZ ;  /* 0x0000777106097816 */ /* 0x002fca00000000ff */
[----:B---3--:R1:W-:Y:S02]  /*15ac20*/  @P2 STG.E.U8 desc[UR8][R12.64], R9 ;  /* 0x000000090c002986 */ /* 0x0083e4000c101108 */
[----:B-1----:R-:W-:-:S05]  /*15ac30*/  PRMT R9, R6, 0x7772, RZ ;  /* 0x0000777206097816 */ /* 0x002fca00000000ff */
[----:B----4-:R1:W-:Y:S02]  /*15ac40*/  @P3 STG.E.U8 desc[UR8][R32.64], R9 ;  /* 0x0000000920003986 */ /* 0x0103e4000c101108 */
[----:B-1----:R-:W-:Y:S02]  /*15ac50*/  PRMT R9, R6, 0x7773, RZ ;  /* 0x0000777306097816 */ /* 0x002fe400000000ff */
[----:B------:R-:W2:Y:S04]  /*15ac60*/  LDL.LU R6, [R1+0x6758] ;  /* 0x0067580001067983 */ /* 0x000ea80000300800 */
[----:B------:R-:W3:Y:S04]  /*15ac70*/  LDL.LU.64 R34, [R1+0xd78] ;  /* 0x000d780001227983 */ /* 0x000ee80000300a00 */
[----:B------:R-:W4:Y:S04]  /*15ac80*/  LDL.LU.64 R12, [R1+0xd70] ;  /* 0x000d7000010c7983 */ /* 0x000f280000300a00 */
[----:B------:R-:W2:Y:S04]  /*15ac90*/  LDL.LU.64 R32, [R1+0xd68] ;  /* 0x000d680001207983 */ /* 0x000ea80000300a00 */
[----:B------:R1:W-:Y:S02]  /*15aca0*/  @P4 STG.E.U8 desc[UR8][R30.64], R9 ;  /* 0x000000091e004986 */ /* 0x0003e4000c101108 */
[----:B-1----:R-:W-:-:S02]  /*15acb0*/  PRMT R9, R23, 0x7770, RZ ;  /* 0x0000777017097816 */ /* 0x002fc400000000ff */
[----:B------:R-:W2:Y:S04]  /*15acc0*/  LDL.LU.64 R30, [R1+0xd60] ;  /* 0x000d6000011e7983 */ /* 0x000ea80000300a00 */
[----:B------:R1:W-:Y:S04]  /*15acd0*/  @P5 STG.E.U8 desc[UR8][R10.64], R9 ;  /* 0x000000090a005986 */ /* 0x0003e8000c101108 */
[----:B-1----:R-:W2:Y:S04]  /*15ace0*/  LDL.LU.64 R10, [R1+0xd58] ;  /* 0x000d5800010a7983 */ /* 0x002ea80000300a00 */
[----:B------:R-:W2:Y:S01]  /*15acf0*/  LDL.LU R22, [R1+0x590] ;  /* 0x0005900001167983 */ /* 0x000ea20000300800 */
[----:B------:R-:W-:-:S02]  /*15ad00*/  LOP3.LUT P6, RZ, R5, 0x8000, RZ, 0xc0, !PT ;  /* 0x0000800005ff7812 */ /* 0x000fc400078cc0ff */
[----:B------:R-:W-:-:S11]  /*15ad10*/  PRMT R9, R23, 0x7771, RZ ;  /* 0x0000777117097816 */ /* 0x000fd600000000ff */
[----:B------:R1:W-:Y:S04]  /*15ad20*/  @P6 STG.E.U8 desc[UR8][R24.64], R9 ;  /* 0x0000000918006986 */ /* 0x0003e8000c101108 */
[----:B-1----:R-:W2:Y:S01]  /*15ad30*/  LDL.LU.64 R24, [R1+0xd50] ;  /* 0x000d500001187983 */ /* 0x002ea20000300a00 */
[----:B------:R-:W-:-:S03]  /*15ad40*/  LOP3.LUT P0, RZ, R5, 0x10000000, RZ, 0xc0, !PT ;  /* 0x1000000005ff7812 */ /* 0x000fc6000780c0ff */
[----:B------:R-:W2:Y:S01]  /*15ad50*/  LDL.LU.64 R50, [R1+0xd48] ;  /* 0x000d480001327983 */ /* 0x000ea20000300a00 */
[----:B------:R-:W-:-:S03]  /*15ad60*/  LOP3.LUT R2, R2, 0xffffffbf, RZ, 0xc0, !PT ;  /* 0xffffffbf02027812 */ /* 0x000fc600078ec0ff */
[----:B------:R-:W2:Y:S04]  /*15ad70*/  LDL.LU.64 R48, [R1+0xd40] ;  /* 0x000d400001307983 */ /* 0x000ea80000300a00 */
[----:B------:R-:W2:Y:S02]  /*15ad80*/  LDL.LU.64 R46, [R1+0xd38] ;  /* 0x000d3800012e7983 */ /* 0x000ea40000300a00 */
[----:B------:R-:W-:Y:S02]  /*15ad90*/  @P0 LOP3.LUT R2, R2, 0x40, RZ, 0xfc, !PT ;  /* 0x0000004002020812 */ /* 0x000fe400078efcff */
[----:B------:R-:W-:Y:S01]  /*15ada0*/  LOP3.LUT P0, RZ, R5, 0x8000000, RZ, 0xc0, !PT ;  /* 0x0800000005ff7812 */ /* 0x000fe2000780c0ff */
[----:B------:R-:W2:Y:S01]  /*15adb0*/  LDL.LU.64 R44, [R1+0xd30] ;  /* 0x000d3000012c7983 */ /* 0x000ea20000300a00 */
[----:B------:R-:W-:-:S03]  /*15adc0*/  LOP3.LUT R2, R2, 0xffffff7f, RZ, 0xc0, !PT ;  /* 0xffffff7f02027812 */ /* 0x000fc600078ec0ff */
[----:B------:R-:W2:Y:S04]  /*15add0*/  LDL.LU R37, [R1+0x5f4] ;  /* 0x0005f40001257983 */ /* 0x000ea80000300800 */
[----:B------:R-:W2:Y:S04]  /*15ade0*/  LDL.LU.64 R42, [R1+0xf98] ;  /* 0x000f9800012a7983 */ /* 0x000ea80000300a00 */
[----:B------:R-:W-:Y:S01]  /*15adf0*/  @P0 LOP3.LUT R2, R2, 0x80, RZ, 0xfc, !PT ;  /* 0x0000008002020812 */ /* 0x000fe200078efcff */
[----:B------:R-:W2:Y:S01]  /*15ae00*/  LDL.LU.64 R38, [R1+0xfd8] ;  /* 0x000fd80001267983 */ /* 0x000ea20000300a00 */
[----:B------:R-:W-:-:S02]  /*15ae10*/  LOP3.LUT P0, RZ, R5, 0x4000000, RZ, 0xc0, !PT ;  /* 0x0400000005ff7812 */ /* 0x000fc4000780c0ff */
        /* <DEDUP_REMOVED lines=9> */
[----:B------:R-:W-:Y:S02]  /*15aeb0*/  LOP3.LUT P0, RZ, R5, 0x800000, RZ, 0xc0, !PT ;  /* 0x0080000005ff7812 */ /* 0x000fe4000780c0ff */
[----:B------:R-:W-:Y:S02]  /*15aec0*/  LOP3.LUT R2, R2, 0xfffff7ff, RZ, 0xc0, !PT ;  /* 0xfffff7ff02027812 */ /* 0x000fe400078ec0ff */
[----:B------:R-:W-:Y:S02]  /*15aed0*/  PRMT R9, R23, 0x7772, RZ ;  /* 0x0000777217097816 */ /* 0x000fe400000000ff */
[----:B------:R-:W-:-:S07]  /*15aee0*/  LOP3.LUT P5, RZ, R5, 0x20000, RZ, 0xc0, !PT ;  /* 0x0002000005ff7812 */ /* 0x000fce00078ac0ff */
        /* <DEDUP_REMOVED lines=9> */
[----:B------:R-:W-:-:S11]  /*15af80*/  LOP3.LUT R2, R2, 0xffffbfff, RZ, 0xc0, !PT ;  /* 0xffffbfff02027812 */ /* 0x000fd600078ec0ff */
[----:B------:R-:W-:Y:S02]  /*15af90*/  @P0 LOP3.LUT R2, R2, 0x4000, RZ, 0xfc, !PT ;  /* 0x0000400002020812 */ /* 0x000fe400078efcff */
[----:B------:R-:W-:Y:S01]  /*15afa0*/  LOP3.LUT P0, RZ, R5, 0x80000, RZ, 0xc0, !PT ;  /* 0x0008000005ff7812 */ /* 0x000fe2000780c0ff */
[----:B---3--:R1:W-:Y:S02]  /*15afb0*/  @P4 STG.E.U8 desc[UR8][R34.64], R9 ;  /* 0x0000000922004986 */ /* 0x0083e4000c101108 */
[----:B-1----:R-:W-:Y:S02]  /*15afc0*/  PRMT R9, R23, 0x7773, RZ ;  /* 0x0000777317097816 */ /* 0x002fe400000000ff */
[----:B------:R-:W3:Y:S04]  /*15afd0*/  LDL.LU R23, [R1+0x5e4] ;  /* 0x0005e40001177983 */ /* 0x000ee80000300800 */
[----:B------:R-:W3:Y:S04]  /*15afe0*/  LDL.LU.64 R40, [R1+0xfd0] ;  /* 0x000fd00001287983 */ /* 0x000ee80000300a00 */
[----:B------:R-:W3:Y:S04]  /*15aff0*/  LDL.LU.64 R34, [R1+0xfc8] ;  /* 0x000fc80001227983 */ /* 0x000ee80000300a00 */
[----:B----4-:R1:W-:Y:S04]  /*15b000*/  @P5 STG.E.U8 desc[UR8][R12.64], R9 ;  /* 0x000000090c005986 */ /* 0x0103e8000c101108 */
[----:B-1----:R-:W4:Y:S01]  /*15b010*/  LDL.LU.64 R12, [R1+0xfc0] ;  /* 0x000fc000010c7983 */ /* 0x002f220000300a00 */
[----:B--2---:R-:W-:-:S05]  /*15b020*/  PRMT R9, R22, 0x7770, RZ ;  /* 0x0000777016097816 */ /* 0x004fca00000000ff */
[----:B------:R1:W-:Y:S02]  /*15b030*/  @P6 STG.E.U8 desc[UR8][R32.64], R9 ;  /* 0x0000000920006986 */ /* 0x0003e4000c101108 */
[----:B-1----:R-:W-:Y:S02]  /*15b040*/  PRMT R9, R22, 0x7771, RZ ;  /* 0x0000777116097816 */ /* 0x002fe400000000ff */
[----:B------:R-:W2:Y:S04]  /*15b050*/  LDL.LU.64 R32, [R1+0xfb8] ;  /* 0x000fb80001207983 */ /* 0x000ea80000300a00 */
[----:B------:R1:W-:Y:S01]  /*15b060*/  @P0 STG.E.U8 desc[UR8][R30.64], R9 ;  /* 0x000000091e000986 */ /* 0x0003e2000c101108 */
[----:B------:R-:W-:Y:S02]  /*15b070*/  LOP3.LUT P0, RZ, R2, 0x4000, RZ, 0xc0, !PT ;  /* 0x0000400002ff7812 */ /* 0x000fe4000780c0ff */
[----:B-1----:R-:W-:Y:S01]  /*15b080*/  PRMT R9, R22, 0x7772, RZ ;  /* 0x0000777216097816 */ /* 0x002fe200000000ff */
[----:B------:R-:W2:Y:S10]  /*15b090*/  LDL.LU.64 R30, [R1+0xfb0] ;  /* 0x000fb000011e7983 */ /* 0x000eb40000300a00 */
[----:B------:R1:W-:Y:S01]  /*15b0a0*/  @P0 STG.E.U8 desc[UR8][R10.64], R9 ;  /* 0x000000090a000986 */ /* 0x0003e2000c101108 */
[----:B------:R-:W-:-:S02]  /*15b0b0*/  LOP3.LUT P0, RZ, R2, 0x2000, RZ, 0xc0, !PT ;  /* 0x0000200002ff7812 */ /* 0x000fc4000780c0ff */
[----:B-1----:R-:W-:Y:S01]  /*15b0c0*/  PRMT R9, R22, 0x7773, RZ ;  /* 0x0000777316097816 */ /* 0x002fe200000000ff */
[----:B------:R-:W2:Y:S10]  /*15b0d0*/  LDL.LU.64 R10, [R1+0xfa8] ;  /* 0x000fa800010a7983 */ /* 0x000eb40000300a00 */
[----:B------:R1:W-:Y:S04]  /*15b0e0*/  @P0 STG.E.U8 desc[UR8][R24.64], R9 ;  /* 0x0000000918000986 */ /* 0x0003e8000c101108 */
[----:B-1----:R-:W2:Y:S04]  /*15b0f0*/  LDL.LU.64 R24, [R1+0xfa0] ;  /* 0x000fa00001187983 */ /* 0x002ea80000300a00 */
[----:B------:R-:W2:Y:S01]  /*15b100*/  LDL.LU R22, [R1+0x5d4] ;  /* 0x0005d40001167983 */ /* 0x000ea20000300800 */
[----:B------:R-:W-:-:S02]  /*15b110*/  LOP3.LUT P0, RZ, R2, 0x1000, RZ, 0xc0, !PT ;  /* 0x0000100002ff7812 */ /* 0x000fc4000780c0ff */
        /* <DEDUP_REMOVED lines=8> */
[C---:B------:R-:W-:Y:S02]  /*15b1a0*/  LOP3.LUT P0, RZ, R2.reuse, 0x200, RZ, 0xc0, !PT ;  /* 0x0000020002ff7812 */ /* 0x040fe4000780c0ff */
[----:B-1----:R-:W-:Y:S02]  /*15b1b0*/  PRMT R9, R7, 0x7773, RZ ;  /* 0x0000777307097816 */ /* 0x002fe400000000ff */
[----:B------:R-:W-:Y:S01]  /*15b1c0*/  LOP3.LUT P1, RZ, R5, 0x20000000, RZ, 0xc0, !PT ;  /* 0x2000000005ff7812 */ /* 0x000fe2000782c0ff */
[----:B------:R-:W2:Y:S08]  /*15b1d0*/  LDL.LU R7, [R1+0x6754] ;  /* 0x0067540001077983 */ /* 0x000eb00000300800 */
        /* <DEDUP_REMOVED lines=8> */
[----:B------:R-:W-:Y:S02]  /*15b260*/  LOP3.LUT P2, RZ, R5, 0x40000000, RZ, 0xc0, !PT ;  /* 0x4000000005ff7812 */ /* 0x000fe4000784c0ff */
[----:B-1----:R-:W-:Y:S02]  /*15b270*/  PRMT R9, R37, 0x7772, RZ ;  /* 0x0000777225097816 */ /* 0x002fe400000000ff */
[----:B------:R-:W-:Y:S02]  /*15b280*/  LOP3.LUT P3, RZ, R5, 0x80000000, RZ, 0xc0, !PT ;  /* 0x8000000005ff7812 */ /* 0x000fe4000786c0ff */
[C---:B------:R-:W-:Y:S02]  /*15b290*/  LOP3.LUT P4, RZ, R6.reuse, 0x1, RZ, 0xc0, !PT ;  /* 0x0000000106ff7812 */ /* 0x040fe4000788c0ff */
[----:B------:R-:W-:-:S02]  /*15b2a0*/  LOP3.LUT P5, RZ, R6, 0x2, RZ, 0xc0, !PT ;  /* 0x0000000206ff7812 */ /* 0x000fc400078ac0ff */
[----:B------:R-:W-:Y:S01]  /*15b2b0*/  LOP3.LUT P6, RZ, R6, 0x4, RZ, 0xc0, !PT ;  /* 0x0000000406ff7812 */ /* 0x000fe200078cc0ff */
[----:B---3--:R1:W-:Y:S02]  /*15b2c0*/  @P0 STG.E.U8 desc[UR8][R40.64], R9 ;  /* 0x0000000928000986 */ /* 0x0083e4000c101108 */
[----:B-1----:R-:W-:-:S05]  /*15b2d0*/  PRMT R9, R37, 0x7773, RZ ;  /* 0x0000777325097816 */ /* 0x002fca00000000ff */
[----:B------:R1:W-:Y:S02]  /*15b2e0*/  @P1 STG.E.U8 desc[UR8][R34.64], R9 ;  /* 0x0000000922001986 */ /* 0x0003e4000c101108 */
[----:B-1----:R-:W-:-:S05]  /*15b2f0*/  PRMT R9, R23, 0x7770, RZ ;  /* 0x0000777017097816 */ /* 0x002fca00000000ff */
[----:B----4-:R1:W-:Y:S04]  /*15b300*/  @P2 STG.E.U8 desc[UR8][R12.64], R9 ;  /* 0x000000090c002986 */ /* 0x0103e8000c101108 */
[----:B-1----:R-:W3:Y:S01]  /*15b310*/  LDL.LU.64 R12, [R1+0x1010] ;  /* 0x00101000010c7983 */ /* 0x002ee20000300a00 */
[----:B------:R-:W-:-:S03]  /*15b320*/  PRMT R9, R23, 0x7771, RZ ;  /* 0x0000777117097816 */ /* 0x000fc600000000ff */
[----:B------:R-:W4:Y:S04]  /*15b330*/  LDL.LU.64 R34, [R1+0x1008] ;  /* 0x0010080001227983 */ /* 0x000f280000300a00 */
[----:B--2---:R1:W-:Y:S02]  /*15b340*/  @P3 STG.E.U8 desc[UR8][R32.64], R9 ;  /* 0x0000000920003986 */ /* 0x0043e4000c101108 */
[C---:B-1----:R-:W-:Y:S02]  /*15b350*/  PRMT R9, R23.reuse, 0x7772, RZ ;  /* 0x0000777217097816 */ /* 0x042fe400000000ff */
[----:B------:R-:W2:Y:S04]  /*15b360*/  LDL.LU.64 R32, [R1+0x1000] ;  /* 0x0010000001207983 */ /* 0x000ea80000300a00 */
[----:B------:R1:W-:Y:S02]  /*15b370*/  @P4 STG.E.U8 desc[UR8][R30.64], R9 ;  /* 0x000000091e004986 */ /* 0x0003e4000c101108 */
[----:B-1----:R-:W-:-:S02]  /*15b380*/  PRMT R9, R23, 0x7773, RZ ;  /* 0x0000777317097816 */ /* 0x002fc400000000ff */
[----:B------:R-:W2:Y:S04]  /*15b390*/  LDL.LU.64 R30, [R1+0xff8] ;  /* 0x000ff800011e7983 */ /* 0x000ea80000300a00 */
[----:B------:R1:W-:Y:S04]  /*15b3a0*/  @P5 STG.E.U8 desc[UR8][R10.64], R9 ;  /* 0x000000090a005986 */ /* 0x0003e8000c101108 */
[----:B-1----:R-:W2:Y:S01]  /*15b3b0*/  LDL.LU.64 R10, [R1+0xff0] ;  /* 0x000ff000010a7983 */ /* 0x002ea20000300a00 */
[----:B------:R-:W-:-:S05]  /*15b3c0*/  PRMT R9, R22, 0x7770, RZ ;  /* 0x0000777016097816 */ /* 0x000fca00000000ff */
[----:B------:R1:W-:Y:S04]  /*15b3d0*/  @P6 STG.E.U8 desc[UR8][R24.64], R9 ;  /* 0x0000000918006986 */ /* 0x0003e8000c101108 */
[----:B-1----:R-:W2:Y:S04]  /*15b3e0*/  LDL.LU.64 R24, [R1+0xfe8] ;  /* 0x000fe80001187983 */ /* 0x002ea80000300a00 */
[----:B------:R-:W2:Y:S01]  /*15b3f0*/  LDL.LU R23, [R1+0x5c4] ;  /* 0x0005c40001177983 */ /* 0x000ea20000300800 */
[----:B------:R-:W-:Y:S02]  /*15b400*/  LOP3.LUT P0, RZ, R6, 0x8000, RZ, 0xc0, !PT ;  /* 0x0000800006ff7812 */ /* 0x000fe4000780c0ff */
[----:B------:R-:W-:Y:S01]  /*15b410*/  LOP3.LUT R3, R3, 0xdfffffff, RZ, 0xc0, !PT ;  /* 0xdfffffff03037812 */ /* 0x000fe200078ec0ff */
[----:B------:R-:W2:Y:S10]  /*15b420*/  LDL.LU.64 R48, [R1+0xfe0] ;  /* 0x000fe00001307983 */ /* 0x000eb40000300a00 */
[----:B------:R-:W-:-:S02]  /*15b430*/  @P0 LOP3.LUT R3, R3, 0x20000000, RZ, 0xfc, !PT ;  /* 0x2000000003030812 */ /* 0x000fc400078efcff */
        /* <DEDUP_REMOVED lines=9> */
[----:B------:R-:W-:-:S09]  /*15b4d0*/  PRMT R9, R22, 0x7771, RZ ;  /* 0x0000777116097816 */ /* 0x000fd200000000ff */
        /* <DEDUP_REMOVED lines=20> */
[----:B-1----:R-:W3:Y:S04]  /*15b620*/  LDL.LU R12, [R1+0x5b4] ;  /* 0x0005b400010c7983 */ /* 0x002ee80000300800 */
[----:B------:R-:W3:Y:S04]  /*15b630*/  LDL.LU.64 R46, [R1+0x1018] ;  /* 0x00101800012e7983 */ /* 0x000ee80000300a00 */
[----:B------:R-:W3:Y:S04]  /*15b640*/  LDL.LU.64 R44, [R1+0x1090] ;  /* 0x00109000012c7983 */ /* 0x000ee80000300a00 */
[----:B------:R-:W3:Y:S04]  /*15b650*/  LDL.LU.64 R42, [R1+0x1088] ;  /* 0x00108800012a7983 */ /* 0x000ee80000300a00 */
[----:B------:R-:W3:Y:S01]  /*15b660*/  LDL.LU.64 R38, [R1+0x1080] ;  /* 0x0010800001267983 */ /* 0x000ee20000300a00 */
[----:B------:R-:W-:-:S03]  /*15b670*/  PRMT R9, R22, 0x7772, RZ ;  /* 0x0000777216097816 */ /* 0x000fc600000000ff */
[----:B------:R-:W3:Y:S04]  /*15b680*/  LDL.LU R13, [R1+0x5a4] ;  /* 0x0005a400010d7983 */ /* 0x000ee80000300800 */
[----:B------:R-:W3:Y:S04]  /*15b690*/  LDL.LU.64 R40, [R1+0x1078] ;  /* 0x0010780001287983 */ /* 0x000ee80000300a00 */
[----:B----4-:R1:W-:Y:S04]  /*15b6a0*/  @P5 STG.E.U8 desc[UR8][R34.64], R9 ;  /* 0x0000000922005986 */ /* 0x0103e8000c101108 */
[----:B------:R-:W4:Y:S01]  /*15b6b0*/  LDL.LU.64 R36, [R1+0x1070] ;  /* 0x0010700001247983 */ /* 0x000f220000300a00 */
[----:B-1----:R-:W-:-:S03]  /*15b6c0*/  PRMT R9, R22, 0x7773, RZ ;  /* 0x0000777316097816 */ /* 0x002fc600000000ff */
[----:B------:R-:W4:Y:S04]  /*15b6d0*/  LDL.LU.64 R34, [R1+0x1068] ;  /* 0x0010680001227983 */ /* 0x000f280000300a00 */
[----:B--2---:R1:W-:Y:S04]  /*15b6e0*/  @P6 STG.E.U8 desc[UR8][R32.64], R9 ;  /* 0x0000000920006986 */ /* 0x0043e8000c101108 */
[----:B-1----:R-:W2:Y:S01]  /*15b6f0*/  LDL.LU.64 R32, [R1+0x1060] ;  /* 0x0010600001207983 */ /* 0x002ea20000300a00 */
[----:B------:R-:W-:-:S05]  /*15b700*/  PRMT R9, R23, 0x7770, RZ ;  /* 0x0000777017097816 */ /* 0x000fca00000000ff */
[----:B------:R1:W-:Y:S01]  /*15b710*/  @P0 STG.E.U8 desc[UR8][R30.64], R9 ;  /* 0x000000091e000986 */ /* 0x0003e2000c101108 */
[C---:B------:R-:W-:Y:S02]  /*15b720*/  LOP3.LUT P0, RZ, R2.reuse, 0x20, RZ, 0xc0, !PT ;  /* 0x0000002002ff7812 */ /* 0x040fe4000780c0ff */
[----:B-1----:R-:W-:Y:S01]  /*15b730*/  PRMT R9, R23, 0x7771, RZ ;  /* 0x0000777117097816 */ /* 0x002fe200000000ff */
[----:B------:R-:W2:Y:S10]  /*15b740*/  LDL.LU.64 R30, [R1+0x1058] ;  /* 0x00105800011e7983 */ /* 0x000eb40000300a00 */
[----:B------:R1:W-:Y:S01]  /*15b750*/  @P0 STG.E.U8 desc[UR8][R10.64], R9 ;  /* 0x000000090a000986 */ /* 0x0003e2000c101108 */
[----:B------:R-:W-:-:S02]  /*15b760*/  LOP3.LUT P0, RZ, R2, 0x10, RZ, 0xc0, !PT ;  /* 0x0000001002ff7812 */ /* 0x000fc4000780c0ff */
[C---:B-1----:R-:W-:Y:S01]  /*15b770*/  PRMT R9, R23.reuse, 0x7772, RZ ;  /* 0x0000777217097816 */ /* 0x042fe200000000ff */
[----:B------:R-:W2:Y:S10]  /*15b780*/  LDL.LU.64 R10, [R1+0x1050] ;  /* 0x00105000010a7983 */ /* 0x000eb40000300a00 */
[----:B------:R1:W-:Y:S04]  /*15b790*/  @P0 STG.E.U8 desc[UR8][R24.64], R9 ;  /* 0x0000000918000986 */ /* 0x0003e8000c101108 */
[----:B-1----:R-:W2:Y:S01]  /*15b7a0*/  LDL.LU.64 R24, [R1+0x1048] ;  /* 0x0010480001187983 */ /* 0x002ea20000300a00 */
[----:B------:R-:W-:-:S03]  /*15b7b0*/  PRMT R9, R23, 0x7773, RZ ;  /* 0x0000777317097816 */ /* 0x000fc600000000ff */
[----:B------:R-:W2:Y:S01]  /*15b7c0*/  LDL.LU.64 R22, [R1+0x1040] ;  /* 0x0010400001167983 */ /* 0x000ea20000300a00 */
[----:B------:R-:W-:-:S13]  /*15b7d0*/  LOP3.LUT P0, RZ, R2, 0x8, RZ, 0xc0, !PT ;  /* 0x0000000802ff7812 */ /* 0x000fda000780c0ff */
[----:B------:R3:W-:Y:S01]  /*15b7e0*/  @P0 STG.E.U8 desc[UR8][R48.64], R9 ;  /* 0x0000000930000986 */ /* 0x0007e2000c101108 */
[----:B------:R-:W-:Y:S02]  /*15b7f0*/  LOP3.LUT P0, RZ, R2, 0x4, RZ, 0xc0, !PT ;  /* 0x0000000402ff7812 */ /* 0x000fe4000780c0ff */
[C---:B------:R-:W-:Y:S02]  /*15b800*/  LOP3.LUT P1, RZ, R6.reuse, 0x10000, RZ, 0xc0, !PT ;  /* 0x0001000006ff7812 */ /* 0x040fe4000782c0ff */
[C---:B------:R-:W-:Y:S02]  /*15b810*/  LOP3.LUT P2, RZ, R6.reuse, 0x20000, RZ, 0xc0, !PT ;  /* 0x0002000006ff7812 */ /* 0x040fe4000784c0ff */
[C---:B------:R-:W-:Y:S02]  /*15b820*/  LOP3.LUT P3, RZ, R6.reuse, 0x40000, RZ, 0xc0, !PT ;  /* 0x0004000006ff7812 */ /* 0x040fe4000786c0ff */
[C---:B------:R-:W-:Y:S02]  /*15b830*/  LOP3.LUT P4, RZ, R6.reuse, 0x80000, RZ, 0xc0, !PT ;  /* 0x0008000006ff7812 */ /* 0x040fe4000788c0ff */
[----:B------:R-:W-:-:S02]  /*15b840*/  LOP3.LUT P5, RZ, R6, 0x100000, RZ, 0xc0, !PT ;  /* 0x0010000006ff7812 */ /* 0x000fc400078ac0ff */
[----:B------:R-:W-:Y:S02]  /*15b850*/  LOP3.LUT P6, RZ, R6, 0x200000, RZ, 0xc0, !PT ;  /* 0x0020000006ff7812 */ /* 0x000fe400078cc0ff */
[----:B---3--:R-:W-:-:S05]  /*15b860*/  PRMT R9, R12, 0x7770, RZ ;  /* 0x000077700c097816 */ /* 0x008fca00000000ff */
        /* <DEDUP_REMOVED lines=15> */
[----:B----4-:R1:W-:Y:S02]  /*15b960*/  @P0 STG.E.U8 desc[UR8][R36.64], R2 ;  /* 0x0000000224000986 */ /* 0x0103e4000c101108 */
[----:B-1----:R-:W-:-:S05]  /*15b970*/  PRMT R2, R13, 0x7772, RZ ;  /* 0x000077720d027816 */ /* 0x002fca00000000ff */
[----:B------:R1:W-:Y:S02]  /*15b980*/  @P1 STG.E.U8 desc[UR8][R34.64], R2 ;  /* 0x0000000222001986 */ /* 0x0003e4000c101108 */
[----:B-1----:R-:W-:-:S05]  /*15b990*/  PRMT R2, R13, 0x7773, RZ ;  /* 0x000077730d027816 */ /* 0x002fca00000000ff */
[----:B--2---:R1:W-:Y:S02]  /*15b9a0*/  @P2 STG.E.U8 desc[UR8][R32.64], R2 ;  /* 0x0000000220002986 */ /* 0x0043e4000c101108 */
[----:B-1----:R-:W-:-:S05]  /*15b9b0*/  PRMT R2, R7, 0x7770, RZ ;  /* 0x0000777007027816 */ /* 0x002fca00000000ff */
[----:B------:R1:W-:Y:S02]  /*15b9c0*/  @P3 STG.E.U8 desc[UR8][R30.64], R2 ;  /* 0x000000021e003986 */ /* 0x0003e4000c101108 */
[----:B-1----:R-:W-:-:S05]  /*15b9d0*/  PRMT R2, R7, 0x7771, RZ ;  /* 0x0000777107027816 */ /* 0x002fca00000000ff */
[----:B------:R1:W-:Y:S02]  /*15b9e0*/  @P4 STG.E.U8 desc[UR8][R10.64], R2 ;  /* 0x000000020a004986 */ /* 0x0003e4000c101108 */
[----:B-1----:R-:W-:-:S05]  /*15b9f0*/  PRMT R2, R7, 0x7772, RZ ;  /* 0x0000777207027816 */ /* 0x002fca00000000ff */
[----:B------:R1:W-:Y:S02]  /*15ba00*/  @P5 STG.E.U8 desc[UR8][R24.64], R2 ;  /* 0x0000000218005986 */ /* 0x0003e4000c101108 */
[----:B-1----:R-:W-:Y:S02]  /*15ba10*/  PRMT R2, R7, 0x7773, RZ ;  /* 0x0000777307027816 */ /* 0x002fe400000000ff */
[----:B------:R-:W2:Y:S04]  /*15ba20*/  LDL.LU R7, [R1+0x6750] ;  /* 0x0067500001077983 */ /* 0x000ea80000300800 */
[----:B------:R1:W-:Y:S04]  /*15ba30*/  @P6 STG.E.U8 desc[UR8][R22.64], R2 ;  /* 0x0000000216006986 */ /* 0x0003e8000c101108 */
[----:B-1----:R-:W3:Y:S04]  /*15ba40*/  LDL.LU.64 R22, [R1+0x1038] ;  /* 0x0010380001167983 */ /* 0x002ee80000300a00 */
[----:B------:R-:W4:Y:S04]  /*15ba50*/  LDL.LU.64 R32, [R1+0x1030] ;  /* 0x0010300001207983 */ /* 0x000f280000300a00 */
[----:B------:R-:W2:Y:S04]  /*15ba60*/  LDL.LU.64 R30, [R1+0x1028] ;  /* 0x00102800011e7983 */ /* 0x000ea80000300a00 */
[----:B------:R-:W2:Y:S04]  /*15ba70*/  LDL.LU.64 R10, [R1+0x1020] ;  /* 0x00102000010a7983 */ /* 0x000ea80000300a00 */
[----:B------:R-:W4:Y:S04]  /*15ba80*/  LDL.LU.64 R24, [R1+0x1098] ;  /* 0x0010980001187983 */ /* 0x000f280000300a00 */
[----:B------:R-:W4:Y:S01]  /*15ba90*/  LDL.LU R36, [R1+0x5f8] ;  /* 0x0005f80001247983 */ /* 0x000f220000300800 */
[----:B------:R-:W-:-:S02]  /*15baa0*/  LOP3.LUT P4, RZ, R6, 0x400000, RZ, 0xc0, !PT ;  /* 0x0040000006ff7812 */ /* 0x000fc4000788c0ff */
[----:B------:R-:W-:Y:S02]  /*15bab0*/  PRMT R2, R0, 0x7770, RZ ;  /* 0x0000777000027816 */ /* 0x000fe400000000ff */
[----:B------:R-:W-:Y:S02]  /*15bac0*/  LOP3.LUT R3, R3, 0xffefffff, RZ, 0xc0, !PT ;  /* 0xffefffff03037812 */ /* 0x000fe400078ec0ff */
[C---:B------:R-:W-:Y:S02]  /*15bad0*/  LOP3.LUT P5, RZ, R6.reuse, 0x800000, RZ, 0xc0, !PT ;  /* 0x0080000006ff7812 */ /* 0x040fe400078ac0ff */
[----:B------:R-:W-:-:S05]  /*15bae0*/  LOP3.LUT P6, RZ, R6, 0x1000000, RZ, 0xc0, !PT ;  /* 0x0100000006ff7812 */ /* 0x000fca00078cc0ff */
[----:B---3--:R1:W-:Y:S04]  /*15baf0*/  @P4 STG.E.U8 desc[UR8][R22.64], R2 ;  /* 0x0000000216004986 */ /* 0x0083e8000c101108 */
[----:B-1----:R-:W3:Y:S01]  /*15bb00*/  LDL.LU.64 R22, [R1+0x1110] ;  /* 0x0011100001167983 */ /* 0x002ee20000300a00 */
[----:B--2---:R-:W-:-:S03]  /*15bb10*/  LOP3.LUT P0, RZ, R7, 0x4, RZ, 0xc0, !PT ;  /* 0x0000000407ff7812 */ /* 0x004fc6000780c0ff */
[----:B------:R-:W2:Y:S01]  /*15bb20*/  LDL.LU.64 R50, [R1+0x1108] ;  /* 0x0011080001327983 */ /* 0x000ea20000300a00 */
[----:B------:R-:W-:-:S03]  /*15bb30*/  PRMT R2, R0, 0x7771, RZ ;  /* 0x0000777100027816 */ /* 0x000fc600000000ff */
[----:B------:R-:W2:Y:S06]  /*15bb40*/  LDL.LU.64 R48, [R1+0x1100] ;  /* 0x0011000001307983 */ /* 0x000eac0000300a00 */
        /* <DEDUP_REMOVED lines=12> */
[----:B----4-:R1:W-:Y:S10]  /*15bc10*/  @P5 STG.E.U8 desc[UR8][R32.64], R2 ;  /* 0x0000000220005986 */ /* 0x0103f4000c101108 */
[----:B------:R-:W-:-:S02]  /*15bc20*/  @P0 LOP3.LUT R3, R3, 0x1000000, RZ, 0xfc, !PT ;  /* 0x0100000003030812 */ /* 0x000fc400078efcff */
[----:B------:R-:W-:Y:S01]  /*15bc30*/  LOP3.LUT P0, RZ, R6, 0x20000000, RZ, 0xc0, !PT ;  /* 0x2000000006ff7812 */ /* 0x000fe2000780c0ff */
[----:B-1----:R-:W4:Y:S01]  /*15bc40*/  LDL.LU R32, [R1+0x5e8] ;  /* 0x0005e80001207983 */ /* 0x002f220000300800 */
[----:B------:R-:W-:-:S03]  /*15bc50*/  LOP3.LUT R3, R3, 0xfdffffff, RZ, 0xc0, !PT ;  /* 0xfdffffff03037812 */ /* 0x000fc600078ec0ff */
[----:B------:R-:W4:Y:S04]  /*15bc60*/  LDL.LU.64 R46, [R1+0x10f8] ;  /* 0x0010f800012e7983 */ /* 0x000f280000300a00 */
[----:B------:R-:W4:Y:S04]  /*15bc70*/  LDL.LU.64 R44, [R1+0x10f0] ;  /* 0x0010f000012c7983 */ /* 0x000f280000300a00 */
[----:B------:R-:W-:Y:S02]  /*15bc80*/  @P0 LOP3.LUT R3, R3, 0x2000000, RZ, 0xfc, !PT ;  /* 0x0200000003030812 */ /* 0x000fe400078efcff */
[----:B------:R-:W-:-:S02]  /*15bc90*/  LOP3.LUT P0, RZ, R6, 0x10000000, RZ, 0xc0, !PT ;  /* 0x1000000006ff7812 */ /* 0x000fc4000780c0ff */
[----:B------:R-:W-:Y:S02]  /*15bca0*/  LOP3.LUT R3, R3, 0xfbffffff, RZ, 0xc0, !PT ;  /* 0xfbffffff03037812 */ /* 0x000fe400078ec0ff */
[----:B------:R-:W-:-:S05]  /*15bcb0*/  PRMT R2, R0, 0x7772, RZ ;  /* 0x0000777200027816 */ /* 0x000fca00000000ff */
[----:B------:R1:W-:Y:S04]  /*15bcc0*/  @P6 STG.E.U8 desc[UR8][R30.64], R2 ;  /* 0x000000021e006986 */ /* 0x0003e8000c101108 */
[----:B------:R-:W-:Y:S02]  /*15bcd0*/  @P0 LOP3.LUT R3, R3, 0x4000000, RZ, 0xfc, !PT ;  /* 0x0400000003030812 */ /* 0x000fe400078efcff */
[----:B------:R-:W-:Y:S02]  /*15bce0*/  LOP3.LUT P0, RZ, R6, 0x8000000, RZ, 0xc0, !PT ;  /* 0x0800000006ff7812 */ /* 0x000fe4000780c0ff */
[----:B-1----:R-:W-:Y:S02]  /*15bcf0*/  PRMT R2, R0, 0x7773, RZ ;  /* 0x0000777300027816 */ /* 0x002fe400000000ff */
[----:B------:R-:W4:Y:S01]  /*15bd00*/  LDL.LU R0, [R1+0x674c] ;  /* 0x00674c0001007983 */ /* 0x000f220000300800 */
[----:B------:R-:W-:-:S03]  /*15bd10*/  LOP3.LUT R3, R3, 0xf7ffffff, RZ, 0xc0, !PT ;  /* 0xf7ffffff03037812 */ /* 0x000fc600078ec0ff */
[----:B------:R-:W4:Y:S05]  /*15bd20*/  LDL.LU.64 R42, [R1+0x10e8] ;  /* 0x0010e800012a7983 */ /* 0x000f2a0000300a00 */
[----:B------:R-:W-:Y:S02]  /*15bd30*/  @P0 LOP3.LUT R3, R3, 0x8000000, RZ, 0xfc, !PT ;  /* 0x0800000003030812 */ /* 0x000fe400078efcff */
[----:B------:R-:W-:Y:S01]  /*15bd40*/  LOP3.LUT P0, RZ, R6, 0x4000000, RZ, 0xc0, !PT ;  /* 0x0400000006ff7812 */ /* 0x000fe2000780c0ff */
[----:B------:R-:W4:Y:S01]  /*15bd50*/  LDL.LU.64 R38, [R1+0x10e0] ;  /* 0x0010e00001267983 */ /* 0x000f220000300a00 */
[----:B------:R-:W-:-:S03]  /*15bd60*/  LOP3.LUT R3, R3, 0xefffffff, RZ, 0xc0, !PT ;  /* 0xefffffff03037812 */ /* 0x000fc600078ec0ff */
[----:B------:R-:W4:Y:S04]  /*15bd70*/  LDL.LU R33, [R1+0x5d8] ;  /* 0x0005d80001217983 */ /* 0x000f280000300800 */
[----:B------:R-:W4:Y:S04]  /*15bd80*/  LDL.LU.64 R40, [R1+0x10d8] ;  /* 0x0010d80001287983 */ /* 0x000f280000300a00 */
[----:B------:R-:W-:Y:S01]  /*15bd90*/  @P0 LOP3.LUT R3, R3, 0x10000000, RZ, 0xfc, !PT ;  /* 0x1000000003030812 */ /* 0x000fe200078efcff */
[----:B------:R-:W4:Y:S01]  /*15bda0*/  LDL.LU.64 R34, [R1+0x10d0] ;  /* 0x0010d00001227983 */ /* 0x000f220000300a00 */
[----:B------:R-:W-:-:S03]  /*15bdb0*/  LOP3.LUT P0, RZ, R6, 0x2000000, RZ, 0xc0, !PT ;  /* 0x0200000006ff7812 */ /* 0x000fc6000780c0ff */
[----:B------:R-:W4:Y:S04]  /*15bdc0*/  LDL.LU.64 R12, [R1+0x10c8] ;  /* 0x0010c800010c7983 */ /* 0x000f280000300a00 */
[----:B------:R-:W4:Y:S04]  /*15bdd0*/  LDL.LU.64 R30, [R1+0x10c0] ;  /* 0x0010c000011e7983 */ /* 0x000f280000300a00 */
[----:B------:R-:W4:Y:S04]  /*15bde0*/  LDL.LU R37, [R1+0x5c8] ;  /* 0x0005c80001257983 */ /* 0x000f280000300800 */
[----:B------:R1:W-:Y:S01]  /*15bdf0*/  @P0 STG.E.U8 desc[UR8][R10.64], R2 ;  /* 0x000000020a000986 */ /* 0x0003e2000c101108 */
[----:B------:R-:W-:-:S02]  /*15be00*/  LOP3.LUT P0, RZ, R3, 0x10000000, RZ, 0xc0, !PT ;  /* 0x1000000003ff7812 */ /* 0x000fc4000780c0ff */
[----:B-1----:R-:W-:Y:S01]  /*15be10*/  PRMT R2, R36, 0x7770, RZ ;  /* 0x0000777024027816 */ /* 0x002fe200000000ff */
[----:B------:R-:W4:Y:S10]  /*15be20*/  LDL.LU.64 R10, [R1+0x10b8] ;  /* 0x0010b800010a7983 */ /* 0x000f340000300a00 */
[----:B------:R1:W-:Y:S01]  /*15be30*/  @P0 STG.E.U8 desc[UR8][R24.64], R2 ;  /* 0x0000000218000986 */ /* 0x0003e2000c101108 */
[----:B------:R-:W-:-:S02]  /*15be40*/  LOP3.LUT P0, RZ, R3, 0x8000000, RZ, 0xc0, !PT ;  /* 0x0800000003ff7812 */ /* 0x000fc4000780c0ff */
[----:B-1----:R-:W-:Y:S01]  /*15be50*/  PRMT R2, R36, 0x7771, RZ ;  /* 0x0000777124027816 */ /* 0x002fe200000000ff */
[----:B------:R-:W4:Y:S10]  /*15be60*/  LDL.LU.64 R24, [R1+0x10b0] ;  /* 0x0010b00001187983 */ /* 0x000f340000300a00 */
[----:B---3--:R1:W-:Y:S04]  /*15be70*/  @P0 STG.E.U8 desc[UR8][R22.64], R2 ;  /* 0x0000000216000986 */ /* 0x0083e8000c101108 */
[----:B-1----:R-:W3:Y:S01]  /*15be80*/  LDL.LU.64 R22, [R1+0x10a8] ;  /* 0x0010a80001167983 */ /* 0x002ee20000300a00 */
[----:B------:R-:W-:-:S02]  /*15be90*/  LOP3.LUT P0, RZ, R3, 0x4000000, RZ, 0xc0, !PT ;  /* 0x0400000003ff7812 */ /* 0x000fc4000780c0ff */
[----:B------:R-:W-:-:S11]  /*15bea0*/  PRMT R2, R36, 0x7772, RZ ;  /* 0x0000777224027816 */ /* 0x000fd600000000ff */
[----:B--2---:R1:W-:Y:S01]  /*15beb0*/  @P0 STG.E.U8 desc[UR8][R50.64], R2 ;  /* 0x0000000232000986 */ /* 0x0043e2000c101108 */
[----:B------:R-:W-:Y:S02]  /*15bec0*/  LOP3.LUT P0, RZ, R3, 0x2000000, RZ, 0xc0, !PT ;  /* 0x0200000003ff7812 */ /* 0x000fe4000780c0ff */
[----:B-1----:R-:W-:-:S11]  /*15bed0*/  PRMT R2, R36, 0x7773, RZ ;  /* 0x0000777324027816 */ /* 0x002fd600000000ff */
[----:B------:R4:W-:Y:S01]  /*15bee0*/  @P0 STG.E.U8 desc[UR8][R48.64], R2 ;  /* 0x0000000230000986 */ /* 0x0009e2000c101108 */
[----:B------:R-:W-:Y:S02]  /*15bef0*/  LOP3.LUT P0, RZ, R3, 0x1000000, RZ, 0xc0, !PT ;  /* 0x0100000003ff7812 */ /* 0x000fe4000780c0ff */
[----:B----4-:R-:W-:-:S11]  /*15bf00*/  PRMT R2, R32, 0x7770, RZ ;  /* 0x0000777020027816 */ /* 0x010fd600000000ff */
        /* <DEDUP_REMOVED lines=17> */
[----:B------:R1:W-:Y:S01]  /*15c020*/  @P1 STG.E.U8 desc[UR8][R34.64], R2 ;  /* 0x0000000222001986 */ /* 0x0003e2000c101108 */
[----:B------:R-:W-:Y:S02]  /*15c030*/  LOP3.LUT P4, RZ, R7, 0x40, RZ, 0xc0, !PT ;  /* 0x0000004007ff7812 */ /* 0x000fe4000788c0ff */
[----:B-1----:R-:W-:Y:S01]  /*15c040*/  PRMT R2, R33, 0x7772, RZ ;  /* 0x0000777221027816 */ /* 0x002fe200000000ff */
[----:B------:R-:W2:Y:S04]  /*15c050*/  LDL.LU.64 R34, [R1+0x10a0] ;  /* 0x0010a00001227983 */ /* 0x000ea80000300a00 */
[----:B------:R1:W-:Y:S01]  /*15c060*/  @P2 STG.E.U8 desc[UR8][R12.64], R2 ;  /* 0x000000020c002986 */ /* 0x0003e2000c101108 */
[----:B------:R-:W-:Y:S02]  /*15c070*/  LOP3.LUT P5, RZ, R7, 0x80, RZ, 0xc0, !PT ;  /* 0x0000008007ff7812 */ /* 0x000fe400078ac0ff */
[----:B-1----:R-:W-:Y:S01]  /*15c080*/  PRMT R2, R33, 0x7773, RZ ;  /* 0x0000777321027816 */ /* 0x002fe200000000ff */
[----:B------:R-:W4:Y:S04]  /*15c090*/  LDL.LU.64 R12, [R1+0x1118] ;  /* 0x00111800010c7983 */ /* 0x000f280000300a00 */
[----:B------:R1:W-:Y:S01]  /*15c0a0*/  @P3 STG.E.U8 desc[UR8][R30.64], R2 ;  /* 0x000000021e003986 */ /* 0x0003e2000c101108 */
[----:B------:R-:W-:-:S03]  /*15c0b0*/  LOP3.LUT P6, RZ, R7, 0x100, RZ, 0xc0, !PT ;  /* 0x0000010007ff7812 */ /* 0x000fc600078cc0ff */
[----:B------:R-:W4:Y:S01]  /*15c0c0*/  LDL.LU.64 R32, [R1+0x1180] ;  /* 0x0011800001207983 */ /* 0x000f220000300a00 */
[----:B-1----:R-:W-:-:S03]  /*15c0d0*/  PRMT R2, R37, 0x7770, RZ ;  /* 0x0000777025027816 */ /* 0x002fc600000000ff */
[----:B------:R-:W4:Y:S04]  /*15c0e0*/  LDL.LU.64 R30, [R1+0x1178] ;  /* 0x00117800011e7983 */ /* 0x000f280000300a00 */
[----:B------:R1:W-:Y:S02]  /*15c0f0*/  @P4 STG.E.U8 desc[UR8][R10.64], R2 ;  /* 0x000000020a004986 */ /* 0x0003e4000c101108 */
[----:B-1----:R-:W-:-:S05]  /*15c100*/  PRMT R2, R37, 0x7771, RZ ;  /* 0x0000777125027816 */ /* 0x002fca00000000ff */
[----:B------:R1:W-:Y:S02]  /*15c110*/  @P5 STG.E.U8 desc[UR8][R24.64], R2 ;  /* 0x0000000218005986 */ /* 0x0003e4000c101108 */
[----:B-1----:R-:W-:-:S05]  /*15c120*/  PRMT R2, R37, 0x7772, RZ ;  /* 0x0000777225027816 */ /* 0x002fca00000000ff */
[----:B---3--:R1:W-:Y:S04]  /*15c130*/  @P6 STG.E.U8 desc[UR8][R22.64], R2 ;  /* 0x0000000216006986 */ /* 0x0083e8000c101108 */
[----:B-1----:R-:W3:Y:S04]  /*15c140*/  LDL.LU R23, [R1+0x5b8] ;  /* 0x0005b80001177983 */ /* 0x002ee80000300800 */
[----:B------:R-:W4:Y:S04]  /*15c150*/  LDL.LU.64 R10, [R1+0x1170] ;  /* 0x00117000010a7983 */ /* 0x000f280000300a00 */
[----:B------:R-:W4:Y:S04]  /*15c160*/  LDL.LU.64 R24, [R1+0x1168] ;  /* 0x0011680001187983 */ /* 0x000f280000300a00 */
[----:B------:R-:W4:Y:S04]  /*15c170*/  LDL.LU R22, [R1+0x5a8] ;  /* 0x0005a80001167983 */ /* 0x000f280000300800 */
[----:B------:R-:W4:Y:S04]  /*15c180*/  LDL.LU.64 R48, [R1+0x1160] ;  /* 0x0011600001307983 */ /* 0x000f280000300a00 */
[----:B------:R-:W4:Y:S04]  /*15c190*/  LDL.LU.64 R46, [R1+0x1158] ;  /* 0x00115800012e7983 */ /* 0x000f280000300a00 */
[----:B------:R-:W4:Y:S04]  /*15c1a0*/  LDL.LU.64 R44, [R1+0x1150] ;  /* 0x00115000012c7983 */ /* 0x000f280000300a00 */
[----:B------:R-:W4:Y:S04]  /*15c1b0*/  LDL.LU.64 R42, [R1+0x1148] ;  /* 0x00114800012a7983 */ /* 0x000f280000300a00 */
[----:B------:R-:W4:Y:S04]  /*15c1c0*/  LDL.LU.64 R38, [R1+0x1140] ;  /* 0x0011400001267983 */ /* 0x000f280000300a00 */
[----:B------:R-:W4:Y:S01]  /*15c1d0*/  LDL.LU.64 R40, [R1+0x1138] ;  /* 0x0011380001287983 */ /* 0x000f220000300a00 */
[----:B------:R-:W-:-:S02]  /*15c1e0*/  LOP3.LUT P4, RZ, R7, 0x200, RZ, 0xc0, !PT ;  /* 0x0000020007ff7812 */ /* 0x000fc4000788c0ff */
[C---:B------:R-:W-:Y:S02]  /*15c1f0*/  LOP3.LUT P0, RZ, R7.reuse, 0x200000, RZ, 0xc0, !PT ;  /* 0x0020000007ff7812 */ /* 0x040fe4000780c0ff */
[----:B------:R-:W-:Y:S02]  /*15c200*/  LOP3.LUT P5, RZ, R7, 0x400, RZ, 0xc0, !PT ;  /* 0x0000040007ff7812 */ /* 0x000fe400078ac0ff */
[----:B------:R-:W-:Y:S02]  /*15c210*/  PRMT R2, R37, 0x7773, RZ ;  /* 0x0000777325027816 */ /* 0x000fe400000000ff */
[----:B------:R-:W4:Y:S01]  /*15c220*/  LDL.LU.64 R36, [R1+0x1130] ;  /* 0x0011300001247983 */ /* 0x000f220000300a00 */
[----:B------:R-:W-:Y:S02]  /*15c230*/  LOP3.LUT R3, R3, 0xfffff7ff, RZ, 0xc0, !PT ;  /* 0xfffff7ff03037812 */ /* 0x000fe400078ec0ff */
[----:B------:R-:W-:-:S04]  /*15c240*/  LOP3.LUT P6, RZ, R7, 0x800, RZ, 0xc0, !PT ;  /* 0x0000080007ff7812 */ /* 0x000fc800078cc0ff */
        /* <DEDUP_REMOVED lines=12> */
[----:B--2---:R1:W-:Y:S04]  /*15c310*/  @P4 STG.E.U8 desc[UR8][R34.64], R2 ;  /* 0x0000000222004986 */ /* 0x0043e8000c101108 */
[----:B-1----:R-:W2:Y:S06]  /*15c320*/  LDL.LU.64 R34, [R1+0x1128] ;  /* 0x0011280001227983 */ /* 0x002eac0000300a00 */
        /* <DEDUP_REMOVED lines=9> */
[----:B---3--:R-:W-:-:S05]  /*15c3c0*/  PRMT R2, R23, 0x7770, RZ ;  /* 0x0000777017027816 */ /* 0x008fca00000000ff */
[----:B----4-:R1:W-:Y:S02]  /*15c3d0*/  @P5 STG.E.U8 desc[UR8][R12.64], R2 ;  /* 0x000000020c005986 */ /* 0x0103e4000c101108 */
[----:B-1----:R-:W-:Y:S02]  /*15c3e0*/  PRMT R2, R23, 0x7771, RZ ;  /* 0x0000777117027816 */ /* 0x002fe400000000ff */
[----:B------:R-:W3:Y:S04]  /*15c3f0*/  LDL.LU.64 R12, [R1+0x1120] ;  /* 0x00112000010c7983 */ /* 0x000ee80000300a00 */
[----:B------:R1:W-:Y:S04]  /*15c400*/  @P6 STG.E.U8 desc[UR8][R32.64], R2 ;  /* 0x0000000220006986 */ /* 0x0003e8000c101108 */
[----:B-1----:R-:W4:Y:S01]  /*15c410*/  LDL.LU.64 R32, [R1+0x1198] ;  /* 0x0011980001207983 */ /* 0x002f220000300a00 */
[----:B------:R-:W-:-:S02]  /*15c420*/  @P0 LOP3.LUT R3, R3, 0x40000, RZ, 0xfc, !PT ;  /* 0x0004000003030812 */ /* 0x000fc400078efcff */
[----:B------:R-:W-:Y:S02]  /*15c430*/  LOP3.LUT P0, RZ, R7, 0x2000, RZ, 0xc0, !PT ;  /* 0x0000200007ff7812 */ /* 0x000fe4000780c0ff */
[----:B------:R-:W-:Y:S02]  /*15c440*/  LOP3.LUT R3, R3, 0xfff7ffff, RZ, 0xc0, !PT ;  /* 0xfff7ffff03037812 */ /* 0x000fe400078ec0ff */
[----:B------:R-:W-:-:S09]  /*15c450*/  PRMT R2, R23, 0x7772, RZ ;  /* 0x0000777217027816 */ /* 0x000fd200000000ff */
[----:B------:R-:W-:Y:S02]  /*15c460*/  @P0 LOP3.LUT R3, R3, 0x80000, RZ, 0xfc, !PT ;  /* 0x0008000003030812 */ /* 0x000fe400078efcff */
[----:B------:R-:W-:-:S13]  /*15c470*/  LOP3.LUT P0, RZ, R7, 0x1000, RZ, 0xc0, !PT ;  /* 0x0000100007ff7812 */ /* 0x000fda000780c0ff */
[----:B------:R1:W-:Y:S01]  /*15c480*/  @P0 STG.E.U8 desc[UR8][R30.64], R2 ;  /* 0x000000021e000986 */ /* 0x0003e2000c101108 */
[----:B------:R-:W-:Y:S02]  /*15c490*/  LOP3.LUT P0, RZ, R3, 0x80000, RZ, 0xc0, !PT ;  /* 0x0008000003ff7812 */ /* 0x000fe4000780c0ff */
[----:B-1----:R-:W-:Y:S02]  /*15c4a0*/  PRMT R2, R23, 0x7773, RZ ;  /* 0x0000777317027816 */ /* 0x002fe400000000ff */
[----:B------:R-:W4:Y:S04]  /*15c4b0*/  LDL.LU R23, [R1+0x5fc] ;  /* 0x0005fc0001177983 */ /* 0x000f280000300800 */
[----:B------:R-:W4:Y:S05]  /*15c4c0*/  LDL.LU.64 R30, [R1+0x1190] ;  /* 0x00119000011e7983 */ /* 0x000f2a0000300a00 */
[----:B------:R1:W-:Y:S04]  /*15c4d0*/  @P0 STG.E.U8 desc[UR8][R10.64], R2 ;  /* 0x000000020a000986 */ /* 0x0003e8000c101108 */
[----:B-1----:R-:W4:Y:S01]  /*15c4e0*/  LDL.LU.64 R10, [R1+0x1188] ;  /* 0x00118800010a7983 */ /* 0x002f220000300a00 */
[----:B------:R-:W-:-:S02]  /*15c4f0*/  LOP3.LUT P0, RZ, R3, 0x40000, RZ, 0xc0, !PT ;  /* 0x0004000003ff7812 */ /* 0x000fc4000780c0ff */
[----:B------:R-:W-:-:S11]  /*15c500*/  PRMT R2, R22, 0x7770, RZ ;  /* 0x0000777016027816 */ /* 0x000fd600000000ff */
[----:B------:R1:W-:Y:S01]  /*15c510*/  @P0 STG.E.U8 desc[UR8][R24.64], R2 ;  /* 0x0000000218000986 */ /* 0x0003e2000c101108 */
[C---:B------:R-:W-:Y:S02]  /*15c520*/  LOP3.LUT P0, RZ, R3.reuse, 0x20000, RZ, 0xc0, !PT ;  /* 0x0002000003ff7812 */ /* 0x040fe4000780c0ff */
[----:B-1----:R-:W-:Y:S01]  /*15c530*/  PRMT R2, R22, 0x7771, RZ ;  /* 0x0000777116027816 */ /* 0x002fe200000000ff */
[----:B------:R-:W4:Y:S10]  /*15c540*/  LDL.LU.64 R24, [R1+0x1200] ;  /* 0x0012000001187983 */ /* 0x000f340000300a00 */
        /* <DEDUP_REMOVED lines=19> */
[----:B-1----:R-:W-:Y:S02]  /*15c680*/  PRMT R2, R0, 0x7773, RZ ;  /* 0x0000777300027816 */ /* 0x002fe400000000ff */
[----:B------:R-:W-:Y:S01]  /*15c690*/  LOP3.LUT P3, RZ, R7, 0x1000000, RZ, 0xc0, !PT ;  /* 0x0100000007ff7812 */ /* 0x000fe2000786c0ff */
[----:B------:R-:W4:Y:S04]  /*15c6a0*/  LDL.LU R0, [R1+0x6748] ;  /* 0x0067480001007983 */ /* 0x000f280000300800 */
[----:B------:R1:W-:Y:S02]  /*15c6b0*/  @P0 STG.E.U8 desc[UR8][R36.64], R2 ;  /* 0x0000000224000986 */ /* 0x0003e4000c101108 */
[----:B-1----:R-:W-:-:S05]  /*15c6c0*/  PRMT R2, R8, 0x7770, RZ ;  /* 0x0000777008027816 */ /* 0x002fca00000000ff */
[----:B--2---:R1:W-:Y:S02]  /*15c6d0*/  @P1 STG.E.U8 desc[UR8][R34.64], R2 ;  /* 0x0000000222001986 */ /* 0x0043e4000c101108 */
[----:B-1----:R-:W-:-:S05]  /*15c6e0*/  PRMT R2, R8, 0x7771, RZ ;  /* 0x0000777108027816 */ /* 0x002fca00000000ff */
[----:B---3--:R1:W-:Y:S02]  /*15c6f0*/  @P2 STG.E.U8 desc[UR8][R12.64], R2 ;  /* 0x000000020c002986 */ /* 0x0083e4000c101108 */
[----:B-1----:R-:W-:-:S05]  /*15c700*/  PRMT R2, R8, 0x7772, RZ ;  /* 0x0000777208027816 */ /* 0x002fca00000000ff */
[----:B----4-:R1:W-:Y:S02]  /*15c710*/  @P3 STG.E.U8 desc[UR8][R32.64], R2 ;  /* 0x0000000220003986 */ /* 0x0103e4000c101108 */
[----:B-1----:R-:W-:Y:S02]  /*15c720*/  PRMT R2, R8, 0x7773, RZ ;  /* 0x0000777308027816 */ /* 0x002fe400000000ff */
[----:B------:R-:W2:Y:S04]  /*15c730*/  LDL.LU R8, [R1+0x6744] ;  /* 0x0067440001087983 */ /* 0x000ea80000300800 */
[----:B------:R-:W3:Y:S01]  /*15c740*/  LDL.LU.64 R34, [R1+0x11f8] ;  /* 0x0011f80001227983 */ /* 0x000ee20000300a00 */
[C---:B------:R-:W-:Y:S02]  /*15c750*/  LOP3.LUT P4, RZ, R7.reuse, 0x2000000, RZ, 0xc0, !PT ;  /* 0x0200000007ff7812 */ /* 0x040fe4000788c0ff */
[----:B------:R-:W-:Y:S01]  /*15c760*/  LOP3.LUT P5, RZ, R7, 0x4000000, RZ, 0xc0, !PT ;  /* 0x0400000007ff7812 */ /* 0x000fe200078ac0ff */
[----:B------:R-:W4:Y:S04]  /*15c770*/  LDL.LU.64 R12, [R1+0x11f0] ;  /* 0x0011f000010c7983 */ /* 0x000f280000300a00 */
[----:B------:R-:W3:Y:S06]  /*15c780*/  LDL.LU.64 R32, [R1+0x11e8] ;  /* 0x0011e80001207983 */ /* 0x000eec0000300a00 */
[----:B------:R1:W-:Y:S02]  /*15c790*/  @P4 STG.E.U8 desc[UR8][R30.64], R2 ;  /* 0x000000021e004986 */ /* 0x0003e4000c101108 */
[----:B-1----:R-:W-:-:S02]  /*15c7a0*/  PRMT R2, R23, 0x7770, RZ ;  /* 0x0000777017027816 */ /* 0x002fc400000000ff */
[----:B------:R-:W3:Y:S04]  /*15c7b0*/  LDL.LU.64 R30, [R1+0x11e0] ;  /* 0x0011e000011e7983 */ /* 0x000ee80000300a00 */
[----:B------:R1:W-:Y:S04]  /*15c7c0*/  @P5 STG.E.U8 desc[UR8][R10.64], R2 ;  /* 0x000000020a005986 */ /* 0x0003e8000c101108 */
[----:B-1----:R-:W3:Y:S04]  /*15c7d0*/  LDL.LU.64 R10, [R1+0x11d8] ;  /* 0x0011d800010a7983 */ /* 0x002ee80000300a00 */
[----:B------:R-:W3:Y:S01]  /*15c7e0*/  LDL.LU R22, [R1+0x5ec] ;  /* 0x0005ec0001167983 */ /* 0x000ee20000300800 */
[----:B------:R-:W-:-:S02]  /*15c7f0*/  LOP3.LUT R3, R3, 0xfffffffb, RZ, 0xc0, !PT ;  /* 0xfffffffb03037812 */ /* 0x000fc400078ec0ff */
[----:B------:R-:W-:Y:S02]  /*15c800*/  LOP3.LUT P6, RZ, R7, 0x8000000, RZ, 0xc0, !PT ;  /* 0x0800000007ff7812 */ /* 0x000fe400078cc0ff */
[----:B------:R-:W-:-:S11]  /*15c810*/  PRMT R2, R23, 0x7771, RZ ;  /* 0x0000777117027816 */ /* 0x000fd600000000ff */
[----:B------:R1:W-:Y:S04]  /*15c820*/  @P6 STG.E.U8 desc[UR8][R24.64], R2 ;  /* 0x0000000218006986 */ /* 0x0003e8000c101108 */
[----:B-1----:R-:W4:Y:S04]  /*15c830*/  LDL.LU.64 R24, [R1+0x11d0] ;  /* 0x0011d00001187983 */ /* 0x002f280000300a00 */
[----:B------:R-:W4:Y:S04]  /*15c840*/  LDL.LU R45, [R1+0x5dc] ;  /* 0x0005dc00012d7983 */ /* 0x000f280000300800 */
[----:B------:R-:W4:Y:S04]  /*15c850*/  LDL.LU.64 R50, [R1+0x11c8] ;  /* 0x0011c80001327983 */ /* 0x000f280000300a00 */
[----:B------:R-:W4:Y:S04]  /*15c860*/  LDL.LU.64 R48, [R1+0x11c0] ;  /* 0x0011c00001307983 */ /* 0x000f280000300a00 */
[----:B------:R-:W4:Y:S01]  /*15c870*/  LDL.LU.64 R46, [R1+0x11b8] ;  /* 0x0011b800012e7983 */ /* 0x000f220000300a00 */
[----:B------:R-:W-:-:S03]  /*15c880*/  LOP3.LUT P4, RZ, R7, 0x10000000, RZ, 0xc0, !PT ;  /* 0x1000000007ff7812 */ /* 0x000fc6000788c0ff */
[----:B------:R-:W4:Y:S01]  /*15c890*/  LDL.LU.64 R42, [R1+0x11b0] ;  /* 0x0011b000012a7983 */ /* 0x000f220000300a00 */
[----:B------:R-:W-:-:S03]  /*15c8a0*/  PRMT R2, R23, 0x7772, RZ ;  /* 0x0000777217027816 */ /* 0x000fc600000000ff */
[----:B------:R-:W4:Y:S01]  /*15c8b0*/  LDL.LU.64 R38, [R1+0x11a8] ;  /* 0x0011a80001267983 */ /* 0x000f220000300a00 */
[C---:B------:R-:W-:Y:S02]  /*15c8c0*/  LOP3.LUT P5, RZ, R7.reuse, 0x20000000, RZ, 0xc0, !PT ;  /* 0x2000000007ff7812 */ /* 0x040fe400078ac0ff */
        /* <DEDUP_REMOVED lines=19> */
[----:B------:R-:W-:Y:S02]  /*15ca00*/  LOP3.LUT P0, RZ, R8, 0x4, RZ, 0xc0, !PT ;  /* 0x0000000408ff7812 */ /* 0x000fe4000780c0ff */
[----:B-1----:R-:W-:Y:S02]  /*15ca10*/  PRMT R2, R23, 0x7773, RZ ;  /* 0x0000777317027816 */ /* 0x002fe400000000ff */
[----:B------:R-:W2:Y:S01]  /*15ca20*/  LDL.LU R23, [R1+0x5cc] ;  /* 0x0005cc0001177983 */ /* 0x000ea20000300800 */
[----:B------:R-:W-:-:S03]  /*15ca30*/  LOP3.LUT R3, R3, 0xfffffeff, RZ, 0xc0, !PT ;  /* 0xfffffeff03037812 */ /* 0x000fc600078ec0ff */
[----:B------:R-:W3:Y:S04]  /*15ca40*/  LDL.LU.64 R40, [R1+0x11a0] ;  /* 0x0011a00001287983 */ /* 0x000ee80000300a00 */
[----:B------:R-:W3:Y:S01]  /*15ca50*/  LDL.LU.64 R36, [R1+0x1218] ;  /* 0x0012180001247983 */ /* 0x000ee20000300a00 */
[----:B------:R-:W-:Y:S02]  /*15ca60*/  @P0 LOP3.LUT R3, R3, 0x100, RZ, 0xfc, !PT ;  /* 0x0000010003030812 */ /* 0x000fe400078efcff */
[----:B------:R-:W-:Y:S01]  /*15ca70*/  LOP3.LUT P0, RZ, R8, 0x2, RZ, 0xc0, !PT ;  /* 0x0000000208ff7812 */ /* 0x000fe2000780c0ff */
[----:B----4-:R1:W-:Y:S01]  /*15ca80*/  @P5 STG.E.U8 desc[UR8][R12.64], R2 ;  /* 0x000000020c005986 */ /* 0x0103e2000c101108 */
[----:B------:R-:W-:-:S03]  /*15ca90*/  LOP3.LUT R3, R3, 0xfffffdff, RZ, 0xc0, !PT ;  /* 0xfffffdff03037812 */ /* 0x000fc600078ec0ff */
[----:B------:R-:W4:Y:S08]  /*15caa0*/  LDL.LU.64 R34, [R1+0x1210] ;  /* 0x0012100001227983 */ /* 0x000f300000300a00 */
[----:B------:R-:W-:Y:S01]  /*15cab0*/  @P0 LOP3.LUT R3, R3, 0x200, RZ, 0xfc, !PT ;  /* 0x0000020003030812 */ /* 0x000fe200078efcff */
[----:B-1----:R-:W4:Y:S01]  /*15cac0*/  LDL.LU.64 R12, [R1+0x1208] ;  /* 0x00120800010c7983 */ /* 0x002f220000300a00 */
[----:B------:R-:W-:-:S02]  /*15cad0*/  LOP3.LUT P0, RZ, R8, 0x1, RZ, 0xc0, !PT ;  /* 0x0000000108ff7812 */ /* 0x000fc4000780c0ff */
[----:B------:R-:W-:Y:S02]  /*15cae0*/  LOP3.LUT R3, R3, 0xfffffbff, RZ, 0xc0, !PT ;  /* 0xfffffbff03037812 */ /* 0x000fe400078ec0ff */
[----:B------:R-:W-:-:S09]  /*15caf0*/  PRMT R2, R22, 0x7770, RZ ;  /* 0x0000777016027816 */ /* 0x000fd200000000ff */
[----:B------:R-:W-:Y:S02]  /*15cb00*/  @P0 LOP3.LUT R3, R3, 0x400, RZ, 0xfc, !PT ;  /* 0x0000040003030812 */ /* 0x000fe400078efcff */
[----:B------:R-:W-:Y:S01]  /*15cb10*/  LOP3.LUT P0, RZ, R7, 0x80000000, RZ, 0xc0, !PT ;  /* 0x8000000007ff7812 */ /* 0x000fe2000780c0ff */
[----:B------:R1:W-:Y:S02]  /*15cb20*/  @P6 STG.E.U8 desc[UR8][R32.64], R2 ;  /* 0x0000000220006986 */ /* 0x0003e4000c101108 */
[----:B-1----:R-:W-:Y:S02]  /*15cb30*/  PRMT R2, R22, 0x7771, RZ ;  /* 0x0000777116027816 */ /* 0x002fe400000000ff */
[----:B------:R-:W4:Y:S08]  /*15cb40*/  LDL.LU.64 R32, [R1+0x1238] ;  /* 0x0012380001207983 */ /* 0x000f300000300a00 */
[----:B------:R1:W-:Y:S01]  /*15cb50*/  @P0 STG.E.U8 desc[UR8][R30.64], R2 ;  /* 0x000000021e000986 */ /* 0x0003e2000c101108 */
[----:B------:R-:W-:-:S02]  /*15cb60*/  LOP3.LUT P0, RZ, R3, 0x400, RZ, 0xc0, !PT ;  /* 0x0000040003ff7812 */ /* 0x000fc4000780c0ff */
[----:B-1----:R-:W-:Y:S01]  /*15cb70*/  PRMT R2, R22, 0x7772, RZ ;  /* 0x0000777216027816 */ /* 0x002fe200000000ff */
[----:B------:R-:W4:Y:S10]  /*15cb80*/  LDL.LU.64 R30, [R1+0x1230] ;  /* 0x00123000011e7983 */ /* 0x000f340000300a00 */
[----:B------:R1:W-:Y:S04]  /*15cb90*/  @P0 STG.E.U8 desc[UR8][R10.64], R2 ;  /* 0x000000020a000986 */ /* 0x0003e8000c101108 */
[----:B-1----:R-:W4:Y:S01]  /*15cba0*/  LDL.LU.64 R10, [R1+0x1228] ;  /* 0x00122800010a7983 */ /* 0x002f220000300a00 */
[----:B------:R-:W-:-:S02]  /*15cbb0*/  LOP3.LUT P0, RZ, R3, 0x200, RZ, 0xc0, !PT ;  /* 0x0000020003ff7812 */ /* 0x000fc4000780c0ff */
[----:B------:R-:W-:-:S11]  /*15cbc0*/  PRMT R2, R22, 0x7773, RZ ;  /* 0x0000777316027816 */ /* 0x000fd600000000ff */
[----:B------:R1:W-:Y:S01]  /*15cbd0*/  @P0 STG.E.U8 desc[UR8][R24.64], R2 ;  /* 0x0000000218000986 */ /* 0x0003e2000c101108 */
[----:B------:R-:W-:-:S03]  /*15cbe0*/  LOP3.LUT P0, RZ, R3, 0x100, RZ, 0xc0, !PT ;  /* 0x0000010003ff7812 */ /* 0x000fc6000780c0ff */
[----:B-1----:R-:W4:Y:S04]  /*15cbf0*/  LDL.LU.64 R24, [R1+0x1220] ;  /* 0x0012200001187983 */ /* 0x002f280000300a00 */
[----:B------:R-:W4:Y:S01]  /*15cc00*/  LDL.LU R22, [R1+0x5ac] ;  /* 0x0005ac0001167983 */ /* 0x000f220000300800 */
[----:B------:R-:W-:-:S05]  /*15cc10*/  PRMT R2, R45, 0x7770, RZ ;  /* 0x000077702d027816 */ /* 0x000fca00000000ff */
        /* <DEDUP_REMOVED lines=16> */
[----:B--2---:R-:W-:-:S05]  /*15cd20*/  PRMT R2, R23, 0x7770, RZ ;  /* 0x0000777017027816 */ /* 0x004fca00000000ff */
[----:B------:R1:W-:Y:S01]  /*15cd30*/  @P0 STG.E.U8 desc[UR8][R38.64], R2 ;  /* 0x0000000226000986 */ /* 0x0003e2000c101108 */
[----:B------:R-:W-:Y:S02]  /*15cd40*/  LOP3.LUT P0, RZ, R3, 0x8, RZ, 0xc0, !PT ;  /* 0x0000000803ff7812 */ /* 0x000fe4000780c0ff */
[----:B-1----:R-:W-:-:S11]  /*15cd50*/  PRMT R2, R23, 0x7771, RZ ;  /* 0x0000777117027816 */ /* 0x002fd600000000ff */
[----:B---3--:R1:W-:Y:S01]  /*15cd60*/  @P0 STG.E.U8 desc[UR8][R40.64], R2 ;  /* 0x0000000228000986 */ /* 0x0083e2000c101108 */
[----:B------:R-:W-:Y:S02]  /*15cd70*/  LOP3.LUT P0, RZ, R3, 0x4, RZ, 0xc0, !PT ;  /* 0x0000000403ff7812 */ /* 0x000fe4000780c0ff */
[----:B-1----:R-:W-:-:S11]  /*15cd80*/  PRMT R2, R23, 0x7772, RZ ;  /* 0x0000777217027816 */ /* 0x002fd600000000ff */
[----:B------:R1:W-:Y:S02]  /*15cd90*/  @P0 STG.E.U8 desc[UR8][R36.64], R2 ;  /* 0x0000000224000986 */ /* 0x0003e4000c101108 */
[----:B-1----:R-:W-:-:S05]  /*15cda0*/  PRMT R2, R23, 0x7773, RZ ;  /* 0x0000777317027816 */ /* 0x002fca00000000ff */
[----:B----4-:R1:W-:Y:S02]  /*15cdb0*/  @P1 STG.E.U8 desc[UR8][R34.64], R2 ;  /* 0x0000000222001986 */ /* 0x0103e4000c101108 */
        /* <DEDUP_REMOVED lines=9> */
[----:B-1----:R-:W3:Y:S01]  /*15ce50*/  LDL.LU.64 R10, [R1+0x1280] ;  /* 0x00128000010a7983 */ /* 0x002ee20000300a00 */
[----:B------:R-:W-:-:S02]  /*15ce60*/  LOP3.LUT P6, RZ, R8, 0x4000, RZ, 0xc0, !PT ;  /* 0x0000400008ff7812 */ /* 0x000fc400078cc0ff */
[----:B------:R-:W-:Y:S01]  /*15ce70*/  PRMT R2, R22, 0x7770, RZ ;  /* 0x0000777016027816 */ /* 0x000fe200000000ff */
[----:B------:R-:W4:Y:S10]  /*15ce80*/  LDL.LU.64 R12, [R1+0x1278] ;  /* 0x00127800010c7983 */ /* 0x000f340000300a00 */
[----:B------:R1:W-:Y:S04]  /*15ce90*/  @P6 STG.E.U8 desc[UR8][R24.64], R2 ;  /* 0x0000000218006986 */ /* 0x0003e8000c101108 */
[----:B-1----:R-:W2:Y:S04]  /*15cea0*/  LDL.LU.64 R24, [R1+0x1270] ;  /* 0x0012700001187983 */ /* 0x002ea80000300a00 */
[----:B------:R-:W2:Y:S04]  /*15ceb0*/  LDL.LU.64 R32, [R1+0x1268] ;  /* 0x0012680001207983 */ /* 0x000ea80000300a00 */
[----:B------:R-:W2:Y:S04]  /*15cec0*/  LDL.LU.64 R30, [R1+0x1260] ;  /* 0x00126000011e7983 */ /* 0x000ea80000300a00 */
[----:B------:R-:W2:Y:S01]  /*15ced0*/  LDL.LU R23, [R1+0x59c] ;  /* 0x00059c0001177983 */ /* 0x000ea20000300800 */
[----:B------:R-:W-:-:S02]  /*15cee0*/  LOP3.LUT P4, RZ, R8, 0x8000, RZ, 0xc0, !PT ;  /* 0x0000800008ff7812 */ /* 0x000fc4000788c0ff */
[----:B------:R-:W-:Y:S02]  /*15cef0*/  PRMT R2, R22, 0x7771, RZ ;  /* 0x0000777116027816 */ /* 0x000fe400000000ff */
        /* <DEDUP_REMOVED lines=20> */
[----:B------:R-:W-:Y:S01]  /*15d040*/  LOP3.LUT R4, R4, 0x7fffffff, RZ, 0xc0, !PT ;  /* 0x7fffffff04047812 */ /* 0x000fe200078ec0ff */
[----:B---3--:R1:W-:Y:S04]  /*15d050*/  @P4 STG.E.U8 desc[UR8][R10.64], R2 ;  /* 0x000000020a004986 */ /* 0x0083e8000c101108 */
[----:B-1----:R-:W3:Y:S04]  /*15d060*/  LDL.LU.64 R10, [R1+0x1258] ;  /* 0x00125800010a7983 */ /* 0x002ee80000300a00 */
[----:B------:R-:W3:Y:S04]  /*15d070*/  LDL.LU R43, [R1+0x58c] ;  /* 0x00058c00012b7983 */ /* 0x000ee80000300800 */
[----:B------:R-:W3:Y:S04]  /*15d080*/  LDL.LU.64 R50, [R1+0x1250] ;  /* 0x0012500001327983 */ /* 0x000ee80000300a00 */
[----:B------:R-:W3:Y:S04]  /*15d090*/  LDL.LU.64 R48, [R1+0x1248] ;  /* 0x0012480001307983 */ /* 0x000ee80000300a00 */
[----:B------:R-:W3:Y:S04]  /*15d0a0*/  LDL.LU.64 R46, [R1+0x1240] ;  /* 0x00124000012e7983 */ /* 0x000ee80000300a00 */
[----:B------:R-:W3:Y:S01]  /*15d0b0*/  LDL.LU.64 R44, [R1+0x1298] ;  /* 0x00129800012c7983 */ /* 0x000ee20000300a00 */
[----:B------:R-:W-:-:S02]  /*15d0c0*/  LOP3.LUT P6, RZ, R8, 0x20000, RZ, 0xc0, !PT ;  /* 0x0002000008ff7812 */ /* 0x000fc400078cc0ff */
[----:B------:R-:W-:Y:S01]  /*15d0d0*/  @P0 LOP3.LUT R4, R4, 0x80000000, RZ, 0xfc, !PT ;  /* 0x8000000004040812 */ /* 0x000fe200078efcff */
[----:B------:R-:W3:Y:S01]  /*15d0e0*/  LDL.LU.64 R38, [R1+0x1290] ;  /* 0x0012900001267983 */ /* 0x000ee20000300a00 */
[----:B------:R-:W-:Y:S02]  /*15d0f0*/  LOP3.LUT P0, RZ, R8, 0x100000, RZ, 0xc0, !PT ;  /* 0x0010000008ff7812 */ /* 0x000fe4000780c0ff */
[----:B------:R-:W-:Y:S02]  /*15d100*/  PRMT R2, R22, 0x7772, RZ ;  /* 0x0000777216027816 */ /* 0x000fe400000000ff */
[----:B------:R-:W-:-:S03]  /*15d110*/  LOP3.LUT R3, R3, 0xfffffffe, RZ, 0xc0, !PT ;  /* 0xfffffffe03037812 */ /* 0x000fc600078ec0ff */
[----:B----4-:R1:W-:Y:S06]  /*15d120*/  @P5 STG.E.U8 desc[UR8][R12.64], R2 ;  /* 0x000000020c005986 */ /* 0x0103ec000c101108 */
[----:B------:R-:W-:Y:S02]  /*15d130*/  @P0 LOP3.LUT R3, R3, 0x1, RZ, 0xfc, !PT ;  /* 0x0000000103030812 */ /* 0x000fe400078efcff */
[----:B-1----:R-:W-:Y:S02]  /*15d140*/  PRMT R2, R22, 0x7773, RZ ;  /* 0x0000777316027816 */ /* 0x002fe400000000ff */
[----:B------:R-:W-:-:S03]  /*15d150*/  LOP3.LUT P0, RZ, R8, 0x80000, RZ, 0xc0, !PT ;  /* 0x0008000008ff7812 */ /* 0x000fc6000780c0ff */
[----:B--2---:R1:W-:Y:S01]  /*15d160*/  @P6 STG.E.U8 desc[UR8][R24.64], R2 ;  /* 0x0000000218006986 */ /* 0x0043e2000c101108 */
[----:B------:R-:W-:-:S03]  /*15d170*/  LOP3.LUT R3, R3, 0xfffffffd, RZ, 0xc0, !PT ;  /* 0xfffffffd03037812 */ /* 0x000fc600078ec0ff */
[----:B-1----:R-:W2:Y:S04]  /*15d180*/  LDL.LU R24, [R1+0x570] ;  /* 0x0005700001187983 */ /* 0x002ea80000300800 */
[----:B------:R-:W4:Y:S02]  /*15d190*/  LDL.LU.64 R40, [R1+0x1288] ;  /* 0x0012880001287983 */ /* 0x000f240000300a00 */
[----:B------:R-:W-:Y:S02]  /*15d1a0*/  @P0 LOP3.LUT R3, R3, 0x2, RZ, 0xfc, !PT ;  /* 0x0000000203030812 */ /* 0x000fe400078efcff */
[----:B------:R-:W-:Y:S01]  /*15d1b0*/  LOP3.LUT P0, RZ, R8, 0x40000, RZ, 0xc0, !PT ;  /* 0x0004000008ff7812 */ /* 0x000fe2000780c0ff */
[----:B------:R-:W2:Y:S01]  /*15d1c0*/  LDL.LU.64 R36, [R1+0x1300] ;  /* 0x0013000001247983 */ /* 0x000ea20000300a00 */
[----:B------:R-:W-:-:S03]  /*15d1d0*/  PRMT R2, R23, 0x7770, RZ ;  /* 0x0000777017027816 */ /* 0x000fc600000000ff */
[----:B------:R-:W2:Y:S04]  /*15d1e0*/  LDL.LU R25, [R1+0x560] ;  /* 0x0005600001197983 */ /* 0x000ea80000300800 */
[----:B------:R-:W2:Y:S04]  /*15d1f0*/  LDL.LU.64 R34, [R1+0x12f8] ;  /* 0x0012f80001227983 */ /* 0x000ea80000300a00 */
[----:B------:R1:W-:Y:S01]  /*15d200*/  @P0 STG.E.U8 desc[UR8][R32.64], R2 ;  /* 0x0000000220000986 */ /* 0x0003e2000c101108 */
[----:B------:R-:W-:-:S03]  /*15d210*/  LOP3.LUT P0, RZ, R3, 0x2, RZ, 0xc0, !PT ;  /* 0x0000000203ff7812 */ /* 0x000fc6000780c0ff */
[----:B------:R-:W2:Y:S01]  /*15d220*/  LDL.LU.64 R12, [R1+0x12f0] ;  /* 0x0012f000010c7983 */ /* 0x000ea20000300a00 */
[----:B-1----:R-:W-:-:S03]  /*15d230*/  PRMT R2, R23, 0x7771, RZ ;  /* 0x0000777117027816 */ /* 0x002fc600000000ff */
[----:B------:R-:W2:Y:S06]  /*15d240*/  LDL.LU.64 R32, [R1+0x12e8] ;  /* 0x0012e80001207983 */ /* 0x000eac0000300a00 */
[----:B------:R1:W-:Y:S04]  /*15d250*/  @P0 STG.E.U8 desc[UR8][R30.64], R2 ;  /* 0x000000021e000986 */ /* 0x0003e8000c101108 */
[----:B-1----:R-:W4:Y:S01]  /*15d260*/  LDL.LU.64 R30, [R1+0x12e0] ;  /* 0x0012e000011e7983 */ /* 0x002f220000300a00 */
[----:B------:R-:W-:-:S02]  /*15d270*/  LOP3.LUT P0, RZ, R3, 0x1, RZ, 0xc0, !PT ;  /* 0x0000000103ff7812 */ /* 0x000fc4000780c0ff */
[----:B------:R-:W-:-:S11]  /*15d280*/  PRMT R2, R23, 0x7772, RZ ;  /* 0x0000777217027816 */ /* 0x000fd600000000ff */
[----:B---3--:R1:W-:Y:S04]  /*15d290*/  @P0 STG.E.U8 desc[UR8][R10.64], R2 ;  /* 0x000000020a000986 */ /* 0x0083e8000c101108 */
[----:B-1----:R-:W3:Y:S01]  /*15d2a0*/  LDL.LU.64 R10, [R1+0x12d8] ;  /* 0x0012d800010a7983 */ /* 0x002ee20000300a00 */
[----:B------:R-:W-:-:S03]  /*15d2b0*/  PRMT R2, R23, 0x7773, RZ ;  /* 0x0000777317027816 */ /* 0x000fc600000000ff */
[----:B------:R-:W3:Y:S01]  /*15d2c0*/  LDL.LU.64 R22, [R1+0x12d0] ;  /* 0x0012d00001167983 */ /* 0x000ee20000300a00 */
[----:B------:R-:W-:-:S13]  /*15d2d0*/  LOP3.LUT P0, RZ, R4, 0x80000000, RZ, 0xc0, !PT ;  /* 0x8000000004ff7812 */ /* 0x000fda000780c0ff */
        /* <DEDUP_REMOVED lines=14> */
[----:B--2---:R-:W-:-:S11]  /*15d3c0*/  PRMT R2, R24, 0x7770, RZ ;  /* 0x0000777018027816 */ /* 0x004fd600000000ff */
[----:B----4-:R1:W-:Y:S01]  /*15d3d0*/  @P0 STG.E.U8 desc[UR8][R40.64], R2 ;  /* 0x0000000228000986 */ /* 0x0103e2000c101108 */
        /* <DEDUP_REMOVED lines=11> */
[----:B------:R1:W-:Y:S02]  /*15d490*/  @P2 STG.E.U8 desc[UR8][R12.64], R2 ;  /* 0x000000020c002986 */ /* 0x0003e4000c101108 */
[----:B-1----:R-:W-:-:S02]  /*15d4a0*/  PRMT R2, R25, 0x7770, RZ ;  /* 0x0000777019027816 */ /* 0x002fc400000000ff */
[----:B------:R-:W4:Y:S04]  /*15d4b0*/  LDL.LU.64 R12, [R1+0x12c0] ;  /* 0x0012c000010c7983 */ /* 0x000f280000300a00 */
[----:B------:R1:W-:Y:S02]  /*15d4c0*/  @P3 STG.E.U8 desc[UR8][R32.64], R2 ;  /* 0x0000000220003986 */ /* 0x0003e4000c101108 */
[----:B-1----:R-:W-:Y:S02]  /*15d4d0*/  PRMT R2, R25, 0x7771, RZ ;  /* 0x0000777119027816 */ /* 0x002fe400000000ff */
[----:B------:R-:W2:Y:S04]  /*15d4e0*/  LDL.LU.64 R32, [R1+0x12b8] ;  /* 0x0012b80001207983 */ /* 0x000ea80000300a00 */
[----:B------:R1:W-:Y:S04]  /*15d4f0*/  @P4 STG.E.U8 desc[UR8][R30.64], R2 ;  /* 0x000000021e004986 */ /* 0x0003e8000c101108 */
[----:B-1----:R-:W2:Y:S01]  /*15d500*/  LDL.LU R31, [R1+0x550] ;  /* 0x00055000011f7983 */ /* 0x002ea20000300800 */
[----:B------:R-:W-:-:S02]  /*15d510*/  LOP3.LUT P5, RZ, R0, 0x1, RZ, 0xc0, !PT ;  /* 0x0000000100ff7812 */ /* 0x000fc400078ac0ff */
[----:B------:R-:W-:Y:S02]  /*15d520*/  LOP3.LUT P6, RZ, R0, 0x2, RZ, 0xc0, !PT ;  /* 0x0000000200ff7812 */ /* 0x000fe400078cc0ff */
[----:B------:R-:W-:-:S09]  /*15d530*/  PRMT R2, R25, 0x7772, RZ ;  /* 0x0000777219027816 */ /* 0x000fd200000000ff */
[----:B---3--:R1:W-:Y:S04]  /*15d540*/  @P5 STG.E.U8 desc[UR8][R10.64], R2 ;  /* 0x000000020a005986 */ /* 0x0083e8000c101108 */
[----:B-1----:R-:W3:Y:S01]  /*15d550*/  LDL.LU.64 R10, [R1+0x12b0] ;  /* 0x0012b000010a7983 */ /* 0x002ee20000300a00 */
[----:B------:R-:W-:-:S03]  /*15d560*/  PRMT R2, R25, 0x7773, RZ ;  /* 0x0000777319027816 */ /* 0x000fc600000000ff */
[----:B------:R-:W3:Y:S04]  /*15d570*/  LDL.LU.64 R24, [R1+0x12a8] ;  /* 0x0012a80001187983 */ /* 0x000ee80000300a00 */
[----:B------:R1:W-:Y:S04]  /*15d580*/  @P6 STG.E.U8 desc[UR8][R22.64], R2 ;  /* 0x0000000216006986 */ /* 0x0003e8000c101108 */
[----:B-1----:R-:W3:Y:S04]  /*15d590*/  LDL.LU.64 R22, [R1+0x12a0] ;  /* 0x0012a00001167983 */ /* 0x002ee80000300a00 */
[----:B------:R-:W3:Y:S01]  /*15d5a0*/  LDL.LU R49, [R1+0x540] ;  /* 0x0005400001317983 */ /* 0x000ee20000300800 */
[----:B------:R-:W-:-:S02]  /*15d5b0*/  LOP3.LUT P0, RZ, R0, 0x4000, RZ, 0xc0, !PT ;  /* 0x0000400000ff7812 */ /* 0x000fc4000780c0ff */
[----:B------:R-:W-:Y:S01]  /*15d5c0*/  LOP3.LUT R4, R4, 0xfffeffff, RZ, 0xc0, !PT ;  /* 0xfffeffff04047812 */ /* 0x000fe200078ec0ff */
[----:B------:R-:W3:Y:S01]  /*15d5d0*/  LDL.LU.64 R50, [R1+0x1318] ;  /* 0x0013180001327983 */ /* 0x000ee20000300a00 */
[C---:B------:R-:W-:Y:S02]  /*15d5e0*/  LOP3.LUT P4, RZ, R0.reuse, 0x4, RZ, 0xc0, !PT ;  /* 0x0000000400ff7812 */ /* 0x040fe4000788c0ff */
[----:B------:R-:W-:Y:S01]  /*15d5f0*/  LOP3.LUT P5, RZ, R0, 0x8, RZ, 0xc0, !PT ;  /* 0x0000000800ff7812 */ /* 0x000fe200078ac0ff */
[----:B------:R-:W3:Y:S04]  /*15d600*/  LDL.LU.64 R46, [R1+0x1310] ;  /* 0x00131000012e7983 */ /* 0x000ee80000300a00 */
[----:B------:R-:W3:Y:S02]  /*15d610*/  LDL.LU.64 R44, [R1+0x1308] ;  /* 0x00130800012c7983 */ /* 0x000ee40000300a00 */
        /* <DEDUP_REMOVED lines=21> */
[----:B--2---:R-:W-:-:S05]  /*15d770*/  PRMT R2, R31, 0x7770, RZ ;  /* 0x000077701f027816 */ /* 0x004fca00000000ff */
[----:B------:R1:W-:Y:S02]  /*15d780*/  @P4 STG.E.U8 desc[UR8][R34.64], R2 ;  /* 0x0000000222004986 */ /* 0x0003e4000c101108 */
[----:B-1----:R-:W-:-:S05]  /*15d790*/  PRMT R2, R31, 0x7771, RZ ;  /* 0x000077711f027816 */ /* 0x002fca00000000ff */
[----:B----4-:R1:W-:Y:S04]  /*15d7a0*/  @P5 STG.E.U8 desc[UR8][R12.64], R2 ;  /* 0x000000020c005986 */ /* 0x0103e8000c101108 */
[----:B-1----:R-:W2:Y:S04]  /*15d7b0*/  LDL.LU R12, [R1+0x530] ;  /* 0x00053000010c7983 */ /* 0x002ea80000300800 */
[----:B------:R-:W4:Y:S04]  /*15d7c0*/  LDL.LU.64 R42, [R1+0x1380] ;  /* 0x00138000012a7983 */ /* 0x000f280000300a00 */
[----:B------:R-:W4:Y:S01]  /*15d7d0*/  LDL.LU.64 R38, [R1+0x1378] ;  /* 0x0013780001267983 */ /* 0x000f220000300a00 */
[----:B------:R-:W-:-:S02]  /*15d7e0*/  @P0 LOP3.LUT R4, R4, 0x800000, RZ, 0xfc, !PT ;  /* 0x0080000004040812 */ /* 0x000fc400078efcff */
[C---:B------:R-:W-:Y:S01]  /*15d7f0*/  LOP3.LUT P0, RZ, R0.reuse, 0x40, RZ, 0xc0, !PT ;  /* 0x0000004000ff7812 */ /* 0x040fe2000780c0ff */
[----:B------:R-:W4:Y:S01]  /*15d800*/  LDL.LU.64 R40, [R1+0x1370] ;  /* 0x0013700001287983 */ /* 0x000f220000300a00 */
[----:B------:R-:W-:Y:S02]  /*15d810*/  LOP3.LUT P6, RZ, R0, 0x10, RZ, 0xc0, !PT ;  /* 0x0000001000ff7812 */ /* 0x000fe400078cc0ff */
[----:B------:R-:W-:Y:S01]  /*15d820*/  LOP3.LUT R4, R4, 0xfeffffff, RZ, 0xc0, !PT ;  /* 0xfeffffff04047812 */ /* 0x000fe200078ec0ff */
[----:B------:R-:W4:Y:S01]  /*15d830*/  LDL.LU.64 R36, [R1+0x1368] ;  /* 0x0013680001247983 */ /* 0x000f220000300a00 */
[----:B------:R-:W-:-:S03]  /*15d840*/  PRMT R2, R31, 0x7772, RZ ;  /* 0x000077721f027816 */ /* 0x000fc600000000ff */
[----:B------:R-:W4:Y:S04]  /*15d850*/  LDL.LU.64 R34, [R1+0x1360] ;  /* 0x0013600001227983 */ /* 0x000f280000300a00 */
[----:B------:R-:W-:Y:S02]  /*15d860*/  @P0 LOP3.LUT R4, R4, 0x1000000, RZ, 0xfc, !PT ;  /* 0x0100000004040812 */ /* 0x000fe400078efcff */
[----:B------:R-:W-:Y:S01]  /*15d870*/  LOP3.LUT P0, RZ, R0, 0x20, RZ, 0xc0, !PT ;  /* 0x0000002000ff7812 */ /* 0x000fe2000780c0ff */
[----:B------:R1:W-:Y:S02]  /*15d880*/  @P6 STG.E.U8 desc[UR8][R32.64], R2 ;  /* 0x0000000220006986 */ /* 0x0003e4000c101108 */
[----:B-1----:R-:W-:Y:S02]  /*15d890*/  PRMT R2, R31, 0x7773, RZ ;  /* 0x000077731f027816 */ /* 0x002fe400000000ff */
[----:B------:R-:W4:Y:S04]  /*15d8a0*/  LDL.LU.64 R32, [R1+0x1358] ;  /* 0x0013580001207983 */ /* 0x000f280000300a00 */
[----:B------:R-:W4:Y:S04]  /*15d8b0*/  LDL.LU.64 R30, [R1+0x1350] ;  /* 0x00135000011e7983 */ /* 0x000f280000300a00 */
[----:B------:R-:W4:Y:S04]  /*15d8c0*/  LDL.LU R13, [R1+0x510] ;  /* 0x00051000010d7983 */ /* 0x000f280000300800 */
[----:B---3--:R1:W-:Y:S01]  /*15d8d0*/  @P0 STG.E.U8 desc[UR8][R10.64], R2 ;  /* 0x000000020a000986 */ /* 0x0083e2000c101108 */
[----:B------:R-:W-:-:S03]  /*15d8e0*/  LOP3.LUT P0, RZ, R4, 0x1000000, RZ, 0xc0, !PT ;  /* 0x0100000004ff7812 */ /* 0x000fc6000780c0ff */
[----:B-1----:R-:W3:Y:S01]  /*15d8f0*/  LDL.LU.64 R10, [R1+0x1348] ;  /* 0x00134800010a7983 */ /* 0x002ee20000300a00 */
[----:B------:R-:W-:-:S09]  /*15d900*/  PRMT R2, R49, 0x7770, RZ ;  /* 0x0000777031027816 */ /* 0x000fd200000000ff */
[----:B------:R1:W-:Y:S01]  /*15d910*/  @P0 STG.E.U8 desc[UR8][R24.64], R2 ;  /* 0x0000000218000986 */ /* 0x0003e2000c101108 */
[C---:B------:R-:W-:Y:S02]  /*15d920*/  LOP3.LUT P0, RZ, R4.reuse, 0x800000, RZ, 0xc0, !PT ;  /* 0x0080000004ff7812 */ /* 0x040fe4000780c0ff */
[----:B-1----:R-:W-:Y:S01]  /*15d930*/  PRMT R2, R49, 0x7771, RZ ;  /* 0x0000777131027816 */ /* 0x002fe200000000ff */
[----:B------:R-:W3:Y:S10]  /*15d940*/  LDL.LU.64 R24, [R1+0x1340] ;  /* 0x0013400001187983 */ /* 0x000ef40000300a00 */
[----:B------:R1:W-:Y:S04]  /*15d950*/  @P0 STG.E.U8 desc[UR8][R22.64], R2 ;  /* 0x0000000216000986 */ /* 0x0003e8000c101108 */
[----:B-1----:R-:W3:Y:S01]  /*15d960*/  LDL.LU.64 R22, [R1+0x1338] ;  /* 0x0013380001167983 */ /* 0x002ee20000300a00 */
[----:B------:R-:W-:-:S02]  /*15d970*/  LOP3.LUT P0, RZ, R4, 0x400000, RZ, 0xc0, !PT ;  /* 0x0040000004ff7812 */ /* 0x000fc4000780c0ff */
[----:B------:R-:W-:-:S11]  /*15d980*/  PRMT R2, R49, 0x7772, RZ ;  /* 0x0000777231027816 */ /* 0x000fd600000000ff */
        /* <DEDUP_REMOVED lines=11> */
[----:B--2---:R-:W-:-:S05]  /*15da40*/  PRMT R2, R12, 0x7770, RZ ;  /* 0x000077700c027816 */ /* 0x004fca00000000ff */
[----:B------:R1:W-:Y:S01]  /*15da50*/  @P0 STG.E.U8 desc[UR8][R44.64], R2 ;  /* 0x000000022c000986 */ /* 0x0003e2000c101108 */
[----:B------:R-:W-:Y:S02]  /*15da60*/  LOP3.LUT P0, RZ, R4, 0x80000, RZ, 0xc0, !PT ;  /* 0x0008000004ff7812 */ /* 0x000fe4000780c0ff */
[----:B-1----:R-:W-:-:S11]  /*15da70*/  PRMT R2, R12, 0x7771, RZ ;  /* 0x000077710c027816 */ /* 0x002fd600000000ff */
[----:B----4-:R1:W-:Y:S01]  /*15da80*/  @P0 STG.E.U8 desc[UR8][R42.64], R2 ;  /* 0x000000022a000986 */ /* 0x0103e2000c101108 */
        /* <DEDUP_REMOVED lines=10> */
[----:B------:R1:W-:Y:S02]  /*15db30*/  @P1 STG.E.U8 desc[UR8][R34.64], R2 ;  /* 0x0000000222001986 */ /* 0x0003e4000c101108 */
[----:B-1----:R-:W-:-:S05]  /*15db40*/  PRMT R2, R18, 0x7772, RZ ;  /* 0x0000777212027816 */ /* 0x002fca00000000ff */
[----:B------:R1:W-:Y:S02]  /*15db50*/  @P2 STG.E.U8 desc[UR8][R32.64], R2 ;  /* 0x0000000220002986 */ /* 0x0003e4000c101108 */
[----:B-1----:R-:W-:Y:S02]  /*15db60*/  PRMT R2, R18, 0x7773, RZ ;  /* 0x0000777312027816 */ /* 0x002fe400000000ff */
[----:B------:R-:W2:Y:S04]  /*15db70*/  LDL.LU R18, [R1+0x673c] ;  /* 0x00673c0001127983 */ /* 0x000ea80000300800 */
[----:B------:R1:W-:Y:S02]  /*15db80*/  @P3 STG.E.U8 desc[UR8][R30.64], R2 ;  /* 0x000000021e003986 */ /* 0x0003e4000c101108 */
[----:B-1----:R-:W-:-:S05]  /*15db90*/  PRMT R2, R13, 0x7770, RZ ;  /* 0x000077700d027816 */ /* 0x002fca00000000ff */
[----:B---3--:R1:W-:Y:S02]  /*15dba0*/  @P4 STG.E.U8 desc[UR8][R10.64], R2 ;  /* 0x000000020a004986 */ /* 0x0083e4000c101108 */
[----:B-1----:R-:W-:-:S05]  /*15dbb0*/  PRMT R2, R13, 0x7771, RZ ;  /* 0x000077710d027816 */ /* 0x002fca00000000ff */
[----:B------:R1:W-:Y:S02]  /*15dbc0*/  @P5 STG.E.U8 desc[UR8][R24.64], R2 ;  /* 0x0000000218005986 */ /* 0x0003e4000c101108 */
[----:B-1----:R-:W-:-:S05]  /*15dbd0*/  PRMT R2, R13, 0x7772, RZ ;  /* 0x000077720d027816 */ /* 0x002fca00000000ff */
[----:B------:R1:W-:Y:S04]  /*15dbe0*/  @P6 STG.E.U8 desc[UR8][R22.64], R2 ;  /* 0x0000000216006986 */ /* 0x0003e8000c101108 */
[----:B-1----:R-:W3:Y:S04]  /*15dbf0*/  LDL.LU.64 R22, [R1+0x1330] ;  /* 0x0013300001167983 */ /* 0x002ee80000300a00 */
[----:B------:R-:W4:Y:S04]  /*15dc00*/  LDL.LU.64 R30, [R1+0x1328] ;  /* 0x00132800011e7983 */ /* 0x000f280000300a00 */
[----:B------:R-:W2:Y:S04]  /*15dc10*/  LDL.LU.64 R32, [R1+0x1320] ;  /* 0x0013200001207983 */ /* 0x000ea80000300a00 */
[----:B------:R-:W2:Y:S01]  /*15dc20*/  LDL.LU.64 R10, [R1+0x1398] ;  /* 0x00139800010a7983 */ /* 0x000ea20000300a00 */
[----:B------:R-:W-:-:S03]  /*15dc30*/  LOP3.LUT P4, RZ, R0, 0x200000, RZ, 0xc0, !PT ;  /* 0x0020000000ff7812 */ /* 0x000fc6000788c0ff */
[----:B------:R-:W4:Y:S01]  /*15dc40*/  LDL.LU.64 R24, [R1+0x1390] ;  /* 0x0013900001187983 */ /* 0x000f220000300a00 */
[----:B------:R-:W-:-:S03]  /*15dc50*/  PRMT R2, R13, 0x7773, RZ ;  /* 0x000077730d027816 */ /* 0x000fc600000000ff */
[----:B------:R-:W4:Y:S01]  /*15dc60*/  LDL.LU R34, [R1+0x574] ;  /* 0x0005740001227983 */ /* 0x000f220000300800 */
[----:B------:R-:W-:Y:S02]  /*15dc70*/  LOP3.LUT R4, R4, 0xffffff7f, RZ, 0xc0, !PT ;  /* 0xffffff7f04047812 */ /* 0x000fe400078ec0ff */
[C---:B------:R-:W-:Y:S02]  /*15dc80*/  LOP3.LUT P5, RZ, R0.reuse, 0x400000, RZ, 0xc0, !PT ;  /* 0x0040000000ff7812 */ /* 0x040fe400078ac0ff */
[----:B------:R-:W-:Y:S01]  /*15dc90*/  LOP3.LUT P6, RZ, R0, 0x800000, RZ, 0xc0, !PT ;  /* 0x0080000000ff7812 */ /* 0x000fe200078cc0ff */
[----:B---3--:R1:W-:Y:S04]  /*15dca0*/  @P4 STG.E.U8 desc[UR8][R22.64], R2 ;  /* 0x0000000216004986 */ /* 0x0083e8000c101108 */
[----:B-1----:R-:W3:Y:S01]  /*15dcb0*/  LDL.LU.64 R22, [R1+0x1388] ;  /* 0x0013880001167983 */ /* 0x002ee20000300a00 */
[----:B--2---:R-:W-:-:S03]  /*15dcc0*/  LOP3.LUT P0, RZ, R18, 0x2, RZ, 0xc0, !PT ;  /* 0x0000000212ff7812 */ /* 0x004fc6000780c0ff */
[----:B------:R-:W2:Y:S04]  /*15dcd0*/  LDL.LU.64 R50, [R1+0x1460] ;  /* 0x0014600001327983 */ /* 0x000ea80000300a00 */
[----:B------:R-:W2:Y:S06]  /*15dce0*/  LDL.LU.64 R48, [R1+0x1448] ;  /* 0x0014480001307983 */ /* 0x000eac0000300a00 */
        /* <DEDUP_REMOVED lines=16> */
[----:B----4-:R1:W-:Y:S04]  /*15ddf0*/  @P5 STG.E.U8 desc[UR8][R30.64], R2 ;  /* 0x000000021e005986 */ /* 0x0103e8000c101108 */
[----:B------:R-:W-:Y:S02]  /*15de00*/  @P0 LOP3.LUT R4, R4, 0x1000, RZ, 0xfc, !PT ;  /* 0x0000100004040812 */ /* 0x000fe400078efcff */
[----:B------:R-:W-:Y:S01]  /*15de10*/  LOP3.LUT P0, RZ, R0, 0x8000000, RZ, 0xc0, !PT ;  /* 0x0800000000ff7812 */ /* 0x000fe2000780c0ff */
[----:B-1----:R-:W4:Y:S04]  /*15de20*/  LDL.LU R30, [R1+0x564] ;  /* 0x00056400011e7983 */ /* 0x002f280000300800 */
[----:B------:R-:W4:Y:S01]  /*15de30*/  LDL.LU.64 R46, [R1+0x1440] ;  /* 0x00144000012e7983 */ /* 0x000f220000300a00 */
[----:B------:R-:W-:-:S03]  /*15de40*/  LOP3.LUT R4, R4, 0xffffdfff, RZ, 0xc0, !PT ;  /* 0xffffdfff04047812 */ /* 0x000fc600078ec0ff */
[----:B------:R-:W4:Y:S04]  /*15de50*/  LDL.LU.64 R44, [R1+0x1428] ;  /* 0x00142800012c7983 */ /* 0x000f280000300a00 */
[----:B------:R-:W-:Y:S02]  /*15de60*/  @P0 LOP3.LUT R4, R4, 0x2000, RZ, 0xfc, !PT ;  /* 0x0000200004040812 */ /* 0x000fe400078efcff */
[----:B------:R-:W-:Y:S01]  /*15de70*/  LOP3.LUT P0, RZ, R0, 0x4000000, RZ, 0xc0, !PT ;  /* 0x0400000000ff7812 */ /* 0x000fe2000780c0ff */
[----:B------:R-:W4:Y:S01]  /*15de80*/  LDL.LU.64 R42, [R1+0x1420] ;  /* 0x00142000012a7983 */ /* 0x000f220000300a00 */
[----:B------:R-:W-:Y:S02]  /*15de90*/  LOP3.LUT R4, R4, 0xffffbfff, RZ, 0xc0, !PT ;  /* 0xffffbfff04047812 */ /* 0x000fe400078ec0ff */
[----:B------:R-:W-:Y:S01]  /*15dea0*/  PRMT R2, R20, 0x7771, RZ ;  /* 0x0000777114027816 */ /* 0x000fe200000000ff */
[----:B------:R-:W4:Y:S08]  /*15deb0*/  LDL.LU.64 R38, [R1+0x1408] ;  /* 0x0014080001267983 */ /* 0x000f300000300a00 */
[----:B------:R-:W-:Y:S01]  /*15dec0*/  @P0 LOP3.LUT R4, R4, 0x4000, RZ, 0xfc, !PT ;  /* 0x0000400004040812 */ /* 0x000fe200078efcff */
[----:B------:R1:W-:Y:S01]  /*15ded0*/  @P6 STG.E.U8 desc[UR8][R32.64], R2 ;  /* 0x0000000220006986 */ /* 0x0003e2000c101108 */
[----:B------:R-:W-:-:S02]  /*15dee0*/  LOP3.LUT P0, RZ, R0, 0x2000000, RZ, 0xc0, !PT ;  /* 0x0200000000ff7812 */ /* 0x000fc4000780c0ff */
[----:B------:R-:W-:Y:S01]  /*15def0*/  LOP3.LUT R4, R4, 0xffff7fff, RZ, 0xc0, !PT ;  /* 0xffff7fff04047812 */ /* 0x000fe200078ec0ff */
[----:B------:R-:W4:Y:S10]  /*15df00*/  LDL.LU R31, [R1+0x554] ;  /* 0x00055400011f7983 */ /* 0x000f340000300800 */
[----:B------:R-:W-:-:S02]  /*15df10*/  @P0 LOP3.LUT R4, R4, 0x8000, RZ, 0xfc, !PT ;  /* 0x0000800004040812 */ /* 0x000fc400078efcff */
[----:B------:R-:W-:Y:S02]  /*15df20*/  LOP3.LUT P0, RZ, R0, 0x1000000, RZ, 0xc0, !PT ;  /* 0x0100000000ff7812 */ /* 0x000fe4000780c0ff */
[----:B-1----:R-:W-:-:S11]  /*15df30*/  PRMT R2, R20, 0x7772, RZ ;  /* 0x0000777214027816 */ /* 0x002fd600000000ff */
[----:B------:R1:W-:Y:S01]  /*15df40*/  @P0 STG.E.U8 desc[UR8][R10.64], R2 ;  /* 0x000000020a000986 */ /* 0x0003e2000c101108 */
[----:B------:R-:W-:Y:S02]  /*15df50*/  LOP3.LUT P0, RZ, R4, 0x8000, RZ, 0xc0, !PT ;  /* 0x0000800004ff7812 */ /* 0x000fe4000780c0ff */
[----:B-1----:R-:W-:Y:S02]  /*15df60*/  PRMT R2, R20, 0x7773, RZ ;  /* 0x0000777314027816 */ /* 0x002fe400000000ff */
[----:B------:R-:W4:Y:S04]  /*15df70*/  LDL.LU R20, [R1+0x6738] ;  /* 0x0067380001147983 */ /* 0x000f280000300800 */
[----:B------:R-:W4:Y:S04]  /*15df80*/  LDL.LU.64 R40, [R1+0x1400] ;  /* 0x0014000001287983 */ /* 0x000f280000300a00 */
[----:B------:R-:W4:Y:S04]  /*15df90*/  LDL.LU.64 R36, [R1+0x13e8] ;  /* 0x0013e80001247983 */ /* 0x000f280000300a00 */
[----:B------:R-:W4:Y:S04]  /*15dfa0*/  LDL.LU.64 R12, [R1+0x13e0] ;  /* 0x0013e000010c7983 */ /* 0x000f280000300a00 */
[----:B------:R-:W4:Y:S04]  /*15dfb0*/  LDL.LU.64 R32, [R1+0x13c8] ;  /* 0x0013c80001207983 */ /* 0x000f280000300a00 */
[----:B------:R1:W-:Y:S01]  /*15dfc0*/  @P0 STG.E.U8 desc[UR8][R24.64], R2 ;  /* 0x0000000218000986 */ /* 0x0003e2000c101108 */
[----:B------:R-:W-:-:S03]  /*15dfd0*/  LOP3.LUT P0, RZ, R4, 0x4000, RZ, 0xc0, !PT ;  /* 0x0000400004ff7812 */ /* 0x000fc6000780c0ff */
[----:B------:R-:W4:Y:S04]  /*15dfe0*/  LDL.LU R35, [R1+0x544] ;  /* 0x0005440001237983 */ /* 0x000f280000300800 */
[----:B------:R-:W4:Y:S01]  /*15dff0*/  LDL.LU.64 R10, [R1+0x13c0] ;  /* 0x0013c000010a7983 */ /* 0x000f220000300a00 */
[----:B-1----:R-:W-:-:S03]  /*15e000*/  PRMT R2, R34, 0x7770, RZ ;  /* 0x0000777022027816 */ /* 0x002fc600000000ff */
[----:B------:R-:W4:Y:S04]  /*15e010*/  LDL.LU.64 R24, [R1+0x13a8] ;  /* 0x0013a80001187983 */ /* 0x000f280000300a00 */
[----:B---3--:R1:W-:Y:S04]  /*15e020*/  @P0 STG.E.U8 desc[UR8][R22.64], R2 ;  /* 0x0000000216000986 */ /* 0x0083e8000c101108 */
[----:B-1----:R-:W3:Y:S01]  /*15e030*/  LDL.LU.64 R22, [R1+0x13a0] ;  /* 0x0013a00001167983 */ /* 0x002ee20000300a00 */
[----:B------:R-:W-:Y:S02]  /*15e040*/  LOP3.LUT P0, RZ, R4, 0x2000, RZ, 0xc0, !PT ;  /* 0x0000200004ff7812 */ /* 0x000fe4000780c0ff */
[----:B------:R-:W-:-:S11]  /*15e050*/  PRMT R2, R34, 0x7771, RZ ;  /* 0x0000777122027816 */ /* 0x000fd600000000ff */
[----:B--2---:R1:W-:Y:S01]  /*15e060*/  @P0 STG.E.U8 desc[UR8][R50.64], R2 ;  /* 0x0000000232000986 */ /* 0x0043e2000c101108 */
[----:B------:R-:W-:Y:S02]  /*15e070*/  LOP3.LUT P0, RZ, R4, 0x1000, RZ, 0xc0, !PT ;  /* 0x0000100004ff7812 */ /* 0x000fe4000780c0ff */
[----:B-1----:R-:W-:-:S11]  /*15e080*/  PRMT R2, R34, 0x7772, RZ ;  /* 0x0000777222027816 */ /* 0x002fd600000000ff */
        /* <DEDUP_REMOVED lines=21> */
[C---:B------:R-:W-:Y:S02]  /*15e1e0*/  LOP3.LUT P4, RZ, R18.reuse, 0x20, RZ, 0xc0, !PT ;  /* 0x0000002012ff7812 */ /* 0x040fe4000788c0ff */
[C---:B-1----:R-:W-:Y:S01]  /*15e1f0*/  PRMT R2, R31.reuse, 0x7771, RZ ;  /* 0x000077711f027816 */ /* 0x042fe200000000ff */
[----:B------:R-:W2:Y:S04]  /*15e200*/  LDL.LU.64 R36, [R1+0x1488] ;  /* 0x0014880001247983 */ /* 0x000ea80000300a00 */
[----:B------:R1:W-:Y:S01]  /*15e210*/  @P2 STG.E.U8 desc[UR8][R12.64], R2 ;  /* 0x000000020c002986 */ /* 0x0003e2000c101108 */
[C---:B------:R-:W-:Y:S02]  /*15e220*/  LOP3.LUT P5, RZ, R18.reuse, 0x40, RZ, 0xc0, !PT ;  /* 0x0000004012ff7812 */ /* 0x040fe400078ac0ff */
[----:B-1----:R-:W-:Y:S01]  /*15e230*/  PRMT R2, R31, 0x7772, RZ ;  /* 0x000077721f027816 */ /* 0x002fe200000000ff */
[----:B------:R-:W4:Y:S04]  /*15e240*/  LDL.LU.64 R12, [R1+0x1480] ;  /* 0x00148000010c7983 */ /* 0x000f280000300a00 */
[----:B------:R1:W-:Y:S01]  /*15e250*/  @P3 STG.E.U8 desc[UR8][R32.64], R2 ;  /* 0x0000000220003986 */ /* 0x0003e2000c101108 */
[----:B------:R-:W-:-:S02]  /*15e260*/  LOP3.LUT P6, RZ, R18, 0x80, RZ, 0xc0, !PT ;  /* 0x0000008012ff7812 */ /* 0x000fc400078cc0ff */
[----:B-1----:R-:W-:Y:S01]  /*15e270*/  PRMT R2, R31, 0x7773, RZ ;  /* 0x000077731f027816 */ /* 0x002fe200000000ff */
[----:B------:R-:W4:Y:S04]  /*15e280*/  LDL.LU.64 R32, [R1+0x1468] ;  /* 0x0014680001207983 */ /* 0x000f280000300a00 */
[----:B------:R1:W-:Y:S04]  /*15e290*/  @P4 STG.E.U8 desc[UR8][R10.64], R2 ;  /* 0x000000020a004986 */ /* 0x0003e8000c101108 */
[----:B------:R-:W4:Y:S01]  /*15e2a0*/  LDL.LU.64 R30, [R1+0x2e80] ;  /* 0x002e8000011e7983 */ /* 0x000f220000300a00 */
[----:B-1----:R-:W-:-:S03]  /*15e2b0*/  PRMT R2, R35, 0x7770, RZ ;  /* 0x0000777023027816 */ /* 0x002fc600000000ff */
[----:B------:R-:W4:Y:S04]  /*15e2c0*/  LDL.LU.64 R10, [R1+0x2e78] ;  /* 0x002e7800010a7983 */ /* 0x000f280000300a00 */
[----:B------:R1:W-:Y:S02]  /*15e2d0*/  @P5 STG.E.U8 desc[UR8][R24.64], R2 ;  /* 0x0000000218005986 */ /* 0x0003e4000c101108 */
[----:B-1----:R-:W-:-:S05]  /*15e2e0*/  PRMT R2, R35, 0x7771, RZ ;  /* 0x0000777123027816 */ /* 0x002fca00000000ff */
[----:B---3--:R1:W-:Y:S04]  /*15e2f0*/  @P6 STG.E.U8 desc[UR8][R22.64], R2 ;  /* 0x0000000216006986 */ /* 0x0083e8000c101108 */
[----:B-1----:R-:W3:Y:S04]  /*15e300*/  LDL.LU R22, [R1+0x534] ;  /* 0x0005340001167983 */ /* 0x002ee80000300800 */
[----:B------:R-:W3:Y:S01]  /*15e310*/  LDL.LU.64 R24, [R1+0x2e70] ;  /* 0x002e700001187983 */ /* 0x000ee20000300a00 */
[----:B------:R-:W-:Y:S02]  /*15e320*/  LOP3.LUT P0, RZ, R18, 0x100000, RZ, 0xc0, !PT ;  /* 0x0010000012ff7812 */ /* 0x000fe4000780c0ff */
[----:B------:R-:W-:Y:S01]  /*15e330*/  LOP3.LUT R0, R0, 0xbfffffff, RZ, 0xc0, !PT ;  /* 0xbfffffff00007812 */ /* 0x000fe200078ec0ff */
[----:B------:R-:W3:Y:S04]  /*15e340*/  LDL.LU R23, [R1+0x524] ;  /* 0x0005240001177983 */ /* 0x000ee80000300800 */
[----:B------:R-:W3:Y:S01]  /*15e350*/  LDL.LU.64 R48, [R1+0x2e68] ;  /* 0x002e680001307983 */ /* 0x000ee20000300a00 */
[----:B------:R-:W-:-:S03]  /*15e360*/  LOP3.LUT R4, R4, 0xfffffffe, RZ, 0xc0, !PT ;  /* 0xfffffffe04047812 */ /* 0x000fc600078ec0ff */
[----:B------:R-:W3:Y:S02]  /*15e370*/  LDL.LU.64 R46, [R1+0x2e60] ;  /* 0x002e6000012e7983 */ /* 0x000ee40000300a00 */
[----:B------:R-:W-:Y:S02]  /*15e380*/  @P0 LOP3.LUT R0, R0, 0x40000000, RZ, 0xfc, !PT ;  /* 0x4000000000000812 */ /* 0x000fe400078efcff */
[----:B------:R-:W-:Y:S01]  /*15e390*/  LOP3.LUT P0, RZ, R18, 0x80000, RZ, 0xc0, !PT ;  /* 0x0008000012ff7812 */ /* 0x000fe2000780c0ff */
[----:B------:R-:W3:Y:S01]  /*15e3a0*/  LDL.LU.64 R44, [R1+0x2e58] ;  /* 0x002e5800012c7983 */ /* 0x000ee20000300a00 */
[----:B------:R-:W-:-:S03]  /*15e3b0*/  LOP3.LUT R0, R0, 0x7fffffff, RZ, 0xc0, !PT ;  /* 0x7fffffff00007812 */ /* 0x000fc600078ec0ff */
[----:B------:R-:W3:Y:S04]  /*15e3c0*/  LDL.LU.64 R42, [R1+0x2e50] ;  /* 0x002e5000012a7983 */ /* 0x000ee80000300a00 */
[----:B------:R-:W3:Y:S04]  /*15e3d0*/  LDL.LU.64 R38, [R1+0x2e48] ;  /* 0x002e480001267983 */ /* 0x000ee80000300a00 */
[----:B------:R-:W-:Y:S01]  /*15e3e0*/  @P0 LOP3.LUT R0, R0, 0x80000000, RZ, 0xfc, !PT ;  /* 0x8000000000000812 */ /* 0x000fe200078efcff */
[----:B------:R-:W3:Y:S01]  /*15e3f0*/  LDL.LU.64 R40, [R1+0x2e38] ;  /* 0x002e380001287983 */ /* 0x000ee20000300a00 */
        /* <DEDUP_REMOVED lines=20> */
[C---:B------:R-:W-:Y:S02]  /*15e540*/  LOP3.LUT P0, RZ, R18.reuse, 0x1000, RZ, 0xc0, !PT ;  /* 0x0000100012ff7812 */ /* 0x040fe4000780c0ff */
[----:B------:R-:W-:Y:S02]  /*15e550*/  LOP3.LUT P6, RZ, R18, 0x400, RZ, 0xc0, !PT ;  /* 0x0000040012ff7812 */ /* 0x000fe400078cc0ff */
[----:B------:R-:W-:-:S09]  /*15e560*/  LOP3.LUT R4, R4, 0xffffffbf, RZ, 0xc0, !PT ;  /* 0xffffffbf04047812 */ /* 0x000fd200078ec0ff */
[----:B------:R-:W-:Y:S02]  /*15e570*/  @P0 LOP3.LUT R4, R4, 0x40, RZ, 0xfc, !PT ;  /* 0x0000004004040812 */ /* 0x000fe400078efcff */
[----:B------:R-:W-:Y:S01]  /*15e580*/  LOP3.LUT P0, RZ, R18, 0x800, RZ, 0xc0, !PT ;  /* 0x0000080012ff7812 */ /* 0x000fe2000780c0ff */
[----:B--2---:R1:W-:Y:S04]  /*15e590*/  @P4 STG.E.U8 desc[UR8][R36.64], R2 ;  /* 0x0000000224004986 */ /* 0x0043e8000c101108 */
[----:B-1----:R-:W2:Y:S01]  /*15e5a0*/  LDL.LU.64 R36, [R1+0x2e30] ;  /* 0x002e300001247983 */ /* 0x002ea20000300a00 */
[----:B------:R-:W-:-:S03]  /*15e5b0*/  PRMT R2, R35, 0x7773, RZ ;  /* 0x0000777323027816 */ /* 0x000fc600000000ff */
[----:B------:R-:W2:Y:S04]  /*15e5c0*/  LDL.LU.64 R34, [R1+0x2b70] ;  /* 0x002b700001227983 */ /* 0x000ea80000300a00 */
[----:B----4-:R1:W-:Y:S04]  /*15e5d0*/  @P5 STG.E.U8 desc[UR8][R12.64], R2 ;  /* 0x000000020c005986 */ /* 0x0103e8000c101108 */
[----:B-1----:R-:W4:Y:S01]  /*15e5e0*/  LDL.LU.64 R12, [R1+0x2448] ;  /* 0x00244800010c7983 */ /* 0x002f220000300a00 */
[----:B---3--:R-:W-:-:S05]  /*15e5f0*/  PRMT R2, R22, 0x7770, RZ ;  /* 0x0000777016027816 */ /* 0x008fca00000000ff */
[----:B------:R1:W-:Y:S02]  /*15e600*/  @P6 STG.E.U8 desc[UR8][R32.64], R2 ;  /* 0x0000000220006986 */ /* 0x0003e4000c101108 */
[----:B-1----:R-:W-:Y:S02]  /*15e610*/  PRMT R2, R22, 0x7771, RZ ;  /* 0x0000777116027816 */ /* 0x002fe400000000ff */
[----:B------:R-:W3:Y:S04]  /*15e620*/  LDL.LU.64 R32, [R1+0x2440] ;  /* 0x0024400001207983 */ /* 0x000ee80000300a00 */
[----:B------:R1:W-:Y:S04]  /*15e630*/  @P0 STG.E.U8 desc[UR8][R30.64], R2 ;  /* 0x000000021e000986 */ /* 0x0003e8000c101108 */
[----:B-1----:R-:W3:Y:S01]  /*15e640*/  LDL.LU.64 R30, [R1+0x2e98] ;  /* 0x002e9800011e7983 */ /* 0x002ee20000300a00 */
[----:B------:R-:W-:-:S02]  /*15e650*/  LOP3.LUT P0, RZ, R4, 0x40, RZ, 0xc0, !PT ;  /* 0x0000004004ff7812 */ /* 0x000fc4000780c0ff */
[----:B------:R-:W-:-:S11]  /*15e660*/  PRMT R2, R22, 0x7772, RZ ;  /* 0x0000777216027816 */ /* 0x000fd600000000ff */
[----:B------:R1:W-:Y:S01]  /*15e670*/  @P0 STG.E.U8 desc[UR8][R10.64], R2 ;  /* 0x000000020a000986 */ /* 0x0003e2000c101108 */
[----:B------:R-:W-:Y:S02]  /*15e680*/  LOP3.LUT P0, RZ, R4, 0x20, RZ, 0xc0, !PT ;  /* 0x0000002004ff7812 */ /* 0x000fe4000780c0ff */
[----:B-1----:R-:W-:Y:S01]  /*15e690*/  PRMT R2, R22, 0x7773, RZ ;  /* 0x0000777316027816 */ /* 0x002fe200000000ff */
[----:B------:R-:W3:Y:S10]  /*15e6a0*/  LDL.LU.64 R10, [R1+0x2e90] ;  /* 0x002e9000010a7983 */ /* 0x000ef40000300a00 */
[----:B------:R1:W-:Y:S04]  /*15e6b0*/  @P0 STG.E.U8 desc[UR8][R24.64], R2 ;  /* 0x0000000218000986 */ /* 0x0003e8000c101108 */
[----:B-1----:R-:W3:Y:S04]  /*15e6c0*/  LDL.LU.64 R24, [R1+0x2e88] ;  /* 0x002e880001187983 */ /* 0x002ee80000300a00 */
[----:B------:R-:W3:Y:S01]  /*15e6d0*/  LDL.LU R22, [R1+0x578] ;  /* 0x0005780001167983 */ /* 0x000ee20000300800 */
        /* <DEDUP_REMOVED lines=22> */
[----:B--2---:R1:W-:Y:S01]  /*15e840*/  @P0 STG.E.U8 desc[UR8][R36.64], R2 ;  /* 0x0000000224000986 */ /* 0x0043e2000c101108 */
[----:B------:R-:W-:Y:S02]  /*15e850*/  LOP3.LUT P3, RZ, R18, 0x800000, RZ, 0xc0, !PT ;  /* 0x0080000012ff7812 */ /* 0x000fe4000786c0ff */
[----:B-1----:R-:W-:Y:S02]  /*15e860*/  PRMT R2, R20, 0x7773, RZ ;  /* 0x0000777314027816 */ /* 0x002fe400000000ff */
[----:B------:R-:W-:Y:S01]  /*15e870*/  LOP3.LUT P4, RZ, R18, 0x1000000, RZ, 0xc0, !PT ;  /* 0x0100000012ff7812 */ /* 0x000fe2000788c0ff */
[----:B------:R-:W2:Y:S04]  /*15e880*/  LDL.LU R20, [R1+0x6734] ;  /* 0x0067340001147983 */ /* 0x000ea80000300800 */
[----:B------:R1:W-:Y:S02]  /*15e890*/  @P1 STG.E.U8 desc[UR8][R34.64], R2 ;  /* 0x0000000222001986 */ /* 0x0003e4000c101108 */
[----:B-1----:R-:W-:-:S05]  /*15e8a0*/  PRMT R2, R19, 0x7770, RZ ;  /* 0x0000777013027816 */ /* 0x002fca00000000ff */
[----:B----4-:R1:W-:Y:S02]  /*15e8b0*/  @P2 STG.E.U8 desc[UR8][R12.64], R2 ;  /* 0x000000020c002986 */ /* 0x0103e4000c101108 */
[----:B-1----:R-:W-:-:S05]  /*15e8c0*/  PRMT R2, R19, 0x7771, RZ ;  /* 0x0000777113027816 */ /* 0x002fca00000000ff */
[----:B---3--:R1:W-:Y:S02]  /*15e8d0*/  @P3 STG.E.U8 desc[UR8][R32.64], R2 ;  /* 0x0000000220003986 */ /* 0x0083e4000c101108 */
[----:B-1----:R-:W-:-:S05]  /*15e8e0*/  PRMT R2, R19, 0x7772, RZ ;  /* 0x0000777213027816 */ /* 0x002fca00000000ff */
[----:B------:R1:W-:Y:S02]  /*15e8f0*/  @P4 STG.E.U8 desc[UR8][R30.64], R2 ;  /* 0x000000021e004986 */ /* 0x0003e4000c101108 */
[----:B-1----:R-:W-:Y:S02]  /*15e900*/  PRMT R2, R19, 0x7773, RZ ;  /* 0x0000777313027816 */ /* 0x002fe400000000ff */
[----:B------:R-:W3:Y:S04]  /*15e910*/  LDL.LU R19, [R1+0x6730] ;  /* 0x0067300001137983 */ /* 0x000ee80000300800 */
[----:B------:R-:W4:Y:S01]  /*15e920*/  LDL.LU.64 R12, [R1+0x2f00] ;  /* 0x002f0000010c7983 */ /* 0x000f220000300a00 */
[C---:B------:R-:W-:Y:S02]  /*15e930*/  LOP3.LUT P5, RZ, R18.reuse, 0x2000000, RZ, 0xc0, !PT ;  /* 0x0200000012ff7812 */ /* 0x040fe400078ac0ff */
[----:B------:R-:W-:Y:S01]  /*15e940*/  LOP3.LUT P6, RZ, R18, 0x4000000, RZ, 0xc0, !PT ;  /* 0x0400000012ff7812 */ /* 0x000fe200078cc0ff */
[----:B------:R-:W2:Y:S04]  /*15e950*/  LDL.LU.64 R34, [R1+0x2ef8] ;  /* 0x002ef80001227983 */ /* 0x000ea80000300a00 */
[----:B------:R-:W2:Y:S04]  /*15e960*/  LDL.LU.64 R32, [R1+0x2ef0] ;  /* 0x002ef00001207983 */ /* 0x000ea80000300a00 */
[----:B------:R-:W2:Y:S04]  /*15e970*/  LDL.LU.64 R30, [R1+0x2ee8] ;  /* 0x002ee800011e7983 */ /* 0x000ea80000300a00 */
[----:B------:R1:W-:Y:S02]  /*15e980*/  @P5 STG.E.U8 desc[UR8][R10.64], R2 ;  /* 0x000000020a005986 */ /* 0x0003e4000c101108 */
[----:B-1----:R-:W-:-:S02]  /*15e990*/  PRMT R2, R22, 0x7770, RZ ;  /* 0x0000777016027816 */ /* 0x002fc400000000ff */
[----:B------:R-:W2:Y:S04]  /*15e9a0*/  LDL.LU.64 R10, [R1+0x2ee0] ;  /* 0x002ee000010a7983 */ /* 0x000ea80000300a00 */
[----:B------:R1:W-:Y:S04]  /*15e9b0*/  @P6 STG.E.U8 desc[UR8][R24.64], R2 ;  /* 0x0000000218006986 */ /* 0x0003e8000c101108 */
[----:B-1----:R-:W2:Y:S04]  /*15e9c0*/  LDL.LU.64 R24, [R1+0x2ed8] ;  /* 0x002ed80001187983 */ /* 0x002ea80000300a00 */
[----:B------:R-:W2:Y:S01]  /*15e9d0*/  LDL.LU R23, [R1+0x568] ;  /* 0x0005680001177983 */ /* 0x000ea20000300800 */
[----:B------:R-:W-:-:S02]  /*15e9e0*/  LOP3.LUT R0, R0, 0xffdfffff, RZ, 0xc0, !PT ;  /* 0xffdfffff00007812 */ /* 0x000fc400078ec0ff */
[----:B------:R-:W-:Y:S01]  /*15e9f0*/  LOP3.LUT P4, RZ, R18, 0x8000000, RZ, 0xc0, !PT ;  /* 0x0800000012ff7812 */ /* 0x000fe2000788c0ff */
[----:B------:R-:W2:Y:S01]  /*15ea00*/  LDL.LU.64 R48, [R1+0x2ed0] ;  /* 0x002ed00001307983 */ /* 0x000ea20000300a00 */
[----:B------:R-:W-:Y:S02]  /*15ea10*/  PRMT R2, R22, 0x7771, RZ ;  /* 0x0000777116027816 */ /* 0x000fe400000000ff */
[C---:B------:R-:W-:Y:S02]  /*15ea20*/  LOP3.LUT P5, RZ, R18.reuse, 0x10000000, RZ, 0xc0, !PT ;  /* 0x1000000012ff7812 */ /* 0x040fe400078ac0ff */
[----:B------:R-:W-:Y:S02]  /*15ea30*/  LOP3.LUT P6, RZ, R18, 0x20000000, RZ, 0xc0, !PT ;  /* 0x2000000012ff7812 */ /* 0x000fe400078cc0ff */
        /* <DEDUP_REMOVED lines=13> */
[----:B-1----:R-:W3:Y:S01]  /*15eb10*/  LDL.LU R12, [R1+0x558] ;  /* 0x00055800010c7983 */ /* 0x002ee20000300800 */
[----:B------:R-:W-:-:S03]  /*15eb20*/  LOP3.LUT R0, R0, 0xfdffffff, RZ, 0xc0, !PT ;  /* 0xfdffffff00007812 */ /* 0x000fc600078ec0ff */
[----:B------:R-:W4:Y:S04]  /*15eb30*/  LDL.LU.64 R46, [R1+0x2ec8] ;  /* 0x002ec800012e7983 */ /* 0x000f280000300a00 */
[----:B------:R-:W4:Y:S04]  /*15eb40*/  LDL.LU.64 R44, [R1+0x2ec0] ;  /* 0x002ec000012c7983 */ /* 0x000f280000300a00 */
[----:B------:R-:W-:Y:S01]  /*15eb50*/  @P0 LOP3.LUT R0, R0, 0x2000000, RZ, 0xfc, !PT ;  /* 0x0200000000000812 */ /* 0x000fe200078efcff */
[----:B------:R-:W4:Y:S01]  /*15eb60*/  LDL.LU.64 R42, [R1+0x2eb8] ;  /* 0x002eb800012a7983 */ /* 0x000f220000300a00 */
[----:B------:R-:W-:-:S02]  /*15eb70*/  LOP3.LUT P0, RZ, R19, 0x4, RZ, 0xc0, !PT ;  /* 0x0000000413ff7812 */ /* 0x000fc4000780c0ff */
[----:B------:R-:W-:Y:S01]  /*15eb80*/  LOP3.LUT R0, R0, 0xfbffffff, RZ, 0xc0, !PT ;  /* 0xfbffffff00007812 */ /* 0x000fe200078ec0ff */
[----:B------:R-:W4:Y:S01]  /*15eb90*/  LDL.LU.64 R38, [R1+0x2eb0] ;  /* 0x002eb00001267983 */ /* 0x000f220000300a00 */
[----:B------:R-:W-:-:S03]  /*15eba0*/  PRMT R2, R22, 0x7772, RZ ;  /* 0x0000777216027816 */ /* 0x000fc600000000ff */
[----:B------:R-:W4:Y:S04]  /*15ebb0*/  LDL.LU R13, [R1+0x548] ;  /* 0x00054800010d7983 */ /* 0x000f280000300800 */
[----:B------:R-:W4:Y:S02]  /*15ebc0*/  LDL.LU.64 R40, [R1+0x2ea8] ;  /* 0x002ea80001287983 */ /* 0x000f240000300a00 */
[----:B------:R-:W-:Y:S02]  /*15ebd0*/  @P0 LOP3.LUT R0, R0, 0x4000000, RZ, 0xfc, !PT ;  /* 0x0400000000000812 */ /* 0x000fe400078efcff */
[----:B------:R-:W-:Y:S01]  /*15ebe0*/  LOP3.LUT P0, RZ, R19, 0x2, RZ, 0xc0, !PT ;  /* 0x0000000213ff7812 */ /* 0x000fe2000780c0ff */
[----:B--2---:R1:W-:Y:S01]  /*15ebf0*/  @P5 STG.E.U8 desc[UR8][R34.64], R2 ;  /* 0x0000000222005986 */ /* 0x0043e2000c101108 */
[----:B------:R-:W-:-:S03]  /*15ec00*/  LOP3.LUT R0, R0, 0xf7ffffff, RZ, 0xc0, !PT ;  /* 0xf7ffffff00007812 */ /* 0x000fc600078ec0ff */
[----:B------:R-:W2:Y:S08]  /*15ec10*/  LDL.LU.64 R36, [R1+0x2ea0] ;  /* 0x002ea00001247983 */ /* 0x000eb00000300a00 */
[----:B------:R-:W-:Y:S01]  /*15ec20*/  @P0 LOP3.LUT R0, R0, 0x8000000, RZ, 0xfc, !PT ;  /* 0x0800000000000812 */ /* 0x000fe200078efcff */
[----:B-1----:R-:W2:Y:S01]  /*15ec30*/  LDL.LU.64 R34, [R1+0x2f18] ;  /* 0x002f180001227983 */ /* 0x002ea20000300a00 */
[----:B------:R-:W-:-:S02]  /*15ec40*/  LOP3.LUT P0, RZ, R19, 0x1, RZ, 0xc0, !PT ;  /* 0x0000000113ff7812 */ /* 0x000fc4000780c0ff */
[----:B------:R-:W-:-:S11]  /*15ec50*/  LOP3.LUT R0, R0, 0xefffffff, RZ, 0xc0, !PT ;  /* 0xefffffff00007812 */ /* 0x000fd600078ec0ff */
[----:B------:R-:W-:Y:S02]  /*15ec60*/  @P0 LOP3.LUT R0, R0, 0x10000000, RZ, 0xfc, !PT ;  /* 0x1000000000000812 */ /* 0x000fe400078efcff */
[----:B------:R-:W-:Y:S02]  /*15ec70*/  LOP3.LUT P0, RZ, R18, 0x80000000, RZ, 0xc0, !PT ;  /* 0x8000000012ff7812 */ /* 0x000fe4000780c0ff */
[----:B------:R-:W-:Y:S02]  /*15ec80*/  LOP3.LUT R0, R0, 0xdfffffff, RZ, 0xc0, !PT ;  /* 0xdfffffff00007812 */ /* 0x000fe400078ec0ff */
[----:B------:R-:W-:-:S09]  /*15ec90*/  PRMT R2, R22, 0x7773, RZ ;  /* 0x0000777316027816 */ /* 0x000fd200000000ff */
[----:B------:R-:W-:Y:S02]  /*15eca0*/  @P0 LOP3.LUT R0, R0, 0x20000000, RZ, 0xfc, !PT ;  /* 0x2000000000000812 */ /* 0x000fe400078efcff */
[----:B------:R-:W-:Y:S01]  /*15ecb0*/  LOP3.LUT P0, RZ, R18, 0x40000000, RZ, 0xc0, !PT ;  /* 0x4000000012ff7812 */ /* 0x000fe2000780c0ff */
[----:B------:R1:W-:Y:S02]  /*15ecc0*/  @P6 STG.E.U8 desc[UR8][R32.64], R2 ;  /* 0x0000000220006986 */ /* 0x0003e4000c101108 */
[----:B-1----:R-:W-:Y:S02]  /*15ecd0*/  PRMT R2, R23, 0x7770, RZ ;  /* 0x0000777017027816 */ /* 0x002fe400000000ff */
[----:B------:R-:W2:Y:S08]  /*15ece0*/  LDL.LU.64 R32, [R1+0x2f10] ;  /* 0x002f100001207983 */ /* 0x000eb00000300a00 */
[----:B------:R1:W-:Y:S01]  /*15ecf0*/  @P0 STG.E.U8 desc[UR8][R30.64], R2 ;  /* 0x000000021e000986 */ /* 0x0003e2000c101108 */
[----:B------:R-:W-:-:S02]  /*15ed00*/  LOP3.LUT P0, RZ, R0, 0x20000000, RZ, 0xc0, !PT ;  /* 0x2000000000ff7812 */ /* 0x000fc4000780c0ff */
        /* <DEDUP_REMOVED lines=18> */
[----:B---3--:R-:W-:-:S05]  /*15ee30*/  PRMT R2, R12, 0x7770, RZ ;  /* 0x000077700c027816 */ /* 0x008fca00000000ff */
        /* <DEDUP_REMOVED lines=15> */
[----:B--2---:R1:W-:Y:S02]  /*15ef30*/  @P0 STG.E.U8 desc[UR8][R36.64], R2 ;  /* 0x0000000224000986 */ /* 0x0043e4000c101108 */
[----:B-1----:R-:W-:-:S05]  /*15ef40*/  PRMT R2, R13, 0x7772, RZ ;  /* 0x000077720d027816 */ /* 0x002fca00000000ff */
[----:B------:R1:W-:Y:S02]  /*15ef50*/  @P1 STG.E.U8 desc[UR8][R34.64], R2 ;  /* 0x0000000222001986 */ /* 0x0003e4000c101108 */
        /* <DEDUP_REMOVED lines=10> */
[----:B------:R-:W3:Y:S04]  /*15f000*/  LDL.LU.64 R34, [R1+0x2f70] ;  /* 0x002f700001227983 */ /* 0x000ee80000300a00 */
[----:B------:R-:W4:Y:S04]  /*15f010*/  LDL.LU.64 R12, [R1+0x2f68] ;  /* 0x002f6800010c7983 */ /* 0x000f280000300a00 */
[----:B------:R-:W2:Y:S04]  /*15f020*/  LDL.LU.64 R32, [R1+0x2f60] ;  /* 0x002f600001207983 */ /* 0x000ea80000300a00 */
[----:B------:R-:W2:Y:S04]  /*15f030*/  LDL.LU R31, [R1+0x528] ;  /* 0x00052800011f7983 */ /* 0x000ea80000300800 */
[----:B------:R-:W3:Y:S01]  /*15f040*/  LDL.LU.64 R24, [R1+0x2f58] ;  /* 0x002f580001187983 */ /* 0x000ee20000300a00 */
[----:B------:R-:W-:-:S03]  /*15f050*/  LOP3.LUT P6, RZ, R19, 0x2000, RZ, 0xc0, !PT ;  /* 0x0000200013ff7812 */ /* 0x000fc600078cc0ff */
[----:B------:R-:W4:Y:S10]  /*15f060*/  LDL.LU.64 R10, [R1+0x2f50] ;  /* 0x002f5000010a7983 */ /* 0x000f340000300a00 */
[----:B------:R1:W-:Y:S04]  /*15f070*/  @P6 STG.E.U8 desc[UR8][R22.64], R2 ;  /* 0x0000000216006986 */ /* 0x0003e8000c101108 */
[----:B-1----:R-:W4:Y:S04]  /*15f080*/  LDL.LU.64 R22, [R1+0x2f40] ;  /* 0x002f400001167983 */ /* 0x002f280000300a00 */
[----:B------:R-:W4:Y:S01]  /*15f090*/  LDL.LU R49, [R1+0x518] ;  /* 0x0005180001317983 */ /* 0x000f220000300800 */
[----:B------:R-:W-:-:S02]  /*15f0a0*/  LOP3.LUT P0, RZ, R19, 0x4000000, RZ, 0xc0, !PT ;  /* 0x0400000013ff7812 */ /* 0x000fc4000780c0ff */
[----:B------:R-:W-:Y:S01]  /*15f0b0*/  LOP3.LUT R0, R0, 0xffffefff, RZ, 0xc0, !PT ;  /* 0xffffefff00007812 */ /* 0x000fe200078ec0ff */
[----:B------:R-:W4:Y:S04]  /*15f0c0*/  LDL.LU.64 R50, [R1+0x2f38] ;  /* 0x002f380001327983 */ /* 0x000f280000300a00 */
[----:B------:R-:W4:Y:S04]  /*15f0d0*/  LDL.LU.64 R46, [R1+0x2f30] ;  /* 0x002f3000012e7983 */ /* 0x000f280000300a00 */
[----:B------:R-:W4:Y:S02]  /*15f0e0*/  LDL.LU.64 R44, [R1+0x2f28] ;  /* 0x002f2800012c7983 */ /* 0x000f240000300a00 */
[----:B------:R-:W-:-:S02]  /*15f0f0*/  @P0 LOP3.LUT R0, R0, 0x1000, RZ, 0xfc, !PT ;  /* 0x0000100000000812 */ /* 0x000fc400078efcff */
[C---:B------:R-:W-:Y:S01]  /*15f100*/  LOP3.LUT P0, RZ, R19.reuse, 0x2000000, RZ, 0xc0, !PT ;  /* 0x0200000013ff7812 */ /* 0x040fe2000780c0ff */
[----:B------:R-:W4:Y:S01]  /*15f110*/  LDL.LU.64 R42, [R1+0x2f20] ;  /* 0x002f2000012a7983 */ /* 0x000f220000300a00 */
[----:B------:R-:W-:Y:S02]  /*15f120*/  LOP3.LUT R0, R0, 0xffffdfff, RZ, 0xc0, !PT ;  /* 0xffffdfff00007812 */ /* 0x000fe400078ec0ff */
[C---:B------:R-:W-:Y:S01]  /*15f130*/  LOP3.LUT P4, RZ, R19.reuse, 0x4000, RZ, 0xc0, !PT ;  /* 0x0000400013ff7812 */ /* 0x040fe2000788c0ff */
[----:B------:R-:W4:Y:S01]  /*15f140*/  LDL.LU.64 R38, [R1+0x2fa0] ;  /* 0x002fa00001267983 */ /* 0x000f220000300a00 */
[C---:B------:R-:W-:Y:S02]  /*15f150*/  LOP3.LUT P5, RZ, R19.reuse, 0x8000, RZ, 0xc0, !PT ;  /* 0x0000800013ff7812 */ /* 0x040fe400078ac0ff */
[----:B------:R-:W-:Y:S01]  /*15f160*/  LOP3.LUT P6, RZ, R19, 0x10000, RZ, 0xc0, !PT ;  /* 0x0001000013ff7812 */ /* 0x000fe200078cc0ff */
[----:B------:R-:W4:Y:S04]  /*15f170*/  LDL.LU.64 R40, [R1+0x2f98] ;  /* 0x002f980001287983 */ /* 0x000f280000300a00 */
        /* <DEDUP_REMOVED lines=23> */
[----:B--2---:R-:W-:-:S05]  /*15f2f0*/  PRMT R2, R31, 0x7770, RZ ;  /* 0x000077701f027816 */ /* 0x004fca00000000ff */
[----:B---3--:R1:W-:Y:S02]  /*15f300*/  @P4 STG.E.U8 desc[UR8][R34.64], R2 ;  /* 0x0000000222004986 */ /* 0x0083e4000c101108 */
[----:B-1----:R-:W-:-:S05]  /*15f310*/  PRMT R2, R31, 0x7771, RZ ;  /* 0x000077711f027816 */ /* 0x002fca00000000ff */
[----:B----4-:R1:W-:Y:S02]  /*15f320*/  @P5 STG.E.U8 desc[UR8][R12.64], R2 ;  /* 0x000000020c005986 */ /* 0x0103e4000c101108 */
[----:B-1----:R-:W-:-:S05]  /*15f330*/  PRMT R2, R31, 0x7772, RZ ;  /* 0x000077721f027816 */ /* 0x002fca00000000ff */
[----:B------:R1:W-:Y:S02]  /*15f340*/  @P6 STG.E.U8 desc[UR8][R32.64], R2 ;  /* 0x0000000220006986 */ /* 0x0003e4000c101108 */
[----:B-1----:R-:W-:-:S05]  /*15f350*/  PRMT R2, R31, 0x7773, RZ ;  /* 0x000077731f027816 */ /* 0x002fca00000000ff */
[----:B------:R1:W-:Y:S04]  /*15f360*/  @P0 STG.E.U8 desc[UR8][R24.64], R2 ;  /* 0x0000000218000986 */ /* 0x0003e8000c101108 */
[----:B-1----:R-:W2:Y:S04]  /*15f370*/  LDL.LU R25, [R1+0x57c] ;  /* 0x00057c0001197983 */ /* 0x002ea80000300800 */
[----:B------:R-:W3:Y:S01]  /*15f380*/  LDL.LU.64 R36, [R1+0x2f90] ;  /* 0x002f900001247983 */ /* 0x000ee20000300a00 */
[----:B------:R-:W-:-:S03]  /*15f390*/  LOP3.LUT P0, RZ, R0, 0x100000, RZ, 0xc0, !PT ;  /* 0x0010000000ff7812 */ /* 0x000fc6000780c0ff */
[----:B------:R-:W4:Y:S04]  /*15f3a0*/  LDL.LU.64 R34, [R1+0x3048] ;  /* 0x0030480001227983 */ /* 0x000f280000300a00 */
[----:B------:R-:W4:Y:S01]  /*15f3b0*/  LDL.LU.64 R12, [R1+0x3040] ;  /* 0x00304000010c7983 */ /* 0x000f220000300a00 */
[----:B------:R-:W-:-:S03]  /*15f3c0*/  PRMT R2, R49, 0x7770, RZ ;  /* 0x0000777031027816 */ /* 0x000fc600000000ff */
[----:B------:R-:W4:Y:S04]  /*15f3d0*/  LDL.LU.64 R32, [R1+0x3038] ;  /* 0x0030380001207983 */ /* 0x000f280000300a00 */
[----:B------:R-:W4:Y:S04]  /*15f3e0*/  LDL.LU R24, [R1+0x56c] ;  /* 0x00056c0001187983 */ /* 0x000f280000300800 */
[----:B------:R1:W-:Y:S01]  /*15f3f0*/  @P0 STG.E.U8 desc[UR8][R10.64], R2 ;  /* 0x000000020a000986 */ /* 0x0003e2000c101108 */
[----:B------:R-:W-:-:S03]  /*15f400*/  LOP3.LUT P0, RZ, R0, 0x80000, RZ, 0xc0, !PT ;  /* 0x0008000000ff7812 */ /* 0x000fc6000780c0ff */
[----:B------:R-:W4:Y:S01]  /*15f410*/  LDL.LU.64 R30, [R1+0x3030] ;  /* 0x00303000011e7983 */ /* 0x000f220000300a00 */
[----:B-1----:R-:W-:-:S03]  /*15f420*/  PRMT R2, R49, 0x7771, RZ ;  /* 0x0000777131027816 */ /* 0x002fc600000000ff */
[----:B------:R-:W4:Y:S06]  /*15f430*/  LDL.LU.64 R10, [R1+0x3028] ;  /* 0x00302800010a7983 */ /* 0x000f2c0000300a00 */
[----:B------:R1:W-:Y:S04]  /*15f440*/  @P0 STG.E.U8 desc[UR8][R22.64], R2 ;  /* 0x0000000216000986 */ /* 0x0003e8000c101108 */
[----:B-1----:R-:W4:Y:S01]  /*15f450*/  LDL.LU.64 R22, [R1+0x3020] ;  /* 0x0030200001167983 */ /* 0x002f220000300a00 */
        /* <DEDUP_REMOVED lines=18> */
[----:B------:R-:W4:Y:S08]  /*15f580*/  LDL.LU R21, [R1+0x6728] ;  /* 0x0067280001157983 */ /* 0x000f300000300800 */
[----:B------:R2:W-:Y:S01]  /*15f590*/  @P0 STG.E.U8 desc[UR8][R40.64], R2 ;  /* 0x0000000228000986 */ /* 0x0005e2000c101108 */
[----:B------:R-:W-:-:S02]  /*15f5a0*/  LOP3.LUT P0, RZ, R0, 0x1000, RZ, 0xc0, !PT ;  /* 0x0000100000ff7812 */ /* 0x000fc4000780c0ff */
[C---:B------:R-:W-:Y:S02]  /*15f5b0*/  LOP3.LUT P2, RZ, R19.reuse, 0x10000000, RZ, 0xc0, !PT ;  /* 0x1000000013ff7812 */ /* 0x040fe4000784c0ff */
[C---:B------:R-:W-:Y:S02]  /*15f5c0*/  LOP3.LUT P3, RZ, R19.reuse, 0x20000000, RZ, 0xc0, !PT ;  /* 0x2000000013ff7812 */ /* 0x040fe4000786c0ff */
[C---:B------:R-:W-:Y:S02]  /*15f5d0*/  LOP3.LUT P4, RZ, R19.reuse, 0x40000000, RZ, 0xc0, !PT ;  /* 0x4000000013ff7812 */ /* 0x040fe4000788c0ff */
[----:B------:R-:W-:Y:S02]  /*15f5e0*/  LOP3.LUT P5, RZ, R19, 0x80000000, RZ, 0xc0, !PT ;  /* 0x8000000013ff7812 */ /* 0x000fe400078ac0ff */
[----:B------:R-:W-:Y:S02]  /*15f5f0*/  LOP3.LUT P6, RZ, R20, 0x1, RZ, 0xc0, !PT ;  /* 0x0000000114ff7812 */ /* 0x000fe400078cc0ff */
[----:B--2---:R-:W-:-:S05]  /*15f600*/  PRMT R2, R25, 0x7770, RZ ;  /* 0x0000777019027816 */ /* 0x004fca00000000ff */
[----:B---3--:R1:W-:Y:S02]  /*15f610*/  @P0 STG.E.U8 desc[UR8][R36.64], R2 ;  /* 0x0000000224000986 */ /* 0x0083e4000c101108 */
[----:B-1----:R-:W-:-:S05]  /*15f620*/  PRMT R2, R25, 0x7771, RZ ;  /* 0x0000777119027816 */ /* 0x002fca00000000ff */
[----:B----4-:R1:W-:Y:S02]  /*15f630*/  @P1 STG.E.U8 desc[UR8][R34.64], R2 ;  /* 0x0000000222001986 */ /* 0x0103e4000c101108 */
[C---:B-1----:R-:W-:Y:S02]  /*15f640*/  PRMT R2, R25.reuse, 0x7772, RZ ;  /* 0x0000777219027816 */ /* 0x042fe400000000ff */
[----:B------:R-:W2:Y:S04]  /*15f650*/  LDL.LU.64 R34, [R1+0x3018] ;  /* 0x0030180001227983 */ /* 0x000ea80000300a00 */
        /* <DEDUP_REMOVED lines=11> */
[----:B------:R-:W3:Y:S04]  /*15f710*/  LDL.LU.64 R32, [R1+0x2fc0] ;  /* 0x002fc00001207983 */ /* 0x000ee80000300a00 */
[----:B------:R-:W3:Y:S04]  /*15f720*/  LDL.LU R25, [R1+0x55c] ;  /* 0x00055c0001197983 */ /* 0x000ee80000300800 */
[----:B------:R-:W4:Y:S04]  /*15f730*/  LDL.LU.64 R30, [R1+0x2fb8] ;  /* 0x002fb800011e7983 */ /* 0x000f280000300a00 */
[----:B------:R-:W4:Y:S04]  /*15f740*/  LDL.LU R49, [R1+0x54c] ;  /* 0x00054c0001317983 */ /* 0x000f280000300800 */
[----:B------:R-:W4:Y:S01]  /*15f750*/  LDL.LU.64 R10, [R1+0x2fb0] ;  /* 0x002fb000010a7983 */ /* 0x000f220000300a00 */
[----:B------:R-:W-:-:S02]  /*15f760*/  LOP3.LUT P4, RZ, R20, 0x2, RZ, 0xc0, !PT ;  /* 0x0000000214ff7812 */ /* 0x000fc4000788c0ff */
[----:B------:R-:W-:Y:S02]  /*15f770*/  LOP3.LUT P5, RZ, R20, 0x4, RZ, 0xc0, !PT ;  /* 0x0000000414ff7812 */ /* 0x000fe400078ac0ff */
[----:B------:R-:W-:Y:S02]  /*15f780*/  PRMT R2, R24, 0x7773, RZ ;  /* 0x0000777318027816 */ /* 0x000fe400000000ff */
        /* <DEDUP_REMOVED lines=12> */
[----:B--2---:R3:W-:Y:S02]  /*15f850*/  @P4 STG.E.U8 desc[UR8][R34.64], R2 ;  /* 0x0000000222004986 */ /* 0x0047e4000c101108 */
[----:B---3--:R-:W-:-:S05]  /*15f860*/  PRMT R2, R25, 0x7770, RZ ;  /* 0x0000777019027816 */ /* 0x008fca00000000ff */
[----:B------:R1:W-:Y:S04]  /*15f870*/  @P5 STG.E.U8 desc[UR8][R22.64], R2 ;  /* 0x0000000216005986 */ /* 0x0003e8000c101108 */
[----:B-1----:R-:W2:Y:S04]  /*15f880*/  LDL.LU.64 R22, [R1+0x2fa8] ;  /* 0x002fa80001167983 */ /* 0x002ea80000300a00 */
[----:B------:R-:W3:Y:S04]  /*15f890*/  LDL.LU.64 R50, [R1+0x3060] ;  /* 0x0030600001327983 */ /* 0x000ee80000300a00 */
[----:B------:R-:W3:Y:S04]  /*15f8a0*/  LDL.LU.64 R46, [R1+0x3058] ;  /* 0x00305800012e7983 */ /* 0x000ee80000300a00 */
[----:B------:R-:W3:Y:S04]  /*15f8b0*/  LDL.LU R24, [R1+0x53c] ;  /* 0x00053c0001187983 */ /* 0x000ee80000300800 */
[----:B------:R-:W3:Y:S04]  /*15f8c0*/  LDL.LU.64 R44, [R1+0x3050] ;  /* 0x00305000012c7983 */ /* 0x000ee80000300a00 */
[----:B------:R-:W3:Y:S04]  /*15f8d0*/  LDL.LU.64 R42, [R1+0x30a8] ;  /* 0x0030a800012a7983 */ /* 0x000ee80000300a00 */
[----:B------:R-:W3:Y:S04]  /*15f8e0*/  LDL.LU.64 R38, [R1+0x30a0] ;  /* 0x0030a00001267983 */ /* 0x000ee80000300a00 */
[----:B------:R-:W3:Y:S04]  /*15f8f0*/  LDL.LU.64 R40, [R1+0x3098] ;  /* 0x0030980001287983 */ /* 0x000ee80000300a00 */
[----:B------:R-:W3:Y:S01]  /*15f900*/  LDL.LU.64 R36, [R1+0x3090] ;  /* 0x0030900001247983 */ /* 0x000ee20000300a00 */
[----:B------:R-:W-:-:S03]  /*15f910*/  PRMT R2, R25, 0x7771, RZ ;  /* 0x0000777119027816 */ /* 0x000fc600000000ff */
[----:B------:R-:W3:Y:S04]  /*15f920*/  LDL.LU.64 R34, [R1+0x3088] ;  /* 0x0030880001227983 */ /* 0x000ee80000300a00 */
[----:B----4-:R1:W-:Y:S04]  /*15f930*/  @P6 STG.E.U8 desc[UR8][R12.64], R2 ;  /* 0x000000020c006986 */ /* 0x0103e8000c101108 */
[----:B-1----:R-:W4:Y:S01]  /*15f940*/  LDL.LU.64 R12, [R1+0x3080] ;  /* 0x00308000010c7983 */ /* 0x002f220000300a00 */
        /* <DEDUP_REMOVED lines=15> */
[----:B------:R-:W-:-:S09]  /*15fa40*/  PRMT R2, R25, 0x7772, RZ ;  /* 0x0000777219027816 */ /* 0x000fd200000000ff */
[----:B------:R-:W-:Y:S02]  /*15fa50*/  @P0 LOP3.LUT R0, R0, 0x800, RZ, 0xfc, !PT ;  /* 0x0000080000000812 */ /* 0x000fe400078efcff */
[----:B------:R-:W-:-:S13]  /*15fa60*/  LOP3.LUT P0, RZ, R20, 0x10, RZ, 0xc0, !PT ;  /* 0x0000001014ff7812 */ /* 0x000fda000780c0ff */
        /* <DEDUP_REMOVED lines=12> */
[----:B------:R-:W-:Y:S02]  /*15fb30*/  PRMT R2, R49, 0x7771, RZ ;  /* 0x0000777131027816 */ /* 0x000fe400000000ff */
[C---:B------:R-:W-:Y:S02]  /*15fb40*/  LOP3.LUT P1, RZ, R20.reuse, 0x4000, RZ, 0xc0, !PT ;  /* 0x0000400014ff7812 */ /* 0x040fe4000782c0ff */
[----:B------:R-:W-:-:S07]  /*15fb50*/  LOP3.LUT P2, RZ, R20, 0x8000, RZ, 0xc0, !PT ;  /* 0x0000800014ff7812 */ /* 0x000fce000784c0ff */
[----:B--2---:R1:W-:Y:S01]  /*15fb60*/  @P0 STG.E.U8 desc[UR8][R22.64], R2 ;  /* 0x0000000216000986 */ /* 0x0043e2000c101108 */
[C---:B------:R-:W-:Y:S02]  /*15fb70*/  LOP3.LUT P0, RZ, R0.reuse, 0x100, RZ, 0xc0, !PT ;  /* 0x0000010000ff7812 */ /* 0x040fe4000780c0ff */
[----:B-1----:R-:W-:Y:S01]  /*15fb80*/  PRMT R2, R49, 0x7772, RZ ;  /* 0x0000777231027816 */ /* 0x002fe200000000ff */
[----:B------:R-:W2:Y:S10]  /*15fb90*/  LDL.LU.64 R22, [R1+0x6720] ;  /* 0x0067200001167983 */ /* 0x000eb40000300a00 */
[----:B---3--:R1:W-:Y:S01]  /*15fba0*/  @P0 STG.E.U8 desc[UR8][R50.64], R2 ;  /* 0x0000000232000986 */ /* 0x0083e2000c101108 */
        /* <DEDUP_REMOVED lines=16> */
[----:B-1----:R-:W-:-:S05]  /*15fcb0*/  PRMT R2, R21, 0x7770, RZ ;  /* 0x0000777015027816 */ /* 0x002fca00000000ff */
[----:B------:R1:W-:Y:S02]  /*15fcc0*/  @P1 STG.E.U8 desc[UR8][R36.64], R2 ;  /* 0x0000000224001986 */ /* 0x0003e4000c101108 */
[----:B-1----:R-:W-:-:S05]  /*15fcd0*/  PRMT R2, R21, 0x7771, RZ ;  /* 0x0000777115027816 */ /* 0x002fca00000000ff */
[----:B------:R1:W-:Y:S02]  /*15fce0*/  @P2 STG.E.U8 desc[UR8][R34.64], R2 ;  /* 0x0000000222002986 */ /* 0x0003e4000c101108 */
[----:B-1----:R-:W-:-:S05]  /*15fcf0*/  PRMT R2, R21, 0x7772, RZ ;  /* 0x0000777215027816 */ /* 0x002fca00000000ff */
[----:B----4-:R1:W-:Y:S02]  /*15fd00*/  @P3 STG.E.U8 desc[UR8][R12.64], R2 ;  /* 0x000000020c003986 */ /* 0x0103e4000c101108 */
[----:B-1----:R-:W-:Y:S02]  /*15fd10*/  PRMT R2, R21, 0x7773, RZ ;  /* 0x0000777315027816 */ /* 0x002fe400000000ff */
[----:B------:R-:W3:Y:S01]  /*15fd20*/  LDL.LU R21, [R1+0x671c] ;  /* 0x00671c0001157983 */ /* 0x000ee20000300800 */
[C---:B------:R-:W-:Y:S02]  /*15fd30*/  LOP3.LUT P4, RZ, R20.reuse, 0x20000, RZ, 0xc0, !PT ;  /* 0x0002000014ff7812 */ /* 0x040fe4000788c0ff */
[----:B------:R-:W-:Y:S01]  /*15fd40*/  LOP3.LUT P5, RZ, R20, 0x40000, RZ, 0xc0, !PT ;  /* 0x0004000014ff7812 */ /* 0x000fe200078ac0ff */
[----:B------:R-:W4:Y:S04]  /*15fd50*/  LDL.LU.64 R36, [R1+0x30c8] ;  /* 0x0030c80001247983 */ /* 0x000f280000300a00 */
        /* <DEDUP_REMOVED lines=12> */
[----:B------:R-:W-:Y:S02]  /*15fe20*/  LOP3.LUT R5, R5, 0xfbffffff, RZ, 0xc0, !PT ;  /* 0xfbffffff05057812 */ /* 0x000fe400078ec0ff */
[----:B------:R-:W-:Y:S01]  /*15fe30*/  LOP3.LUT R0, R0, 0xfffffffe, RZ, 0xc0, !PT ;  /* 0xfffffffe00007812 */ /* 0x000fe200078ec0ff */
[----:B------:R-:W2:Y:S01]  /*15fe40*/  LDL.LU R40, [R1+0x4f0] ;  /* 0x0004f00001287983 */ /* 0x000ea20000300800 */
[C---:B------:R-:W-:Y:S02]  /*15fe50*/  LOP3.LUT P4, RZ, R20.reuse, 0x100000, RZ, 0xc0, !PT ;  /* 0x0010000014ff7812 */ /* 0x040fe4000788c0ff */
[----:B------:R-:W-:Y:S01]  /*15fe60*/  LOP3.LUT P5, RZ, R20, 0x200000, RZ, 0xc0, !PT ;  /* 0x0020000014ff7812 */ /* 0x000fe200078ac0ff */
[----:B------:R-:W2:Y:S01]  /*15fe70*/  LDL.LU.64 R50, [R1+0x3148] ;  /* 0x0031480001327983 */ /* 0x000ea20000300a00 */
[----:B------:R-:W-:-:S02]  /*15fe80*/  PRMT R2, R25, 0x7772, RZ ;  /* 0x0000777219027816 */ /* 0x000fc400000000ff */
[----:B------:R-:W-:Y:S01]  /*15fe90*/  LOP3.LUT P6, RZ, R20, 0x400000, RZ, 0xc0, !PT ;  /* 0x0040000014ff7812 */ /* 0x000fe200078cc0ff */
[----:B------:R-:W2:Y:S04]  /*15fea0*/  LDL.LU.64 R48, [R1+0x3140] ;  /* 0x0031400001307983 */ /* 0x000ea80000300a00 */
[----:B------:R-:W2:Y:S04]  /*15feb0*/  LDL.LU.64 R46, [R1+0x3138] ;  /* 0x00313800012e7983 */ /* 0x000ea80000300a00 */
[----:B------:R-:W2:Y:S04]  /*15fec0*/  LDL.LU R41, [R1+0x4e0] ;  /* 0x0004e00001297983 */ /* 0x000ea80000300800 */
[----:B------:R-:W2:Y:S04]  /*15fed0*/  LDL.LU.64 R44, [R1+0x3130] ;  /* 0x00313000012c7983 */ /* 0x000ea80000300a00 */
        /* <DEDUP_REMOVED lines=21> */
[----:B------:R-:W-:Y:S01]  /*160030*/  LOP3.LUT R0, R0, 0xfffffffd, RZ, 0xc0, !PT ;  /* 0xfffffffd00007812 */ /* 0x000fe200078ec0ff */
[----:B----4-:R1:W-:Y:S10]  /*160040*/  @P4 STG.E.U8 desc[UR8][R36.64], R2 ;  /* 0x0000000224004986 */ /* 0x0103f4000c101108 */
[----:B------:R-:W-:-:S02]  /*160050*/  @P0 LOP3.LUT R0, R0, 0x2, RZ, 0xfc, !PT ;  /* 0x0000000200000812 */ /* 0x000fc400078efcff */
[----:B------:R-:W-:Y:S02]  /*160060*/  LOP3.LUT P0, RZ, R20, 0x1000000, RZ, 0xc0, !PT ;  /* 0x0100000014ff7812 */ /* 0x000fe4000780c0ff */
[----:B------:R-:W-:Y:S02]  /*160070*/  LOP3.LUT R0, R0, 0xfffffffb, RZ, 0xc0, !PT ;  /* 0xfffffffb00007812 */ /* 0x000fe400078ec0ff */
[----:B-1----:R-:W-:Y:S02]  /*160080*/  PRMT R2, R25, 0x7773, RZ ;  /* 0x0000777319027816 */ /* 0x002fe400000000ff */
[----:B------:R-:W3:Y:S04]  /*160090*/  LDL.LU R25, [R1+0x4d0] ;  /* 0x0004d00001197983 */ /* 0x000ee80000300800 */
[----:B--2---:R1:W-:Y:S03]  /*1600a0*/  @P5 STG.E.U8 desc[UR8][R34.64], R2 ;  /* 0x0000000222005986 */ /* 0x0043e6000c101108 */
[----:B------:R-:W-:Y:S01]  /*1600b0*/  @P0 LOP3.LUT R0, R0, 0x4, RZ, 0xfc, !PT ;  /* 0x0000000400000812 */ /* 0x000fe200078efcff */
[----:B------:R-:W2:Y:S01]  /*1600c0*/  LDL.LU.64 R38, [R1+0x3120] ;  /* 0x0031200001267983 */ /* 0x000ea20000300a00 */
[----:B------:R-:W-:-:S03]  /*1600d0*/  LOP3.LUT P0, RZ, R20, 0x800000, RZ, 0xc0, !PT ;  /* 0x0080000014ff7812 */ /* 0x000fc6000780c0ff */
[----:B------:R-:W4:Y:S01]  /*1600e0*/  LDL.LU.64 R36, [R1+0x3118] ;  /* 0x0031180001247983 */ /* 0x000f220000300a00 */
[----:B-1----:R-:W-:-:S03]  /*1600f0*/  PRMT R2, R24, 0x7770, RZ ;  /* 0x0000777018027816 */ /* 0x002fc600000000ff */
[----:B------:R-:W2:Y:S04]  /*160100*/  LDL.LU.64 R34, [R1+0x3110] ;  /* 0x0031100001227983 */ /* 0x000ea80000300a00 */
[----:B------:R1:W-:Y:S02]  /*160110*/  @P6 STG.E.U8 desc[UR8][R12.64], R2 ;  /* 0x000000020c006986 */ /* 0x0003e4000c101108 */
[----:B-1----:R-:W-:-:S05]  /*160120*/  PRMT R2, R24, 0x7771, RZ ;  /* 0x0000777118027816 */ /* 0x002fca00000000ff */
[----:B------:R1:W-:Y:S01]  /*160130*/  @P0 STG.E.U8 desc[UR8][R32.64], R2 ;  /* 0x0000000220000986 */ /* 0x0003e2000c101108 */
[----:B------:R-:W-:Y:S02]  /*160140*/  LOP3.LUT P0, RZ, R0, 0x4, RZ, 0xc0, !PT ;  /* 0x0000000400ff7812 */ /* 0x000fe4000780c0ff */
[----:B-1----:R-:W-:-:S11]  /*160150*/  PRMT R2, R24, 0x7772, RZ ;  /* 0x0000777218027816 */ /* 0x002fd600000000ff */
[----:B------:R1:W-:Y:S01]  /*160160*/  @P0 STG.E.U8 desc[UR8][R30.64], R2 ;  /* 0x000000021e000986 */ /* 0x0003e2000c101108 */
[----:B------:R-:W-:Y:S02]  /*160170*/  LOP3.LUT P0, RZ, R0, 0x2, RZ, 0xc0, !PT ;  /* 0x0000000200ff7812 */ /* 0x000fe4000780c0ff */
[----:B-1----:R-:W-:-:S11]  /*160180*/  PRMT R2, R24, 0x7773, RZ ;  /* 0x0000777318027816 */ /* 0x002fd600000000ff */
[----:B------:R1:W-:Y:S04]  /*160190*/  @P0 STG.E.U8 desc[UR8][R10.64], R2 ;  /* 0x000000020a000986 */ /* 0x0003e8000c101108 */
[----:B-1----:R-:W2:Y:S04]  /*1601a0*/  LDL.LU.64 R2, [R1+0x30d0] ;  /* 0x0030d00001027983 */ /* 0x002ea80000300a00 */
[----:B------:R-:W3:Y:S04]  /*1601b0*/  LDL.LU.64 R12, [R1+0x3108] ;  /* 0x00310800010c7983 */ /* 0x000ee80000300a00 */
[----:B------:R-:W3:Y:S04]  /*1601c0*/  LDL.LU.64 R32, [R1+0x3100] ;  /* 0x0031000001207983 */ /* 0x000ee80000300a00 */
[----:B------:R-:W3:Y:S04]  /*1601d0*/  LDL.LU.64 R30, [R1+0x30f8] ;  /* 0x0030f800011e7983 */ /* 0x000ee80000300a00 */
[----:B------:R-:W3:Y:S04]  /*1601e0*/  LDL.LU.64 R10, [R1+0x30f0] ;  /* 0x0030f000010a7983 */ /* 0x000ee80000300a00 */
[----:B------:R-:W3:Y:S01]  /*1601f0*/  LDL.LU R24, [R1+0x4c0] ;  /* 0x0004c00001187983 */ /* 0x000ee20000300800 */
[----:B------:R-:W-:-:S02]  /*160200*/  LOP3.LUT P0, RZ, R0, 0x1, RZ, 0xc0, !PT ;  /* 0x0000000100ff7812 */ /* 0x000fc4000780c0ff */
[----:B------:R-:W-:Y:S02]  /*160210*/  PRMT R0, R40, 0x7770, RZ ;  /* 0x0000777028007816 */ /* 0x000fe400000000ff */
[C---:B------:R-:W-:Y:S02]  /*160220*/  LOP3.LUT P1, RZ, R21.reuse, 0x2, RZ, 0xc0, !PT ;  /* 0x0000000215ff7812 */ /* 0x040fe4000782c0ff */
[C---:B------:R-:W-:Y:S02]  /*160230*/  LOP3.LUT P2, RZ, R21.reuse, 0x4, RZ, 0xc0, !PT ;  /* 0x0000000415ff7812 */ /* 0x040fe4000784c0ff */
[C---:B------:R-:W-:Y:S02]  /*160240*/  LOP3.LUT P3, RZ, R21.reuse, 0x8, RZ, 0xc0, !PT ;  /* 0x0000000815ff7812 */ /* 0x040fe4000786c0ff */
[C---:B------:R-:W-:Y:S02]  /*160250*/  LOP3.LUT P4, RZ, R21.reuse, 0x10, RZ, 0xc0, !PT ;  /* 0x0000001015ff7812 */ /* 0x040fe4000788c0ff */
[----:B------:R-:W-:-:S02]  /*160260*/  LOP3.LUT P5, RZ, R21, 0x20, RZ, 0xc0, !PT ;  /* 0x0000002015ff7812 */ /* 0x000fc400078ac0ff */
[----:B------:R-:W-:Y:S01]  /*160270*/  LOP3.LUT P6, RZ, R21, 0x40, RZ, 0xc0, !PT ;  /* 0x0000004015ff7812 */ /* 0x000fe200078cc0ff */
        /* <DEDUP_REMOVED lines=20> */
[----:B----4-:R3:W-:Y:S02]  /*1603c0*/  @P1 STG.E.U8 desc[UR8][R36.64], R0 ;  /* 0x0000000024001986 */ /* 0x0107e4000c101108 */
[----:B---3--:R-:W-:-:S05]  /*1603d0*/  PRMT R0, R25, 0x7770, RZ ;  /* 0x0000777019007816 */ /* 0x008fca00000000ff */
[----:B------:R1:W-:Y:S04]  /*1603e0*/  @P2 STG.E.U8 desc[UR8][R34.64], R0 ;  /* 0x0000000022002986 */ /* 0x0003e8000c101108 */
[----:B-1----:R-:W2:Y:S01]  /*1603f0*/  LDL.LU.64 R34, [R1+0x30e8] ;  /* 0x0030e80001227983 */ /* 0x002ea20000300a00 */
[----:B------:R-:W-:-:S03]  /*160400*/  PRMT R0, R25, 0x7771, RZ ;  /* 0x0000777119007816 */ /* 0x000fc600000000ff */
[----:B------:R-:W3:Y:S04]  /*160410*/  LDL.LU.64 R36, [R1+0x3160] ;  /* 0x0031600001247983 */ /* 0x000ee80000300a00 */
[----:B------:R1:W-:Y:S02]  /*160420*/  @P3 STG.E.U8 desc[UR8][R12.64], R0 ;  /* 0x000000000c003986 */ /* 0x0003e4000c101108 */
[C---:B-1----:R-:W-:Y:S02]  /*160430*/  PRMT R0, R25.reuse, 0x7772, RZ ;  /* 0x0000777219007816 */ /* 0x042fe400000000ff */
[----:B------:R-:W4:Y:S04]  /*160440*/  LDL.LU.64 R12, [R1+0x3158] ;  /* 0x00315800010c7983 */ /* 0x000f280000300a00 */
[----:B------:R1:W-:Y:S02]  /*160450*/  @P4 STG.E.U8 desc[UR8][R32.64], R0 ;  /* 0x0000000020004986 */ /* 0x0003e4000c101108 */
[----:B-1----:R-:W-:-:S02]  /*160460*/  PRMT R0, R25, 0x7773, RZ ;  /* 0x0000777319007816 */ /* 0x002fc400000000ff */
[----:B------:R-:W3:Y:S04]  /*160470*/  LDL.LU.64 R32, [R1+0x3150] ;  /* 0x0031500001207983 */ /* 0x000ee80000300a00 */
[----:B------:R1:W-:Y:S02]  /*160480*/  @P5 STG.E.U8 desc[UR8][R30.64], R0 ;  /* 0x000000001e005986 */ /* 0x0003e4000c101108 */
[----:B-1----:R-:W-:Y:S02]  /*160490*/  PRMT R0, R24, 0x7770, RZ ;  /* 0x0000777018007816 */ /* 0x002fe400000000ff */
[----:B------:R-:W4:Y:S04]  /*1604a0*/  LDL.LU.64 R30, [R1+0x31c8] ;  /* 0x0031c800011e7983 */ /* 0x000f280000300a00 */
[----:B------:R1:W-:Y:S04]  /*1604b0*/  @P6 STG.E.U8 desc[UR8][R10.64], R0 ;  /* 0x000000000a006986 */ /* 0x0003e8000c101108 */
[----:B-1----:R-:W4:Y:S04]  /*1604c0*/  LDL.LU.64 R10, [R1+0x31c0] ;  /* 0x0031c000010a7983 */ /* 0x002f280000300a00 */
[----:B------:R-:W4:Y:S01]  /*1604d0*/  LDL.LU R25, [R1+0x4b0] ;  /* 0x0004b00001197983 */ /* 0x000f220000300800 */
[----:B------:R-:W-:-:S02]  /*1604e0*/  LOP3.LUT P0, RZ, R21, 0x80000, RZ, 0xc0, !PT ;  /* 0x0008000015ff7812 */ /* 0x000fc4000780c0ff */
[----:B------:R-:W-:Y:S01]  /*1604f0*/  LOP3.LUT R5, R5, 0xfffdffff, RZ, 0xc0, !PT ;  /* 0xfffdffff05057812 */ /* 0x000fe200078ec0ff */
[----:B------:R-:W4:Y:S10]  /*160500*/  LDL.LU.64 R50, [R1+0x31b8] ;  /* 0x0031b80001327983 */ /* 0x000f340000300a00 */
[----:B------:R-:W-:-:S02]  /*160510*/  @P0 LOP3.LUT R5, R5, 0x20000, RZ, 0xfc, !PT ;  /* 0x0002000005050812 */ /* 0x000fc400078efcff */
        /* <DEDUP_REMOVED lines=29> */
[----:B--2---:R1:W-:Y:S04]  /*1606f0*/  @P4 STG.E.U8 desc[UR8][R34.64], R0 ;  /* 0x0000000022004986 */ /* 0x0043e8000c101108 */
[----:B-1----:R-:W2:Y:S04]  /*160700*/  LDL.LU R34, [R1+0x4a0] ;  /* 0x0004a00001227983 */ /* 0x002ea80000300800 */
[----:B------:R-:W2:Y:S04]  /*160710*/  LDL.LU.64 R48, [R1+0x31b0] ;  /* 0x0031b00001307983 */ /* 0x000ea80000300a00 */
[----:B------:R-:W2:Y:S04]  /*160720*/  LDL.LU.64 R46, [R1+0x31a8] ;  /* 0x0031a800012e7983 */ /* 0x000ea80000300a00 */
[----:B------:R-:W2:Y:S04]  /*160730*/  LDL.LU.64 R44, [R1+0x31a0] ;  /* 0x0031a000012c7983 */ /* 0x000ea80000300a00 */
[----:B------:R-:W2:Y:S01]  /*160740*/  LDL.LU.64 R42, [R1+0x3198] ;  /* 0x00319800012a7983 */ /* 0x000ea20000300a00 */
[----:B------:R-:W-:-:S03]  /*160750*/  PRMT R0, R24, 0x7772, RZ ;  /* 0x0000777218007816 */ /* 0x000fc600000000ff */
[----:B------:R-:W2:Y:S04]  /*160760*/  LDL.LU R35, [R1+0x490] ;  /* 0x0004900001237983 */ /* 0x000ea80000300800 */
[----:B------:R-:W2:Y:S04]  /*160770*/  LDL.LU.64 R38, [R1+0x3190] ;  /* 0x0031900001267983 */ /* 0x000ea80000300a00 */
[----:B---3--:R1:W-:Y:S04]  /*160780*/  @P5 STG.E.U8 desc[UR8][R36.64], R0 ;  /* 0x0000000024005986 */ /* 0x0083e8000c101108 */
[----:B------:R-:W3:Y:S01]  /*160790*/  LDL.LU.64 R40, [R1+0x3188] ;  /* 0x0031880001287983 */ /* 0x000ee20000300a00 */
[----:B-1----:R-:W-:-:S03]  /*1607a0*/  PRMT R0, R24, 0x7773, RZ ;  /* 0x0000777318007816 */ /* 0x002fc600000000ff */
[----:B------:R-:W3:Y:S04]  /*1607b0*/  LDL.LU.64 R36, [R1+0x3180] ;  /* 0x0031800001247983 */ /* 0x000ee80000300a00 */
[----:B----4-:R1:W-:Y:S04]  /*1607c0*/  @P6 STG.E.U8 desc[UR8][R12.64], R0 ;  /* 0x000000000c006986 */ /* 0x0103e8000c101108 */
[----:B-1----:R-:W4:Y:S01]  /*1607d0*/  LDL.LU.64 R12, [R1+0x3178] ;  /* 0x00317800010c7983 */ /* 0x002f220000300a00 */
[----:B------:R-:W-:-:S05]  /*1607e0*/  PRMT R0, R25, 0x7770, RZ ;  /* 0x0000777019007816 */ /* 0x000fca00000000ff */
[----:B------:R1:W-:Y:S01]  /*1607f0*/  @P0 STG.E.U8 desc[UR8][R32.64], R0 ;  /* 0x0000000020000986 */ /* 0x0003e2000c101108 */
[----:B------:R-:W-:Y:S02]  /*160800*/  LOP3.LUT P0, RZ, R5, 0x2000000, RZ, 0xc0, !PT ;  /* 0x0200000005ff7812 */ /* 0x000fe4000780c0ff */
[----:B-1----:R-:W-:Y:S01]  /*160810*/  PRMT R0, R25, 0x7771, RZ ;  /* 0x0000777119007816 */ /* 0x002fe200000000ff */
[----:B------:R-:W3:Y:S10]  /*160820*/  LDL.LU.64 R32, [R1+0x3170] ;  /* 0x0031700001207983 */ /* 0x000ef40000300a00 */
[----:B------:R1:W-:Y:S01]  /*160830*/  @P0 STG.E.U8 desc[UR8][R30.64], R0 ;  /* 0x000000001e000986 */ /* 0x0003e2000c101108 */
[----:B------:R-:W-:-:S02]  /*160840*/  LOP3.LUT P0, RZ, R5, 0x1000000, RZ, 0xc0, !PT ;  /* 0x0100000005ff7812 */ /* 0x000fc4000780c0ff */
[C---:B-1----:R-:W-:Y:S01]  /*160850*/  PRMT R0, R25.reuse, 0x7772, RZ ;  /* 0x0000777219007816 */ /* 0x042fe200000000ff */
[----:B------:R-:W4:Y:S10]  /*160860*/  LDL.LU.64 R30, [R1+0x3168] ;  /* 0x00316800011e7983 */ /* 0x000f340000300a00 */
[----:B------:R1:W-:Y:S04]  /*160870*/  @P0 STG.E.U8 desc[UR8][R10.64], R0 ;  /* 0x000000000a000986 */ /* 0x0003e8000c101108 */
[----:B-1----:R-:W4:Y:S01]  /*160880*/  LDL.LU.64 R10, [R1+0x31e0] ;  /* 0x0031e000010a7983 */ /* 0x002f220000300a00 */
[----:B------:R-:W-:-:S03]  /*160890*/  PRMT R0, R25, 0x7773, RZ ;  /* 0x0000777319007816 */ /* 0x000fc600000000ff */
[----:B------:R-:W4:Y:S01]  /*1608a0*/  LDL.LU.64 R24, [R1+0x31d8] ;  /* 0x0031d80001187983 */ /* 0x000f220000300a00 */
        /* <DEDUP_REMOVED lines=25> */
[----:B---3--:R1:W-:Y:S02]  /*160a40*/  @P0 STG.E.U8 desc[UR8][R40.64], R0 ;  /* 0x0000000028000986 */ /* 0x0083e4000c101108 */
[----:B-1----:R-:W-:-:S05]  /*160a50*/  PRMT R0, R35, 0x7772, RZ ;  /* 0x0000777223007816 */ /* 0x002fca00000000ff */
        /* <DEDUP_REMOVED lines=12> */
[----:B------:R-:W3:Y:S04]  /*160b20*/  LDL.LU.64 R10, [R1+0x31d0] ;  /* 0x0031d000010a7983 */ /* 0x000ee80000300a00 */
[----:B-1----:R-:W4:Y:S04]  /*160b30*/  LDL.LU.64 R24, [R1+0x3248] ;  /* 0x0032480001187983 */ /* 0x002f280000300a00 */
[----:B------:R-:W2:Y:S04]  /*160b40*/  LDL.LU.64 R34, [R1+0x3240] ;  /* 0x0032400001227983 */ /* 0x000ea80000300a00 */
[----:B------:R-:W2:Y:S04]  /*160b50*/  LDL.LU R13, [R1+0x4f4] ;  /* 0x0004f400010d7983 */ /* 0x000ea80000300800 */
[----:B------:R-:W3:Y:S04]  /*160b60*/  LDL.LU.64 R32, [R1+0x3238] ;  /* 0x0032380001207983 */ /* 0x000ee80000300a00 */
[----:B------:R-:W4:Y:S04]  /*160b70*/  LDL.LU.64 R30, [R1+0x3230] ;  /* 0x00323000011e7983 */ /* 0x000f280000300a00 */
[----:B------:R-:W4:Y:S01]  /*160b80*/  LDL.LU R44, [R1+0x4e4] ;  /* 0x0004e400012c7983 */ /* 0x000f220000300800 */
[----:B------:R-:W-:-:S02]  /*160b90*/  LOP3.LUT P4, RZ, R21, 0x4000000, RZ, 0xc0, !PT ;  /* 0x0400000015ff7812 */ /* 0x000fc4000788c0ff */
[----:B------:R-:W-:Y:S02]  /*160ba0*/  LOP3.LUT R5, R5, 0xfffffeff, RZ, 0xc0, !PT ;  /* 0xfffffeff05057812 */ /* 0x000fe400078ec0ff */
[C---:B------:R-:W-:Y:S02]  /*160bb0*/  LOP3.LUT P5, RZ, R21.reuse, 0x8000000, RZ, 0xc0, !PT ;  /* 0x0800000015ff7812 */ /* 0x040fe400078ac0ff */
[----:B------:R-:W-:Y:S02]  /*160bc0*/  LOP3.LUT P6, RZ, R21, 0x10000000, RZ, 0xc0, !PT ;  /* 0x1000000015ff7812 */ /* 0x000fe400078cc0ff */
[----:B--2---:R-:W-:-:S05]  /*160bd0*/  PRMT R0, R13, 0x7770, RZ ;  /* 0x000077700d007816 */ /* 0x004fca00000000ff */
[----:B---3--:R1:W-:Y:S04]  /*160be0*/  @P4 STG.E.U8 desc[UR8][R10.64], R0 ;  /* 0x000000000a004986 */ /* 0x0083e8000c101108 */
[----:B-1----:R-:W2:Y:S01]  /*160bf0*/  LDL.LU.64 R10, [R1+0x3228] ;  /* 0x00322800010a7983 */ /* 0x002ea20000300a00 */
        /* <DEDUP_REMOVED lines=12> */
[----:B------:R-:W-:Y:S01]  /*160cc0*/  LOP3.LUT P0, RZ, R22, 0x4, RZ, 0xc0, !PT ;  /* 0x0000000416ff7812 */ /* 0x000fe2000780c0ff */
[----:B----4-:R1:W-:Y:S01]  /*160cd0*/  @P5 STG.E.U8 desc[UR8][R24.64], R0 ;  /* 0x0000000018005986 */ /* 0x0103e2000c101108 */
[----:B------:R-:W-:-:S03]  /*160ce0*/  LOP3.LUT R5, R5, 0xffffefff, RZ, 0xc0, !PT ;  /* 0xffffefff05057812 */ /* 0x000fc600078ec0ff */
[----:B-1----:R-:W3:Y:S08]  /*160cf0*/  LDL.LU.64 R24, [R1+0x3220] ;  /* 0x0032200001187983 */ /* 0x002ef00000300a00 */
        /* <DEDUP_REMOVED lines=8> */
[----:B------:R-:W-:-:S02]  /*160d80*/  LOP3.LUT P0, RZ, R22, 0x1, RZ, 0xc0, !PT ;  /* 0x0000000116ff7812 */ /* 0x000fc4000780c0ff */
[----:B------:R-:W-:Y:S01]  /*160d90*/  LOP3.LUT R5, R5, 0xffffbfff, RZ, 0xc0, !PT ;  /* 0xffffbfff05057812 */ /* 0x000fe200078ec0ff */
[----:B------:R-:W4:Y:S01]  /*160da0*/  LDL.LU.64 R46, [R1+0x3200] ;  /* 0x00320000012e7983 */ /* 0x000f220000300a00 */
[----:B------:R-:W-:-:S03]  /*160db0*/  PRMT R0, R13, 0x7772, RZ ;  /* 0x000077720d007816 */ /* 0x000fc600000000ff */
[----:B------:R-:W4:Y:S06]  /*160dc0*/  LDL.LU.64 R42, [R1+0x31f8] ;  /* 0x0031f800012a7983 */ /* 0x000f2c0000300a00 */
[----:B------:R-:W-:Y:S02]  /*160dd0*/  @P0 LOP3.LUT R5, R5, 0x4000, RZ, 0xfc, !PT ;  /* 0x0000400005050812 */ /* 0x000fe400078efcff */
[----:B------:R-:W-:Y:S02]  /*160de0*/  LOP3.LUT P0, RZ, R21, 0x80000000, RZ, 0xc0, !PT ;  /* 0x8000000015ff7812 */ /* 0x000fe4000780c0ff */
[----:B------:R-:W-:-:S11]  /*160df0*/  LOP3.LUT R5, R5, 0xffff7fff, RZ, 0xc0, !PT ;  /* 0xffff7fff05057812 */ /* 0x000fd600078ec0ff */
[----:B------:R-:W-:Y:S02]  /*160e00*/  @P0 LOP3.LUT R5, R5, 0x8000, RZ, 0xfc, !PT ;  /* 0x0000800005050812 */ /* 0x000fe400078efcff */
[----:B------:R-:W-:Y:S02]  /*160e10*/  LOP3.LUT P0, RZ, R21, 0x40000000, RZ, 0xc0, !PT ;  /* 0x4000000015ff7812 */ /* 0x000fe4000780c0ff */
[----:B------:R-:W-:Y:S01]  /*160e20*/  LOP3.LUT R5, R5, 0xfffeffff, RZ, 0xc0, !PT ;  /* 0xfffeffff05057812 */ /* 0x000fe200078ec0ff */
[----:B------:R1:W-:Y:S10]  /*160e30*/  @P6 STG.E.U8 desc[UR8][R34.64], R0 ;  /* 0x0000000022006986 */ /* 0x0003f4000c101108 */
[----:B------:R-:W-:-:S02]  /*160e40*/  @P0 LOP3.LUT R5, R5, 0x10000, RZ, 0xfc, !PT ;  /* 0x0001000005050812 */ /* 0x000fc400078efcff */
[----:B------:R-:W-:Y:S02]  /*160e50*/  LOP3.LUT P0, RZ, R21, 0x20000000, RZ, 0xc0, !PT ;  /* 0x2000000015ff7812 */ /* 0x000fe4000780c0ff */
[----:B-1----:R-:W-:-:S11]  /*160e60*/  PRMT R0, R13, 0x7773, RZ ;  /* 0x000077730d007816 */ /* 0x002fd600000000ff */
[----:B------:R1:W-:Y:S04]  /*160e70*/  @P0 STG.E.U8 desc[UR8][R32.64], R0 ;  /* 0x0000000020000986 */ /* 0x0003e8000c101108 */
[----:B-1----:R-:W4:Y:S04]  /*160e80*/  LDL.LU R33, [R1+0x4c4] ;  /* 0x0004c40001217983 */ /* 0x002f280000300800 */
[----:B------:R-:W4:Y:S04]  /*160e90*/  LDL.LU.64 R38, [R1+0x31f0] ;  /* 0x0031f00001267983 */ /* 0x000f280000300a00 */
[----:B------:R-:W4:Y:S04]  /*160ea0*/  LDL.LU.64 R40, [R1+0x31e8] ;  /* 0x0031e80001287983 */ /* 0x000f280000300a00 */
[----:B------:R-:W4:Y:S04]  /*160eb0*/  LDL.LU.64 R36, [R1+0x3260] ;  /* 0x0032600001247983 */ /* 0x000f280000300a00 */
[----:B------:R-:W4:Y:S04]  /*160ec0*/  LDL.LU.64 R34, [R1+0x3258] ;  /* 0x0032580001227983 */ /* 0x000f280000300a00 */
[----:B------:R-:W4:Y:S04]  /*160ed0*/  LDL.LU R32, [R1+0x4b4] ;  /* 0x0004b40001207983 */ /* 0x000f280000300800 */
[----:B------:R-:W4:Y:S01]  /*160ee0*/  LDL.LU.64 R12, [R1+0x3250] ;  /* 0x00325000010c7983 */ /* 0x000f220000300a00 */
[----:B------:R-:W-:-:S02]  /*160ef0*/  LOP3.LUT P0, RZ, R5, 0x10000, RZ, 0xc0, !PT ;  /* 0x0001000005ff7812 */ /* 0x000fc4000780c0ff */
[----:B------:R-:W-:-:S11]  /*160f00*/  PRMT R0, R44, 0x7770, RZ ;  /* 0x000077702c007816 */ /* 0x000fd600000000ff */
[----:B------:R1:W-:Y:S01]  /*160f10*/  @P0 STG.E.U8 desc[UR8][R30.64], R0 ;  /* 0x000000001e000986 */ /* 0x0003e2000c101108 */
[----:B------:R-:W-:-:S03]  /*160f20*/  LOP3.LUT P0, RZ, R5, 0x8000, RZ, 0xc0, !PT ;  /* 0x0000800005ff7812 */ /* 0x000fc6000780c0ff */
[----:B-1----:R-:W4:Y:S01]  /*160f30*/  LDL.LU.64 R30, [R1+0x3270] ;  /* 0x00327000011e7983 */ /* 0x002f220000300a00 */
[----:B------:R-:W-:-:S09]  /*160f40*/  PRMT R0, R44, 0x7771, RZ ;  /* 0x000077712c007816 */ /* 0x000fd200000000ff */
[----:B--2---:R1:W-:Y:S04]  /*160f50*/  @P0 STG.E.U8 desc[UR8][R10.64], R0 ;  /* 0x000000000a000986 */ /* 0x0043e8000c101108 */
[----:B-1----:R-:W2:Y:S01]  /*160f60*/  LDL.LU.64 R10, [R1+0x3268] ;  /* 0x00326800010a7983 */ /* 0x002ea20000300a00 */
[----:B------:R-:W-:Y:S02]  /*160f70*/  LOP3.LUT P0, RZ, R5, 0x4000, RZ, 0xc0, !PT ;  /* 0x0000400005ff7812 */ /* 0x000fe4000780c0ff */
[----:B------:R-:W-:-:S11]  /*160f80*/  PRMT R0, R44, 0x7772, RZ ;  /* 0x000077722c007816 */ /* 0x000fd600000000ff */
[----:B---3--:R1:W-:Y:S01]  /*160f90*/  @P0 STG.E.U8 desc[UR8][R24.64], R0 ;  /* 0x0000000018000986 */ /* 0x0083e2000c101108 */
[C---:B------:R-:W-:Y:S02]  /*160fa0*/  LOP3.LUT P0, RZ, R5.reuse, 0x2000, RZ, 0xc0, !PT ;  /* 0x0000200005ff7812 */ /* 0x040fe4000780c0ff */
[----:B-1----:R-:W-:Y:S01]  /*160fb0*/  PRMT R0, R44, 0x7773, RZ ;  /* 0x000077732c007816 */ /* 0x002fe200000000ff */
[----:B------:R-:W3:Y:S10]  /*160fc0*/  LDL.LU.64 R24, [R1+0x6710] ;  /* 0x0067100001187983 */ /* 0x000ef40000300a00 */
[----:B----4-:R1:W-:Y:S01]  /*160fd0*/  @P0 STG.E.U8 desc[UR8][R2.64], R0 ;  /* 0x0000000002000986 */ /* 0x0103e2000c101108 */
        /* <DEDUP_REMOVED lines=21> */
[C---:B-1----:R-:W-:Y:S01]  /*161130*/  PRMT R0, R33.reuse, 0x7772, RZ ;  /* 0x0000777221007816 */ /* 0x042fe200000000ff */
[----:B------:R-:W4:Y:S04]  /*161140*/  LDL.LU.64 R40, [R1+0x32c8] ;  /* 0x0032c80001287983 */ /* 0x000f280000300a00 */
[----:B------:R1:W-:Y:S02]  /*161150*/  @P2 STG.E.U8 desc[UR8][R36.64], R0 ;  /* 0x0000000024002986 */ /* 0x0003e4000c101108 */
[----:B-1----:R-:W-:-:S02]  /*161160*/  PRMT R0, R33, 0x7773, RZ ;  /* 0x0000777321007816 */ /* 0x002fc400000000ff */
[----:B------:R-:W3:Y:S04]  /*161170*/  LDL.LU.64 R36, [R1+0x32c0] ;  /* 0x0032c00001247983 */ /* 0x000ee80000300a00 */
[----:B------:R1:W-:Y:S02]  /*161180*/  @P3 STG.E.U8 desc[UR8][R34.64], R0 ;  /* 0x0000000022003986 */ /* 0x0003e4000c101108 */
[----:B-1----:R-:W-:Y:S02]  /*161190*/  PRMT R0, R32, 0x7770, RZ ;  /* 0x0000777020007816 */ /* 0x002fe400000000ff */
[----:B------:R-:W3:Y:S04]  /*1611a0*/  LDL.LU.64 R34, [R1+0x32b8] ;  /* 0x0032b80001227983 */ /* 0x000ee80000300a00 */
[----:B------:R1:W-:Y:S04]  /*1611b0*/  @P4 STG.E.U8 desc[UR8][R12.64], R0 ;  /* 0x000000000c004986 */ /* 0x0003e8000c101108 */
[----:B-1----:R-:W3:Y:S04]  /*1611c0*/  LDL.LU.64 R12, [R1+0x32b0] ;  /* 0x0032b000010c7983 */ /* 0x002ee80000300a00 */
[----:B------:R-:W3:Y:S01]  /*1611d0*/  LDL.LU R33, [R1+0x4a4] ;  /* 0x0004a40001217983 */ /* 0x000ee20000300800 */
[----:B------:R-:W-:-:S02]  /*1611e0*/  LOP3.LUT P5, RZ, R22, 0x800, RZ, 0xc0, !PT ;  /* 0x0000080016ff7812 */ /* 0x000fc400078ac0ff */
[----:B------:R-:W-:Y:S02]  /*1611f0*/  PRMT R0, R32, 0x7771, RZ ;  /* 0x0000777120007816 */ /* 0x000fe400000000ff */
[----:B------:R-:W-:-:S09]  /*161200*/  LOP3.LUT P6, RZ, R22, 0x1000, RZ, 0xc0, !PT ;  /* 0x0000100016ff7812 */ /* 0x000fd200078cc0ff */
[----:B------:R1:W-:Y:S04]  /*161210*/  @P5 STG.E.U8 desc[UR8][R30.64], R0 ;  /* 0x000000001e005986 */ /* 0x0003e8000c101108 */
[----:B-1----:R-:W3:Y:S01]  /*161220*/  LDL.LU.64 R30, [R1+0x32a8] ;  /* 0x0032a800011e7983 */ /* 0x002ee20000300a00 */
[----:B------:R-:W-:-:S05]  /*161230*/  PRMT R0, R32, 0x7772, RZ ;  /* 0x0000777220007816 */ /* 0x000fca00000000ff */
[----:B--2---:R1:W-:Y:S04]  /*161240*/  @P6 STG.E.U8 desc[UR8][R10.64], R0 ;  /* 0x000000000a006986 */ /* 0x0043e8000c101108 */
[----:B-1----:R-:W2:Y:S04]  /*161250*/  LDL.LU.64 R10, [R1+0x32a0] ;  /* 0x0032a000010a7983 */ /* 0x002ea80000300a00 */
[----:B------:R-:W2:Y:S04]  /*161260*/  LDL.LU.64 R2, [R1+0x3298] ;  /* 0x0032980001027983 */ /* 0x000ea80000300a00 */
[----:B------:R-:W2:Y:S01]  /*161270*/  LDL.LU.64 R50, [R1+0x3290] ;  /* 0x0032900001327983 */ /* 0x000ea20000300a00 */
[----:B------:R-:W-:-:S02]  /*161280*/  LOP3.LUT P0, RZ, R22, 0x2000000, RZ, 0xc0, !PT ;  /* 0x0200000016ff7812 */ /* 0x000fc4000780c0ff */
[----:B------:R-:W-:Y:S01]  /*161290*/  LOP3.LUT R6, R6, 0x7fffffff, RZ, 0xc0, !PT ;  /* 0x7fffffff06067812 */ /* 0x000fe200078ec0ff */
[----:B------:R-:W2:Y:S01]  /*1612a0*/  LDL.LU.64 R48, [R1+0x3288] ;  /* 0x0032880001307983 */ /* 0x000ea20000300a00 */
[----:B------:R-:W-:Y:S02]  /*1612b0*/  LOP3.LUT R5, R5, 0xfffffffe, RZ, 0xc0, !PT ;  /* 0xfffffffe05057812 */ /* 0x000fe400078ec0ff */
[C---:B------:R-:W-:Y:S01]  /*1612c0*/  LOP3.LUT P4, RZ, R22.reuse, 0x2000, RZ, 0xc0, !PT ;  /* 0x0000200016ff7812 */ /* 0x040fe2000788c0ff */
[----:B------:R-:W2:Y:S01]  /*1612d0*/  LDL.LU.64 R46, [R1+0x3280] ;  /* 0x00328000012e7983 */ /* 0x000ea20000300a00 */
[----:B------:R-:W-:Y:S02]  /*1612e0*/  LOP3.LUT P5, RZ, R22, 0x4000, RZ, 0xc0, !PT ;  /* 0x0000400016ff7812 */ /* 0x000fe400078ac0ff */
[----:B------:R-:W-:Y:S01]  /*1612f0*/  PRMT R0, R32, 0x7773, RZ ;  /* 0x0000777320007816 */ /* 0x000fe200000000ff */
[----:B------:R-:W2:Y:S02]  /*161300*/  LDL.LU.64 R44, [R1+0x3278] ;  /* 0x00327800012c7983 */ /* 0x000ea40000300a00 */
[----:B------:R-:W-:-:S02]  /*161310*/  @P0 LOP3.LUT R6, R6, 0x80000000, RZ, 0xfc, !PT ;  /* 0x8000000006060812 */ /* 0x000fc400078efcff */
[C---:B------:R-:W-:Y:S01]  /*161320*/  LOP3.LUT P0, RZ, R22.reuse, 0x1000000, RZ, 0xc0, !PT ;  /* 0x0100000016ff7812 */ /* 0x040fe2000780c0ff */
[----:B------:R-:W2:Y:S01]  /*161330*/  LDL.LU.64 R42, [R1+0x32e0] ;  /* 0x0032e000012a7983 */ /* 0x000ea20000300a00 */
[----:B------:R-:W-:-:S03]  /*161340*/  LOP3.LUT P6, RZ, R22, 0x8000, RZ, 0xc0, !PT ;  /* 0x0000800016ff7812 */ /* 0x000fc600078cc0ff */
[----:B------:R-:W2:Y:S08]  /*161350*/  LDL.LU.64 R38, [R1+0x32d8] ;  /* 0x0032d80001267983 */ /* 0x000eb00000300a00 */
        /* <DEDUP_REMOVED lines=23> */
[----:B----4-:R1:W-:Y:S04]  /*1614d0*/  @P4 STG.E.U8 desc[UR8][R40.64], R0 ;  /* 0x0000000028004986 */ /* 0x0103e8000c101108 */
[----:B-1----:R-:W4:Y:S01]  /*1614e0*/  LDL.LU.64 R40, [R1+0x32d0] ;  /* 0x0032d00001287983 */ /* 0x002f220000300a00 */
[----:B---3--:R-:W-:-:S05]  /*1614f0*/  PRMT R0, R33, 0x7770, RZ ;  /* 0x0000777021007816 */ /* 0x008fca00000000ff */
[----:B------:R1:W-:Y:S02]  /*161500*/  @P5 STG.E.U8 desc[UR8][R36.64], R0 ;  /* 0x0000000024005986 */ /* 0x0003e4000c101108 */
[C---:B-1----:R-:W-:Y:S02]  /*161510*/  PRMT R0, R33.reuse, 0x7771, RZ ;  /* 0x0000777121007816 */ /* 0x042fe400000000ff */
[----:B------:R-:W3:Y:S04]  /*161520*/  LDL.LU.64 R36, [R1+0x3348] ;  /* 0x0033480001247983 */ /* 0x000ee80000300a00 */
[----:B------:R1:W-:Y:S02]  /*161530*/  @P6 STG.E.U8 desc[UR8][R34.64], R0 ;  /* 0x0000000022006986 */ /* 0x0003e4000c101108 */
[----:B-1----:R-:W-:-:S02]  /*161540*/  PRMT R0, R33, 0x7772, RZ ;  /* 0x0000777221007816 */ /* 0x002fc400000000ff */
[----:B------:R-:W3:Y:S04]  /*161550*/  LDL.LU.64 R34, [R1+0x3340] ;  /* 0x0033400001227983 */ /* 0x000ee80000300a00 */
[----:B------:R1:W-:Y:S01]  /*161560*/  @P0 STG.E.U8 desc[UR8][R12.64], R0 ;  /* 0x000000000c000986 */ /* 0x0003e2000c101108 */
[----:B------:R-:W-:Y:S02]  /*161570*/  LOP3.LUT P0, RZ, R5, 0x80, RZ, 0xc0, !PT ;  /* 0x0000008005ff7812 */ /* 0x000fe4000780c0ff */
[----:B-1----:R-:W-:-:S11]  /*161580*/  PRMT R0, R33, 0x7773, RZ ;  /* 0x0000777321007816 */ /* 0x002fd600000000ff */
[----:B------:R1:W-:Y:S01]  /*161590*/  @P0 STG.E.U8 desc[UR8][R30.64], R0 ;  /* 0x000000001e000986 */ /* 0x0003e2000c101108 */
[----:B------:R-:W-:Y:S02]  /*1615a0*/  LOP3.LUT P0, RZ, R5, 0x40, RZ, 0xc0, !PT ;  /* 0x0000004005ff7812 */ /* 0x000fe4000780c0ff */
[----:B-1----:R-:W-:Y:S01]  /*1615b0*/  PRMT R0, R23, 0x7770, RZ ;  /* 0x0000777017007816 */ /* 0x002fe200000000ff */
[----:B------:R-:W3:Y:S10]  /*1615c0*/  LDL.LU R30, [R1+0x4e8] ;  /* 0x0004e800011e7983 */ /* 0x000ef40000300800 */
[----:B--2---:R1:W-:Y:S01]  /*1615d0*/  @P0 STG.E.U8 desc[UR8][R10.64], R0 ;  /* 0x000000000a000986 */ /* 0x0043e2000c101108 */
[----:B------:R-:W-:-:S03]  /*1615e0*/  LOP3.LUT P0, RZ, R5, 0x20, RZ, 0xc0, !PT ;  /* 0x0000002005ff7812 */ /* 0x000fc6000780c0ff */
[----:B------:R-:W2:Y:S04]  /*1615f0*/  LDL.LU.64 R12, [R1+0x3338] ;  /* 0x00333800010c7983 */ /* 0x000ea80000300a00 */
[----:B------:R-:W2:Y:S01]  /*161600*/  LDL.LU.64 R32, [R1+0x3330] ;  /* 0x0033300001207983 */ /* 0x000ea20000300a00 */
[----:B-1----:R-:W-:-:S03]  /*161610*/  PRMT R0, R23, 0x7771, RZ ;  /* 0x0000777117007816 */ /* 0x002fc600000000ff */
[----:B------:R-:W2:Y:S04]  /*161620*/  LDL.LU.64 R10, [R1+0x3328] ;  /* 0x00332800010a7983 */ /* 0x000ea80000300a00 */
[----:B------:R1:W-:Y:S01]  /*161630*/  @P0 STG.E.U8 desc[UR8][R2.64], R0 ;  /* 0x0000000002000986 */ /* 0x0003e2000c101108 */
[----:B------:R-:W-:Y:S02]  /*161640*/  LOP3.LUT P0, RZ, R5, 0x10, RZ, 0xc0, !PT ;  /* 0x0000001005ff7812 */ /* 0x000fe4000780c0ff */
[----:B-1----:R-:W-:-:S11]  /*161650*/  PRMT R0, R23, 0x7772, RZ ;  /* 0x0000777217007816 */ /* 0x002fd600000000ff */
[----:B------:R1:W-:Y:S02]  /*161660*/  @P0 STG.E.U8 desc[UR8][R50.64], R0 ;  /* 0x0000000032000986 */ /* 0x0003e4000c101108 */
[----:B-1----:R-:W-:Y:S02]  /*161670*/  PRMT R0, R23, 0x7773, RZ ;  /* 0x0000777317007816 */ /* 0x002fe400000000ff */
[----:B------:R-:W2:Y:S01]  /*161680*/  LDL.LU R23, [R1+0x670c] ;  /* 0x00670c0001177983 */ /* 0x000ea20000300800 */
        /* <DEDUP_REMOVED lines=14> */
[----:B-1----:R-:W-:Y:S02]  /*161770*/  PRMT R0, R24, 0x7773, RZ ;  /* 0x0000777318007816 */ /* 0x002fe400000000ff */
[C---:B------:R-:W-:Y:S01]  /*161780*/  LOP3.LUT P3, RZ, R22.reuse, 0x10000000, RZ, 0xc0, !PT ;  /* 0x1000000016ff7812 */ /* 0x040fe2000786c0ff */
[----:B------:R-:W3:Y:S04]  /*161790*/  LDL.LU R24, [R1+0x6708] ;  /* 0x0067080001187983 */ /* 0x000ee80000300800 */
[----:B------:R2:W-:Y:S01]  /*1617a0*/  @P0 STG.E.U8 desc[UR8][R38.64], R0 ;  /* 0x0000000026000986 */ /* 0x0005e2000c101108 */
[----:B------:R-:W-:-:S02]  /*1617b0*/  LOP3.LUT P4, RZ, R22, 0x20000000, RZ, 0xc0, !PT ;  /* 0x2000000016ff7812 */ /* 0x000fc4000788c0ff */
[C---:B------:R-:W-:Y:S02]  /*1617c0*/  LOP3.LUT P5, RZ, R22.reuse, 0x40000000, RZ, 0xc0, !PT ;  /* 0x4000000016ff7812 */ /* 0x040fe400078ac0ff */
[----:B------:R-:W-:Y:S02]  /*1617d0*/  LOP3.LUT P6, RZ, R22, 0x80000000, RZ, 0xc0, !PT ;  /* 0x8000000016ff7812 */ /* 0x000fe400078cc0ff */
[----:B--2---:R-:W-:-:S05]  /*1617e0*/  PRMT R0, R23, 0x7770, RZ ;  /* 0x0000777017007816 */ /* 0x004fca00000000ff */
[----:B----4-:R1:W-:Y:S02]  /*1617f0*/  @P1 STG.E.U8 desc[UR8][R40.64], R0 ;  /* 0x0000000028001986 */ /* 0x0103e4000c101108 */
[----:B-1----:R-:W-:-:S05]  /*161800*/  PRMT R0, R23, 0x7771, RZ ;  /* 0x0000777117007816 */ /* 0x002fca00000000ff */
[----:B---3--:R1:W-:Y:S02]  /*161810*/  @P2 STG.E.U8 desc[UR8][R36.64], R0 ;  /* 0x0000000024002986 */ /* 0x0083e4000c101108 */
[----:B-1----:R-:W-:-:S05]  /*161820*/  PRMT R0, R23, 0x7772, RZ ;  /* 0x0000777217007816 */ /* 0x002fca00000000ff */
[----:B------:R1:W-:Y:S02]  /*161830*/  @P3 STG.E.U8 desc[UR8][R34.64], R0 ;  /* 0x0000000022003986 */ /* 0x0003e4000c101108 */
[----:B-1----:R-:W-:Y:S02]  /*161840*/  PRMT R0, R23, 0x7773, RZ ;  /* 0x0000777317007816 */ /* 0x002fe400000000ff */
[----:B------:R-:W2:Y:S04]  /*161850*/  LDL.LU R23, [R1+0x6704] ;  /* 0x0067040001177983 */ /* 0x000ea80000300800 */
[----:B------:R1:W-:Y:S04]  /*161860*/  @P4 STG.E.U8 desc[UR8][R12.64], R0 ;  /* 0x000000000c004986 */ /* 0x0003e8000c101108 */
[----:B------:R-:W3:Y:S04]  /*161870*/  LDL.LU.64 R40, [R1+0x3320] ;  /* 0x0033200001287983 */ /* 0x000ee80000300a00 */
[----:B------:R-:W4:Y:S01]  /*161880*/  LDL.LU.64 R36, [R1+0x3318] ;  /* 0x0033180001247983 */ /* 0x000f220000300a00 */
[----:B-1----:R-:W-:-:S03]  /*161890*/  PRMT R0, R30, 0x7770, RZ ;  /* 0x000077701e007816 */ /* 0x002fc600000000ff */
[----:B------:R-:W3:Y:S04]  /*1618a0*/  LDL.LU.64 R34, [R1+0x3310] ;  /* 0x0033100001227983 */ /* 0x000ee80000300a00 */
[----:B------:R1:W-:Y:S04]  /*1618b0*/  @P5 STG.E.U8 desc[UR8][R32.64], R0 ;  /* 0x0000000020005986 */ /* 0x0003e8000c101108 */
[----:B------:R-:W3:Y:S04]  /*1618c0*/  LDL.LU.64 R12, [R1+0x3308] ;  /* 0x00330800010c7983 */ /* 0x000ee80000300a00 */
[----:B-1----:R-:W3:Y:S04]  /*1618d0*/  LDL.LU.64 R32, [R1+0x3300] ;  /* 0x0033000001207983 */ /* 0x002ee80000300a00 */
[----:B------:R-:W3:Y:S01]  /*1618e0*/  LDL.LU R31, [R1+0x4d8] ;  /* 0x0004d800011f7983 */ /* 0x000ee20000300800 */
[----:B------:R-:W-:-:S05]  /*1618f0*/  PRMT R0, R30, 0x7771, RZ ;  /* 0x000077711e007816 */ /* 0x000fca00000000ff */
[----:B------:R1:W-:Y:S04]  /*161900*/  @P6 STG.E.U8 desc[UR8][R10.64], R0 ;  /* 0x000000000a006986 */ /* 0x0003e8000c101108 */
[----:B-1----:R-:W3:Y:S01]  /*161910*/  LDL.LU.64 R10, [R1+0x32f8] ;  /* 0x0032f800010a7983 */ /* 0x002ee20000300a00 */
[----:B------:R-:W-:-:S03]  /*161920*/  LOP3.LUT R6, R6, 0xffbfffff, RZ, 0xc0, !PT ;  /* 0xffbfffff06067812 */ /* 0x000fc600078ec0ff */
[----:B------:R-:W3:Y:S04]  /*161930*/  LDL.LU R49, [R1+0x4c8] ;  /* 0x0004c80001317983 */ /* 0x000ee80000300800 */
[----:B------:R-:W3:Y:S04]  /*161940*/  LDL.LU.64 R4, [R1+0x32f0] ;  /* 0x0032f00001047983 */ /* 0x000ee80000300a00 */
[----:B------:R-:W3:Y:S04]  /*161950*/  LDL.LU.64 R2, [R1+0x32e8] ;  /* 0x0032e80001027983 */ /* 0x000ee80000300a00 */
[----:B------:R-:W3:Y:S01]  /*161960*/  LDL.LU.64 R50, [R1+0x3360] ;  /* 0x0033600001327983 */ /* 0x000ee20000300a00 */
[----:B------:R-:W-:-:S03]  /*161970*/  PRMT R0, R30, 0x7772, RZ ;  /* 0x000077721e007816 */ /* 0x000fc600000000ff */
[----:B------:R-:W3:Y:S04]  /*161980*/  LDL.LU.64 R46, [R1+0x3358] ;  /* 0x00335800012e7983 */ /* 0x000ee80000300a00 */
[----:B------:R-:W3:Y:S01]  /*161990*/  LDL.LU.64 R44, [R1+0x3350] ;  /* 0x00335000012c7983 */ /* 0x000ee20000300a00 */
        /* <DEDUP_REMOVED lines=15> */
[C---:B------:R-:W-:Y:S02]  /*161a90*/  LOP3.LUT P4, RZ, R23.reuse, 0x1, RZ, 0xc0, !PT ;  /* 0x0000000117ff7812 */ /* 0x040fe4000788c0ff */
[----:B------:R-:W-:Y:S02]  /*161aa0*/  LOP3.LUT R6, R6, 0xf7ffffff, RZ, 0xc0, !PT ;  /* 0xf7ffffff06067812 */ /* 0x000fe400078ec0ff */
[----:B------:R-:W-:-:S07]  /*161ab0*/  LOP3.LUT P5, RZ, R23, 0x2, RZ, 0xc0, !PT ;  /* 0x0000000217ff7812 */ /* 0x000fce00078ac0ff */
[----:B------:R-:W-:Y:S02]  /*161ac0*/  @P0 LOP3.LUT R6, R6, 0x8000000, RZ, 0xfc, !PT ;  /* 0x0800000006060812 */ /* 0x000fe400078efcff */
[C---:B------:R-:W-:Y:S01]  /*161ad0*/  LOP3.LUT P0, RZ, R23.reuse, 0x40, RZ, 0xc0, !PT ;  /* 0x0000004017ff7812 */ /* 0x040fe2000780c0ff */
[----:B---3--:R1:W-:Y:S01]  /*161ae0*/  @P4 STG.E.U8 desc[UR8][R40.64], R0 ;  /* 0x0000000028004986 */ /* 0x0083e2000c101108 */
[----:B------:R-:W-:Y:S02]  /*161af0*/  LOP3.LUT P6, RZ, R23, 0x4, RZ, 0xc0, !PT ;  /* 0x0000000417ff7812 */ /* 0x000fe400078cc0ff */
[----:B------:R-:W-:Y:S02]  /*161b00*/  LOP3.LUT R6, R6, 0xefffffff, RZ, 0xc0, !PT ;  /* 0xefffffff06067812 */ /* 0x000fe400078ec0ff */
[----:B-1----:R-:W-:-:S07]  /*161b10*/  PRMT R0, R30, 0x7773, RZ ;  /* 0x000077731e007816 */ /* 0x002fce00000000ff */
[----:B------:R-:W-:Y:S02]  /*161b20*/  @P0 LOP3.LUT R6, R6, 0x10000000, RZ, 0xfc, !PT ;  /* 0x1000000006060812 */ /* 0x000fe400078efcff */
[----:B------:R-:W-:Y:S01]  /*161b30*/  LOP3.LUT P0, RZ, R23, 0x20, RZ, 0xc0, !PT ;  /* 0x0000002017ff7812 */ /* 0x000fe2000780c0ff */
[----:B----4-:R1:W-:Y:S01]  /*161b40*/  @P5 STG.E.U8 desc[UR8][R36.64], R0 ;  /* 0x0000000024005986 */ /* 0x0103e2000c101108 */
[----:B------:R-:W-:Y:S02]  /*161b50*/  LOP3.LUT R6, R6, 0xdfffffff, RZ, 0xc0, !PT ;  /* 0xdfffffff06067812 */ /* 0x000fe400078ec0ff */
[----:B-1----:R-:W-:-:S05]  /*161b60*/  PRMT R0, R31, 0x7770, RZ ;  /* 0x000077701f007816 */ /* 0x002fca00000000ff */
[----:B------:R1:W-:Y:S04]  /*161b70*/  @P6 STG.E.U8 desc[UR8][R34.64], R0 ;  /* 0x0000000022006986 */ /* 0x0003e8000c101108 */
[----:B------:R-:W-:Y:S02]  /*161b80*/  @P0 LOP3.LUT R6, R6, 0x20000000, RZ, 0xfc, !PT ;  /* 0x2000000006060812 */ /* 0x000fe400078efcff */
[----:B------:R-:W-:Y:S01]  /*161b90*/  LOP3.LUT P0, RZ, R23, 0x10, RZ, 0xc0, !PT ;  /* 0x0000001017ff7812 */ /* 0x000fe2000780c0ff */
[----:B-1----:R-:W2:Y:S01]  /*161ba0*/  LDL.LU R34, [R1+0x4b8] ;  /* 0x0004b80001227983 */ /* 0x002ea20000300800 */
[----:B------:R-:W-:-:S03]  /*161bb0*/  LOP3.LUT R6, R6, 0xbfffffff, RZ, 0xc0, !PT ;  /* 0xbfffffff06067812 */ /* 0x000fc600078ec0ff */
[----:B------:R-:W3:Y:S08]  /*161bc0*/  LDL.LU.64 R42, [R1+0x33c8] ;  /* 0x0033c800012a7983 */ /* 0x000ef00000300a00 */
[----:B------:R-:W-:Y:S02]  /*161bd0*/  @P0 LOP3.LUT R6, R6, 0x40000000, RZ, 0xfc, !PT ;  /* 0x4000000006060812 */ /* 0x000fe400078efcff */
[----:B------:R-:W-:Y:S01]  /*161be0*/  LOP3.LUT P0, RZ, R23, 0x8, RZ, 0xc0, !PT ;  /* 0x0000000817ff7812 */ /* 0x000fe2000780c0ff */
[----:B------:R-:W4:Y:S01]  /*161bf0*/  LDL.LU.64 R38, [R1+0x33c0] ;  /* 0x0033c00001267983 */ /* 0x000f220000300a00 */
[----:B------:R-:W-:-:S03]  /*161c00*/  PRMT R0, R31, 0x7771, RZ ;  /* 0x000077711f007816 */ /* 0x000fc600000000ff */
[----:B------:R-:W3:Y:S04]  /*161c10*/  LDL.LU.64 R40, [R1+0x33b8] ;  /* 0x0033b80001287983 */ /* 0x000ee80000300a00 */
[----:B------:R-:W3:Y:S04]  /*161c20*/  LDL.LU.64 R36, [R1+0x33b0] ;  /* 0x0033b00001247983 */ /* 0x000ee80000300a00 */
[----:B------:R1:W-:Y:S01]  /*161c30*/  @P0 STG.E.U8 desc[UR8][R12.64], R0 ;  /* 0x000000000c000986 */ /* 0x0003e2000c101108 */
[C---:B------:R-:W-:Y:S02]  /*161c40*/  LOP3.LUT P0, RZ, R6.reuse, 0x40000000, RZ, 0xc0, !PT ;  /* 0x4000000006ff7812 */ /* 0x040fe4000780c0ff */
[----:B-1----:R-:W-:Y:S01]  /*161c50*/  PRMT R0, R31, 0x7772, RZ ;  /* 0x000077721f007816 */ /* 0x002fe200000000ff */
[----:B------:R-:W4:Y:S10]  /*161c60*/  LDL.LU.64 R12, [R1+0x33a8] ;  /* 0x0033a800010c7983 */ /* 0x000f340000300a00 */
[----:B------:R1:W-:Y:S01]  /*161c70*/  @P0 STG.E.U8 desc[UR8][R32.64], R0 ;  /* 0x0000000020000986 */ /* 0x0003e2000c101108 */
[----:B------:R-:W-:-:S02]  /*161c80*/  LOP3.LUT P0, RZ, R6, 0x20000000, RZ, 0xc0, !PT ;  /* 0x2000000006ff7812 */ /* 0x000fc4000780c0ff */
[----:B-1----:R-:W-:Y:S01]  /*161c90*/  PRMT R0, R31, 0x7773, RZ ;  /* 0x000077731f007816 */ /* 0x002fe200000000ff */
[----:B------:R-:W4:Y:S10]  /*161ca0*/  LDL.LU.64 R32, [R1+0x33a0] ;  /* 0x0033a00001207983 */ /* 0x000f340000300a00 */
[----:B------:R1:W-:Y:S04]  /*161cb0*/  @P0 STG.E.U8 desc[UR8][R10.64], R0 ;  /* 0x000000000a000986 */ /* 0x0003e8000c101108 */
[----:B------:R-:W4:Y:S04]  /*161cc0*/  LDL.LU.64 R30, [R1+0x3398] ;  /* 0x00339800011e7983 */ /* 0x000f280000300a00 */
[----:B-1----:R-:W4:Y:S04]  /*161cd0*/  LDL.LU.64 R10, [R1+0x3390] ;  /* 0x00339000010a7983 */ /* 0x002f280000300a00 */
[----:B------:R-:W4:Y:S01]  /*161ce0*/  LDL.LU R35, [R1+0x498] ;  /* 0x0004980001237983 */ /* 0x000f220000300800 */
        /* <DEDUP_REMOVED lines=23> */
[----:B---3--:R1:W-:Y:S01]  /*161e60*/  @P0 STG.E.U8 desc[UR8][R42.64], R0 ;  /* 0x000000002a000986 */ /* 0x0083e2000c101108 */
[----:B------:R-:W-:Y:S02]  /*161e70*/  LOP3.LUT P0, RZ, R6, 0x400000, RZ, 0xc0, !PT ;  /* 0x0040000006ff7812 */ /* 0x000fe4000780c0ff */
[----:B-1----:R-:W-:-:S11]  /*161e80*/  PRMT R0, R34, 0x7772, RZ ;  /* 0x0000777222007816 */ /* 0x002fd600000000ff */
[----:B----4-:R1:W-:Y:S02]  /*161e90*/  @P0 STG.E.U8 desc[UR8][R38.64], R0 ;  /* 0x0000000026000986 */ /* 0x0103e4000c101108 */
        /* <DEDUP_REMOVED lines=12> */
[----:B------:R1:W-:Y:S04]  /*161f60*/  @P6 STG.E.U8 desc[UR8][R10.64], R0 ;  /* 0x000000000a006986 */ /* 0x0003e8000c101108 */
[----:B-1----:R-:W3:Y:S04]  /*161f70*/  LDL.LU.64 R10, [R1+0x3388] ;  /* 0x00338800010a7983 */ /* 0x002ee80000300a00 */
[----:B------:R-:W4:Y:S04]  /*161f80*/  LDL.LU.64 R36, [R1+0x3380] ;  /* 0x0033800001247983 */ /* 0x000f280000300a00 */
[----:B------:R-:W2:Y:S04]  /*161f90*/  LDL.LU.64 R30, [R1+0x3378] ;  /* 0x00337800011e7983 */ /* 0x000ea80000300a00 */
[----:B------:R-:W2:Y:S04]  /*161fa0*/  LDL.LU.64 R12, [R1+0x3370] ;  /* 0x00337000010c7983 */ /* 0x000ea80000300a00 */
[----:B------:R-:W2:Y:S01]  /*161fb0*/  LDL.LU.64 R32, [R1+0x3368] ;  /* 0x0033680001207983 */ /* 0x000ea20000300a00 */
        /* <DEDUP_REMOVED lines=24> */
[----:B------:R-:W3:Y:S01]  /*162140*/  LDL.LU.64 R50, [R1+0x3448] ;  /* 0x0034480001327983 */ /* 0x000ee20000300a00 */
[----:B------:R-:W-:-:S03]  /*162150*/  @P0 LOP3.LUT R6, R6, 0x40000, RZ, 0xfc, !PT ;  /* 0x0004000006060812 */ /* 0x000fc600078efcff */
[----:B------:R-:W3:Y:S01]  /*162160*/  LDL.LU.64 R48, [R1+0x3440] ;  /* 0x0034400001307983 */ /* 0x000ee20000300a00 */
[C---:B------:R-:W-:Y:S02]  /*162170*/  LOP3.LUT P0, RZ, R23.reuse, 0x2000000, RZ, 0xc0, !PT ;  /* 0x0200000017ff7812 */ /* 0x040fe4000780c0ff */
[C---:B------:R-:W-:Y:S01]  /*162180*/  LOP3.LUT P5, RZ, R23.reuse, 0x100000, RZ, 0xc0, !PT ;  /* 0x0010000017ff7812 */ /* 0x040fe200078ac0ff */
[----:B------:R-:W3:Y:S01]  /*162190*/  LDL.LU.64 R44, [R1+0x3438] ;  /* 0x00343800012c7983 */ /* 0x000ee20000300a00 */
[----:B------:R-:W-:Y:S02]  /*1621a0*/  LOP3.LUT P6, RZ, R23, 0x200000, RZ, 0xc0, !PT ;  /* 0x0020000017ff7812 */ /* 0x000fe400078cc0ff */
[----:B------:R-:W-:Y:S02]  /*1621b0*/  LOP3.LUT R6, R6, 0xfff7ffff, RZ, 0xc0, !PT ;  /* 0xfff7ffff06067812 */ /* 0x000fe400078ec0ff */
[----:B------:R-:W-:-:S05]  /*1621c0*/  PRMT R0, R35, 0x7772, RZ ;  /* 0x0000777223007816 */ /* 0x000fca00000000ff */
[----:B------:R-:W-:Y:S02]  /*1621d0*/  @P0 LOP3.LUT R6, R6, 0x80000, RZ, 0xfc, !PT ;  /* 0x0008000006060812 */ /* 0x000fe400078efcff */
[----:B------:R-:W-:Y:S01]  /*1621e0*/  LOP3.LUT P0, RZ, R23, 0x1000000, RZ, 0xc0, !PT ;  /* 0x0100000017ff7812 */ /* 0x000fe2000780c0ff */
[----:B----4-:R1:W-:Y:S01]  /*1621f0*/  @P5 STG.E.U8 desc[UR8][R36.64], R0 ;  /* 0x0000000024005986 */ /* 0x0103e2000c101108 */
[----:B------:R-:W-:Y:S02]  /*162200*/  LOP3.LUT R6, R6, 0xffefffff, RZ, 0xc0, !PT ;  /* 0xffefffff06067812 */ /* 0x000fe400078ec0ff */
[----:B-1----:R-:W-:-:S05]  /*162210*/  PRMT R0, R35, 0x7773, RZ ;  /* 0x0000777323007816 */ /* 0x002fca00000000ff */
[----:B--2---:R1:W-:Y:S04]  /*162220*/  @P6 STG.E.U8 desc[UR8][R30.64], R0 ;  /* 0x000000001e006986 */ /* 0x0043e8000c101108 */
[----:B------:R-:W-:Y:S02]  /*162230*/  @P0 LOP3.LUT R6, R6, 0x100000, RZ, 0xfc, !PT ;  /* 0x0010000006060812 */ /* 0x000fe400078efcff */
[----:B------:R-:W-:Y:S01]  /*162240*/  LOP3.LUT P0, RZ, R23, 0x800000, RZ, 0xc0, !PT ;  /* 0x0080000017ff7812 */ /* 0x000fe2000780c0ff */
[----:B-1----:R-:W2:Y:S04]  /*162250*/  LDL.LU R30, [R1+0x4ec] ;  /* 0x0004ec00011e7983 */ /* 0x002ea80000300800 */
[----:B------:R-:W4:Y:S01]  /*162260*/  LDL.LU.64 R42, [R1+0x3430] ;  /* 0x00343000012a7983 */ /* 0x000f220000300a00 */
[----:B------:R-:W-:-:S03]  /*162270*/  LOP3.LUT R6, R6, 0xffdfffff, RZ, 0xc0, !PT ;  /* 0xffdfffff06067812 */ /* 0x000fc600078ec0ff */
[----:B------:R-:W2:Y:S04]  /*162280*/  LDL.LU.64 R38, [R1+0x3428] ;  /* 0x0034280001267983 */ /* 0x000ea80000300a00 */
[----:B------:R-:W-:Y:S02]  /*162290*/  @P0 LOP3.LUT R6, R6, 0x200000, RZ, 0xfc, !PT ;  /* 0x0020000006060812 */ /* 0x000fe400078efcff */
[----:B------:R-:W-:Y:S01]  /*1622a0*/  LOP3.LUT P0, RZ, R23, 0x400000, RZ, 0xc0, !PT ;  /* 0x0040000017ff7812 */ /* 0x000fe2000780c0ff */
[----:B------:R-:W2:Y:S04]  /*1622b0*/  LDL.LU R31, [R1+0x4dc] ;  /* 0x0004dc00011f7983 */ /* 0x000ea80000300800 */
[----:B------:R-:W2:Y:S01]  /*1622c0*/  LDL.LU.64 R40, [R1+0x3420] ;  /* 0x0034200001287983 */ /* 0x000ea20000300a00 */
[----:B------:R-:W-:-:S03]  /*1622d0*/  PRMT R0, R25, 0x7770, RZ ;  /* 0x0000777019007816 */ /* 0x000fc600000000ff */
        /* <DEDUP_REMOVED lines=10> */
[----:B---3--:R1:W-:Y:S02]  /*162380*/  @P0 STG.E.U8 desc[UR8][R10.64], R0 ;  /* 0x000000000a000986 */ /* 0x0083e4000c101108 */
[----:B-1----:R-:W-:Y:S02]  /*162390*/  PRMT R0, R25, 0x7773, RZ ;  /* 0x0000777319007816 */ /* 0x002fe400000000ff */
[----:B------:R-:W3:Y:S04]  /*1623a0*/  LDL.LU R25, [R1+0x66fc] ;  /* 0x0066fc0001197983 */ /* 0x000ee80000300800 */
        /* <DEDUP_REMOVED lines=32> */
[----:B------:R-:W4:Y:S04]  /*1625b0*/  LDL.LU.64 R36, [R1+0x33e8] ;  /* 0x0033e80001247983 */ /* 0x000f280000300a00 */
[----:B------:R1:W-:Y:S02]  /*1625c0*/  @P3 STG.E.U8 desc[UR8][R34.64], R0 ;  /* 0x0000000022003986 */ /* 0x0003e4000c101108 */
[----:B-1----:R-:W-:-:S02]  /*1625d0*/  PRMT R0, R31, 0x7771, RZ ;  /* 0x000077711f007816 */ /* 0x002fc400000000ff */
[----:B------:R-:W2:Y:S04]  /*1625e0*/  LDL.LU.64 R34, [R1+0x3460] ;  /* 0x0034600001227983 */ /* 0x000ea80000300a00 */
[----:B------:R1:W-:Y:S02]  /*1625f0*/  @P4 STG.E.U8 desc[UR8][R12.64], R0 ;  /* 0x000000000c004986 */ /* 0x0003e4000c101108 */
[----:B-1----:R-:W-:-:S05]  /*162600*/  PRMT R0, R31, 0x7772, RZ ;  /* 0x000077721f007816 */ /* 0x002fca00000000ff */
[----:B------:R1:W-:Y:S02]  /*162610*/  @P5 STG.E.U8 desc[UR8][R32.64], R0 ;  /* 0x0000000020005986 */ /* 0x0003e4000c101108 */
[----:B-1----:R-:W-:Y:S02]  /*162620*/  PRMT R0, R31, 0x7773, RZ ;  /* 0x000077731f007816 */ /* 0x002fe400000000ff */
[----:B------:R-:W2:Y:S01]  /*162630*/  LDL.LU R31, [R1+0x4cc] ;  /* 0x0004cc00011f7983 */ /* 0x000ea20000300800 */
[----:B------:R-:W-:-:S03]  /*162640*/  LOP3.LUT P6, RZ, R24, 0x20, RZ, 0xc0, !PT ;  /* 0x0000002018ff7812 */ /* 0x000fc600078cc0ff */
[----:B------:R-:W4:Y:S04]  /*162650*/  LDL.LU.64 R12, [R1+0x3458] ;  /* 0x00345800010c7983 */ /* 0x000f280000300a00 */
[----:B------:R-:W4:Y:S06]  /*162660*/  LDL.LU.64 R32, [R1+0x3450] ;  /* 0x0034500001207983 */ /* 0x000f2c0000300a00 */
[----:B---3--:R1:W-:Y:S04]  /*162670*/  @P6 STG.E.U8 desc[UR8][R10.64], R0 ;  /* 0x000000000a006986 */ /* 0x0083e8000c101108 */
[----:B-1----:R-:W3:Y:S04]  /*162680*/  LDL.LU.64 R10, [R1+0x34c8] ;  /* 0x0034c800010a7983 */ /* 0x002ee80000300a00 */
[----:B------:R-:W3:Y:S01]  /*162690*/  LDL.LU R16, [R1+0x4bc] ;  /* 0x0004bc0001107983 */ /* 0x000ee20000300800 */
[----:B------:R-:W-:-:S02]  /*1626a0*/  LOP3.LUT P0, RZ, R24, 0x40000, RZ, 0xc0, !PT ;  /* 0x0004000018ff7812 */ /* 0x000fc4000780c0ff */
[----:B------:R-:W-:Y:S01]  /*1626b0*/  LOP3.LUT R6, R6, 0xffffffef, RZ, 0xc0, !PT ;  /* 0xffffffef06067812 */ /* 0x000fe200078ec0ff */
[----:B------:R-:W3:Y:S04]  /*1626c0*/  LDL.LU.64 R2, [R1+0x34c0] ;  /* 0x0034c00001027983 */ /* 0x000ee80000300a00 */
[----:B------:R-:W3:Y:S04]  /*1626d0*/  LDL.LU.64 R50, [R1+0x34b8] ;  /* 0x0034b80001327983 */ /* 0x000ee80000300a00 */
[----:B------:R-:W3:Y:S02]  /*1626e0*/  LDL.LU.64 R48, [R1+0x34b0] ;  /* 0x0034b00001307983 */ /* 0x000ee40000300a00 */
[----:B------:R-:W-:-:S02]  /*1626f0*/  @P0 LOP3.LUT R6, R6, 0x10, RZ, 0xfc, !PT ;  /* 0x0000001006060812 */ /* 0x000fc400078efcff */
[----:B------:R-:W-:Y:S01]  /*162700*/  LOP3.LUT P0, RZ, R24, 0x20000, RZ, 0xc0, !PT ;  /* 0x0002000018ff7812 */ /* 0x000fe2000780c0ff */
[----:B------:R-:W3:Y:S01]  /*162710*/  LDL.LU R30, [R1+0x4ac] ;  /* 0x0004ac00011e7983 */ /* 0x000ee20000300800 */
[----:B------:R-:W-:-:S03]  /*162720*/  LOP3.LUT R6, R6, 0xffffffdf, RZ, 0xc0, !PT ;  /* 0xffffffdf06067812 */ /* 0x000fc600078ec0ff */
[----:B------:R-:W3:Y:S04]  /*162730*/  LDL.LU.64 R46, [R1+0x34a8] ;  /* 0x0034a800012e7983 */ /* 0x000ee80000300a00 */
[----:B------:R-:W3:Y:S04]  /*162740*/  LDL.LU.64 R44, [R1+0x34a0] ;  /* 0x0034a000012c7983 */ /* 0x000ee80000300a00 */
[----:B------:R-:W-:Y:S01]  /*162750*/  @P0 LOP3.LUT R6, R6, 0x20, RZ, 0xfc, !PT ;  /* 0x0000002006060812 */ /* 0x000fe200078efcff */
[----:B------:R-:W3:Y:S01]  /*162760*/  LDL.LU.64 R42, [R1+0x3498] ;  /* 0x00349800012a7983 */ /* 0x000ee20000300a00 */
[----:B------:R-:W-:-:S02]  /*162770*/  LOP3.LUT P0, RZ, R24, 0x10000, RZ, 0xc0, !PT ;  /* 0x0001000018ff7812 */ /* 0x000fc4000780c0ff */
[----:B------:R-:W-:Y:S01]  /*162780*/  LOP3.LUT R6, R6, 0xffffffbf, RZ, 0xc0, !PT ;  /* 0xffffffbf06067812 */ /* 0x000fe200078ec0ff */
[----:B------:R-:W3:Y:S10]  /*162790*/  LDL.LU.64 R38, [R1+0x3490] ;  /* 0x0034900001267983 */ /* 0x000ef40000300a00 */
        /* <DEDUP_REMOVED lines=15> */
[C---:B------:R-:W-:Y:S02]  /*162890*/  LOP3.LUT P4, RZ, R24.reuse, 0x40, RZ, 0xc0, !PT ;  /* 0x0000004018ff7812 */ /* 0x040fe4000788c0ff */
[----:B------:R-:W-:-:S07]  /*1628a0*/  LOP3.LUT P5, RZ, R24, 0x80, RZ, 0xc0, !PT ;  /* 0x0000008018ff7812 */ /* 0x000fce00078ac0ff */
[----:B------:R-:W-:Y:S02]  /*1628b0*/  @P0 LOP3.LUT R6, R6, 0x800, RZ, 0xfc, !PT ;  /* 0x0000080006060812 */ /* 0x000fe400078efcff */
[C---:B------:R-:W-:Y:S02]  /*1628c0*/  LOP3.LUT P0, RZ, R24.reuse, 0x400, RZ, 0xc0, !PT ;  /* 0x0000040018ff7812 */ /* 0x040fe4000780c0ff */
[----:B------:R-:W-:Y:S02]  /*1628d0*/  LOP3.LUT P6, RZ, R24, 0x100, RZ, 0xc0, !PT ;  /* 0x0000010018ff7812 */ /* 0x000fe400078cc0ff */
[----:B------:R-:W-:-:S09]  /*1628e0*/  LOP3.LUT R6, R6, 0xffffefff, RZ, 0xc0, !PT ;  /* 0xffffefff06067812 */ /* 0x000fd200078ec0ff */
[----:B------:R-:W-:Y:S02]  /*1628f0*/  @P0 LOP3.LUT R6, R6, 0x1000, RZ, 0xfc, !PT ;  /* 0x0000100006060812 */ /* 0x000fe400078efcff */
[----:B------:R-:W-:Y:S02]  /*162900*/  LOP3.LUT P0, RZ, R24, 0x200, RZ, 0xc0, !PT ;  /* 0x0000020018ff7812 */ /* 0x000fe4000780c0ff */
[----:B--2---:R-:W-:-:S05]  /*162910*/  PRMT R0, R31, 0x7770, RZ ;  /* 0x000077701f007816 */ /* 0x004fca00000000ff */
[----:B------:R1:W-:Y:S02]  /*162920*/  @P4 STG.E.U8 desc[UR8][R40.64], R0 ;  /* 0x0000000028004986 */ /* 0x0003e4000c101108 */
        /* <DEDUP_REMOVED lines=8> */
[----:B------:R1:W-:Y:S01]  /*1629b0*/  @P0 STG.E.U8 desc[UR8][R12.64], R0 ;  /* 0x000000000c000986 */ /* 0x0003e2000c101108 */
[----:B------:R-:W-:-:S03]  /*1629c0*/  LOP3.LUT P0, RZ, R6, 0x1000, RZ, 0xc0, !PT ;  /* 0x0000100006ff7812 */ /* 0x000fc6000780c0ff */
[----:B------:R-:W4:Y:S04]  /*1629d0*/  LDL.LU R31, [R1+0x48c] ;  /* 0x00048c00011f7983 */ /* 0x000f280000300800 */
[----:B-1----:R-:W4:Y:S01]  /*1629e0*/  LDL.LU.64 R12, [R1+0x3470] ;  /* 0x00347000010c7983 */ /* 0x002f220000300a00 */
[----:B---3--:R-:W-:-:S05]  /*1629f0*/  PRMT R0, R16, 0x7770, RZ ;  /* 0x0000777010007816 */ /* 0x008fca00000000ff */
[----:B------:R1:W-:Y:S01]  /*162a00*/  @P0 STG.E.U8 desc[UR8][R32.64], R0 ;  /* 0x0000000020000986 */ /* 0x0003e2000c101108 */
[----:B------:R-:W-:Y:S02]  /*162a10*/  LOP3.LUT P0, RZ, R6, 0x800, RZ, 0xc0, !PT ;  /* 0x0000080006ff7812 */ /* 0x000fe4000780c0ff */
        /* <DEDUP_REMOVED lines=30> */
[C---:B------:R-:W-:Y:S02]  /*162c00*/  LOP3.LUT P5, RZ, R24.reuse, 0x800000, RZ, 0xc0, !PT ;  /* 0x0080000018ff7812 */ /* 0x040fe400078ac0ff */
[----:B------:R-:W-:Y:S01]  /*162c10*/  LOP3.LUT P6, RZ, R24, 0x1000000, RZ, 0xc0, !PT ;  /* 0x0100000018ff7812 */ /* 0x000fe200078cc0ff */
[----:B--2---:R1:W-:Y:S02]  /*162c20*/  @P1 STG.E.U8 desc[UR8][R40.64], R0 ;  /* 0x0000000028001986 */ /* 0x0043e4000c101108 */
[----:B-1----:R-:W-:-:S05]  /*162c30*/  PRMT R0, R25, 0x7772, RZ ;  /* 0x0000777219007816 */ /* 0x002fca00000000ff */
[----:B----4-:R1:W-:Y:S02]  /*162c40*/  @P2 STG.E.U8 desc[UR8][R36.64], R0 ;  /* 0x0000000024002986 */ /* 0x0103e4000c101108 */
[----:B-1----:R-:W-:Y:S02]  /*162c50*/  PRMT R0, R25, 0x7773, RZ ;  /* 0x0000777319007816 */ /* 0x002fe400000000ff */
[----:B------:R-:W2:Y:S04]  /*162c60*/  LDL.LU R25, [R1+0x66f8] ;  /* 0x0066f80001197983 */ /* 0x000ea80000300800 */
[----:B------:R1:W-:Y:S02]  /*162c70*/  @P3 STG.E.U8 desc[UR8][R34.64], R0 ;  /* 0x0000000022003986 */ /* 0x0003e4000c101108 */
[----:B-1----:R-:W-:-:S05]  /*162c80*/  PRMT R0, R31, 0x7770, RZ ;  /* 0x000077701f007816 */ /* 0x002fca00000000ff */
[----:B------:R1:W-:Y:S02]  /*162c90*/  @P4 STG.E.U8 desc[UR8][R12.64], R0 ;  /* 0x000000000c004986 */ /* 0x0003e4000c101108 */
[----:B-1----:R-:W-:-:S05]  /*162ca0*/  PRMT R0, R31, 0x7771, RZ ;  /* 0x000077711f007816 */ /* 0x002fca00000000ff */
[----:B---3--:R1:W-:Y:S02]  /*162cb0*/  @P5 STG.E.U8 desc[UR8][R32.64], R0 ;  /* 0x0000000020005986 */ /* 0x0083e4000c101108 */
[----:B-1----:R-:W-:-:S05]  /*162cc0*/  PRMT R0, R31, 0x7772, RZ ;  /* 0x000077721f007816 */ /* 0x002fca00000000ff */
[----:B------:R1:W-:Y:S04]  /*162cd0*/  @P6 STG.E.U8 desc[UR8][R10.64], R0 ;  /* 0x000000000a006986 */ /* 0x0003e8000c101108 */
[----:B-1----:R-:W3:Y:S04]  /*162ce0*/  LDL.LU.64 R10, [R1+0x34e0] ;  /* 0x0034e000010a7983 */ /* 0x002ee80000300a00 */
[----:B------:R-:W4:Y:S04]  /*162cf0*/  LDL.LU.64 R36, [R1+0x34d8] ;  /* 0x0034d80001247983 */ /* 0x000f280000300a00 */
[----:B------:R-:W2:Y:S04]  /*162d00*/  LDL.LU.64 R34, [R1+0x3548] ;  /* 0x0035480001227983 */ /* 0x000ea80000300a00 */
[----:B------:R-:W2:Y:S04]  /*162d10*/  LDL.LU.64 R12, [R1+0x3540] ;  /* 0x00354000010c7983 */ /* 0x000ea80000300a00 */
[----:B------:R-:W4:Y:S04]  /*162d20*/  LDL.LU R30, [R1+0x470] ;  /* 0x00047000011e7983 */ /* 0x000f280000300800 */
[----:B------:R-:W4:Y:S01]  /*162d30*/  LDL.LU.64 R32, [R1+0x3538] ;  /* 0x0035380001207983 */ /* 0x000f220000300a00 */
[----:B------:R-:W-:-:S02]  /*162d40*/  LOP3.LUT P4, RZ, R24, 0x2000000, RZ, 0xc0, !PT ;  /* 0x0200000018ff7812 */ /* 0x000fc4000788c0ff */
[----:B------:R-:W-:Y:S01]  /*162d50*/  PRMT R0, R31, 0x7773, RZ ;  /* 0x000077731f007816 */ /* 0x000fe200000000ff */
[----:B------:R-:W4:Y:S01]  /*162d60*/  LDL.LU R42, [R1+0x460] ;  /* 0x00046000012a7983 */ /* 0x000f220000300800 */
[----:B------:R-:W-:Y:S02]  /*162d70*/  LOP3.LUT R7, R7, 0xf7ffffff, RZ, 0xc0, !PT ;  /* 0xf7ffffff07077812 */ /* 0x000fe400078ec0ff */
[----:B------:R-:W-:Y:S02]  /*162d80*/  LOP3.LUT R6, R6, 0xfffffffe, RZ, 0xc0, !PT ;  /* 0xfffffffe06067812 */ /* 0x000fe400078ec0ff */
[C---:B------:R-:W-:Y:S02]  /*162d90*/  LOP3.LUT P5, RZ, R24.reuse, 0x4000000, RZ, 0xc0, !PT ;  /* 0x0400000018ff7812 */ /* 0x040fe400078ac0ff */
[----:B------:R-:W-:-:S03]  /*162da0*/  LOP3.LUT P6, RZ, R24, 0x8000000, RZ, 0xc0, !PT ;  /* 0x0800000018ff7812 */ /* 0x000fc600078cc0ff */
[----:B---3--:R1:W-:Y:S04]  /*162db0*/  @P4 STG.E.U8 desc[UR8][R10.64], R0 ;  /* 0x000000000a004986 */ /* 0x0083e8000c101108 */
[----:B-1----:R-:W3:Y:S01]  /*162dc0*/  LDL.LU.64 R10, [R1+0x3530] ;  /* 0x00353000010a7983 */ /* 0x002ee20000300a00 */
[----:B--2---:R-:W-:-:S03]  /*162dd0*/  LOP3.LUT P0, RZ, R25, 0x20, RZ, 0xc0, !PT ;  /* 0x0000002019ff7812 */ /* 0x004fc6000780c0ff */
[----:B------:R-:W2:Y:S04]  /*162de0*/  LDL.LU.64 R4, [R1+0x3528] ;  /* 0x0035280001047983 */ /* 0x000ea80000300a00 */
[----:B------:R-:W2:Y:S04]  /*162df0*/  LDL.LU.64 R2, [R1+0x3520] ;  /* 0x0035200001027983 */ /* 0x000ea80000300a00 */
[----:B------:R-:W2:Y:S02]  /*162e00*/  LDL.LU R43, [R1+0x450] ;  /* 0x00045000012b7983 */ /* 0x000ea40000300800 */
[----:B------:R-:W-:-:S02]  /*162e10*/  @P0 LOP3.LUT R7, R7, 0x8000000, RZ, 0xfc, !PT ;  /* 0x0800000007070812 */ /* 0x000fc400078efcff */
[----:B------:R-:W-:Y:S01]  /*162e20*/  LOP3.LUT P0, RZ, R25, 0x10, RZ, 0xc0, !PT ;  /* 0x0000001019ff7812 */ /* 0x000fe2000780c0ff */
[----:B------:R-:W2:Y:S01]  /*162e30*/  LDL.LU.64 R50, [R1+0x3518] ;  /* 0x0035180001327983 */ /* 0x000ea20000300a00 */
[----:B------:R-:W-:-:S03]  /*162e40*/  LOP3.LUT R7, R7, 0xefffffff, RZ, 0xc0, !PT ;  /* 0xefffffff07077812 */ /* 0x000fc600078ec0ff */
[----:B------:R-:W2:Y:S04]  /*162e50*/  LDL.LU.64 R48, [R1+0x3510] ;  /* 0x0035100001307983 */ /* 0x000ea80000300a00 */
[----:B------:R-:W2:Y:S04]  /*162e60*/  LDL.LU.64 R46, [R1+0x3508] ;  /* 0x00350800012e7983 */ /* 0x000ea80000300a00 */
[----:B------:R-:W-:Y:S01]  /*162e70*/  @P0 LOP3.LUT R7, R7, 0x10000000, RZ, 0xfc, !PT ;  /* 0x1000000007070812 */ /* 0x000fe200078efcff */
[----:B------:R-:W2:Y:S01]  /*162e80*/  LDL.LU.64 R44, [R1+0x3500] ;  /* 0x00350000012c7983 */ /* 0x000ea20000300a00 */
[----:B------:R-:W-:-:S02]  /*162e90*/  LOP3.LUT P0, RZ, R25, 0x8, RZ, 0xc0, !PT ;  /* 0x0000000819ff7812 */ /* 0x000fc4000780c0ff */
[----:B------:R-:W-:Y:S01]  /*162ea0*/  LOP3.LUT R7, R7, 0xdfffffff, RZ, 0xc0, !PT ;  /* 0xdfffffff07077812 */ /* 0x000fe200078ec0ff */
[----:B------:R-:W2:Y:S01]  /*162eb0*/  LDL.LU R31, [R1+0x440] ;  /* 0x00044000011f7983 */ /* 0x000ea20000300800 */
[----:B----4-:R-:W-:-:S03]  /*162ec0*/  PRMT R0, R30, 0x7770, RZ ;  /* 0x000077701e007816 */ /* 0x010fc600000000ff */
[----:B------:R-:W4:Y:S06]  /*162ed0*/  LDL.LU.64 R38, [R1+0x34f8] ;  /* 0x0034f80001267983 */ /* 0x000f2c0000300a00 */
[----:B------:R-:W-:Y:S01]  /*162ee0*/  @P0 LOP3.LUT R7, R7, 0x20000000, RZ, 0xfc, !PT ;  /* 0x2000000007070812 */ /* 0x000fe200078efcff */
[----:B------:R1:W-:Y:S01]  /*162ef0*/  @P5 STG.E.U8 desc[UR8][R36.64], R0 ;  /* 0x0000000024005986 */ /* 0x0003e2000c101108 */
[----:B------:R-:W-:Y:S02]  /*162f00*/  LOP3.LUT P0, RZ, R25, 0x4, RZ, 0xc0, !PT ;  /* 0x0000000419ff7812 */ /* 0x000fe4000780c0ff */
[----:B------:R-:W-:Y:S01]  /*162f10*/  LOP3.LUT R7, R7, 0xbfffffff, RZ, 0xc0, !PT ;  /* 0xbfffffff07077812 */ /* 0x000fe200078ec0ff */
[----:B------:R-:W4:Y:S01]  /*162f20*/  LDL.LU.64 R40, [R1+0x34f0] ;  /* 0x0034f00001287983 */ /* 0x000f220000300a00 */
[----:B-1----:R-:W-:-:S03]  /*162f30*/  PRMT R0, R30, 0x7771, RZ ;  /* 0x000077711e007816 */ /* 0x002fc600000000ff */
[----:B------:R-:W4:Y:S06]  /*162f40*/  LDL.LU.64 R36, [R1+0x34e8] ;  /* 0x0034e80001247983 */ /* 0x000f2c0000300a00 */
        /* <DEDUP_REMOVED lines=16> */
[----:B------:R-:W-:Y:S01]  /*163050*/  LOP3.LUT P0, RZ, R24, 0x10000000, RZ, 0xc0, !PT ;  /* 0x1000000018ff7812 */ /* 0x000fe2000780c0ff */
[----:B-1----:R-:W4:Y:S01]  /*163060*/  LDL.LU.64 R34, [R1+0x3560] ;  /* 0x0035600001227983 */ /* 0x002f220000300a00 */
[----:B------:R-:W-:-:S11]  /*163070*/  PRMT R0, R30, 0x7772, RZ ;  /* 0x000077721e007816 */ /* 0x000fd600000000ff */
        /* <DEDUP_REMOVED lines=33> */
[----:B----4-:R1:W-:Y:S01]  /*163290*/  @P0 STG.E.U8 desc[UR8][R38.64], R0 ;  /* 0x0000000026000986 */ /* 0x0103e2000c101108 */
        /* <DEDUP_REMOVED lines=20> */
[----:B------:R-:W-:-:S11]  /*1633e0*/  PRMT R0, R30, 0x7771, RZ ;  /* 0x000077711e007816 */ /* 0x000fd600000000ff */
[----:B---3--:R1:W-:Y:S04]  /*1633f0*/  @P6 STG.E.U8 desc[UR8][R10.64], R0 ;  /* 0x000000000a006986 */ /* 0x0083e8000c101108 */
[----:B-1----:R-:W3:Y:S04]  /*163400*/  LDL.LU.64 R10, [R1+0x3598] ;  /* 0x00359800010a7983 */ /* 0x002ee80000300a00 */
[----:B------:R-:W3:Y:S04]  /*163410*/  LDL.LU.64 R2, [R1+0x3590] ;  /* 0x0035900001027983 */ /* 0x000ee80000300a00 */
[----:B------:R-:W3:Y:S04]  /*163420*/  LDL.LU.64 R50, [R1+0x3588] ;  /* 0x0035880001327983 */ /* 0x000ee80000300a00 */
[----:B------:R-:W3:Y:S01]  /*163430*/  LDL.LU.64 R48, [R1+0x3580] ;  /* 0x0035800001307983 */ /* 0x000ee20000300a00 */
[----:B------:R-:W-:-:S02]  /*163440*/  LOP3.LUT P0, RZ, R25, 0x1000000, RZ, 0xc0, !PT ;  /* 0x0100000019ff7812 */ /* 0x000fc4000780c0ff */
[----:B------:R-:W-:Y:S01]  /*163450*/  LOP3.LUT R7, R7, 0xfffbffff, RZ, 0xc0, !PT ;  /* 0xfffbffff07077812 */ /* 0x000fe200078ec0ff */
[----:B------:R-:W3:Y:S01]  /*163460*/  LDL.LU.64 R46, [R1+0x3578] ;  /* 0x00357800012e7983 */ /* 0x000ee20000300a00 */
[C---:B------:R-:W-:Y:S02]  /*163470*/  LOP3.LUT P4, RZ, R25.reuse, 0x1000, RZ, 0xc0, !PT ;  /* 0x0000100019ff7812 */ /* 0x040fe4000788c0ff */
[C---:B------:R-:W-:Y:S01]  /*163480*/  LOP3.LUT P5, RZ, R25.reuse, 0x2000, RZ, 0xc0, !PT ;  /* 0x0000200019ff7812 */ /* 0x040fe200078ac0ff */
[----:B------:R-:W3:Y:S01]  /*163490*/  LDL.LU.64 R44, [R1+0x3570] ;  /* 0x00357000012c7983 */ /* 0x000ee20000300a00 */
[----:B------:R-:W-:Y:S02]  /*1634a0*/  PRMT R0, R30, 0x7772, RZ ;  /* 0x000077721e007816 */ /* 0x000fe400000000ff */
[----:B------:R-:W-:Y:S01]  /*1634b0*/  LOP3.LUT P6, RZ, R25, 0x4000, RZ, 0xc0, !PT ;  /* 0x0000400019ff7812 */ /* 0x000fe200078cc0ff */
[----:B------:R-:W3:Y:S02]  /*1634c0*/  LDL.LU.64 R42, [R1+0x3568] ;  /* 0x00356800012a7983 */ /* 0x000ee40000300a00 */
[----:B------:R-:W-:-:S02]  /*1634d0*/  @P0 LOP3.LUT R7, R7, 0x40000, RZ, 0xfc, !PT ;  /* 0x0004000007070812 */ /* 0x000fc400078efcff */
[----:B------:R-:W-:Y:S01]  /*1634e0*/  LOP3.LUT P0, RZ, R25, 0x800000, RZ, 0xc0, !PT ;  /* 0x0080000019ff7812 */ /* 0x000fe2000780c0ff */
[----:B------:R-:W3:Y:S01]  /*1634f0*/  LDL.LU.64 R38, [R1+0x35e0] ;  /* 0x0035e00001267983 */ /* 0x000ee20000300a00 */
        /* <DEDUP_REMOVED lines=21> */
[----:B--2---:R1:W-:Y:S01]  /*163650*/  @P4 STG.E.U8 desc[UR8][R40.64], R0 ;  /* 0x0000000028004986 */ /* 0x0043e2000c101108 */
[----:B------:R-:W-:Y:S02]  /*163660*/  LOP3.LUT R7, R7, 0xfbffffff, RZ, 0xc0, !PT ;  /* 0xfbffffff07077812 */ /* 0x000fe400078ec0ff */
[----:B-1----:R-:W-:Y:S01]  /*163670*/  PRMT R0, R30, 0x7773, RZ ;  /* 0x000077731e007816 */ /* 0x002fe200000000ff */
[----:B------:R-:W2:Y:S08]  /*163680*/  LDL.LU.64 R40, [R1+0x35d8] ;  /* 0x0035d80001287983 */ /* 0x000eb00000300a00 */
[----:B------:R-:W-:-:S02]  /*163690*/  @P0 LOP3.LUT R7, R7, 0x4000000, RZ, 0xfc, !PT ;  /* 0x0400000007070812 */ /* 0x000fc400078efcff */
[----:B------:R-:W-:Y:S01]  /*1636a0*/  LOP3.LUT P0, RZ, R25, 0x8000, RZ, 0xc0, !PT ;  /* 0x0000800019ff7812 */ /* 0x000fe2000780c0ff */
[----:B----4-:R1:W-:Y:S04]  /*1636b0*/  @P5 STG.E.U8 desc[UR8][R36.64], R0 ;  /* 0x0000000024005986 */ /* 0x0103e8000c101108 */
[----:B-1----:R-:W4:Y:S01]  /*1636c0*/  LDL.LU.64 R36, [R1+0x35d0] ;  /* 0x0035d00001247983 */ /* 0x002f220000300a00 */
[----:B------:R-:W-:-:S05]  /*1636d0*/  PRMT R0, R31, 0x7770, RZ ;  /* 0x000077701f007816 */ /* 0x000fca00000000ff */
[----:B------:R1:W-:Y:S02]  /*1636e0*/  @P6 STG.E.U8 desc[UR8][R34.64], R0 ;  /* 0x0000000022006986 */ /* 0x0003e4000c101108 */
[----:B-1----:R-:W-:Y:S02]  /*1636f0*/  PRMT R0, R31, 0x7771, RZ ;  /* 0x000077711f007816 */ /* 0x002fe400000000ff */
[----:B------:R-:W4:Y:S04]  /*163700*/  LDL.LU.64 R34, [R1+0x3648] ;  /* 0x0036480001227983 */ /* 0x000f280000300a00 */
[----:B------:R1:W-:Y:S01]  /*163710*/  @P0 STG.E.U8 desc[UR8][R12.64], R0 ;  /* 0x000000000c000986 */ /* 0x0003e2000c101108 */
[----:B------:R-:W-:Y:S02]  /*163720*/  LOP3.LUT P0, RZ, R7, 0x4000000, RZ, 0xc0, !PT ;  /* 0x0400000007ff7812 */ /* 0x000fe4000780c0ff */
[----:B-1----:R-:W-:Y:S01]  /*163730*/  PRMT R0, R31, 0x7772, RZ ;  /* 0x000077721f007816 */ /* 0x002fe200000000ff */
[----:B------:R-:W4:Y:S10]  /*163740*/  LDL.LU.64 R12, [R1+0x3640] ;  /* 0x00364000010c7983 */ /* 0x000f340000300a00 */
[----:B------:R1:W-:Y:S01]  /*163750*/  @P0 STG.E.U8 desc[UR8][R32.64], R0 ;  /* 0x0000000020000986 */ /* 0x0003e2000c101108 */
[----:B------:R-:W-:-:S02]  /*163760*/  LOP3.LUT P0, RZ, R7, 0x2000000, RZ, 0xc0, !PT ;  /* 0x0200000007ff7812 */ /* 0x000fc4000780c0ff */
[----:B-1----:R-:W-:Y:S01]  /*163770*/  PRMT R0, R31, 0x7773, RZ ;  /* 0x000077731f007816 */ /* 0x002fe200000000ff */
[----:B------:R-:W4:Y:S04]  /*163780*/  LDL.LU.64 R32, [R1+0x3638] ;  /* 0x0036380001207983 */ /* 0x000f280000300a00 */
[----:B------:R-:W4:Y:S06]  /*163790*/  LDL.LU.64 R30, [R1+0x3630] ;  /* 0x00363000011e7983 */ /* 0x000f2c0000300a00 */
[----:B---3--:R1:W-:Y:S01]  /*1637a0*/  @P0 STG.E.U8 desc[UR8][R10.64], R0 ;  /* 0x000000000a000986 */ /* 0x0083e2000c101108 */
[----:B------:R-:W-:-:S02]  /*1637b0*/  LOP3.LUT P0, RZ, R7, 0x1000000, RZ, 0xc0, !PT ;  /* 0x0100000007ff7812 */ /* 0x000fc4000780c0ff */
[----:B-1----:R-:W-:Y:S01]  /*1637c0*/  PRMT R0, R26, 0x7770, RZ ;  /* 0x000077701a007816 */ /* 0x002fe200000000ff */
[----:B------:R-:W3:Y:S10]  /*1637d0*/  LDL.LU R10, [R1+0x464] ;  /* 0x00046400010a7983 */ /* 0x000ef40000300800 */
[----:B------:R1:W-:Y:S01]  /*1637e0*/  @P0 STG.E.U8 desc[UR8][R2.64], R0 ;  /* 0x0000000002000986 */ /* 0x0003e2000c101108 */
[----:B------:R-:W-:-:S02]  /*1637f0*/  LOP3.LUT P0, RZ, R7, 0x800000, RZ, 0xc0, !PT ;  /* 0x0080000007ff7812 */ /* 0x000fc4000780c0ff */
[----:B-1----:R-:W-:-:S11]  /*163800*/  PRMT R0, R26, 0x7771, RZ ;  /* 0x000077711a007816 */ /* 0x002fd600000000ff */
[----:B------:R1:W-:Y:S01]  /*163810*/  @P0 STG.E.U8 desc[UR8][R50.64], R0 ;  /* 0x0000000032000986 */ /* 0x0003e2000c101108 */
[----:B------:R-:W-:Y:S02]  /*163820*/  LOP3.LUT P0, RZ, R7, 0x400000, RZ, 0xc0, !PT ;  /* 0x0040000007ff7812 */ /* 0x000fe4000780c0ff */
[----:B-1----:R-:W-:-:S11]  /*163830*/  PRMT R0, R26, 0x7772, RZ ;  /* 0x000077721a007816 */ /* 0x002fd600000000ff */
[----:B------:R1:W-:Y:S02]  /*163840*/  @P0 STG.E.U8 desc[UR8][R48.64], R0 ;  /* 0x0000000030000986 */ /* 0x0003e4000c101108 */
[----:B-1----:R-:W-:Y:S02]  /*163850*/  PRMT R0, R26, 0x7773, RZ ;  /* 0x000077731a007816 */ /* 0x002fe400000000ff */
[----:B------:R-:W3:Y:S01]  /*163860*/  LDL.LU R26, [R1+0x66f4] ;  /* 0x0066f400011a7983 */ /* 0x000ee20000300800 */
        /* <DEDUP_REMOVED lines=15> */
[C---:B------:R-:W-:Y:S01]  /*163960*/  LOP3.LUT P4, RZ, R25.reuse, 0x10000000, RZ, 0xc0, !PT ;  /* 0x1000000019ff7812 */ /* 0x040fe2000788c0ff */
[----:B------:R-:W4:Y:S04]  /*163970*/  LDL.LU R27, [R1+0x66f0] ;  /* 0x0066f000011b7983 */ /* 0x000f280000300800 */
[----:B--2---:R3:W-:Y:S01]  /*163980*/  @P1 STG.E.U8 desc[UR8][R40.64], R0 ;  /* 0x0000000028001986 */ /* 0x0047e2000c101108 */
[----:B------:R-:W-:-:S02]  /*163990*/  LOP3.LUT P5, RZ, R25, 0x20000000, RZ, 0xc0, !PT ;  /* 0x2000000019ff7812 */ /* 0x000fc400078ac0ff */
[----:B------:R-:W-:Y:S02]  /*1639a0*/  LOP3.LUT P6, RZ, R25, 0x40000000, RZ, 0xc0, !PT ;  /* 0x4000000019ff7812 */ /* 0x000fe400078cc0ff */
[----:B---3--:R-:W-:-:S05]  /*1639b0*/  PRMT R0, R26, 0x7770, RZ ;  /* 0x000077701a007816 */ /* 0x008fca00000000ff */
[----:B----4-:R1:W-:Y:S02]  /*1639c0*/  @P2 STG.E.U8 desc[UR8][R36.64], R0 ;  /* 0x0000000024002986 */ /* 0x0103e4000c101108 */
[----:B-1----:R-:W-:-:S05]  /*1639d0*/  PRMT R0, R26, 0x7771, RZ ;  /* 0x000077711a007816 */ /* 0x002fca00000000ff */
[----:B------:R1:W-:Y:S02]  /*1639e0*/  @P3 STG.E.U8 desc[UR8][R34.64], R0 ;  /* 0x0000000022003986 */ /* 0x0003e4000c101108 */
[----:B-1----:R-:W-:-:S05]  /*1639f0*/  PRMT R0, R26, 0x7772, RZ ;  /* 0x000077721a007816 */ /* 0x002fca00000000ff */
[----:B------:R1:W-:Y:S02]  /*163a00*/  @P4 STG.E.U8 desc[UR8][R12.64], R0 ;  /* 0x000000000c004986 */ /* 0x0003e4000c101108 */
[----:B-1----:R-:W-:Y:S02]  /*163a10*/  PRMT R0, R26, 0x7773, RZ ;  /* 0x000077731a007816 */ /* 0x002fe400000000ff */
[----:B------:R-:W2:Y:S04]  /*163a20*/  LDL.LU R26, [R1+0x66ec] ;  /* 0x0066ec00011a7983 */ /* 0x000ea80000300800 */
[----:B------:R-:W3:Y:S04]  /*163a30*/  LDL.LU.64 R36, [R1+0x3628] ;  /* 0x0036280001247983 */ /* 0x000ee80000300a00 */
[----:B------:R1:W-:Y:S04]  /*163a40*/  @P5 STG.E.U8 desc[UR8][R32.64], R0 ;  /* 0x0000000020005986 */ /* 0x0003e8000c101108 */
[----:B------:R-:W4:Y:S04]  /*163a50*/  LDL.LU.64 R40, [R1+0x3620] ;  /* 0x0036200001287983 */ /* 0x000f280000300a00 */
[----:B------:R-:W3:Y:S01]  /*163a60*/  LDL.LU.64 R34, [R1+0x3618] ;  /* 0x0036180001227983 */ /* 0x000ee20000300a00 */
[----:B-1----:R-:W-:-:S03]  /*163a70*/  PRMT R0, R10, 0x7770, RZ ;  /* 0x000077700a007816 */ /* 0x002fc600000000ff */
[----:B------:R-:W3:Y:S04]  /*163a80*/  LDL.LU.64 R12, [R1+0x3610] ;  /* 0x00361000010c7983 */ /* 0x000ee80000300a00 */
[----:B------:R1:W-:Y:S04]  /*163a90*/  @P6 STG.E.U8 desc[UR8][R30.64], R0 ;  /* 0x000000001e006986 */ /* 0x0003e8000c101108 */
[----:B------:R-:W3:Y:S04]  /*163aa0*/  LDL.LU.64 R32, [R1+0x3608] ;  /* 0x0036080001207983 */ /* 0x000ee80000300a00 */
[----:B-1----:R-:W3:Y:S04]  /*163ab0*/  LDL.LU.64 R30, [R1+0x3600] ;  /* 0x00360000011e7983 */ /* 0x002ee80000300a00 */
[----:B------:R-:W3:Y:S01]  /*163ac0*/  LDL.LU R11, [R1+0x454] ;  /* 0x00045400010b7983 */ /* 0x000ee20000300800 */
[----:B------:R-:W-:-:S02]  /*163ad0*/  LOP3.LUT R7, R7, 0xfffffdff, RZ, 0xc0, !PT ;  /* 0xfffffdff07077812 */ /* 0x000fc400078ec0ff */
[----:B------:R-:W-:Y:S01]  /*163ae0*/  LOP3.LUT P4, RZ, R25, 0x80000000, RZ, 0xc0, !PT ;  /* 0x8000000019ff7812 */ /* 0x000fe2000788c0ff */
[----:B------:R-:W3:Y:S01]  /*163af0*/  LDL.LU.64 R2, [R1+0x35f8] ;  /* 0x0035f80001027983 */ /* 0x000ee20000300a00 */
[----:B------:R-:W-:Y:S02]  /*163b00*/  PRMT R0, R10, 0x7771, RZ ;  /* 0x000077710a007816 */ /* 0x000fe400000000ff */
        /* <DEDUP_REMOVED lines=13> */
[----:B-1----:R-:W2:Y:S01]  /*163be0*/  LDL.LU R36, [R1+0x444] ;  /* 0x0004440001247983 */ /* 0x002ea20000300800 */
[----:B------:R-:W-:-:S03]  /*163bf0*/  LOP3.LUT R7, R7, 0xffffdfff, RZ, 0xc0, !PT ;  /* 0xffffdfff07077812 */ /* 0x000fc600078ec0ff */
[----:B------:R-:W3:Y:S04]  /*163c00*/  LDL.LU.64 R50, [R1+0x35f0] ;  /* 0x0035f00001327983 */ /* 0x000ee80000300a00 */
[----:B------:R-:W3:Y:S04]  /*163c10*/  LDL.LU.64 R48, [R1+0x35e8] ;  /* 0x0035e80001307983 */ /* 0x000ee80000300a00 */
[----:B------:R-:W-:Y:S01]  /*163c20*/  @P0 LOP3.LUT R7, R7, 0x2000, RZ, 0xfc, !PT ;  /* 0x0000200007070812 */ /* 0x000fe200078efcff */
[----:B------:R-:W3:Y:S01]  /*163c30*/  LDL.LU.64 R46, [R1+0x3660] ;  /* 0x00366000012e7983 */ /* 0x000ee20000300a00 */
[----:B------:R-:W-:-:S02]  /*163c40*/  LOP3.LUT P0, RZ, R26, 0x40, RZ, 0xc0, !PT ;  /* 0x000000401aff7812 */ /* 0x000fc4000780c0ff */
[----:B------:R-:W-:Y:S01]  /*163c50*/  LOP3.LUT R7, R7, 0xffffbfff, RZ, 0xc0, !PT ;  /* 0xffffbfff07077812 */ /* 0x000fe200078ec0ff */
[----:B------:R-:W3:Y:S01]  /*163c60*/  LDL.LU.64 R44, [R1+0x3658] ;  /* 0x00365800012c7983 */ /* 0x000ee20000300a00 */
[C---:B------:R-:W-:Y:S02]  /*163c70*/  LOP3.LUT P5, RZ, R26.reuse, 0x1, RZ, 0xc0, !PT ;  /* 0x000000011aff7812 */ /* 0x040fe400078ac0ff */
[----:B------:R-:W-:Y:S01]  /*163c80*/  LOP3.LUT P6, RZ, R26, 0x2, RZ, 0xc0, !PT ;  /* 0x000000021aff7812 */ /* 0x000fe200078cc0ff */
[----:B------:R-:W3:Y:S01]  /*163c90*/  LDL.LU R37, [R1+0x434] ;  /* 0x0004340001257983 */ /* 0x000ee20000300800 */
[----:B------:R-:W-:-:S03]  /*163ca0*/  PRMT R0, R10, 0x7772, RZ ;  /* 0x000077720a007816 */ /* 0x000fc600000000ff */
[----:B------:R-:W3:Y:S02]  /*163cb0*/  LDL.LU.64 R42, [R1+0x3650] ;  /* 0x00365000012a7983 */ /* 0x000ee40000300a00 */
[----:B------:R-:W-:Y:S02]  /*163cc0*/  @P0 LOP3.LUT R7, R7, 0x4000, RZ, 0xfc, !PT ;  /* 0x0000400007070812 */ /* 0x000fe400078efcff */
        /* <DEDUP_REMOVED lines=24> */
[----:B------:R-:W4:Y:S10]  /*163e50*/  LDL.LU.64 R32, [R1+0x36a8] ;  /* 0x0036a80001207983 */ /* 0x000f340000300a00 */
[----:B------:R1:W-:Y:S04]  /*163e60*/  @P0 STG.E.U8 desc[UR8][R30.64], R0 ;  /* 0x000000001e000986 */ /* 0x0003e8000c101108 */
[----:B-1----:R-:W4:Y:S01]  /*163e70*/  LDL.LU.64 R30, [R1+0x36a0] ;  /* 0x0036a000011e7983 */ /* 0x002f220000300a00 */
[----:B------:R-:W-:-:S02]  /*163e80*/  LOP3.LUT P0, RZ, R7, 0x8000, RZ, 0xc0, !PT ;  /* 0x0000800007ff7812 */ /* 0x000fc4000780c0ff */
[----:B------:R-:W-:Y:S02]  /*163e90*/  PRMT R0, R11, 0x7773, RZ ;  /* 0x000077730b007816 */ /* 0x000fe400000000ff */
[----:B------:R-:W-:Y:S01]  /*163ea0*/  LOP3.LUT P1, RZ, R26, 0x1000, RZ, 0xc0, !PT ;  /* 0x000010001aff7812 */ /* 0x000fe2000782c0ff */
[----:B------:R-:W4:Y:S08]  /*163eb0*/  LDL.LU.64 R10, [R1+0x3698] ;  /* 0x00369800010a7983 */ /* 0x000f300000300a00 */
[----:B------:R2:W-:Y:S01]  /*163ec0*/  @P0 STG.E.U8 desc[UR8][R2.64], R0 ;  /* 0x0000000002000986 */ /* 0x0005e2000c101108 */
[----:B------:R-:W-:-:S02]  /*163ed0*/  LOP3.LUT P0, RZ, R7, 0x4000, RZ, 0xc0, !PT ;  /* 0x0000400007ff7812 */ /* 0x000fc4000780c0ff */
[C---:B------:R-:W-:Y:S02]  /*163ee0*/  LOP3.LUT P2, RZ, R26.reuse, 0x2000, RZ, 0xc0, !PT ;  /* 0x000020001aff7812 */ /* 0x040fe4000784c0ff */
[C---:B------:R-:W-:Y:S02]  /*163ef0*/  LOP3.LUT P3, RZ, R26.reuse, 0x4000, RZ, 0xc0, !PT ;  /* 0x000040001aff7812 */ /* 0x040fe4000786c0ff */
[C---:B------:R-:W-:Y:S02]  /*163f00*/  LOP3.LUT P4, RZ, R26.reuse, 0x8000, RZ, 0xc0, !PT ;  /* 0x000080001aff7812 */ /* 0x040fe4000788c0ff */
[----:B------:R-:W-:Y:S02]  /*163f10*/  LOP3.LUT P5, RZ, R26, 0x10000, RZ, 0xc0, !PT ;  /* 0x000100001aff7812 */ /* 0x000fe400078ac0ff */
[----:B--2---:R-:W-:-:S05]  /*163f20*/  PRMT R0, R36, 0x7770, RZ ;  /* 0x0000777024007816 */ /* 0x004fca00000000ff */
[----:B---3--:R1:W-:Y:S01]  /*163f30*/  @P0 STG.E.U8 desc[UR8][R50.64], R0 ;  /* 0x0000000032000986 */ /* 0x0083e2000c101108 */
        /* <DEDUP_REMOVED lines=30> */
[----:B------:R-:W2:Y:S01]  /*164120*/  LDL.LU R13, [R1+0x414] ;  /* 0x00041400010d7983 */ /* 0x000ea20000300800 */
[----:B------:R-:W-:-:S13]  /*164130*/  LOP3.LUT P6, RZ, R26, 0x20000, RZ, 0xc0, !PT ;  /* 0x000200001aff7812 */ /* 0x000fda00078cc0ff */
[----:B------:R1:W-:Y:S04]  /*164140*/  @P6 STG.E.U8 desc[UR8][R10.64], R0 ;  /* 0x000000000a006986 */ /* 0x0003e8000c101108 */
[----:B-1----:R-:W4:Y:S01]  /*164150*/  LDL.LU.64 R10, [R1+0x3678] ;  /* 0x00367800010a7983 */ /* 0x002f220000300a00 */
[----:B------:R-:W-:-:S03]  /*164160*/  LOP3.LUT P4, RZ, R26, 0x40000, RZ, 0xc0, !PT ;  /* 0x000400001aff7812 */ /* 0x000fc6000788c0ff */
[----:B------:R-:W4:Y:S01]  /*164170*/  LDL.LU.64 R32, [R1+0x3670] ;  /* 0x0036700001207983 */ /* 0x000f220000300a00 */
        /* <DEDUP_REMOVED lines=15> */
[----:B--2---:R-:W-:-:S05]  /*164270*/  PRMT R0, R13, 0x7770, RZ ;  /* 0x000077700d007816 */ /* 0x004fca00000000ff */
[----:B---3--:R1:W-:Y:S04]  /*164280*/  @P4 STG.E.U8 desc[UR8][R30.64], R0 ;  /* 0x000000001e004986 */ /* 0x0083e8000c101108 */
[----:B-1----:R-:W2:Y:S04]  /*164290*/  LDL.LU.64 R30, [R1+0x3668] ;  /* 0x00366800011e7983 */ /* 0x002ea80000300a00 */
[----:B------:R-:W3:Y:S01]  /*1642a0*/  LDL.LU.64 R50, [R1+0x36e0] ;  /* 0x0036e00001327983 */ /* 0x000ee20000300a00 */
[----:B------:R-:W-:-:S03]  /*1642b0*/  LOP3.LUT P0, RZ, R26, 0x2000000, RZ, 0xc0, !PT ;  /* 0x020000001aff7812 */ /* 0x000fc6000780c0ff */
[----:B------:R-:W3:Y:S01]  /*1642c0*/  LDL.LU.64 R4, [R1+0x36d8] ;  /* 0x0036d80001047983 */ /* 0x000ee20000300a00 */
[----:B------:R-:W-:-:S03]  /*1642d0*/  LOP3.LUT R7, R7, 0xffffffdf, RZ, 0xc0, !PT ;  /* 0xffffffdf07077812 */ /* 0x000fc600078ec0ff */
[----:B------:R-:W3:Y:S04]  /*1642e0*/  LDL.LU R45, [R1+0x478] ;  /* 0x00047800012d7983 */ /* 0x000ee80000300800 */
[----:B------:R-:W3:Y:S02]  /*1642f0*/  LDL.LU.64 R2, [R1+0x36d0] ;  /* 0x0036d00001027983 */ /* 0x000ee40000300a00 */
[----:B------:R-:W-:Y:S02]  /*164300*/  @P0 LOP3.LUT R7, R7, 0x20, RZ, 0xfc, !PT ;  /* 0x0000002007070812 */ /* 0x000fe400078efcff */
[----:B------:R-:W-:Y:S01]  /*164310*/  LOP3.LUT P0, RZ, R26, 0x1000000, RZ, 0xc0, !PT ;  /* 0x010000001aff7812 */ /* 0x000fe2000780c0ff */
[----:B------:R-:W3:Y:S01]  /*164320*/  LDL.LU.64 R48, [R1+0x3730] ;  /* 0x0037300001307983 */ /* 0x000ee20000300a00 */
[----:B------:R-:W-:-:S02]  /*164330*/  LOP3.LUT R7, R7, 0xffffffbf, RZ, 0xc0, !PT ;  /* 0xffffffbf07077812 */ /* 0x000fc400078ec0ff */
[C---:B------:R-:W-:Y:S01]  /*164340*/  LOP3.LUT P5, RZ, R26.reuse, 0x80000, RZ, 0xc0, !PT ;  /* 0x000800001aff7812 */ /* 0x040fe200078ac0ff */
[----:B------:R-:W3:Y:S01]  /*164350*/  LDL.LU.64 R46, [R1+0x3728] ;  /* 0x00372800012e7983 */ /* 0x000ee20000300a00 */
[C---:B------:R-:W-:Y:S02]  /*164360*/  LOP3.LUT P6, RZ, R26.reuse, 0x100000, RZ, 0xc0, !PT ;  /* 0x001000001aff7812 */ /* 0x040fe400078cc0ff */
[----:B------:R-:W-:Y:S01]  /*164370*/  PRMT R0, R13, 0x7771, RZ ;  /* 0x000077710d007816 */ /* 0x000fe200000000ff */
[----:B------:R-:W3:Y:S04]  /*164380*/  LDL.LU.64 R42, [R1+0x3720] ;  /* 0x00372000012a7983 */ /* 0x000ee80000300a00 */
[----:B------:R-:W-:Y:S02]  /*164390*/  @P0 LOP3.LUT R7, R7, 0x40, RZ, 0xfc, !PT ;  /* 0x0000004007070812 */ /* 0x000fe400078efcff */
[----:B------:R-:W-:-:S02]  /*1643a0*/  LOP3.LUT P0, RZ, R26, 0x800000, RZ, 0xc0, !PT ;  /* 0x008000001aff7812 */ /* 0x000fc4000780c0ff */
[----:B------:R-:W-:-:S11]  /*1643b0*/  LOP3.LUT R7, R7, 0xffffff7f, RZ, 0xc0, !PT ;  /* 0xffffff7f07077812 */ /* 0x000fd600078ec0ff */
[----:B------:R-:W-:Y:S02]  /*1643c0*/  @P0 LOP3.LUT R7, R7, 0x80, RZ, 0xfc, !PT ;  /* 0x0000008007070812 */ /* 0x000fe400078efcff */
[----:B------:R-:W-:Y:S02]  /*1643d0*/  LOP3.LUT P0, RZ, R26, 0x400000, RZ, 0xc0, !PT ;  /* 0x004000001aff7812 */ /* 0x000fe4000780c0ff */
[----:B------:R-:W-:Y:S01]  /*1643e0*/  LOP3.LUT R7, R7, 0xfffffeff, RZ, 0xc0, !PT ;  /* 0xfffffeff07077812 */ /* 0x000fe200078ec0ff */
[----:B----4-:R1:W-:Y:S10]  /*1643f0*/  @P5 STG.E.U8 desc[UR8][R36.64], R0 ;  /* 0x0000000024005986 */ /* 0x0103f4000c101108 */
[----:B------:R-:W-:-:S02]  /*164400*/  @P0 LOP3.LUT R7, R7, 0x100, RZ, 0xfc, !PT ;  /* 0x0000010007070812 */ /* 0x000fc400078efcff */
[----:B------:R-:W-:Y:S02]  /*164410*/  LOP3.LUT P0, RZ, R26, 0x200000, RZ, 0xc0, !PT ;  /* 0x002000001aff7812 */ /* 0x000fe4000780c0ff */
[----:B-1----:R-:W-:-:S05]  /*164420*/  PRMT R0, R13, 0x7772, RZ ;  /* 0x000077720d007816 */ /* 0x002fca00000000ff */
[----:B------:R1:W-:Y:S02]  /*164430*/  @P6 STG.E.U8 desc[UR8][R34.64], R0 ;  /* 0x0000000022006986 */ /* 0x0003e4000c101108 */
[----:B-1----:R-:W-:-:S05]  /*164440*/  PRMT R0, R13, 0x7773, RZ ;  /* 0x000077730d007816 */ /* 0x002fca00000000ff */
[----:B------:R1:W-:Y:S04]  /*164450*/  @P0 STG.E.U8 desc[UR8][R10.64], R0 ;  /* 0x000000000a000986 */ /* 0x0003e8000c101108 */
[----:B-1----:R-:W4:Y:S04]  /*164460*/  LDL.LU R10, [R1+0x468] ;  /* 0x00046800010a7983 */ /* 0x002f280000300800 */
[----:B------:R-:W4:Y:S01]  /*164470*/  LDL.LU.64 R38, [R1+0x3718] ;  /* 0x0037180001267983 */ /* 0x000f220000300a00 */
        /* <DEDUP_REMOVED lines=11> */
[----:B--2---:R1:W-:Y:S04]  /*164530*/  @P0 STG.E.U8 desc[UR8][R30.64], R0 ;  /* 0x000000001e000986 */ /* 0x0043e8000c101108 */
[----:B-1----:R-:W2:Y:S01]  /*164540*/  LDL.LU.64 R30, [R1+0x36e8] ;  /* 0x0036e800011e7983 */ /* 0x002ea20000300a00 */
[----:B------:R-:W-:-:S02]  /*164550*/  LOP3.LUT P0, RZ, R7, 0x40, RZ, 0xc0, !PT ;  /* 0x0000004007ff7812 */ /* 0x000fc4000780c0ff */
[----:B------:R-:W-:-:S11]  /*164560*/  PRMT R0, R28, 0x7772, RZ ;  /* 0x000077721c007816 */ /* 0x000fd600000000ff */
[----:B---3--:R1:W-:Y:S01]  /*164570*/  @P0 STG.E.U8 desc[UR8][R50.64], R0 ;  /* 0x0000000032000986 */ /* 0x0083e2000c101108 */
[C---:B------:R-:W-:Y:S02]  /*164580*/  LOP3.LUT P0, RZ, R7.reuse, 0x20, RZ, 0xc0, !PT ;  /* 0x0000002007ff7812 */ /* 0x040fe4000780c0ff */
[----:B-1----:R-:W-:Y:S01]  /*164590*/  PRMT R0, R28, 0x7773, RZ ;  /* 0x000077731c007816 */ /* 0x002fe200000000ff */
[----:B------:R-:W3:Y:S10]  /*1645a0*/  LDL.LU.64 R50, [R1+0x66e0] ;  /* 0x0066e00001327983 */ /* 0x000ef40000300a00 */
[----:B------:R1:W-:Y:S01]  /*1645b0*/  @P0 STG.E.U8 desc[UR8][R4.64], R0 ;  /* 0x0000000004000986 */ /* 0x0003e2000c101108 */
[----:B------:R-:W-:-:S02]  /*1645c0*/  LOP3.LUT P0, RZ, R7, 0x10, RZ, 0xc0, !PT ;  /* 0x0000001007ff7812 */ /* 0x000fc4000780c0ff */
[----:B------:R-:W-:Y:S01]  /*1645d0*/  LOP3.LUT P1, RZ, R26, 0x80000000, RZ, 0xc0, !PT ;  /* 0x800000001aff7812 */ /* 0x000fe2000782c0ff */
        /* <DEDUP_REMOVED lines=13> */
[----:B------:R-:W-:Y:S02]  /*1646b0*/  LOP3.LUT P2, RZ, R27, 0x1, RZ, 0xc0, !PT ;  /* 0x000000011bff7812 */ /* 0x000fe4000784c0ff */
[----:B----4-:R-:W-:-:S09]  /*1646c0*/  PRMT R0, R10, 0x7770, RZ ;  /* 0x000077700a007816 */ /* 0x010fd200000000ff */
[----:B------:R1:W-:Y:S01]  /*1646d0*/  @P0 STG.E.U8 desc[UR8][R38.64], R0 ;  /* 0x0000000026000986 */ /* 0x0003e2000c101108 */
[----:B------:R-:W-:Y:S02]  /*1646e0*/  LOP3.LUT P3, RZ, R27, 0x2, RZ, 0xc0, !PT ;  /* 0x000000021bff7812 */ /* 0x000fe4000786c0ff */
[----:B-1----:R-:W-:-:S05]  /*1646f0*/  PRMT R0, R10, 0x7771, RZ ;  /* 0x000077710a007816 */ /* 0x002fca00000000ff */
[----:B------:R1:W-:Y:S01]  /*164700*/  @P1 STG.E.U8 desc[UR8][R40.64], R0 ;  /* 0x0000000028001986 */ /* 0x0003e2000c101108 */
[C---:B------:R-:W-:Y:S02]  /*164710*/  LOP3.LUT P4, RZ, R27.reuse, 0x4, RZ, 0xc0, !PT ;  /* 0x000000041bff7812 */ /* 0x040fe4000788c0ff */
[C---:B-1----:R-:W-:Y:S01]  /*164720*/  PRMT R0, R10.reuse, 0x7772, RZ ;  /* 0x000077720a007816 */ /* 0x042fe200000000ff */
[----:B------:R-:W4:Y:S04]  /*164730*/  LDL.LU.64 R40, [R1+0x3748] ;  /* 0x0037480001287983 */ /* 0x000f280000300a00 */
[----:B------:R1:W-:Y:S01]  /*164740*/  @P2 STG.E.U8 desc[UR8][R36.64], R0 ;  /* 0x0000000024002986 */ /* 0x0003e2000c101108 */
[C---:B------:R-:W-:Y:S02]  /*164750*/  LOP3.LUT P5, RZ, R27.reuse, 0x8, RZ, 0xc0, !PT ;  /* 0x000000081bff7812 */ /* 0x040fe400078ac0ff */
[----:B-1----:R-:W-:Y:S01]  /*164760*/  PRMT R0, R10, 0x7773, RZ ;  /* 0x000077730a007816 */ /* 0x002fe200000000ff */
[----:B------:R-:W3:Y:S04]  /*164770*/  LDL.LU.64 R36, [R1+0x3740] ;  /* 0x0037400001247983 */ /* 0x000ee80000300a00 */
[----:B------:R1:W-:Y:S01]  /*164780*/  @P3 STG.E.U8 desc[UR8][R34.64], R0 ;  /* 0x0000000022003986 */ /* 0x0003e2000c101108 */
[----:B------:R-:W-:-:S02]  /*164790*/  LOP3.LUT P6, RZ, R27, 0x10, RZ, 0xc0, !PT ;  /* 0x000000101bff7812 */ /* 0x000fc400078cc0ff */
[C---:B-1----:R-:W-:Y:S01]  /*1647a0*/  PRMT R0, R11.reuse, 0x7770, RZ ;  /* 0x000077700b007816 */ /* 0x042fe200000000ff */
[----:B------:R-:W3:Y:S04]  /*1647b0*/  LDL.LU.64 R34, [R1+0x3738] ;  /* 0x0037380001227983 */ /* 0x000ee80000300a00 */
[----:B------:R1:W-:Y:S02]  /*1647c0*/  @P4 STG.E.U8 desc[UR8][R12.64], R0 ;  /* 0x000000000c004986 */ /* 0x0003e4000c101108 */
[C---:B-1----:R-:W-:Y:S02]  /*1647d0*/  PRMT R0, R11.reuse, 0x7771, RZ ;  /* 0x000077710b007816 */ /* 0x042fe400000000ff */
[----:B------:R-:W3:Y:S04]  /*1647e0*/  LDL.LU.64 R12, [R1+0x3760] ;  /* 0x00376000010c7983 */ /* 0x000ee80000300a00 */
[----:B------:R1:W-:Y:S02]  /*1647f0*/  @P5 STG.E.U8 desc[UR8][R32.64], R0 ;  /* 0x0000000020005986 */ /* 0x0003e4000c101108 */
[----:B-1----:R-:W-:-:S05]  /*164800*/  PRMT R0, R11, 0x7772, RZ ;  /* 0x000077720b007816 */ /* 0x002fca00000000ff */
[----:B--2---:R1:W-:Y:S04]  /*164810*/  @P6 STG.E.U8 desc[UR8][R30.64], R0 ;  /* 0x000000001e006986 */ /* 0x0043e8000c101108 */
[----:B-1----:R-:W2:Y:S04]  /*164820*/  LDL.LU R31, [R1+0x448] ;  /* 0x00044800011f7983 */ /* 0x002ea80000300800 */
[----:B------:R-:W3:Y:S04]  /*164830*/  LDL.LU.64 R32, [R1+0x3758] ;  /* 0x0037580001207983 */ /* 0x000ee80000300a00 */
[----:B------:R-:W3:Y:S01]  /*164840*/  LDL.LU R16, [R1+0x438] ;  /* 0x0004380001107983 */ /* 0x000ee20000300800 */
[----:B------:R-:W-:-:S03]  /*164850*/  PRMT R0, R11, 0x7773, RZ ;  /* 0x000077730b007816 */ /* 0x000fc600000000ff */
[----:B------:R-:W3:Y:S01]  /*164860*/  LDL.LU.64 R10, [R1+0x3750] ;  /* 0x00375000010a7983 */ /* 0x000ee20000300a00 */
[----:B------:R-:W-:Y:S02]  /*164870*/  LOP3.LUT P0, RZ, R27, 0x20000, RZ, 0xc0, !PT ;  /* 0x000200001bff7812 */ /* 0x000fe4000780c0ff */
        /* <DEDUP_REMOVED lines=27> */
[----:B------:R-:W-:Y:S02]  /*164a30*/  LOP3.LUT R8, R8, 0xdfffffff, RZ, 0xc0, !PT ;  /* 0xdfffffff08087812 */ /* 0x000fe400078ec0ff */
[C---:B------:R-:W-:Y:S02]  /*164a40*/  LOP3.LUT P5, RZ, R27.reuse, 0x40, RZ, 0xc0, !PT ;  /* 0x000000401bff7812 */ /* 0x040fe400078ac0ff */
[----:B------:R-:W-:-:S07]  /*164a50*/  LOP3.LUT P6, RZ, R27, 0x80, RZ, 0xc0, !PT ;  /* 0x000000801bff7812 */ /* 0x000fce00078cc0ff */
[----:B------:R-:W-:Y:S02]  /*164a60*/  @P0 LOP3.LUT R8, R8, 0x20000000, RZ, 0xfc, !PT ;  /* 0x2000000008080812 */ /* 0x000fe400078efcff */
[C---:B------:R-:W-:Y:S02]  /*164a70*/  LOP3.LUT P0, RZ, R27.reuse, 0x400, RZ, 0xc0, !PT ;  /* 0x000004001bff7812 */ /* 0x040fe4000780c0ff */
[----:B------:R-:W-:Y:S01]  /*164a80*/  LOP3.LUT R8, R8, 0xbfffffff, RZ, 0xc0, !PT ;  /* 0xbfffffff08087812 */ /* 0x000fe200078ec0ff */
[----:B----4-:R1:W-:Y:S10]  /*164a90*/  @P4 STG.E.U8 desc[UR8][R40.64], R0 ;  /* 0x0000000028004986 */ /* 0x0103f4000c101108 */
[----:B------:R-:W-:Y:S01]  /*164aa0*/  @P0 LOP3.LUT R8, R8, 0x40000000, RZ, 0xfc, !PT ;  /* 0x4000000008080812 */ /* 0x000fe200078efcff */
[----:B-1----:R-:W4:Y:S01]  /*164ab0*/  LDL.LU.64 R40, [R1+0x3790] ;  /* 0x0037900001287983 */ /* 0x002f220000300a00 */
[----:B------:R-:W-:-:S02]  /*164ac0*/  LOP3.LUT P0, RZ, R27, 0x200, RZ, 0xc0, !PT ;  /* 0x000002001bff7812 */ /* 0x000fc4000780c0ff */
[----:B------:R-:W-:-:S11]  /*164ad0*/  LOP3.LUT R8, R8, 0x7fffffff, RZ, 0xc0, !PT ;  /* 0x7fffffff08087812 */ /* 0x000fd600078ec0ff */
[----:B------:R-:W-:Y:S02]  /*164ae0*/  @P0 LOP3.LUT R8, R8, 0x80000000, RZ, 0xfc, !PT ;  /* 0x8000000008080812 */ /* 0x000fe400078efcff */
[----:B------:R-:W-:Y:S02]  /*164af0*/  LOP3.LUT P0, RZ, R27, 0x100, RZ, 0xc0, !PT ;  /* 0x000001001bff7812 */ /* 0x000fe4000780c0ff */
[----:B--2---:R-:W-:-:S05]  /*164b00*/  PRMT R0, R31, 0x7770, RZ ;  /* 0x000077701f007816 */ /* 0x004fca00000000ff */
[----:B---3--:R1:W-:Y:S02]  /*164b10*/  @P5 STG.E.U8 desc[UR8][R36.64], R0 ;  /* 0x0000000024005986 */ /* 0x0083e4000c101108 */
[C---:B-1----:R-:W-:Y:S02]  /*164b20*/  PRMT R0, R31.reuse, 0x7771, RZ ;  /* 0x000077711f007816 */ /* 0x042fe400000000ff */
[----:B------:R-:W2:Y:S04]  /*164b30*/  LDL.LU.64 R36, [R1+0x3788] ;  /* 0x0037880001247983 */ /* 0x000ea80000300a00 */
[----:B------:R1:W-:Y:S04]  /*164b40*/  @P6 STG.E.U8 desc[UR8][R34.64], R0 ;  /* 0x0000000022006986 */ /* 0x0003e8000c101108 */
[----:B-1----:R-:W3:Y:S01]  /*164b50*/  LDL.LU.64 R34, [R1+0x3780] ;  /* 0x0037800001227983 */ /* 0x002ee20000300a00 */
[----:B------:R-:W-:-:S05]  /*164b60*/  PRMT R0, R31, 0x7772, RZ ;  /* 0x000077721f007816 */ /* 0x000fca00000000ff */
[----:B------:R1:W-:Y:S01]  /*164b70*/  @P0 STG.E.U8 desc[UR8][R12.64], R0 ;  /* 0x000000000c000986 */ /* 0x0003e2000c101108 */
[C---:B------:R-:W-:Y:S02]  /*164b80*/  LOP3.LUT P0, RZ, R8.reuse, 0x80000000, RZ, 0xc0, !PT ;  /* 0x8000000008ff7812 */ /* 0x040fe4000780c0ff */
[----:B-1----:R-:W-:Y:S02]  /*164b90*/  PRMT R0, R31, 0x7773, RZ ;  /* 0x000077731f007816 */ /* 0x002fe400000000ff */
[----:B------:R-:W3:Y:S09]  /*164ba0*/  LDL.LU R31, [R1+0x408] ;  /* 0x00040800011f7983 */ /* 0x000ef20000300800 */
[----:B------:R1:W-:Y:S01]  /*164bb0*/  @P0 STG.E.U8 desc[UR8][R32.64], R0 ;  /* 0x0000000020000986 */ /* 0x0003e2000c101108 */
[----:B------:R-:W-:-:S03]  /*164bc0*/  LOP3.LUT P0, RZ, R8, 0x40000000, RZ, 0xc0, !PT ;  /* 0x4000000008ff7812 */ /* 0x000fc6000780c0ff */
[----:B------:R-:W3:Y:S01]  /*164bd0*/  LDL.LU.64 R12, [R1+0x3778] ;  /* 0x00377800010c7983 */ /* 0x000ee20000300a00 */
[----:B-1----:R-:W-:-:S03]  /*164be0*/  PRMT R0, R16, 0x7770, RZ ;  /* 0x0000777010007816 */ /* 0x002fc600000000ff */
[----:B------:R-:W3:Y:S06]  /*164bf0*/  LDL.LU.64 R32, [R1+0x3770] ;  /* 0x0037700001207983 */ /* 0x000eec0000300a00 */
        /* <DEDUP_REMOVED lines=27> */
[----:B----4-:R1:W-:Y:S02]  /*164db0*/  @P1 STG.E.U8 desc[UR8][R40.64], R0 ;  /* 0x0000000028001986 */ /* 0x0103e4000c101108 */
[C---:B-1----:R-:W-:Y:S02]  /*164dc0*/  PRMT R0, R28.reuse, 0x7771, RZ ;  /* 0x000077711c007816 */ /* 0x042fe400000000ff */
[C---:B------:R-:W-:Y:S02]  /*164dd0*/  LOP3.LUT P4, RZ, R27.reuse, 0x200000, RZ, 0xc0, !PT ;  /* 0x002000001bff7812 */ /* 0x040fe4000788c0ff */
[C---:B------:R-:W-:Y:S02]  /*164de0*/  LOP3.LUT P5, RZ, R27.reuse, 0x400000, RZ, 0xc0, !PT ;  /* 0x004000001bff7812 */ /* 0x040fe400078ac0ff */
[----:B------:R-:W-:Y:S01]  /*164df0*/  LOP3.LUT P6, RZ, R27, 0x800000, RZ, 0xc0, !PT ;  /* 0x008000001bff7812 */ /* 0x000fe200078cc0ff */
[----:B--2---:R1:W-:Y:S02]  /*164e00*/  @P2 STG.E.U8 desc[UR8][R36.64], R0 ;  /* 0x0000000024002986 */ /* 0x0043e4000c101108 */
[----:B-1----:R-:W-:-:S05]  /*164e10*/  PRMT R0, R28, 0x7772, RZ ;  /* 0x000077721c007816 */ /* 0x002fca00000000ff */
[----:B---3--:R1:W-:Y:S02]  /*164e20*/  @P3 STG.E.U8 desc[UR8][R34.64], R0 ;  /* 0x0000000022003986 */ /* 0x0083e4000c101108 */
[----:B-1----:R-:W-:Y:S02]  /*164e30*/  PRMT R0, R28, 0x7773, RZ ;  /* 0x000077731c007816 */ /* 0x002fe400000000ff */
[----:B------:R-:W2:Y:S04]  /*164e40*/  LDL.LU R28, [R1+0x66d8] ;  /* 0x0066d800011c7983 */ /* 0x000ea80000300800 */
[----:B------:R-:W3:Y:S04]  /*164e50*/  LDL.LU.64 R40, [R1+0x37e0] ;  /* 0x0037e00001287983 */ /* 0x000ee80000300a00 */
[----:B------:R1:W-:Y:S02]  /*164e60*/  @P4 STG.E.U8 desc[UR8][R12.64], R0 ;  /* 0x000000000c004986 */ /* 0x0003e4000c101108 */
[----:B-1----:R-:W-:-:S05]  /*164e70*/  PRMT R0, R31, 0x7770, RZ ;  /* 0x000077701f007816 */ /* 0x002fca00000000ff */
[----:B------:R1:W-:Y:S02]  /*164e80*/  @P5 STG.E.U8 desc[UR8][R32.64], R0 ;  /* 0x0000000020005986 */ /* 0x0003e4000c101108 */
[----:B-1----:R-:W-:-:S05]  /*164e90*/  PRMT R0, R31, 0x7771, RZ ;  /* 0x000077711f007816 */ /* 0x002fca00000000ff */
[----:B------:R1:W-:Y:S04]  /*164ea0*/  @P6 STG.E.U8 desc[UR8][R10.64], R0 ;  /* 0x000000000a006986 */ /* 0x0003e8000c101108 */
[----:B-1----:R-:W4:Y:S04]  /*164eb0*/  LDL.LU.64 R10, [R1+0x37d8] ;  /* 0x0037d800010a7983 */ /* 0x002f280000300a00 */
[----:B------:R-:W4:Y:S04]  /*164ec0*/  LDL.LU.64 R36, [R1+0x37d0] ;  /* 0x0037d00001247983 */ /* 0x000f280000300a00 */
[----:B------:R-:W4:Y:S04]  /*164ed0*/  LDL.LU.64 R34, [R1+0x3848] ;  /* 0x0038480001227983 */ /* 0x000f280000300a00 */
[----:B------:R-:W4:Y:S04]  /*164ee0*/  LDL.LU.64 R12, [R1+0x3840] ;  /* 0x00384000010c7983 */ /* 0x000f280000300a00 */
[----:B------:R-:W4:Y:S04]  /*164ef0*/  LDL.LU R30, [R1+0x47c] ;  /* 0x00047c00011e7983 */ /* 0x000f280000300800 */
[----:B------:R-:W4:Y:S01]  /*164f00*/  LDL.LU.64 R32, [R1+0x3838] ;  /* 0x0038380001207983 */ /* 0x000f220000300a00 */
[----:B------:R-:W-:-:S02]  /*164f10*/  LOP3.LUT R8, R8, 0xffffbfff, RZ, 0xc0, !PT ;  /* 0xffffbfff08087812 */ /* 0x000fc400078ec0ff */
[C---:B------:R-:W-:Y:S01]  /*164f20*/  LOP3.LUT P4, RZ, R27.reuse, 0x1000000, RZ, 0xc0, !PT ;  /* 0x010000001bff7812 */ /* 0x040fe2000788c0ff */
[----:B------:R-:W4:Y:S01]  /*164f30*/  LDL.LU R42, [R1+0x46c] ;  /* 0x00046c00012a7983 */ /* 0x000f220000300800 */
[----:B------:R-:W-:Y:S02]  /*164f40*/  LOP3.LUT P5, RZ, R27, 0x2000000, RZ, 0xc0, !PT ;  /* 0x020000001bff7812 */ /* 0x000fe400078ac0ff */
[----:B------:R-:W-:Y:S02]  /*164f50*/  PRMT R0, R31, 0x7772, RZ ;  /* 0x000077721f007816 */ /* 0x000fe400000000ff */
[----:B------:R-:W-:Y:S02]  /*164f60*/  LOP3.LUT P6, RZ, R27, 0x4000000, RZ, 0xc0, !PT ;  /* 0x040000001bff7812 */ /* 0x000fe400078cc0ff */
[----:B--2---:R-:W-:-:S13]  /*164f70*/  LOP3.LUT P0, RZ, R28, 0x10, RZ, 0xc0, !PT ;  /* 0x000000101cff7812 */ /* 0x004fda000780c0ff */
        /* <DEDUP_REMOVED lines=10> */
[----:B------:R-:W-:-:S03]  /*165020*/  LOP3.LUT R8, R8, 0xfffdffff, RZ, 0xc0, !PT ;  /* 0xfffdffff08087812 */ /* 0x000fc600078ec0ff */
[----:B----4-:R1:W-:Y:S06]  /*165030*/  @P5 STG.E.U8 desc[UR8][R10.64], R0 ;  /* 0x000000000a005986 */ /* 0x0103ec000c101108 */
[----:B------:R-:W-:Y:S02]  /*165040*/  @P0 LOP3.LUT R8, R8, 0x20000, RZ, 0xfc, !PT ;  /* 0x0002000008080812 */ /* 0x000fe400078efcff */
[----:B------:R-:W-:Y:S01]  /*165050*/  LOP3.LUT P0, RZ, R28, 0x1, RZ, 0xc0, !PT ;  /* 0x000000011cff7812 */ /* 0x000fe2000780c0ff */
[----:B-1----:R-:W2:Y:S01]  /*165060*/  LDL.LU.64 R10, [R1+0x3830] ;  /* 0x00383000010a7983 */ /* 0x002ea20000300a00 */
[----:B------:R-:W-:-:S03]  /*165070*/  LOP3.LUT R8, R8, 0xfffbffff, RZ, 0xc0, !PT ;  /* 0xfffbffff08087812 */ /* 0x000fc600078ec0ff */
[----:B------:R-:W3:Y:S08]  /*165080*/  LDL.LU.64 R6, [R1+0x3828] ;  /* 0x0038280001067983 */ /* 0x000ef00000300a00 */
[----:B------:R-:W-:Y:S02]  /*165090*/  @P0 LOP3.LUT R8, R8, 0x40000, RZ, 0xfc, !PT ;  /* 0x0004000008080812 */ /* 0x000fe400078efcff */
[----:B------:R-:W-:Y:S01]  /*1650a0*/  LOP3.LUT P0, RZ, R27, 0x80000000, RZ, 0xc0, !PT ;  /* 0x800000001bff7812 */ /* 0x000fe2000780c0ff */
[----:B------:R-:W4:Y:S01]  /*1650b0*/  LDL.LU.64 R4, [R1+0x3820] ;  /* 0x0038200001047983 */ /* 0x000f220000300a00 */
[----:B------:R-:W-:-:S03]  /*1650c0*/  LOP3.LUT R8, R8, 0xfff7ffff, RZ, 0xc0, !PT ;  /* 0xfff7ffff08087812 */ /* 0x000fc600078ec0ff */
[----:B------:R-:W3:Y:S04]  /*1650d0*/  LDL.LU.64 R2, [R1+0x3818] ;  /* 0x0038180001027983 */ /* 0x000ee80000300a00 */
[----:B------:R-:W3:Y:S04]  /*1650e0*/  LDL.LU R43, [R1+0x45c] ;  /* 0x00045c00012b7983 */ /* 0x000ee80000300800 */
[----:B------:R-:W-:Y:S01]  /*1650f0*/  @P0 LOP3.LUT R8, R8, 0x80000, RZ, 0xfc, !PT ;  /* 0x0008000008080812 */ /* 0x000fe200078efcff */
[----:B------:R-:W4:Y:S01]  /*165100*/  LDL.LU.64 R48, [R1+0x3810] ;  /* 0x0038100001307983 */ /* 0x000f220000300a00 */
[----:B------:R-:W-:-:S02]  /*165110*/  LOP3.LUT P0, RZ, R27, 0x40000000, RZ, 0xc0, !PT ;  /* 0x400000001bff7812 */ /* 0x000fc4000780c0ff */
[----:B------:R-:W-:Y:S01]  /*165120*/  LOP3.LUT R8, R8, 0xffefffff, RZ, 0xc0, !PT ;  /* 0xffefffff08087812 */ /* 0x000fe200078ec0ff */
[----:B------:R-:W4:Y:S01]  /*165130*/  LDL.LU.64 R46, [R1+0x3808] ;  /* 0x00380800012e7983 */ /* 0x000f220000300a00 */
[----:B------:R-:W-:-:S03]  /*165140*/  PRMT R0, R30, 0x7770, RZ ;  /* 0x000077701e007816 */ /* 0x000fc600000000ff */
[----:B------:R-:W4:Y:S06]  /*165150*/  LDL.LU R31, [R1+0x44c] ;  /* 0x00044c00011f7983 */ /* 0x000f2c0000300800 */
[----:B------:R-:W-:Y:S01]  /*165160*/  @P0 LOP3.LUT R8, R8, 0x100000, RZ, 0xfc, !PT ;  /* 0x0010000008080812 */ /* 0x000fe200078efcff */
[----:B------:R1:W-:Y:S01]  /*165170*/  @P6 STG.E.U8 desc[UR8][R36.64], R0 ;  /* 0x0000000024006986 */ /* 0x0003e2000c101108 */
[----:B------:R-:W-:Y:S02]  /*165180*/  LOP3.LUT P0, RZ, R27, 0x20000000, RZ, 0xc0, !PT ;  /* 0x200000001bff7812 */ /* 0x000fe4000780c0ff */
[----:B------:R-:W-:Y:S01]  /*165190*/  LOP3.LUT R8, R8, 0xffdfffff, RZ, 0xc0, !PT ;  /* 0xffdfffff08087812 */ /* 0x000fe200078ec0ff */
[----:B------:R-:W4:Y:S04]  /*1651a0*/  LDL.LU.64 R44, [R1+0x3800] ;  /* 0x00380000012c7983 */ /* 0x000f280000300a00 */
[----:B------:R-:W4:Y:S01]  /*1651b0*/  LDL.LU.64 R38, [R1+0x37f8] ;  /* 0x0037f80001267983 */ /* 0x000f220000300a00 */
[----:B-1----:R-:W-:-:S03]  /*1651c0*/  PRMT R0, R30, 0x7771, RZ ;  /* 0x000077711e007816 */ /* 0x002fc600000000ff */
[----:B------:R-:W4:Y:S02]  /*1651d0*/  LDL.LU.64 R40, [R1+0x37f0] ;  /* 0x0037f00001287983 */ /* 0x000f240000300a00 */
[----:B------:R-:W-:Y:S02]  /*1651e0*/  @P0 LOP3.LUT R8, R8, 0x200000, RZ, 0xfc, !PT ;  /* 0x0020000008080812 */ /* 0x000fe400078efcff */
[----:B------:R-:W-:Y:S01]  /*1651f0*/  LOP3.LUT P0, RZ, R27, 0x10000000, RZ, 0xc0, !PT ;  /* 0x100000001bff7812 */ /* 0x000fe2000780c0ff */
[----:B------:R-:W4:Y:S01]  /*165200*/  LDL.LU.64 R36, [R1+0x37e8] ;  /* 0x0037e80001247983 */ /* 0x000f220000300a00 */
[----:B------:R-:W-:-:S11]  /*165210*/  LOP3.LUT R8, R8, 0xffbfffff, RZ, 0xc0, !PT ;  /* 0xffbfffff08087812 */ /* 0x000fd600078ec0ff */
[----:B------:R-:W-:Y:S02]  /*165220*/  @P0 LOP3.LUT R8, R8, 0x400000, RZ, 0xfc, !PT ;  /* 0x0040000008080812 */ /* 0x000fe400078efcff */
[----:B------:R-:W-:-:S13]  /*165230*/  LOP3.LUT P0, RZ, R27, 0x8000000, RZ, 0xc0, !PT ;  /* 0x080000001bff7812 */ /* 0x000fda000780c0ff */
        /* <DEDUP_REMOVED lines=9> */
[----:B-1----:R-:W4:Y:S04]  /*1652d0*/  LDL.LU.64 R32, [R1+0x3850] ;  /* 0x0038500001207983 */ /* 0x002f280000300a00 */
[----:B------:R-:W4:Y:S01]  /*1652e0*/  LDL.LU R30, [R1+0x43c] ;  /* 0x00043c00011e7983 */ /* 0x000f220000300800 */
        /* <DEDUP_REMOVED lines=10> */
[----:B-1----:R-:W-:Y:S01]  /*165390*/  PRMT R0, R42, 0x7771, RZ ;  /* 0x000077712a007816 */ /* 0x002fe200000000ff */
[----:B------:R-:W2:Y:S10]  /*1653a0*/  LDL.LU.64 R10, [R1+0x66d0] ;  /* 0x0066d000010a7983 */ /* 0x000eb40000300a00 */
[----:B---3--:R1:W-:Y:S01]  /*1653b0*/  @P0 STG.E.U8 desc[UR8][R6.64], R0 ;  /* 0x0000000006000986 */ /* 0x0083e2000c101108 */
[----:B------:R-:W-:-:S02]  /*1653c0*/  LOP3.LUT P0, RZ, R8, 0x40000, RZ, 0xc0, !PT ;  /* 0x0004000008ff7812 */ /* 0x000fc4000780c0ff */
        /* <DEDUP_REMOVED lines=16> */
[C---:B-1----:R-:W-:Y:S02]  /*1654d0*/  PRMT R0, R31.reuse, 0x7770, RZ ;  /* 0x000077701f007816 */ /* 0x042fe400000000ff */
[----:B------:R-:W3:Y:S04]  /*1654e0*/  LDL.LU.64 R38, [R1+0x38c8] ;  /* 0x0038c80001267983 */ /* 0x000ee80000300a00 */
[----:B------:R1:W-:Y:S02]  /*1654f0*/  @P2 STG.E.U8 desc[UR8][R40.64], R0 ;  /* 0x0000000028002986 */ /* 0x0003e4000c101108 */
[----:B-1----:R-:W-:-:S02]  /*165500*/  PRMT R0, R31, 0x7771, RZ ;  /* 0x000077711f007816 */ /* 0x002fc400000000ff */
[----:B------:R-:W4:Y:S04]  /*165510*/  LDL.LU.64 R40, [R1+0x38c0] ;  /* 0x0038c00001287983 */ /* 0x000f280000300a00 */
[----:B------:R1:W-:Y:S02]  /*165520*/  @P3 STG.E.U8 desc[UR8][R36.64], R0 ;  /* 0x0000000024003986 */ /* 0x0003e4000c101108 */
[C---:B-1----:R-:W-:Y:S02]  /*165530*/  PRMT R0, R31.reuse, 0x7772, RZ ;  /* 0x000077721f007816 */ /* 0x042fe400000000ff */
[----:B------:R-:W2:Y:S04]  /*165540*/  LDL.LU.64 R36, [R1+0x38b8] ;  /* 0x0038b80001247983 */ /* 0x000ea80000300a00 */
[----:B------:R1:W-:Y:S02]  /*165550*/  @P4 STG.E.U8 desc[UR8][R34.64], R0 ;  /* 0x0000000022004986 */ /* 0x0003e4000c101108 */
[----:B-1----:R-:W-:-:S02]  /*165560*/  PRMT R0, R31, 0x7773, RZ ;  /* 0x000077731f007816 */ /* 0x002fc400000000ff */
[----:B------:R-:W2:Y:S04]  /*165570*/  LDL.LU.64 R34, [R1+0x38b0] ;  /* 0x0038b00001227983 */ /* 0x000ea80000300a00 */
[----:B------:R1:W-:Y:S02]  /*165580*/  @P5 STG.E.U8 desc[UR8][R12.64], R0 ;  /* 0x000000000c005986 */ /* 0x0003e4000c101108 */
[----:B-1----:R-:W-:Y:S02]  /*165590*/  PRMT R0, R30, 0x7770, RZ ;  /* 0x000077701e007816 */ /* 0x002fe400000000ff */
[----:B------:R-:W2:Y:S04]  /*1655a0*/  LDL.LU.64 R12, [R1+0x38a8] ;  /* 0x0038a800010c7983 */ /* 0x000ea80000300a00 */
[----:B------:R1:W-:Y:S04]  /*1655b0*/  @P6 STG.E.U8 desc[UR8][R32.64], R0 ;  /* 0x0000000020006986 */ /* 0x0003e8000c101108 */
[----:B-1----:R-:W2:Y:S04]  /*1655c0*/  LDL.LU.64 R32, [R1+0x38a0] ;  /* 0x0038a00001207983 */ /* 0x002ea80000300a00 */
[----:B------:R-:W2:Y:S01]  /*1655d0*/  LDL.LU R31, [R1+0x42c] ;  /* 0x00042c00011f7983 */ /* 0x000ea20000300800 */
[----:B------:R-:W-:-:S02]  /*1655e0*/  LOP3.LUT P0, RZ, R28, 0x800000, RZ, 0xc0, !PT ;  /* 0x008000001cff7812 */ /* 0x000fc4000780c0ff */
[----:B------:R-:W-:Y:S01]  /*1655f0*/  LOP3.LUT R8, R8, 0xffffffdf, RZ, 0xc0, !PT ;  /* 0xffffffdf08087812 */ /* 0x000fe200078ec0ff */
[----:B------:R-:W2:Y:S04]  /*165600*/  LDL.LU.64 R6, [R1+0x3898] ;  /* 0x0038980001067983 */ /* 0x000ea80000300a00 */
[----:B------:R-:W2:Y:S04]  /*165610*/  LDL.LU R47, [R1+0x41c] ;  /* 0x00041c00012f7983 */ /* 0x000ea80000300800 */
[----:B------:R-:W2:Y:S02]  /*165620*/  LDL.LU.64 R4, [R1+0x3890] ;  /* 0x0038900001047983 */ /* 0x000ea40000300a00 */
[----:B------:R-:W-:-:S02]  /*165630*/  @P0 LOP3.LUT R8, R8, 0x20, RZ, 0xfc, !PT ;  /* 0x0000002008080812 */ /* 0x000fc400078efcff */
[----:B------:R-:W-:Y:S01]  /*165640*/  LOP3.LUT P0, RZ, R28, 0x400000, RZ, 0xc0, !PT ;  /* 0x004000001cff7812 */ /* 0x000fe2000780c0ff */
[----:B------:R-:W2:Y:S01]  /*165650*/  LDL.LU.64 R2, [R1+0x3888] ;  /* 0x0038880001027983 */ /* 0x000ea20000300a00 */
[----:B------:R-:W-:-:S03]  /*165660*/  LOP3.LUT R8, R8, 0xffffffbf, RZ, 0xc0, !PT ;  /* 0xffffffbf08087812 */ /* 0x000fc600078ec0ff */
[----:B------:R-:W2:Y:S01]  /*165670*/  LDL.LU.64 R48, [R1+0x3880] ;  /* 0x0038800001307983 */ /* 0x000ea20000300a00 */
[----:B------:R-:W-:-:S03]  /*165680*/  LOP3.LUT P4, RZ, R28, 0x800, RZ, 0xc0, !PT ;  /* 0x000008001cff7812 */ /* 0x000fc6000788c0ff */
[----:B------:R-:W2:Y:S04]  /*165690*/  LDL.LU.64 R44, [R1+0x3878] ;  /* 0x00387800012c7983 */ /* 0x000ea80000300a00 */
[----:B------:R-:W-:Y:S01]  /*1656a0*/  @P0 LOP3.LUT R8, R8, 0x40, RZ, 0xfc, !PT ;  /* 0x0000004008080812 */ /* 0x000fe200078efcff */
[----:B------:R-:W2:Y:S01]  /*1656b0*/  LDL.LU.64 R42, [R1+0x3870] ;  /* 0x00387000012a7983 */ /* 0x000ea20000300a00 */
        /* <DEDUP_REMOVED lines=17> */
[----:B------:R-:W-:Y:S02]  /*1657d0*/  LOP3.LUT P5, RZ, R28, 0x1000, RZ, 0xc0, !PT ;  /* 0x000010001cff7812 */ /* 0x000fe400078ac0ff */
[----:B------:R-:W-:-:S07]  /*1657e0*/  PRMT R0, R30, 0x7771, RZ ;  /* 0x000077711e007816 */ /* 0x000fce00000000ff */
[----:B------:R-:W-:Y:S02]  /*1657f0*/  @P0 LOP3.LUT R8, R8, 0x1000, RZ, 0xfc, !PT ;  /* 0x0000100008080812 */ /* 0x000fe400078efcff */
[C---:B------:R-:W-:Y:S02]  /*165800*/  LOP3.LUT P0, RZ, R28.reuse, 0x8000, RZ, 0xc0, !PT ;  /* 0x000080001cff7812 */ /* 0x040fe4000780c0ff */
[----:B------:R-:W-:Y:S02]  /*165810*/  LOP3.LUT P6, RZ, R28, 0x2000, RZ, 0xc0, !PT ;  /* 0x000020001cff7812 */ /* 0x000fe400078cc0ff */
[----:B------:R-:W-:-:S09]  /*165820*/  LOP3.LUT R8, R8, 0xffffdfff, RZ, 0xc0, !PT ;  /* 0xffffdfff08087812 */ /* 0x000fd200078ec0ff */
[----:B------:R-:W-:Y:S02]  /*165830*/  @P0 LOP3.LUT R8, R8, 0x2000, RZ, 0xfc, !PT ;  /* 0x0000200008080812 */ /* 0x000fe400078efcff */
[----:B------:R-:W-:Y:S01]  /*165840*/  LOP3.LUT P0, RZ, R28, 0x4000, RZ, 0xc0, !PT ;  /* 0x000040001cff7812 */ /* 0x000fe2000780c0ff */
[----:B---3--:R1:W-:Y:S02]  /*165850*/  @P4 STG.E.U8 desc[UR8][R38.64], R0 ;  /* 0x0000000026004986 */ /* 0x0083e4000c101108 */
[C---:B-1----:R-:W-:Y:S02]  /*165860*/  PRMT R0, R30.reuse, 0x7772, RZ ;  /* 0x000077721e007816 */ /* 0x042fe400000000ff */
[----:B------:R-:W3:Y:S04]  /*165870*/  LDL.LU.64 R38, [R1+0x3868] ;  /* 0x0038680001267983 */ /* 0x000ee80000300a00 */
[----:B----4-:R1:W-:Y:S02]  /*165880*/  @P5 STG.E.U8 desc[UR8][R40.64], R0 ;  /* 0x0000000028005986 */ /* 0x0103e4000c101108 */
[----:B-1----:R-:W-:-:S02]  /*165890*/  PRMT R0, R30, 0x7773, RZ ;  /* 0x000077731e007816 */ /* 0x002fc400000000ff */
        /* <DEDUP_REMOVED lines=44> */
[----:B-1----:R-:W-:Y:S02]  /*165b60*/  PRMT R0, R29, 0x7773, RZ ;  /* 0x000077731d007816 */ /* 0x002fe400000000ff */
[----:B------:R-:W3:Y:S04]  /*165b70*/  LDL.LU R29, [R1+0x66cc] ;  /* 0x0066cc00011d7983 */ /* 0x000ee80000300800 */
        /* <DEDUP_REMOVED lines=10> */
[----:B------:R-:W4:Y:S04]  /*165c20*/  LDL.LU.64 R38, [R1+0x3948] ;  /* 0x0039480001267983 */ /* 0x000f280000300a00 */
[----:B-1----:R-:W2:Y:S04]  /*165c30*/  LDL.LU.64 R30, [R1+0x3940] ;  /* 0x00394000011e7983 */ /* 0x002ea80000300a00 */
[----:B------:R-:W2:Y:S04]  /*165c40*/  LDL.LU.64 R40, [R1+0x3938] ;  /* 0x0039380001287983 */ /* 0x000ea80000300a00 */
[----:B------:R-:W2:Y:S04]  /*165c50*/  LDL.LU R35, [R1+0x3e0] ;  /* 0x0003e00001237983 */ /* 0x000ea80000300800 */
[----:B------:R-:W4:Y:S04]  /*165c60*/  LDL.LU.64 R36, [R1+0x3930] ;  /* 0x0039300001247983 */ /* 0x000f280000300a00 */
[----:B------:R-:W4:Y:S04]  /*165c70*/  LDL.LU.64 R12, [R1+0x3928] ;  /* 0x00392800010c7983 */ /* 0x000f280000300a00 */
[----:B------:R-:W4:Y:S04]  /*165c80*/  LDL.LU.64 R32, [R1+0x3920] ;  /* 0x0039200001207983 */ /* 0x000f280000300a00 */
[----:B------:R-:W4:Y:S01]  /*165c90*/  LDL.LU R16, [R1+0x3d0] ;  /* 0x0003d00001107983 */ /* 0x000f220000300800 */
[----:B------:R-:W-:-:S02]  /*165ca0*/  LOP3.LUT P4, RZ, R28, 0x40000000, RZ, 0xc0, !PT ;  /* 0x400000001cff7812 */ /* 0x000fc4000788c0ff */
[----:B------:R-:W-:Y:S02]  /*165cb0*/  LOP3.LUT P5, RZ, R28, 0x80000000, RZ, 0xc0, !PT ;  /* 0x800000001cff7812 */ /* 0x000fe400078ac0ff */
[----:B------:R-:W-:Y:S02]  /*165cc0*/  LOP3.LUT R8, R8, 0xfffffffe, RZ, 0xc0, !PT ;  /* 0xfffffffe08087812 */ /* 0x000fe400078ec0ff */
[----:B---3--:R-:W-:Y:S02]  /*165cd0*/  LOP3.LUT P0, RZ, R29, 0x400, RZ, 0xc0, !PT ;  /* 0x000004001dff7812 */ /* 0x008fe4000780c0ff */
[----:B--2---:R-:W-:-:S05]  /*165ce0*/  PRMT R0, R35, 0x7770, RZ ;  /* 0x0000777023007816 */ /* 0x004fca00000000ff */
[----:B----4-:R1:W-:Y:S02]  /*165cf0*/  @P4 STG.E.U8 desc[UR8][R38.64], R0 ;  /* 0x0000000026004986 */ /* 0x0103e4000c101108 */
[----:B-1----:R-:W-:-:S05]  /*165d00*/  PRMT R0, R35, 0x7771, RZ ;  /* 0x0000777123007816 */ /* 0x002fca00000000ff */
[----:B------:R1:W-:Y:S04]  /*165d10*/  @P5 STG.E.U8 desc[UR8][R30.64], R0 ;  /* 0x000000001e005986 */ /* 0x0003e8000c101108 */
[----:B-1----:R-:W2:Y:S01]  /*165d20*/  LDL.LU.64 R30, [R1+0x3918] ;  /* 0x00391800011e7983 */ /* 0x002ea20000300a00 */
[----:B------:R-:W-:-:S03]  /*165d30*/  LOP3.LUT R10, R10, 0xefffffff, RZ, 0xc0, !PT ;  /* 0xefffffff0a0a7812 */ /* 0x000fc600078ec0ff */
[----:B------:R-:W3:Y:S01]  /*165d40*/  LDL.LU.64 R6, [R1+0x3910] ;  /* 0x0039100001067983 */ /* 0x000ee20000300a00 */
[----:B------:R-:W-:Y:S02]  /*165d50*/  @P0 LOP3.LUT R10, R10, 0x10000000, RZ, 0xfc, !PT ;  /* 0x100000000a0a0812 */ /* 0x000fe400078efcff */
[C---:B------:R-:W-:Y:S01]  /*165d60*/  LOP3.LUT P0, RZ, R29.reuse, 0x200, RZ, 0xc0, !PT ;  /* 0x000002001dff7812 */ /* 0x040fe2000780c0ff */
[----:B------:R-:W4:Y:S01]  /*165d70*/  LDL.LU.64 R4, [R1+0x3908] ;  /* 0x0039080001047983 */ /* 0x000f220000300a00 */
[----:B------:R-:W-:Y:S02]  /*165d80*/  LOP3.LUT R10, R10, 0xdfffffff, RZ, 0xc0, !PT ;  /* 0xdfffffff0a0a7812 */ /* 0x000fe400078ec0ff */
[----:B------:R-:W-:Y:S01]  /*165d90*/  LOP3.LUT P6, RZ, R29, 0x1, RZ, 0xc0, !PT ;  /* 0x000000011dff7812 */ /* 0x000fe200078cc0ff */
[----:B------:R-:W3:Y:S01]  /*165da0*/  LDL.LU R34, [R1+0x3c0] ;  /* 0x0003c00001227983 */ /* 0x000ee20000300800 */
[----:B------:R-:W-:-:S03]  /*165db0*/  PRMT R0, R35, 0x7772, RZ ;  /* 0x0000777223007816 */ /* 0x000fc600000000ff */
[----:B------:R-:W3:Y:S04]  /*165dc0*/  LDL.LU.64 R2, [R1+0x3900] ;  /* 0x0039000001027983 */ /* 0x000ee80000300a00 */
[----:B------:R-:W-:Y:S01]  /*165dd0*/  @P0 LOP3.LUT R10, R10, 0x20000000, RZ, 0xfc, !PT ;  /* 0x200000000a0a0812 */ /* 0x000fe200078efcff */
[----:B------:R-:W3:Y:S01]  /*165de0*/  LDL.LU.64 R48, [R1+0x3960] ;  /* 0x0039600001307983 */ /* 0x000ee20000300a00 */
[----:B------:R-:W-:Y:S02]  /*165df0*/  LOP3.LUT P0, RZ, R29, 0x100, RZ, 0xc0, !PT ;  /* 0x000001001dff7812 */ /* 0x000fe4000780c0ff */
[----:B------:R-:W-:Y:S01]  /*165e00*/  LOP3.LUT R10, R10, 0xbfffffff, RZ, 0xc0, !PT ;  /* 0xbfffffff0a0a7812 */ /* 0x000fe200078ec0ff */
[----:B------:R1:W-:Y:S04]  /*165e10*/  @P6 STG.E.U8 desc[UR8][R40.64], R0 ;  /* 0x0000000028006986 */ /* 0x0003e8000c101108 */
[----:B------:R-:W4:Y:S04]  /*165e20*/  LDL.LU.64 R46, [R1+0x3958] ;  /* 0x00395800012e7983 */ /* 0x000f280000300a00 */
[----:B------:R-:W4:Y:S02]  /*165e30*/  LDL.LU.64 R44, [R1+0x3950] ;  /* 0x00395000012c7983 */ /* 0x000f240000300a00 */
[----:B------:R-:W-:-:S02]  /*165e40*/  @P0 LOP3.LUT R10, R10, 0x40000000, RZ, 0xfc, !PT ;  /* 0x400000000a0a0812 */ /* 0x000fc400078efcff */
[----:B------:R-:W-:Y:S01]  /*165e50*/  LOP3.LUT P0, RZ, R29, 0x80, RZ, 0xc0, !PT ;  /* 0x000000801dff7812 */ /* 0x000fe2000780c0ff */
[----:B------:R-:W4:Y:S01]  /*165e60*/  LDL.LU.64 R42, [R1+0x39c8] ;  /* 0x0039c800012a7983 */ /* 0x000f220000300a00 */
[----:B------:R-:W-:Y:S02]  /*165e70*/  LOP3.LUT R10, R10, 0x7fffffff, RZ, 0xc0, !PT ;  /* 0x7fffffff0a0a7812 */ /* 0x000fe400078ec0ff */
[----:B-1----:R-:W-:Y:S01]  /*165e80*/  PRMT R0, R35, 0x7773, RZ ;  /* 0x0000777323007816 */ /* 0x002fe200000000ff */
[----:B------:R-:W4:Y:S04]  /*165e90*/  LDL.LU.64 R38, [R1+0x39c0] ;  /* 0x0039c00001267983 */ /* 0x000f280000300a00 */
[----:B------:R-:W4:Y:S04]  /*165ea0*/  LDL.LU.64 R40, [R1+0x39b8] ;  /* 0x0039b80001287983 */ /* 0x000f280000300a00 */
[----:B------:R-:W-:Y:S01]  /*165eb0*/  @P0 LOP3.LUT R10, R10, 0x80000000, RZ, 0xfc, !PT ;  /* 0x800000000a0a0812 */ /* 0x000fe200078efcff */
[----:B------:R-:W4:Y:S01]  /*165ec0*/  LDL.LU R35, [R1+0x3a0] ;  /* 0x0003a00001237983 */ /* 0x000f220000300800 */
        /* <DEDUP_REMOVED lines=27> */
[----:B--2---:R1:W-:Y:S04]  /*166080*/  @P0 STG.E.U8 desc[UR8][R30.64], R0 ;  /* 0x000000001e000986 */ /* 0x0043e8000c101108 */
[----:B-1----:R-:W2:Y:S01]  /*166090*/  LDL.LU.64 R30, [R1+0x66c0] ;  /* 0x0066c000011e7983 */ /* 0x002ea20000300a00 */
[----:B------:R-:W-:-:S02]  /*1660a0*/  LOP3.LUT P0, RZ, R8, 0x2, RZ, 0xc0, !PT ;  /* 0x0000000208ff7812 */ /* 0x000fc4000780c0ff */
[----:B------:R-:W-:-:S11]  /*1660b0*/  PRMT R0, R16, 0x7773, RZ ;  /* 0x0000777310007816 */ /* 0x000fd600000000ff */
[----:B---3--:R1:W-:Y:S01]  /*1660c0*/  @P0 STG.E.U8 desc[UR8][R6.64], R0 ;  /* 0x0000000006000986 */ /* 0x0083e2000c101108 */
        /* <DEDUP_REMOVED lines=39> */
[----:B------:R-:W4:Y:S01]  /*166340*/  LDL.LU.64 R36, [R1+0x3978] ;  /* 0x0039780001247983 */ /* 0x000f220000300a00 */
        /* <DEDUP_REMOVED lines=29> */
[C---:B------:R-:W-:Y:S02]  /*166520*/  LOP3.LUT P6, RZ, R29.reuse, 0x80000, RZ, 0xc0, !PT ;  /* 0x000800001dff7812 */ /* 0x040fe400078cc0ff */
[C---:B------:R-:W-:Y:S02]  /*166530*/  LOP3.LUT P1, RZ, R29.reuse, 0x40000000, RZ, 0xc0, !PT ;  /* 0x400000001dff7812 */ /* 0x040fe4000782c0ff */
[----:B------:R-:W-:-:S05]  /*166540*/  LOP3.LUT P2, RZ, R29, 0x80000000, RZ, 0xc0, !PT ;  /* 0x800000001dff7812 */ /* 0x000fca000784c0ff */
[----:B------:R-:W-:Y:S02]  /*166550*/  @P0 LOP3.LUT R10, R10, 0x8000000, RZ, 0xfc, !PT ;  /* 0x080000000a0a0812 */ /* 0x000fe400078efcff */
[----:B------:R-:W-:Y:S01]  /*166560*/  LOP3.LUT P0, RZ, R29, 0x100000, RZ, 0xc0, !PT ;  /* 0x001000001dff7812 */ /* 0x000fe2000780c0ff */
[----:B---3--:R1:W-:Y:S04]  /*166570*/  @P4 STG.E.U8 desc[UR8][R32.64], R0 ;  /* 0x0000000020004986 */ /* 0x0083e8000c101108 */
[----:B-1----:R-:W3:Y:S01]  /*166580*/  LDL.LU.64 R32, [R1+0x3970] ;  /* 0x0039700001207983 */ /* 0x002ee20000300a00 */
[----:B--2---:R-:W-:-:S05]  /*166590*/  PRMT R0, R34, 0x7770, RZ ;  /* 0x0000777022007816 */ /* 0x004fca00000000ff */
[----:B----4-:R1:W-:Y:S04]  /*1665a0*/  @P5 STG.E.U8 desc[UR8][R12.64], R0 ;  /* 0x000000000c005986 */ /* 0x0103e8000c101108 */
[----:B-1----:R-:W2:Y:S04]  /*1665b0*/  LDL.LU.64 R12, [R1+0x3968] ;  /* 0x00396800010c7983 */ /* 0x002ea80000300a00 */
[----:B------:R-:W4:Y:S04]  /*1665c0*/  LDL.LU.64 R28, [R1+0x39e0] ;  /* 0x0039e000011c7983 */ /* 0x000f280000300a00 */
[----:B------:R-:W4:Y:S04]  /*1665d0*/  LDL.LU R49, [R1+0x3f4] ;  /* 0x0003f40001317983 */ /* 0x000f280000300800 */
[----:B------:R-:W4:Y:S04]  /*1665e0*/  LDL.LU.64 R8, [R1+0x39d8] ;  /* 0x0039d80001087983 */ /* 0x000f280000300a00 */
[----:B------:R-:W4:Y:S04]  /*1665f0*/  LDL.LU.64 R6, [R1+0x39d0] ;  /* 0x0039d00001067983 */ /* 0x000f280000300a00 */
[----:B------:R-:W4:Y:S04]  /*166600*/  LDL.LU.64 R4, [R1+0x39f0] ;  /* 0x0039f00001047983 */ /* 0x000f280000300a00 */
[----:B------:R-:W4:Y:S04]  /*166610*/  LDL.LU.64 R2, [R1+0x39e8] ;  /* 0x0039e80001027983 */ /* 0x000f280000300a00 */
[----:B------:R-:W4:Y:S04]  /*166620*/  LDL.LU R35, [R1+0x3e4] ;  /* 0x0003e40001237983 */ /* 0x000f280000300800 */
[----:B------:R-:W4:Y:S04]  /*166630*/  LDL.LU.64 R46, [R1+0x39f8] ;  /* 0x0039f800012e7983 */ /* 0x000f280000300a00 */
[----:B------:R-:W4:Y:S01]  /*166640*/  LDL.LU.64 R44, [R1+0x3a00] ;  /* 0x003a0000012c7983 */ /* 0x000f220000300a00 */
[----:B------:R-:W-:-:S03]  /*166650*/  PRMT R0, R34, 0x7771, RZ ;  /* 0x0000777122007816 */ /* 0x000fc600000000ff */
[----:B------:R-:W4:Y:S04]  /*166660*/  LDL.LU.64 R42, [R1+0x3a08] ;  /* 0x003a0800012a7983 */ /* 0x000f280000300a00 */
[----:B------:R1:W-:Y:S02]  /*166670*/  @P6 STG.E.U8 desc[UR8][R38.64], R0 ;  /* 0x0000000026006986 */ /* 0x0003e4000c101108 */
[----:B-1----:R-:W-:Y:S02]  /*166680*/  PRMT R0, R34, 0x7772, RZ ;  /* 0x0000777222007816 */ /* 0x002fe400000000ff */
[----:B------:R-:W4:Y:S04]  /*166690*/  LDL.LU.64 R38, [R1+0x3a10] ;  /* 0x003a100001267983 */ /* 0x000f280000300a00 */
[----:B------:R1:W-:Y:S01]  /*1666a0*/  @P0 STG.E.U8 desc[UR8][R40.64], R0 ;  /* 0x0000000028000986 */ /* 0x0003e2000c101108 */
[----:B------:R-:W-:-:S02]  /*1666b0*/  LOP3.LUT P0, RZ, R10, 0x8000000, RZ, 0xc0, !PT ;  /* 0x080000000aff7812 */ /* 0x000fc4000780c0ff */
[----:B-1----:R-:W-:Y:S02]  /*1666c0*/  PRMT R0, R34, 0x7773, RZ ;  /* 0x0000777322007816 */ /* 0x002fe400000000ff */
[----:B------:R-:W4:Y:S04]  /*1666d0*/  LDL.LU R34, [R1+0x3d4] ;  /* 0x0003d40001227983 */ /* 0x000f280000300800 */
[----:B------:R-:W4:Y:S05]  /*1666e0*/  LDL.LU.64 R40, [R1+0x3a18] ;  /* 0x003a180001287983 */ /* 0x000f2a0000300a00 */
[----:B------:R1:W-:Y:S04]  /*1666f0*/  @P0 STG.E.U8 desc[UR8][R36.64], R0 ;  /* 0x0000000024000986 */ /* 0x0003e8000c101108 */
[----:B-1----:R-:W4:Y:S01]  /*166700*/  LDL.LU.64 R36, [R1+0x3a20] ;  /* 0x003a200001247983 */ /* 0x002f220000300a00 */
[----:B------:R-:W-:-:S02]  /*166710*/  LOP3.LUT P0, RZ, R10, 0x4000000, RZ, 0xc0, !PT ;  /* 0x040000000aff7812 */ /* 0x000fc4000780c0ff */
[----:B------:R-:W-:Y:S02]  /*166720*/  PRMT R0, R31, 0x7770, RZ ;  /* 0x000077701f007816 */ /* 0x000fe400000000ff */
[C---:B------:R-:W-:Y:S02]  /*166730*/  LOP3.LUT P3, RZ, R30.reuse, 0x1, RZ, 0xc0, !PT ;  /* 0x000000011eff7812 */ /* 0x040fe4000786c0ff */
[----:B------:R-:W-:-:S07]  /*166740*/  LOP3.LUT P4, RZ, R30, 0x2, RZ, 0xc0, !PT ;  /* 0x000000021eff7812 */ /* 0x000fce000788c0ff */
[----:B---3--:R1:W-:Y:S01]  /*166750*/  @P0 STG.E.U8 desc[UR8][R32.64], R0 ;  /* 0x0000000020000986 */ /* 0x0083e2000c101108 */
[C---:B------:R-:W-:Y:S02]  /*166760*/  LOP3.LUT P0, RZ, R10.reuse, 0x2000000, RZ, 0xc0, !PT ;  /* 0x020000000aff7812 */ /* 0x040fe4000780c0ff */
[----:B-1----:R-:W-:Y:S01]  /*166770*/  PRMT R0, R31, 0x7771, RZ ;  /* 0x000077711f007816 */ /* 0x002fe200000000ff */
[----:B------:R-:W3:Y:S10]  /*166780*/  LDL.LU.64 R32, [R1+0x3a28] ;  /* 0x003a280001207983 */ /* 0x000ef40000300a00 */
[----:B--2---:R1:W-:Y:S01]  /*166790*/  @P0 STG.E.U8 desc[UR8][R12.64], R0 ;  /* 0x000000000c000986 */ /* 0x0043e2000c101108 */
[----:B------:R-:W-:-:S02]  /*1667a0*/  LOP3.LUT P0, RZ, R10, 0x1000000, RZ, 0xc0, !PT ;  /* 0x010000000aff7812 */ /* 0x000fc4000780c0ff */
[----:B-1----:R-:W-:Y:S01]  /*1667b0*/  PRMT R0, R31, 0x7772, RZ ;  /* 0x000077721f007816 */ /* 0x002fe200000000ff */
[----:B------:R-:W2:Y:S10]  /*1667c0*/  LDL.LU.64 R12, [R1+0x66b0] ;  /* 0x0066b000010c7983 */ /* 0x000eb40000300a00 */
[----:B----4-:R1:W-:Y:S01]  /*1667d0*/  @P0 STG.E.U8 desc[UR8][R28.64], R0 ;  /* 0x000000001c000986 */ /* 0x0103e2000c101108 */
[----:B------:R-:W-:-:S02]  /*1667e0*/  LOP3.LUT P0, RZ, R10, 0x800000, RZ, 0xc0, !PT ;  /* 0x008000000aff7812 */ /* 0x000fc4000780c0ff */
[----:B-1----:R-:W-:Y:S02]  /*1667f0*/  PRMT R0, R31, 0x7773, RZ ;  /* 0x000077731f007816 */ /* 0x002fe400000000ff */
[----:B------:R-:W4:Y:S09]  /*166800*/  LDL.LU R31, [R1+0x66ac] ;  /* 0x0066ac00011f7983 */ /* 0x000f320000300800 */
        /* <DEDUP_REMOVED lines=15> */
[----:B-1----:R-:W2:Y:S01]  /*166900*/  LDL.LU.64 R44, [R1+0x3a30] ;  /* 0x003a3000012c7983 */ /* 0x002ea20000300a00 */
[----:B------:R-:W-:-:S05]  /*166910*/  PRMT R0, R35, 0x7771, RZ ;  /* 0x0000777123007816 */ /* 0x000fca00000000ff */
        /* <DEDUP_REMOVED lines=14> */
[----:B------:R-:W-:Y:S02]  /*166a00*/  PRMT R0, R34, 0x7771, RZ ;  /* 0x0000777122007816 */ /* 0x000fe400000000ff */
        /* <DEDUP_REMOVED lines=10> */
[----:B-1----:R-:W3:Y:S01]  /*166ab0*/  LDL.LU.64 R32, [R1+0x3a58] ;  /* 0x003a580001207983 */ /* 0x002ee20000300a00 */
[----:B------:R-:W-:-:S05]  /*166ac0*/  PRMT R0, R34, 0x7772, RZ ;  /* 0x0000777222007816 */ /* 0x000fca00000000ff */
        /* <DEDUP_REMOVED lines=14> */
[----:B--2---:R1:W-:Y:S04]  /*166bb0*/  @P4 STG.E.U8 desc[UR8][R44.64], R0 ;  /* 0x000000002c004986 */ /* 0x0043e8000c101108 */
[----:B-1----:R-:W2:Y:S04]  /*166bc0*/  LDL.LU R44, [R1+0x3b4] ;  /* 0x0003b400012c7983 */ /* 0x002ea80000300800 */
[----:B------:R-:W2:Y:S04]  /*166bd0*/  LDL.LU.64 R28, [R1+0x3a60] ;  /* 0x003a6000011c7983 */ /* 0x000ea80000300a00 */
[----:B------:R-:W2:Y:S04]  /*166be0*/  LDL.LU.64 R8, [R1+0x3a68] ;  /* 0x003a680001087983 */ /* 0x000ea80000300a00 */
[----:B------:R-:W2:Y:S04]  /*166bf0*/  LDL.LU.64 R6, [R1+0x3a70] ;  /* 0x003a700001067983 */ /* 0x000ea80000300a00 */
[----:B------:R-:W2:Y:S04]  /*166c00*/  LDL.LU R45, [R1+0x3a4] ;  /* 0x0003a400012d7983 */ /* 0x000ea80000300800 */
[----:B------:R-:W2:Y:S04]  /*166c10*/  LDL.LU.64 R4, [R1+0x3a78] ;  /* 0x003a780001047983 */ /* 0x000ea80000300a00 */
[----:B------:R-:W2:Y:S01]  /*166c20*/  LDL.LU.64 R2, [R1+0x3a80] ;  /* 0x003a800001027983 */ /* 0x000ea20000300a00 */
[----:B------:R-:W-:-:S02]  /*166c30*/  LOP3.LUT R10, R10, 0xfffdffff, RZ, 0xc0, !PT ;  /* 0xfffdffff0a0a7812 */ /* 0x000fc400078ec0ff */
[----:B------:R-:W-:Y:S01]  /*166c40*/  LOP3.LUT P5, RZ, R30, 0x20, RZ, 0xc0, !PT ;  /* 0x000000201eff7812 */ /* 0x000fe200078ac0ff */
[----:B------:R-:W2:Y:S01]  /*166c50*/  LDL.LU.64 R48, [R1+0x3a88] ;  /* 0x003a880001307983 */ /* 0x000ea20000300a00 */
[----:B------:R-:W-:Y:S02]  /*166c60*/  @P0 LOP3.LUT R10, R10, 0x20000, RZ, 0xfc, !PT ;  /* 0x000200000a0a0812 */ /* 0x000fe400078efcff */
[C---:B------:R-:W-:Y:S01]  /*166c70*/  LOP3.LUT P0, RZ, R30.reuse, 0x100, RZ, 0xc0, !PT ;  /* 0x000001001eff7812 */ /* 0x040fe2000780c0ff */
[----:B------:R-:W2:Y:S01]  /*166c80*/  LDL.LU.64 R46, [R1+0x3a90] ;  /* 0x003a9000012e7983 */ /* 0x000ea20000300a00 */
[----:B------:R-:W-:Y:S02]  /*166c90*/  LOP3.LUT P6, RZ, R30, 0x40, RZ, 0xc0, !PT ;  /* 0x000000401eff7812 */ /* 0x000fe400078cc0ff */
[----:B------:R-:W-:Y:S02]  /*166ca0*/  LOP3.LUT R10, R10, 0xfffbffff, RZ, 0xc0, !PT ;  /* 0xfffbffff0a0a7812 */ /* 0x000fe400078ec0ff */
[----:B------:R-:W-:-:S05]  /*166cb0*/  PRMT R0, R34, 0x7773, RZ ;  /* 0x0000777322007816 */ /* 0x000fca00000000ff */
[----:B----4-:R1:W-:Y:S02]  /*166cc0*/  @P5 STG.E.U8 desc[UR8][R42.64], R0 ;  /* 0x000000002a005986 */ /* 0x0103e4000c101108 */
[----:B------:R-:W-:Y:S02]  /*166cd0*/  @P0 LOP3.LUT R10, R10, 0x40000, RZ, 0xfc, !PT ;  /* 0x000400000a0a0812 */ /* 0x000fe400078efcff */
[----:B------:R-:W-:Y:S01]  /*166ce0*/  LOP3.LUT P0, RZ, R30, 0x80, RZ, 0xc0, !PT ;  /* 0x000000801eff7812 */ /* 0x000fe2000780c0ff */
[----:B-1----:R-:W4:Y:S01]  /*166cf0*/  LDL.LU.64 R42, [R1+0x3a98] ;  /* 0x003a9800012a7983 */ /* 0x002f220000300a00 */
[----:B------:R-:W-:-:S05]  /*166d00*/  PRMT R0, R35, 0x7770, RZ ;  /* 0x0000777023007816 */ /* 0x000fca00000000ff */
        /* <DEDUP_REMOVED lines=10> */
[----:B------:R-:W-:Y:S02]  /*166db0*/  PRMT R0, R35, 0x7773, RZ ;  /* 0x0000777323007816 */ /* 0x000fe400000000ff */
[----:B------:R-:W4:Y:S09]  /*166dc0*/  LDL.LU.64 R34, [R1+0x3ab8] ;  /* 0x003ab80001227983 */ /* 0x000f320000300a00 */
[----:B---3--:R1:W-:Y:S04]  /*166dd0*/  @P0 STG.E.U8 desc[UR8][R32.64], R0 ;  /* 0x0000000020000986 */ /* 0x0083e8000c101108 */
[----:B-1----:R-:W3:Y:S01]  /*166de0*/  LDL.LU.64 R32, [R1+0x3ac0] ;  /* 0x003ac00001207983 */ /* 0x002ee20000300a00 */
[----:B------:R-:W-:-:S02]  /*166df0*/  LOP3.LUT P0, RZ, R10, 0x10000, RZ, 0xc0, !PT ;  /* 0x000100000aff7812 */ /* 0x000fc4000780c0ff */
[C---:B------:R-:W-:Y:S02]  /*166e00*/  LOP3.LUT P1, RZ, R30.reuse, 0x20000, RZ, 0xc0, !PT ;  /* 0x000200001eff7812 */ /* 0x040fe4000782c0ff */
[C---:B------:R-:W-:Y:S02]  /*166e10*/  LOP3.LUT P2, RZ, R30.reuse, 0x40000, RZ, 0xc0, !PT ;  /* 0x000400001eff7812 */ /* 0x040fe4000784c0ff */
[C---:B------:R-:W-:Y:S02]  /*166e20*/  LOP3.LUT P3, RZ, R30.reuse, 0x80000, RZ, 0xc0, !PT ;  /* 0x000800001eff7812 */ /* 0x040fe4000786c0ff */
        /* <DEDUP_REMOVED lines=31> */
[----:B------:R-:W4:Y:S04]  /*167020*/  LDL.LU.64 R42, [R1+0x3ac8] ;  /* 0x003ac800012a7983 */ /* 0x000f280000300a00 */
[----:B------:R-:W4:Y:S01]  /*167030*/  LDL.LU.64 R44, [R1+0x3ad0] ;  /* 0x003ad000012c7983 */ /* 0x000f220000300a00 */
[----:B------:R-:W-:-:S02]  /*167040*/  LOP3.LUT P5, RZ, R30, 0x200000, RZ, 0xc0, !PT ;  /* 0x002000001eff7812 */ /* 0x000fc400078ac0ff */
[----:B------:R-:W-:Y:S01]  /*167050*/  LOP3.LUT P6, RZ, R30, 0x400000, RZ, 0xc0, !PT ;  /* 0x004000001eff7812 */ /* 0x000fe200078cc0ff */
[----:B------:R-:W4:Y:S04]  /*167060*/  LDL.LU.64 R38, [R1+0x3ad8] ;  /* 0x003ad80001267983 */ /* 0x000f280000300a00 */
[----:B------:R-:W4:Y:S04]  /*167070*/  LDL.LU.64 R40, [R1+0x3ae0] ;  /* 0x003ae00001287983 */ /* 0x000f280000300a00 */
[----:B------:R-:W4:Y:S04]  /*167080*/  LDL.LU.64 R36, [R1+0x3ae8] ;  /* 0x003ae80001247983 */ /* 0x000f280000300a00 */
[----:B------:R1:W-:Y:S02]  /*167090*/  @P5 STG.E.U8 desc[UR8][R34.64], R0 ;  /* 0x0000000022005986 */ /* 0x0003e4000c101108 */
[----:B-1----:R-:W-:-:S02]  /*1670a0*/  PRMT R0, R11, 0x7770, RZ ;  /* 0x000077700b007816 */ /* 0x002fc400000000ff */
[----:B------:R-:W4:Y:S04]  /*1670b0*/  LDL.LU.64 R34, [R1+0x3af0] ;  /* 0x003af00001227983 */ /* 0x000f280000300a00 */
[----:B---3--:R1:W-:Y:S04]  /*1670c0*/  @P6 STG.E.U8 desc[UR8][R32.64], R0 ;  /* 0x0000000020006986 */ /* 0x0083e8000c101108 */
[----:B-1----:R-:W3:Y:S01]  /*1670d0*/  LDL.LU R33, [R1+0x3f8] ;  /* 0x0003f80001217983 */ /* 0x002ee20000300800 */
[----:B------:R-:W-:Y:S02]  /*1670e0*/  LOP3.LUT R10, R10, 0xfffffffd, RZ, 0xc0, !PT ;  /* 0xfffffffd0a0a7812 */ /* 0x000fe400078ec0ff */
[----:B------:R-:W-:Y:S01]  /*1670f0*/  LOP3.LUT P4, RZ, R30, 0x800000, RZ, 0xc0, !PT ;  /* 0x008000001eff7812 */ /* 0x000fe2000788c0ff */
[----:B------:R-:W3:Y:S01]  /*167100*/  LDL.LU.64 R28, [R1+0x3af8] ;  /* 0x003af800011c7983 */ /* 0x000ee20000300a00 */
[----:B------:R-:W-:-:S02]  /*167110*/  PRMT R0, R11, 0x7771, RZ ;  /* 0x000077710b007816 */ /* 0x000fc400000000ff */
        /* <DEDUP_REMOVED lines=15> */
[----:B-1----:R-:W2:Y:S01]  /*167210*/  LDL.LU R42, [R1+0x3e8] ;  /* 0x0003e800012a7983 */ /* 0x002ea20000300800 */
[----:B------:R-:W-:-:S03]  /*167220*/  LOP3.LUT R10, R10, 0xffffffdf, RZ, 0xc0, !PT ;  /* 0xffffffdf0a0a7812 */ /* 0x000fc600078ec0ff */
[----:B------:R-:W4:Y:S01]  /*167230*/  LDL.LU.64 R8, [R1+0x3b00] ;  /* 0x003b000001087983 */ /* 0x000f220000300a00 */
[----:B------:R-:W-:-:S07]  /*167240*/  PRMT R0, R11, 0x7772, RZ ;  /* 0x000077720b007816 */ /* 0x000fce00000000ff */
[----:B------:R-:W-:Y:S02]  /*167250*/  @P0 LOP3.LUT R10, R10, 0x20, RZ, 0xfc, !PT ;  /* 0x000000200a0a0812 */ /* 0x000fe400078efcff */
[----:B------:R-:W-:Y:S01]  /*167260*/  LOP3.LUT P0, RZ, R30, 0x40000000, RZ, 0xc0, !PT ;  /* 0x400000001eff7812 */ /* 0x000fe2000780c0ff */
[----:B------:R1:W-:Y:S01]  /*167270*/  @P5 STG.E.U8 desc[UR8][R44.64], R0 ;  /* 0x000000002c005986 */ /* 0x0003e2000c101108 */
[----:B------:R-:W-:Y:S02]  /*167280*/  LOP3.LUT R10, R10, 0xffffffbf, RZ, 0xc0, !PT ;  /* 0xffffffbf0a0a7812 */ /* 0x000fe400078ec0ff */
[----:B-1----:R-:W-:Y:S02]  /*167290*/  PRMT R0, R11, 0x7773, RZ ;  /* 0x000077730b007816 */ /* 0x002fe400000000ff */
[----:B------:R-:W4:Y:S07]  /*1672a0*/  LDL.LU R11, [R1+0x66a4] ;  /* 0x0066a400010b7983 */ /* 0x000f2e0000300800 */
[----:B------:R-:W-:Y:S01]  /*1672b0*/  @P0 LOP3.LUT R10, R10, 0x40, RZ, 0xfc, !PT ;  /* 0x000000400a0a0812 */ /* 0x000fe200078efcff */
[----:B------:R-:W4:Y:S01]  /*1672c0*/  LDL.LU.64 R6, [R1+0x3b08] ;  /* 0x003b080001067983 */ /* 0x000f220000300a00 */
[----:B------:R-:W-:-:S02]  /*1672d0*/  LOP3.LUT P0, RZ, R30, 0x20000000, RZ, 0xc0, !PT ;  /* 0x200000001eff7812 */ /* 0x000fc4000780c0ff */
[----:B------:R-:W-:Y:S01]  /*1672e0*/  LOP3.LUT R10, R10, 0xffffff7f, RZ, 0xc0, !PT ;  /* 0xffffff7f0a0a7812 */ /* 0x000fe200078ec0ff */
[----:B------:R-:W4:Y:S04]  /*1672f0*/  LDL.LU.64 R4, [R1+0x3b10] ;  /* 0x003b100001047983 */ /* 0x000f280000300a00 */
[----:B------:R-:W4:Y:S04]  /*167300*/  LDL.LU.64 R2, [R1+0x3b18] ;  /* 0x003b180001027983 */ /* 0x000f280000300a00 */
[----:B------:R-:W4:Y:S02]  /*167310*/  LDL.LU R43, [R1+0x3d8] ;  /* 0x0003d800012b7983 */ /* 0x000f240000300800 */
[----:B------:R-:W-:-:S02]  /*167320*/  @P0 LOP3.LUT R10, R10, 0x80, RZ, 0xfc, !PT ;  /* 0x000000800a0a0812 */ /* 0x000fc400078efcff */
[----:B------:R-:W-:Y:S01]  /*167330*/  LOP3.LUT P0, RZ, R30, 0x10000000, RZ, 0xc0, !PT ;  /* 0x100000001eff7812 */ /* 0x000fe2000780c0ff */
[----:B------:R-:W4:Y:S01]  /*167340*/  LDL.LU.64 R48, [R1+0x3b20] ;  /* 0x003b200001307983 */ /* 0x000f220000300a00 */
[----:B------:R-:W-:-:S03]  /*167350*/  LOP3.LUT R10, R10, 0xfffffeff, RZ, 0xc0, !PT ;  /* 0xfffffeff0a0a7812 */ /* 0x000fc600078ec0ff */
[----:B------:R1:W-:Y:S04]  /*167360*/  @P6 STG.E.U8 desc[UR8][R38.64], R0 ;  /* 0x0000000026006986 */ /* 0x0003e8000c101108 */
[----:B------:R-:W4:Y:S04]  /*167370*/  LDL.LU.64 R46, [R1+0x3b28] ;  /* 0x003b2800012e7983 */ /* 0x000f280000300a00 */
[----:B------:R-:W-:Y:S01]  /*167380*/  @P0 LOP3.LUT R10, R10, 0x100, RZ, 0xfc, !PT ;  /* 0x000001000a0a0812 */ /* 0x000fe200078efcff */
[----:B------:R-:W4:Y:S01]  /*167390*/  LDL.LU.64 R44, [R1+0x3b30] ;  /* 0x003b3000012c7983 */ /* 0x000f220000300a00 */
[----:B------:R-:W-:-:S02]  /*1673a0*/  LOP3.LUT P0, RZ, R30, 0x8000000, RZ, 0xc0, !PT ;  /* 0x080000001eff7812 */ /* 0x000fc4000780c0ff */
[----:B------:R-:W-:Y:S01]  /*1673b0*/  LOP3.LUT R10, R10, 0xfffffdff, RZ, 0xc0, !PT ;  /* 0xfffffdff0a0a7812 */ /* 0x000fe200078ec0ff */
[----:B-1----:R-:W4:Y:S01]  /*1673c0*/  LDL.LU.64 R38, [R1+0x3b38] ;  /* 0x003b380001267983 */ /* 0x002f220000300a00 */
[----:B---3--:R-:W-:-:S09]  /*1673d0*/  PRMT R0, R33, 0x7770, RZ ;  /* 0x0000777021007816 */ /* 0x008fd200000000ff */
[----:B------:R-:W-:Y:S02]  /*1673e0*/  @P0 LOP3.LUT R10, R10, 0x200, RZ, 0xfc, !PT ;  /* 0x000002000a0a0812 */ /* 0x000fe400078efcff */
[----:B------:R-:W-:-:S13]  /*1673f0*/  LOP3.LUT P0, RZ, R30, 0x4000000, RZ, 0xc0, !PT ;  /* 0x040000001eff7812 */ /* 0x000fda000780c0ff */
[----:B------:R1:W-:Y:S01]  /*167400*/  @P0 STG.E.U8 desc[UR8][R40.64], R0 ;  /* 0x0000000028000986 */ /* 0x0003e2000c101108 */
[C---:B------:R-:W-:Y:S02]  /*167410*/  LOP3.LUT P0, RZ, R10.reuse, 0x200, RZ, 0xc0, !PT ;  /* 0x000002000aff7812 */ /* 0x040fe4000780c0ff */
[----:B-1----:R-:W-:Y:S01]  /*167420*/  PRMT R0, R33, 0x7771, RZ ;  /* 0x0000777121007816 */ /* 0x002fe200000000ff */
[----:B------:R-:W3:Y:S10]  /*167430*/  LDL.LU.64 R40, [R1+0x3b40] ;  /* 0x003b400001287983 */ /* 0x000ef40000300a00 */
[----:B------:R1:W-:Y:S01]  /*167440*/  @P0 STG.E.U8 desc[UR8][R36.64], R0 ;  /* 0x0000000024000986 */ /* 0x0003e2000c101108 */
[----:B------:R-:W-:-:S02]  /*167450*/  LOP3.LUT P0, RZ, R10, 0x100, RZ, 0xc0, !PT ;  /* 0x000001000aff7812 */ /* 0x000fc4000780c0ff */
[C---:B-1----:R-:W-:Y:S01]  /*167460*/  PRMT R0, R33.reuse, 0x7772, RZ ;  /* 0x0000777221007816 */ /* 0x042fe200000000ff */
[----:B------:R-:W3:Y:S10]  /*167470*/  LDL.LU.64 R36, [R1+0x3b48] ;  /* 0x003b480001247983 */ /* 0x000ef40000300a00 */
[----:B------:R1:W-:Y:S04]  /*167480*/  @P0 STG.E.U8 desc[UR8][R34.64], R0 ;  /* 0x0000000022000986 */ /* 0x0003e8000c101108 */
[----:B-1----:R-:W3:Y:S01]  /*167490*/  LDL.LU.64 R34, [R1+0x3b50] ;  /* 0x003b500001227983 */ /* 0x002ee20000300a00 */
[----:B------:R-:W-:-:S03]  /*1674a0*/  PRMT R0, R33, 0x7773, RZ ;  /* 0x0000777321007816 */ /* 0x000fc600000000ff */
[----:B------:R-:W3:Y:S01]  /*1674b0*/  LDL.LU.64 R32, [R1+0x3b58] ;  /* 0x003b580001207983 */ /* 0x000ee20000300a00 */
        /* <DEDUP_REMOVED lines=30> */
[----:B-1----:R-:W-:-:S05]  /*1676a0*/  PRMT R0, R11, 0x7770, RZ ;  /* 0x000077700b007816 */ /* 0x002fca00000000ff */
[----:B---3--:R1:W-:Y:S02]  /*1676b0*/  @P3 STG.E.U8 desc[UR8][R40.64], R0 ;  /* 0x0000000028003986 */ /* 0x0083e4000c101108 */
        /* <DEDUP_REMOVED lines=10> */
[----:B------:R-:W2:Y:S04]  /*167760*/  LDL.LU R35, [R1+0x3b8] ;  /* 0x0003b80001237983 */ /* 0x000ea80000300800 */
[----:B------:R-:W3:Y:S04]  /*167770*/  LDL.LU.64 R38, [R1+0x3b78] ;  /* 0x003b780001267983 */ /* 0x000ee80000300a00 */
[----:B------:R-:W4:Y:S04]  /*167780*/  LDL.LU.64 R40, [R1+0x3b80] ;  /* 0x003b800001287983 */ /* 0x000f280000300a00 */
[----:B------:R-:W4:Y:S04]  /*167790*/  LDL.LU.64 R36, [R1+0x3b88] ;  /* 0x003b880001247983 */ /* 0x000f280000300a00 */
[----:B------:R-:W4:Y:S01]  /*1677a0*/  LDL.LU R34, [R1+0x3a8] ;  /* 0x0003a80001227983 */ /* 0x000f220000300800 */
[----:B------:R-:W-:-:S02]  /*1677b0*/  LOP3.LUT P4, RZ, R31, 0x400, RZ, 0xc0, !PT ;  /* 0x000004001fff7812 */ /* 0x000fc4000788c0ff */
[C---:B------:R-:W-:Y:S02]  /*1677c0*/  LOP3.LUT P0, RZ, R31.reuse, 0x400000, RZ, 0xc0, !PT ;  /* 0x004000001fff7812 */ /* 0x040fe4000780c0ff */
[C---:B------:R-:W-:Y:S02]  /*1677d0*/  LOP3.LUT P5, RZ, R31.reuse, 0x800, RZ, 0xc0, !PT ;  /* 0x000008001fff7812 */ /* 0x040fe400078ac0ff */
[----:B------:R-:W-:Y:S02]  /*1677e0*/  LOP3.LUT P6, RZ, R31, 0x1000, RZ, 0xc0, !PT ;  /* 0x000010001fff7812 */ /* 0x000fe400078cc0ff */
[----:B------:R-:W-:Y:S02]  /*1677f0*/  LOP3.LUT R10, R10, 0xfffffffe, RZ, 0xc0, !PT ;  /* 0xfffffffe0a0a7812 */ /* 0x000fe400078ec0ff */
[----:B--2---:R-:W-:-:S05]  /*167800*/  PRMT R0, R35, 0x7770, RZ ;  /* 0x0000777023007816 */ /* 0x004fca00000000ff */
[----:B---3--:R1:W-:Y:S04]  /*167810*/  @P4 STG.E.U8 desc[UR8][R32.64], R0 ;  /* 0x0000000020004986 */ /* 0x0083e8000c101108 */
[----:B-1----:R-:W2:Y:S01]  /*167820*/  LDL.LU.64 R32, [R1+0x3b90] ;  /* 0x003b900001207983 */ /* 0x002ea20000300a00 */
[----:B------:R-:W-:Y:S02]  /*167830*/  LOP3.LUT R11, R11, 0xfeffffff, RZ, 0xc0, !PT ;  /* 0xfeffffff0b0b7812 */ /* 0x000fe400078ec0ff */
[----:B------:R-:W-:Y:S01]  /*167840*/  PRMT R0, R35, 0x7771, RZ ;  /* 0x0000777123007816 */ /* 0x000fe200000000ff */
[----:B------:R-:W3:Y:S01]  /*167850*/  LDL.LU.64 R28, [R1+0x3b98] ;  /* 0x003b9800011c7983 */ /* 0x000ee20000300a00 */
[----:B------:R-:W-:Y:S02]  /*167860*/  @P0 LOP3.LUT R11, R11, 0x1000000, RZ, 0xfc, !PT ;  /* 0x010000000b0b0812 */ /* 0x000fe400078efcff */
[----:B------:R-:W-:Y:S01]  /*167870*/  LOP3.LUT P0, RZ, R31, 0x200000, RZ, 0xc0, !PT ;  /* 0x002000001fff7812 */ /* 0x000fe2000780c0ff */
[----:B----4-:R1:W-:Y:S01]  /*167880*/  @P5 STG.E.U8 desc[UR8][R44.64], R0 ;  /* 0x000000002c005986 */ /* 0x0103e2000c101108 */
[----:B------:R-:W-:-:S03]  /*167890*/  LOP3.LUT R11, R11, 0xfdffffff, RZ, 0xc0, !PT ;  /* 0xfdffffff0b0b7812 */ /* 0x000fc600078ec0ff */
[----:B------:R-:W4:Y:S04]  /*1678a0*/  LDL.LU.64 R8, [R1+0x3ba0] ;  /* 0x003ba00001087983 */ /* 0x000f280000300a00 */
[----:B------:R-:W3:Y:S04]  /*1678b0*/  LDL.LU.64 R6, [R1+0x3ba8] ;  /* 0x003ba80001067983 */ /* 0x000ee80000300a00 */
[----:B------:R-:W-:Y:S01]  /*1678c0*/  @P0 LOP3.LUT R11, R11, 0x2000000, RZ, 0xfc, !PT ;  /* 0x020000000b0b0812 */ /* 0x000fe200078efcff */
[----:B------:R-:W3:Y:S01]  /*1678d0*/  LDL.LU.64 R4, [R1+0x3bb0] ;  /* 0x003bb00001047983 */ /* 0x000ee20000300a00 */
[----:B------:R-:W-:-:S02]  /*1678e0*/  LOP3.LUT P0, RZ, R31, 0x100000, RZ, 0xc0, !PT ;  /* 0x001000001fff7812 */ /* 0x000fc4000780c0ff */
[----:B------:R-:W-:Y:S01]  /*1678f0*/  LOP3.LUT R11, R11, 0xfbffffff, RZ, 0xc0, !PT ;  /* 0xfbffffff0b0b7812 */ /* 0x000fe200078ec0ff */
[----:B------:R-:W3:Y:S01]  /*167900*/  LDL.LU.64 R2, [R1+0x3bb8] ;  /* 0x003bb80001027983 */ /* 0x000ee20000300a00 */
[----:B-1----:R-:W-:-:S03]  /*167910*/  PRMT R0, R35, 0x7772, RZ ;  /* 0x0000777223007816 */ /* 0x002fc600000000ff */
[----:B------:R-:W4:Y:S06]  /*167920*/  LDL.LU.64 R48, [R1+0x3bc0] ;  /* 0x003bc00001307983 */ /* 0x000f2c0000300a00 */
        /* <DEDUP_REMOVED lines=10> */
[----:B------:R-:W4:Y:S01]  /*1679d0*/  LDL.LU R35, [R1+0x3fc] ;  /* 0x0003fc0001237983 */ /* 0x000f220000300800 */
        /* <DEDUP_REMOVED lines=47> */
[----:B-1----:R-:W-:Y:S02]  /*167cd0*/  PRMT R0, R33, 0x7773, RZ ;  /* 0x0000777321007816 */ /* 0x002fe400000000ff */
[----:B------:R-:W2:Y:S09]  /*167ce0*/  LDL.LU R33, [R1+0x6694] ;  /* 0x0066940001217983 */ /* 0x000eb20000300800 */
[----:B------:R1:W-:Y:S01]  /*167cf0*/  @P0 STG.E.U8 desc[UR8][R2.64], R0 ;  /* 0x0000000002000986 */ /* 0x0003e2000c101108 */
[----:B------:R-:W-:-:S02]  /*167d00*/  LOP3.LUT P0, RZ, R11, 0x1000000, RZ, 0xc0, !PT ;  /* 0x010000000bff7812 */ /* 0x000fc4000780c0ff */
[----:B-1----:R-:W-:-:S11]  /*167d10*/  PRMT R0, R32, 0x7770, RZ ;  /* 0x0000777020007816 */ /* 0x002fd600000000ff */
[----:B------:R1:W-:Y:S02]  /*167d20*/  @P0 STG.E.U8 desc[UR8][R48.64], R0 ;  /* 0x0000000030000986 */ /* 0x0003e4000c101108 */
[----:B-1----:R-:W-:-:S05]  /*167d30*/  PRMT R0, R32, 0x7771, RZ ;  /* 0x0000777120007816 */ /* 0x002fca00000000ff */
[----:B------:R1:W-:Y:S02]  /*167d40*/  @P1 STG.E.U8 desc[UR8][R46.64], R0 ;  /* 0x000000002e001986 */ /* 0x0003e4000c101108 */
[----:B-1----:R-:W-:-:S05]  /*167d50*/  PRMT R0, R32, 0x7772, RZ ;  /* 0x0000777220007816 */ /* 0x002fca00000000ff */
[----:B------:R1:W-:Y:S02]  /*167d60*/  @P2 STG.E.U8 desc[UR8][R44.64], R0 ;  /* 0x000000002c002986 */ /* 0x0003e4000c101108 */
[----:B-1----:R-:W-:Y:S02]  /*167d70*/  PRMT R0, R32, 0x7773, RZ ;  /* 0x0000777320007816 */ /* 0x002fe400000000ff */
[----:B------:R-:W3:Y:S04]  /*167d80*/  LDL.LU R32, [R1+0x6690] ;  /* 0x0066900001207983 */ /* 0x000ee80000300800 */
[----:B------:R1:W-:Y:S04]  /*167d90*/  @P3 STG.E.U8 desc[UR8][R42.64], R0 ;  /* 0x000000002a003986 */ /* 0x0003e8000c101108 */
[----:B------:R-:W4:Y:S04]  /*167da0*/  LDL.LU.64 R46, [R1+0x3bf8] ;  /* 0x003bf800012e7983 */ /* 0x000f280000300a00 */
[----:B------:R-:W2:Y:S01]  /*167db0*/  LDL.LU.64 R44, [R1+0x3c00] ;  /* 0x003c0000012c7983 */ /* 0x000ea20000300a00 */
[----:B-1----:R-:W-:-:S03]  /*167dc0*/  PRMT R0, R35, 0x7770, RZ ;  /* 0x0000777023007816 */ /* 0x002fc600000000ff */
[----:B------:R-:W2:Y:S04]  /*167dd0*/  LDL.LU.64 R42, [R1+0x3c08] ;  /* 0x003c0800012a7983 */ /* 0x000ea80000300a00 */
[----:B------:R1:W-:Y:S02]  /*167de0*/  @P4 STG.E.U8 desc[UR8][R38.64], R0 ;  /* 0x0000000026004986 */ /* 0x0003e4000c101108 */
[C---:B-1----:R-:W-:Y:S02]  /*167df0*/  PRMT R0, R35.reuse, 0x7771, RZ ;  /* 0x0000777123007816 */ /* 0x042fe400000000ff */
[----:B------:R-:W2:Y:S04]  /*167e00*/  LDL.LU.64 R38, [R1+0x3c10] ;  /* 0x003c100001267983 */ /* 0x000ea80000300a00 */
[----:B------:R1:W-:Y:S02]  /*167e10*/  @P5 STG.E.U8 desc[UR8][R40.64], R0 ;  /* 0x0000000028005986 */ /* 0x0003e4000c101108 */
[----:B-1----:R-:W-:-:S05]  /*167e20*/  PRMT R0, R35, 0x7772, RZ ;  /* 0x0000777223007816 */ /* 0x002fca00000000ff */
[----:B------:R1:W-:Y:S04]  /*167e30*/  @P6 STG.E.U8 desc[UR8][R36.64], R0 ;  /* 0x0000000024006986 */ /* 0x0003e8000c101108 */
[----:B-1----:R-:W2:Y:S04]  /*167e40*/  LDL.LU R37, [R1+0x3ec] ;  /* 0x0003ec0001257983 */ /* 0x002ea80000300800 */
[----:B------:R-:W2:Y:S04]  /*167e50*/  LDL.LU.64 R40, [R1+0x3c18] ;  /* 0x003c180001287983 */ /* 0x000ea80000300a00 */
[----:B------:R-:W2:Y:S01]  /*167e60*/  LDL.LU R16, [R1+0x3dc] ;  /* 0x0003dc0001107983 */ /* 0x000ea20000300800 */
[----:B------:R-:W-:-:S03]  /*167e70*/  PRMT R0, R35, 0x7773, RZ ;  /* 0x0000777323007816 */ /* 0x000fc600000000ff */
[----:B------:R-:W2:Y:S01]  /*167e80*/  LDL.LU.64 R34, [R1+0x3c20] ;  /* 0x003c200001227983 */ /* 0x000ea20000300a00 */
[----:B------:R-:W-:Y:S02]  /*167e90*/  LOP3.LUT R11, R11, 0xffff7fff, RZ, 0xc0, !PT ;  /* 0xffff7fff0b0b7812 */ /* 0x000fe400078ec0ff */
[C---:B------:R-:W-:Y:S02]  /*167ea0*/  LOP3.LUT P4, RZ, R31.reuse, 0x20000000, RZ, 0xc0, !PT ;  /* 0x200000001fff7812 */ /* 0x040fe4000788c0ff */
[C---:B------:R-:W-:Y:S02]  /*167eb0*/  LOP3.LUT P5, RZ, R31.reuse, 0x40000000, RZ, 0xc0, !PT ;  /* 0x400000001fff7812 */ /* 0x040fe400078ac0ff */
[----:B------:R-:W-:Y:S02]  /*167ec0*/  LOP3.LUT P6, RZ, R31, 0x80000000, RZ, 0xc0, !PT ;  /* 0x800000001fff7812 */ /* 0x000fe400078cc0ff */
[----:B------:R-:W2:Y:S04]  /*167ed0*/  LDL.LU.64 R30, [R1+0x3c28] ;  /* 0x003c2800011e7983 */ /* 0x000ea80000300a00 */
[----:B------:R-:W2:Y:S04]  /*167ee0*/  LDL.LU.64 R28, [R1+0x3c30] ;  /* 0x003c3000011c7983 */ /* 0x000ea80000300a00 */
[----:B------:R-:W2:Y:S04]  /*167ef0*/  LDL.LU.64 R8, [R1+0x3c38] ;  /* 0x003c380001087983 */ /* 0x000ea80000300a00 */
[----:B------:R-:W2:Y:S04]  /*167f00*/  LDL.LU R36, [R1+0x3cc] ;  /* 0x0003cc0001247983 */ /* 0x000ea80000300800 */
[----:B------:R-:W2:Y:S04]  /*167f10*/  LDL.LU.64 R6, [R1+0x3c40] ;  /* 0x003c400001067983 */ /* 0x000ea80000300a00 */
[----:B------:R-:W2:Y:S04]  /*167f20*/  LDL.LU.64 R4, [R1+0x3c48] ;  /* 0x003c480001047983 */ /* 0x000ea80000300a00 */
        /* <DEDUP_REMOVED lines=27> */
[----:B-1----:R-:W3:Y:S01]  /*1680e0*/  LDL.LU.64 R46, [R1+0x3c60] ;  /* 0x003c6000012e7983 */ /* 0x002ee20000300a00 */
[----:B--2---:R-:W-:Y:S02]  /*1680f0*/  PRMT R0, R37, 0x7770, RZ ;  /* 0x0000777025007816 */ /* 0x004fe400000000ff */
[----:B------:R-:W-:-:S03]  /*168100*/  LOP3.LUT R11, R11, 0xff7fffff, RZ, 0xc0, !PT ;  /* 0xff7fffff0b0b7812 */ /* 0x000fc600078ec0ff */
[----:B------:R1:W-:Y:S06]  /*168110*/  @P5 STG.E.U8 desc[UR8][R44.64], R0 ;  /* 0x000000002c005986 */ /* 0x0003ec000c101108 */
[----:B------:R-:W-:Y:S02]  /*168120*/  @P0 LOP3.LUT R11, R11, 0x800000, RZ, 0xfc, !PT ;  /* 0x008000000b0b0812 */ /* 0x000fe400078efcff */
[----:B------:R-:W-:Y:S02]  /*168130*/  LOP3.LUT P0, RZ, R32, 0x1, RZ, 0xc0, !PT ;  /* 0x0000000120ff7812 */ /* 0x000fe4000780c0ff */
[C---:B-1----:R-:W-:Y:S01]  /*168140*/  PRMT R0, R37.reuse, 0x7771, RZ ;  /* 0x0000777125007816 */ /* 0x042fe200000000ff */
[----:B------:R-:W2:Y:S04]  /*168150*/  LDL.LU.64 R44, [R1+0x3c68] ;  /* 0x003c6800012c7983 */ /* 0x000ea80000300a00 */
[----:B------:R1:W-:Y:S04]  /*168160*/  @P6 STG.E.U8 desc[UR8][R42.64], R0 ;  /* 0x000000002a006986 */ /* 0x0003e8000c101108 */
[----:B-1----:R-:W4:Y:S01]  /*168170*/  LDL.LU.64 R42, [R1+0x3c70] ;  /* 0x003c7000012a7983 */ /* 0x002f220000300a00 */
[----:B------:R-:W-:-:S05]  /*168180*/  PRMT R0, R37, 0x7772, RZ ;  /* 0x0000777225007816 */ /* 0x000fca00000000ff */
        /* <DEDUP_REMOVED lines=39> */
[----:B---3--:R1:W-:Y:S02]  /*168400*/  @P1 STG.E.U8 desc[UR8][R46.64], R0 ;  /* 0x000000002e001986 */ /* 0x0083e4000c101108 */
[----:B-1----:R-:W-:-:S05]  /*168410*/  PRMT R0, R33, 0x7771, RZ ;  /* 0x0000777121007816 */ /* 0x002fca00000000ff */
[----:B--2---:R1:W-:Y:S02]  /*168420*/  @P2 STG.E.U8 desc[UR8][R44.64], R0 ;  /* 0x000000002c002986 */ /* 0x0043e4000c101108 */
[----:B-1----:R-:W-:-:S05]  /*168430*/  PRMT R0, R33, 0x7772, RZ ;  /* 0x0000777221007816 */ /* 0x002fca00000000ff */
[----:B----4-:R1:W-:Y:S02]  /*168440*/  @P3 STG.E.U8 desc[UR8][R42.64], R0 ;  /* 0x000000002a003986 */ /* 0x0103e4000c101108 */
[----:B-1----:R-:W-:Y:S02]  /*168450*/  PRMT R0, R33, 0x7773, RZ ;  /* 0x0000777321007816 */ /* 0x002fe400000000ff */
[----:B------:R-:W2:Y:S04]  /*168460*/  LDL.LU R33, [R1+0x668c] ;  /* 0x00668c0001217983 */ /* 0x000ea80000300800 */
[----:B------:R-:W3:Y:S04]  /*168470*/  LDL.LU.64 R46, [R1+0x3c90] ;  /* 0x003c9000012e7983 */ /* 0x000ee80000300a00 */
[----:B------:R-:W4:Y:S04]  /*168480*/  LDL.LU.64 R44, [R1+0x3c98] ;  /* 0x003c9800012c7983 */ /* 0x000f280000300a00 */
[----:B------:R1:W-:Y:S04]  /*168490*/  @P4 STG.E.U8 desc[UR8][R38.64], R0 ;  /* 0x0000000026004986 */ /* 0x0003e8000c101108 */
[----:B------:R-:W2:Y:S01]  /*1684a0*/  LDL.LU.64 R42, [R1+0x3ca0] ;  /* 0x003ca000012a7983 */ /* 0x000ea20000300a00 */
[----:B-1----:R-:W-:-:S03]  /*1684b0*/  PRMT R0, R37, 0x7770, RZ ;  /* 0x0000777025007816 */ /* 0x002fc600000000ff */
[----:B------:R-:W2:Y:S04]  /*1684c0*/  LDL.LU.64 R38, [R1+0x3ca8] ;  /* 0x003ca80001267983 */ /* 0x000ea80000300a00 */
[----:B------:R1:W-:Y:S04]  /*1684d0*/  @P5 STG.E.U8 desc[UR8][R40.64], R0 ;  /* 0x0000000028005986 */ /* 0x0003e8000c101108 */
[----:B-1----:R-:W2:Y:S04]  /*1684e0*/  LDL.LU.64 R40, [R1+0x3cb0] ;  /* 0x003cb00001287983 */ /* 0x002ea80000300a00 */
[----:B------:R-:W2:Y:S01]  /*1684f0*/  LDL.LU R36, [R1+0x39c] ;  /* 0x00039c0001247983 */ /* 0x000ea20000300800 */
[----:B------:R-:W-:-:S05]  /*168500*/  PRMT R0, R37, 0x7771, RZ ;  /* 0x0000777125007816 */ /* 0x000fca00000000ff */
[----:B------:R1:W-:Y:S04]  /*168510*/  @P6 STG.E.U8 desc[UR8][R34.64], R0 ;  /* 0x0000000022006986 */ /* 0x0003e8000c101108 */
[----:B-1----:R-:W2:Y:S01]  /*168520*/  LDL.LU.64 R34, [R1+0x3cb8] ;  /* 0x003cb80001227983 */ /* 0x002ea20000300a00 */
[----:B------:R-:W-:Y:S02]  /*168530*/  LOP3.LUT P0, RZ, R32, 0x10000000, RZ, 0xc0, !PT ;  /* 0x1000000020ff7812 */ /* 0x000fe4000780c0ff */
[----:B------:R-:W-:Y:S01]  /*168540*/  LOP3.LUT R11, R11, 0xffffffbf, RZ, 0xc0, !PT ;  /* 0xffffffbf0b0b7812 */ /* 0x000fe200078ec0ff */
[----:B------:R-:W2:Y:S04]  /*168550*/  LDL.LU R16, [R1+0x38c] ;  /* 0x00038c0001107983 */ /* 0x000ea80000300800 */
[----:B------:R-:W2:Y:S04]  /*168560*/  LDL.LU.64 R30, [R1+0x3cc0] ;  /* 0x003cc000011e7983 */ /* 0x000ea80000300a00 */
[----:B------:R-:W2:Y:S02]  /*168570*/  LDL.LU.64 R28, [R1+0x3cc8] ;  /* 0x003cc800011c7983 */ /* 0x000ea40000300a00 */
[----:B------:R-:W-:-:S02]  /*168580*/  @P0 LOP3.LUT R11, R11, 0x40, RZ, 0xfc, !PT ;  /* 0x000000400b0b0812 */ /* 0x000fc400078efcff */
[C---:B------:R-:W-:Y:S01]  /*168590*/  LOP3.LUT P0, RZ, R32.reuse, 0x8000000, RZ, 0xc0, !PT ;  /* 0x0800000020ff7812 */ /* 0x040fe2000780c0ff */
[----:B------:R-:W2:Y:S01]  /*1685a0*/  LDL.LU.64 R8, [R1+0x3cd0] ;  /* 0x003cd00001087983 */ /* 0x000ea20000300a00 */
[----:B------:R-:W-:Y:S02]  /*1685b0*/  LOP3.LUT R11, R11, 0xffffff7f, RZ, 0xc0, !PT ;  /* 0xffffff7f0b0b7812 */ /* 0x000fe400078ec0ff */
[----:B------:R-:W-:Y:S01]  /*1685c0*/  LOP3.LUT P4, RZ, R32, 0x10000, RZ, 0xc0, !PT ;  /* 0x0001000020ff7812 */ /* 0x000fe2000788c0ff */
[----:B------:R-:W2:Y:S01]  /*1685d0*/  LDL.LU.64 R6, [R1+0x3cd8] ;  /* 0x003cd80001067983 */ /* 0x000ea20000300a00 */
[----:B------:R-:W-:-:S03]  /*1685e0*/  PRMT R0, R37, 0x7772, RZ ;  /* 0x0000777225007816 */ /* 0x000fc600000000ff */
[----:B------:R-:W2:Y:S04]  /*1685f0*/  LDL.LU.64 R4, [R1+0x3ce0] ;  /* 0x003ce00001047983 */ /* 0x000ea80000300a00 */
        /* <DEDUP_REMOVED lines=25> */
[----:B---3--:R1:W-:Y:S02]  /*168790*/  @P4 STG.E.U8 desc[UR8][R46.64], R0 ;  /* 0x000000002e004986 */ /* 0x0083e4000c101108 */
[----:B-1----:R-:W-:Y:S02]  /*1687a0*/  PRMT R0, R37, 0x7773, RZ ;  /* 0x0000777325007816 */ /* 0x002fe400000000ff */
[----:B------:R-:W3:Y:S04]  /*1687b0*/  LDL.LU R37, [R1+0x370] ;  /* 0x0003700001257983 */ /* 0x000ee80000300800 */
[----:B------:R-:W3:Y:S04]  /*1687c0*/  LDL.LU.64 R2, [R1+0x3ce8] ;  /* 0x003ce80001027983 */ /* 0x000ee80000300a00 */
[----:B----4-:R1:W-:Y:S04]  /*1687d0*/  @P5 STG.E.U8 desc[UR8][R44.64], R0 ;  /* 0x000000002c005986 */ /* 0x0103e8000c101108 */
[----:B------:R-:W4:Y:S04]  /*1687e0*/  LDL.LU.64 R48, [R1+0x3cf0] ;  /* 0x003cf00001307983 */ /* 0x000f280000300a00 */
[----:B------:R-:W4:Y:S04]  /*1687f0*/  LDL.LU.64 R46, [R1+0x3cf8] ;  /* 0x003cf800012e7983 */ /* 0x000f280000300a00 */
[----:B-1----:R-:W4:Y:S01]  /*168800*/  LDL.LU.64 R44, [R1+0x3d00] ;  /* 0x003d0000012c7983 */ /* 0x002f220000300a00 */
[----:B--2---:R-:W-:-:S05]  /*168810*/  PRMT R0, R36, 0x7770, RZ ;  /* 0x0000777024007816 */ /* 0x004fca00000000ff */
[----:B------:R1:W-:Y:S02]  /*168820*/  @P6 STG.E.U8 desc[UR8][R42.64], R0 ;  /* 0x000000002a006986 */ /* 0x0003e4000c101108 */
[C---:B-1----:R-:W-:Y:S02]  /*168830*/  PRMT R0, R36.reuse, 0x7771, RZ ;  /* 0x0000777124007816 */ /* 0x042fe400000000ff */
[----:B------:R-:W2:Y:S04]  /*168840*/  LDL.LU.64 R42, [R1+0x3d08] ;  /* 0x003d0800012a7983 */ /* 0x000ea80000300a00 */
[----:B------:R1:W-:Y:S01]  /*168850*/  @P0 STG.E.U8 desc[UR8][R38.64], R0 ;  /* 0x0000000026000986 */ /* 0x0003e2000c101108 */
[C---:B------:R-:W-:Y:S02]  /*168860*/  LOP3.LUT P0, RZ, R11.reuse, 0x4000, RZ, 0xc0, !PT ;  /* 0x000040000bff7812 */ /* 0x040fe4000780c0ff */
        /* <DEDUP_REMOVED lines=24> */
[----:B------:R-:W-:Y:S02]  /*1689f0*/  LOP3.LUT P3, RZ, R32, 0x80000000, RZ, 0xc0, !PT ;  /* 0x8000000020ff7812 */ /* 0x000fe4000786c0ff */
[C---:B------:R-:W-:Y:S02]  /*168a00*/  LOP3.LUT P4, RZ, R33.reuse, 0x1, RZ, 0xc0, !PT ;  /* 0x0000000121ff7812 */ /* 0x040fe4000788c0ff */
[----:B------:R-:W-:-:S02]  /*168a10*/  LOP3.LUT P5, RZ, R33, 0x2, RZ, 0xc0, !PT ;  /* 0x0000000221ff7812 */ /* 0x000fc400078ac0ff */
[----:B------:R-:W-:Y:S02]  /*168a20*/  LOP3.LUT P6, RZ, R33, 0x4, RZ, 0xc0, !PT ;  /* 0x0000000421ff7812 */ /* 0x000fe400078cc0ff */
[----:B---3--:R-:W-:-:S05]  /*168a30*/  PRMT R0, R37, 0x7770, RZ ;  /* 0x0000777025007816 */ /* 0x008fca00000000ff */
        /* <DEDUP_REMOVED lines=12> */
[----:B--2---:R1:W-:Y:S02]  /*168b00*/  @P3 STG.E.U8 desc[UR8][R42.64], R0 ;  /* 0x000000002a003986 */ /* 0x0043e4000c101108 */
        /* <DEDUP_REMOVED lines=11> */
[----:B------:R-:W4:Y:S04]  /*168bc0*/  LDL.LU.64 R38, [R1+0x3d48] ;  /* 0x003d480001267983 */ /* 0x000f280000300a00 */
[----:B------:R-:W4:Y:S04]  /*168bd0*/  LDL.LU.64 R40, [R1+0x3d50] ;  /* 0x003d500001287983 */ /* 0x000f280000300a00 */
[----:B------:R-:W4:Y:S01]  /*168be0*/  LDL.LU R37, [R1+0x340] ;  /* 0x0003400001257983 */ /* 0x000f220000300800 */
[----:B------:R-:W-:-:S02]  /*168bf0*/  LOP3.LUT P4, RZ, R33, 0x8, RZ, 0xc0, !PT ;  /* 0x0000000821ff7812 */ /* 0x000fc4000788c0ff */
[----:B------:R-:W-:Y:S02]  /*168c00*/  PRMT R0, R36, 0x7771, RZ ;  /* 0x0000777124007816 */ /* 0x000fe400000000ff */
[----:B------:R-:W-:Y:S02]  /*168c10*/  LOP3.LUT P0, RZ, R33, 0x8000, RZ, 0xc0, !PT ;  /* 0x0000800021ff7812 */ /* 0x000fe4000780c0ff */
[----:B------:R-:W-:Y:S02]  /*168c20*/  LOP3.LUT R11, R11, 0xfffffffe, RZ, 0xc0, !PT ;  /* 0xfffffffe0b0b7812 */ /* 0x000fe400078ec0ff */
[C---:B------:R-:W-:Y:S02]  /*168c30*/  LOP3.LUT P5, RZ, R33.reuse, 0x10, RZ, 0xc0, !PT ;  /* 0x0000001021ff7812 */ /* 0x040fe400078ac0ff */
[----:B------:R-:W-:-:S03]  /*168c40*/  LOP3.LUT P6, RZ, R33, 0x20, RZ, 0xc0, !PT ;  /* 0x0000002021ff7812 */ /* 0x000fc600078cc0ff */
[----:B---3--:R1:W-:Y:S04]  /*168c50*/  @P4 STG.E.U8 desc[UR8][R34.64], R0 ;  /* 0x0000000022004986 */ /* 0x0083e8000c101108 */
[----:B-1----:R-:W3:Y:S01]  /*168c60*/  LDL.LU.64 R34, [R1+0x3d58] ;  /* 0x003d580001227983 */ /* 0x002ee20000300a00 */
[----:B--2---:R-:W-:-:S03]  /*168c70*/  LOP3.LUT R12, R12, 0xdfffffff, RZ, 0xc0, !PT ;  /* 0xdfffffff0c0c7812 */ /* 0x004fc600078ec0ff */
[----:B------:R-:W2:Y:S01]  /*168c80*/  LDL.LU R46, [R1+0x330] ;  /* 0x00033000012e7983 */ /* 0x000ea20000300800 */
[----:B------:R-:W-:Y:S02]  /*168c90*/  @P0 LOP3.LUT R12, R12, 0x20000000, RZ, 0xfc, !PT ;  /* 0x200000000c0c0812 */ /* 0x000fe400078efcff */
[----:B------:R-:W-:Y:S01]  /*168ca0*/  LOP3.LUT P0, RZ, R33, 0x4000, RZ, 0xc0, !PT ;  /* 0x0000400021ff7812 */ /* 0x000fe2000780c0ff */
[----:B------:R-:W2:Y:S01]  /*168cb0*/  LDL.LU.64 R30, [R1+0x3d60] ;  /* 0x003d6000011e7983 */ /* 0x000ea20000300a00 */
[----:B------:R-:W-:-:S03]  /*168cc0*/  LOP3.LUT R12, R12, 0xbfffffff, RZ, 0xc0, !PT ;  /* 0xbfffffff0c0c7812 */ /* 0x000fc600078ec0ff */
[----:B------:R-:W2:Y:S01]  /*168cd0*/  LDL.LU.64 R28, [R1+0x3d68] ;  /* 0x003d6800011c7983 */ /* 0x000ea20000300a00 */
[----:B------:R-:W-:-:S03]  /*168ce0*/  PRMT R0, R36, 0x7772, RZ ;  /* 0x0000777224007816 */ /* 0x000fc600000000ff */
[----:B------:R-:W2:Y:S04]  /*168cf0*/  LDL.LU.64 R8, [R1+0x3d70] ;  /* 0x003d700001087983 */ /* 0x000ea80000300a00 */
[----:B------:R-:W-:Y:S01]  /*168d00*/  @P0 LOP3.LUT R12, R12, 0x40000000, RZ, 0xfc, !PT ;  /* 0x400000000c0c0812 */ /* 0x000fe200078efcff */
[----:B----4-:R1:W-:Y:S01]  /*168d10*/  @P5 STG.E.U8 desc[UR8][R48.64], R0 ;  /* 0x0000000030005986 */ /* 0x0103e2000c101108 */
[----:B------:R-:W-:Y:S02]  /*168d20*/  LOP3.LUT P0, RZ, R33, 0x2000, RZ, 0xc0, !PT ;  /* 0x0000200021ff7812 */ /* 0x000fe4000780c0ff */
[----:B------:R-:W-:Y:S01]  /*168d30*/  LOP3.LUT R12, R12, 0x7fffffff, RZ, 0xc0, !PT ;  /* 0x7fffffff0c0c7812 */ /* 0x000fe200078ec0ff */
[----:B------:R-:W4:Y:S04]  /*168d40*/  LDL.LU.64 R6, [R1+0x3d78] ;  /* 0x003d780001067983 */ /* 0x000f280000300a00 */
[----:B------:R-:W4:Y:S01]  /*168d50*/  LDL.LU R47, [R1+0x320] ;  /* 0x00032000012f7983 */ /* 0x000f220000300800 */
[----:B-1----:R-:W-:-:S03]  /*168d60*/  PRMT R0, R36, 0x7773, RZ ;  /* 0x0000777324007816 */ /* 0x002fc600000000ff */
[----:B------:R-:W4:Y:S02]  /*168d70*/  LDL.LU.64 R4, [R1+0x3d80] ;  /* 0x003d800001047983 */ /* 0x000f240000300a00 */
[----:B------:R-:W-:Y:S02]  /*168d80*/  @P0 LOP3.LUT R12, R12, 0x80000000, RZ, 0xfc, !PT ;  /* 0x800000000c0c0812 */ /* 0x000fe400078efcff */
[----:B------:R-:W-:Y:S01]  /*168d90*/  LOP3.LUT P0, RZ, R33, 0x1000, RZ, 0xc0, !PT ;  /* 0x0000100021ff7812 */ /* 0x000fe2000780c0ff */
[----:B------:R1:W-:Y:S04]  /*168da0*/  @P6 STG.E.U8 desc[UR8][R44.64], R0 ;  /* 0x000000002c006986 */ /* 0x0003e8000c101108 */
[----:B------:R-:W4:Y:S04]  /*168db0*/  LDL.LU.64 R2, [R1+0x3d88] ;  /* 0x003d880001027983 */ /* 0x000f280000300a00 */
[----:B------:R-:W4:Y:S04]  /*168dc0*/  LDL.LU.64 R48, [R1+0x3d90] ;  /* 0x003d900001307983 */ /* 0x000f280000300a00 */
[----:B------:R-:W-:Y:S01]  /*168dd0*/  @P0 LOP3.LUT R11, R11, 0x1, RZ, 0xfc, !PT ;  /* 0x000000010b0b0812 */ /* 0x000fe200078efcff */
[----:B-1----:R-:W4:Y:S01]  /*168de0*/  LDL.LU.64 R44, [R1+0x3d98] ;  /* 0x003d9800012c7983 */ /* 0x002f220000300a00 */
        /* <DEDUP_REMOVED lines=28> */
[----:B------:R-:W4:Y:S04]  /*168fb0*/  LDL.LU.64 R40, [R1+0x3db0] ;  /* 0x003db00001287983 */ /* 0x000f280000300a00 */
[----:B------:R-:W4:Y:S06]  /*168fc0*/  LDL.LU.64 R36, [R1+0x3db8] ;  /* 0x003db80001247983 */ /* 0x000f2c0000300a00 */
[----:B---3--:R1:W-:Y:S04]  /*168fd0*/  @P0 STG.E.U8 desc[UR8][R34.64], R0 ;  /* 0x0000000022000986 */ /* 0x0083e8000c101108 */
[----:B-1----:R-:W3:Y:S01]  /*168fe0*/  LDL.LU.64 R34, [R1+0x6680] ;  /* 0x0066800001227983 */ /* 0x002ee20000300a00 */
[----:B------:R-:W-:-:S02]  /*168ff0*/  LOP3.LUT P0, RZ, R11, 0x4, RZ, 0xc0, !PT ;  /* 0x000000040bff7812 */ /* 0x000fc4000780c0ff */
[----:B--2---:R-:W-:-:S11]  /*169000*/  PRMT R0, R46, 0x7770, RZ ;  /* 0x000077702e007816 */ /* 0x004fd600000000ff */
        /* <DEDUP_REMOVED lines=22> */
[----:B-1----:R-:W-:-:S05]  /*169170*/  PRMT R0, R47, 0x7773, RZ ;  /* 0x000077732f007816 */ /* 0x002fca00000000ff */
[----:B------:R3:W-:Y:S01]  /*169180*/  @P2 STG.E.U8 desc[UR8][R44.64], R0 ;  /* 0x000000002c002986 */ /* 0x0007e2000c101108 */
[C---:B------:R-:W-:Y:S02]  /*169190*/  LOP3.LUT P5, RZ, R33.reuse, 0x100000, RZ, 0xc0, !PT ;  /* 0x0010000021ff7812 */ /* 0x040fe400078ac0ff */
[----:B------:R-:W-:Y:S02]  /*1691a0*/  LOP3.LUT P6, RZ, R33, 0x200000, RZ, 0xc0, !PT ;  /* 0x0020000021ff7812 */ /* 0x000fe400078cc0ff */
[----:B---3--:R-:W-:-:S05]  /*1691b0*/  PRMT R0, R34, 0x7770, RZ ;  /* 0x0000777022007816 */ /* 0x008fca00000000ff */
        /* <DEDUP_REMOVED lines=81> */
[----:B-1----:R-:W-:Y:S01]  /*1696d0*/  PRMT R0, R32, 0x7773, RZ ;  /* 0x0000777320007816 */ /* 0x002fe200000000ff */
[----:B------:R-:W2:Y:S10]  /*1696e0*/  LDL.LU.64 R48, [R1+0x6670] ;  /* 0x0066700001307983 */ /* 0x000eb40000300a00 */
[----:B------:R4:W-:Y:S01]  /*1696f0*/  @P0 STG.E.U8 desc[UR8][R10.64], R0 ;  /* 0x000000000a000986 */ /* 0x0009e2000c101108 */
[----:B------:R-:W-:-:S02]  /*169700*/  LOP3.LUT P0, RZ, R12, 0x1000000, RZ, 0xc0, !PT ;  /* 0x010000000cff7812 */ /* 0x000fc4000780c0ff */
        /* <DEDUP_REMOVED lines=25> */
[----:B------:R-:W2:Y:S04]  /*1698a0*/  LDL.LU.64 R46, [R1+0x3e60] ;  /* 0x003e6000012e7983 */ /* 0x000ea80000300a00 */
[----:B------:R1:W-:Y:S01]  /*1698b0*/  @P3 STG.E.U8 desc[UR8][R42.64], R0 ;  /* 0x000000002a003986 */ /* 0x0003e2000c101108 */
[----:B------:R-:W-:-:S03]  /*1698c0*/  LOP3.LUT P6, RZ, R34, 0x100, RZ, 0xc0, !PT ;  /* 0x0000010022ff7812 */ /* 0x000fc600078cc0ff */
[----:B------:R-:W2:Y:S01]  /*1698d0*/  LDL.LU.64 R44, [R1+0x3e68] ;  /* 0x003e6800012c7983 */ /* 0x000ea20000300a00 */
[----:B-1----:R-:W-:-:S03]  /*1698e0*/  PRMT R0, R16, 0x7770, RZ ;  /* 0x0000777010007816 */ /* 0x002fc600000000ff */
[----:B------:R-:W2:Y:S04]  /*1698f0*/  LDL.LU.64 R42, [R1+0x3e70] ;  /* 0x003e7000012a7983 */ /* 0x000ea80000300a00 */
[----:B------:R1:W-:Y:S02]  /*169900*/  @P4 STG.E.U8 desc[UR8][R38.64], R0 ;  /* 0x0000000026004986 */ /* 0x0003e4000c101108 */
[----:B-1----:R-:W-:-:S05]  /*169910*/  PRMT R0, R16, 0x7771, RZ ;  /* 0x0000777110007816 */ /* 0x002fca00000000ff */
[----:B------:R1:W-:Y:S02]  /*169920*/  @P5 STG.E.U8 desc[UR8][R40.64], R0 ;  /* 0x0000000028005986 */ /* 0x0003e4000c101108 */
[----:B-1----:R-:W-:-:S05]  /*169930*/  PRMT R0, R16, 0x7772, RZ ;  /* 0x0000777210007816 */ /* 0x002fca00000000ff */
[----:B---3--:R1:W-:Y:S04]  /*169940*/  @P6 STG.E.U8 desc[UR8][R36.64], R0 ;  /* 0x0000000024006986 */ /* 0x0083e8000c101108 */
[----:B-1----:R-:W3:Y:S04]  /*169950*/  LDL.LU R37, [R1+0x334] ;  /* 0x0003340001257983 */ /* 0x002ee80000300800 */
[----:B------:R-:W2:Y:S04]  /*169960*/  LDL.LU.64 R38, [R1+0x3e78] ;  /* 0x003e780001267983 */ /* 0x000ea80000300a00 */
[----:B------:R-:W2:Y:S04]  /*169970*/  LDL.LU.64 R40, [R1+0x3e80] ;  /* 0x003e800001287983 */ /* 0x000ea80000300a00 */
[----:B------:R-:W2:Y:S04]  /*169980*/  LDL.LU R36, [R1+0x324] ;  /* 0x0003240001247983 */ /* 0x000ea80000300800 */
[----:B------:R-:W2:Y:S04]  /*169990*/  LDL.LU.64 R32, [R1+0x3e88] ;  /* 0x003e880001207983 */ /* 0x000ea80000300a00 */
[----:B------:R-:W2:Y:S04]  /*1699a0*/  LDL.LU.64 R10, [R1+0x3e90] ;  /* 0x003e9000010a7983 */ /* 0x000ea80000300a00 */
[----:B------:R-:W2:Y:S04]  /*1699b0*/  LDL.LU.64 R30, [R1+0x3e98] ;  /* 0x003e9800011e7983 */ /* 0x000ea80000300a00 */
[----:B------:R-:W2:Y:S04]  /*1699c0*/  LDL.LU.64 R28, [R1+0x3ea0] ;  /* 0x003ea000011c7983 */ /* 0x000ea80000300a00 */
[----:B------:R-:W2:Y:S04]  /*1699d0*/  LDL.LU.64 R8, [R1+0x3ea8] ;  /* 0x003ea80001087983 */ /* 0x000ea80000300a00 */
[----:B------:R-:W2:Y:S01]  /*1699e0*/  LDL.LU.64 R6, [R1+0x3eb0] ;  /* 0x003eb00001067983 */ /* 0x000ea20000300a00 */
[----:B------:R-:W-:-:S02]  /*1699f0*/  LOP3.LUT P4, RZ, R34, 0x200, RZ, 0xc0, !PT ;  /* 0x0000020022ff7812 */ /* 0x000fc4000788c0ff */
[----:B------:R-:W-:Y:S01]  /*169a00*/  LOP3.LUT P5, RZ, R34, 0x400, RZ, 0xc0, !PT ;  /* 0x0000040022ff7812 */ /* 0x000fe200078ac0ff */
[----:B------:R-:W2:Y:S01]  /*169a10*/  LDL.LU.64 R4, [R1+0x3eb8] ;  /* 0x003eb80001047983 */ /* 0x000ea20000300a00 */
[----:B------:R-:W-:Y:S02]  /*169a20*/  PRMT R0, R16, 0x7773, RZ ;  /* 0x0000777310007816 */ /* 0x000fe400000000ff */
[C---:B------:R-:W-:Y:S02]  /*169a30*/  LOP3.LUT P6, RZ, R34.reuse, 0x800, RZ, 0xc0, !PT ;  /* 0x0000080022ff7812 */ /* 0x040fe400078cc0ff */
        /* <DEDUP_REMOVED lines=8> */
[----:B----4-:R1:W-:Y:S04]  /*169ac0*/  @P4 STG.E.U8 desc[UR8][R2.64], R0 ;  /* 0x0000000002004986 */ /* 0x0103e8000c101108 */
[----:B-1----:R-:W4:Y:S06]  /*169ad0*/  LDL.LU.64 R2, [R1+0x3ec0] ;  /* 0x003ec00001027983 */ /* 0x002f2c0000300a00 */
[----:B------:R-:W-:-:S02]  /*169ae0*/  @P0 LOP3.LUT R12, R12, 0x2000, RZ, 0xfc, !PT ;  /* 0x000020000c0c0812 */ /* 0x000fc400078efcff */
[----:B------:R-:W-:Y:S02]  /*169af0*/  LOP3.LUT P0, RZ, R34, 0x40000, RZ, 0xc0, !PT ;  /* 0x0004000022ff7812 */ /* 0x000fe4000780c0ff */
[----:B------:R-:W-:-:S11]  /*169b00*/  LOP3.LUT R12, R12, 0xffffbfff, RZ, 0xc0, !PT ;  /* 0xffffbfff0c0c7812 */ /* 0x000fd600078ec0ff */
[----:B------:R-:W-:Y:S02]  /*169b10*/  @P0 LOP3.LUT R12, R12, 0x4000, RZ, 0xfc, !PT ;  /* 0x000040000c0c0812 */ /* 0x000fe400078efcff */
[----:B------:R-:W-:Y:S02]  /*169b20*/  LOP3.LUT P0, RZ, R34, 0x20000, RZ, 0xc0, !PT ;  /* 0x0002000022ff7812 */ /* 0x000fe4000780c0ff */
[----:B------:R-:W-:-:S11]  /*169b30*/  LOP3.LUT R12, R12, 0xffff7fff, RZ, 0xc0, !PT ;  /* 0xffff7fff0c0c7812 */ /* 0x000fd600078ec0ff */
[----:B------:R-:W-:Y:S02]  /*169b40*/  @P0 LOP3.LUT R12, R12, 0x8000, RZ, 0xfc, !PT ;  /* 0x000080000c0c0812 */ /* 0x000fe400078efcff */
[----:B---3--:R-:W-:-:S05]  /*169b50*/  PRMT R0, R37, 0x7770, RZ ;  /* 0x0000777025007816 */ /* 0x008fca00000000ff */
[----:B--2---:R1:W-:Y:S02]  /*169b60*/  @P5 STG.E.U8 desc[UR8][R46.64], R0 ;  /* 0x000000002e005986 */ /* 0x0043e4000c101108 */
[----:B-1----:R-:W-:Y:S02]  /*169b70*/  PRMT R0, R37, 0x7771, RZ ;  /* 0x0000777125007816 */ /* 0x002fe400000000ff */
[----:B------:R-:W2:Y:S04]  /*169b80*/  LDL.LU.64 R46, [R1+0x3ec8] ;  /* 0x003ec800012e7983 */ /* 0x000ea80000300a00 */
[----:B------:R1:W-:Y:S04]  /*169b90*/  @P6 STG.E.U8 desc[UR8][R44.64], R0 ;  /* 0x000000002c006986 */ /* 0x0003e8000c101108 */
[----:B-1----:R-:W3:Y:S01]  /*169ba0*/  LDL.LU.64 R44, [R1+0x3ed0] ;  /* 0x003ed000012c7983 */ /* 0x002ee20000300a00 */
        /* <DEDUP_REMOVED lines=23> */
[----:B------:R1:W-:Y:S01]  /*169d20*/  @P0 STG.E.U8 desc[UR8][R40.64], R0 ;  /* 0x0000000028000986 */ /* 0x0003e2000c101108 */
[----:B------:R-:W-:Y:S02]  /*169d30*/  LOP3.LUT P0, RZ, R12, 0x20000, RZ, 0xc0, !PT ;  /* 0x000200000cff7812 */ /* 0x000fe4000780c0ff */
[----:B-1----:R-:W-:Y:S01]  /*169d40*/  PRMT R0, R36, 0x7771, RZ ;  /* 0x0000777124007816 */ /* 0x002fe200000000ff */
[----:B------:R-:W3:Y:S10]  /*169d50*/  LDL.LU.64 R40, [R1+0x3ee8] ;  /* 0x003ee80001287983 */ /* 0x000ef40000300a00 */
        /* <DEDUP_REMOVED lines=21> */
[----:B------:R-:W3:Y:S04]  /*169eb0*/  LDL.LU R13, [R1+0x666c] ;  /* 0x00666c00010d7983 */ /* 0x000ee80000300800 */
[----:B------:R1:W-:Y:S02]  /*169ec0*/  @P0 STG.E.U8 desc[UR8][R4.64], R0 ;  /* 0x0000000004000986 */ /* 0x0003e4000c101108 */
[----:B-1----:R-:W-:-:S05]  /*169ed0*/  PRMT R0, R35, 0x7770, RZ ;  /* 0x0000777023007816 */ /* 0x002fca00000000ff */
[----:B----4-:R1:W-:Y:S02]  /*169ee0*/  @P1 STG.E.U8 desc[UR8][R2.64], R0 ;  /* 0x0000000002001986 */ /* 0x0103e4000c101108 */
[----:B-1----:R-:W-:-:S05]  /*169ef0*/  PRMT R0, R35, 0x7771, RZ ;  /* 0x0000777123007816 */ /* 0x002fca00000000ff */
[----:B--2---:R1:W-:Y:S02]  /*169f00*/  @P2 STG.E.U8 desc[UR8][R46.64], R0 ;  /* 0x000000002e002986 */ /* 0x0043e4000c101108 */
[----:B-1----:R-:W-:-:S05]  /*169f10*/  PRMT R0, R35, 0x7772, RZ ;  /* 0x0000777223007816 */ /* 0x002fca00000000ff */
[----:B---3--:R1:W-:Y:S02]  /*169f20*/  @P3 STG.E.U8 desc[UR8][R44.64], R0 ;  /* 0x000000002c003986 */ /* 0x0083e4000c101108 */
[----:B-1----:R-:W-:Y:S02]  /*169f30*/  PRMT R0, R35, 0x7773, RZ ;  /* 0x0000777323007816 */ /* 0x002fe400000000ff */
[----:B------:R-:W2:Y:S04]  /*169f40*/  LDL.LU R35, [R1+0x6668] ;  /* 0x0066680001237983 */ /* 0x000ea80000300800 */
[----:B------:R-:W3:Y:S01]  /*169f50*/  LDL.LU.64 R4, [R1+0x3ef0] ;  /* 0x003ef00001047983 */ /* 0x000ee20000300a00 */
[C---:B------:R-:W-:Y:S02]  /*169f60*/  LOP3.LUT P4, RZ, R34.reuse, 0x2000000, RZ, 0xc0, !PT ;  /* 0x0200000022ff7812 */ /* 0x040fe4000788c0ff */
[C---:B------:R-:W-:Y:S01]  /*169f70*/  LOP3.LUT P5, RZ, R34.reuse, 0x4000000, RZ, 0xc0, !PT ;  /* 0x0400000022ff7812 */ /* 0x040fe200078ac0ff */
[----:B------:R-:W4:Y:S01]  /*169f80*/  LDL.LU.64 R2, [R1+0x3ef8] ;  /* 0x003ef80001027983 */ /* 0x000f220000300a00 */
[----:B------:R-:W-:-:S03]  /*169f90*/  LOP3.LUT P6, RZ, R34, 0x8000000, RZ, 0xc0, !PT ;  /* 0x0800000022ff7812 */ /* 0x000fc600078cc0ff */
[----:B------:R-:W2:Y:S04]  /*169fa0*/  LDL.LU.64 R46, [R1+0x3f00] ;  /* 0x003f0000012e7983 */ /* 0x000ea80000300a00 */
[----:B------:R-:W2:Y:S04]  /*169fb0*/  LDL.LU.64 R44, [R1+0x3f08] ;  /* 0x003f0800012c7983 */ /* 0x000ea80000300a00 */
[----:B------:R1:W-:Y:S02]  /*169fc0*/  @P4 STG.E.U8 desc[UR8][R42.64], R0 ;  /* 0x000000002a004986 */ /* 0x0003e4000c101108 */
[----:B-1----:R-:W-:-:S02]  /*169fd0*/  PRMT R0, R37, 0x7770, RZ ;  /* 0x0000777025007816 */ /* 0x002fc400000000ff */
[----:B------:R-:W4:Y:S04]  /*169fe0*/  LDL.LU.64 R42, [R1+0x3f10] ;  /* 0x003f1000012a7983 */ /* 0x000f280000300a00 */
[----:B------:R1:W-:Y:S02]  /*169ff0*/  @P5 STG.E.U8 desc[UR8][R38.64], R0 ;  /* 0x0000000026005986 */ /* 0x0003e4000c101108 */
[----:B-1----:R-:W-:-:S05]  /*16a000*/  PRMT R0, R37, 0x7771, RZ ;  /* 0x0000777125007816 */ /* 0x002fca00000000ff */
[----:B------:R1:W-:Y:S04]  /*16a010*/  @P6 STG.E.U8 desc[UR8][R40.64], R0 ;  /* 0x0000000028006986 */ /* 0x0003e8000c101108 */
[----:B-1----:R-:W4:Y:S01]  /*16a020*/  LDL.LU R40, [R1+0x368] ;  /* 0x0003680001287983 */ /* 0x002f220000300800 */
[----:B------:R-:W-:-:S03]  /*16a030*/  LOP3.LUT P4, RZ, R34, 0x10000000, RZ, 0xc0, !PT ;  /* 0x1000000022ff7812 */ /* 0x000fc6000788c0ff */
[----:B------:R-:W4:Y:S01]  /*16a040*/  LDL.LU.64 R38, [R1+0x3f18] ;  /* 0x003f180001267983 */ /* 0x000f220000300a00 */
[----:B------:R-:W-:-:S03]  /*16a050*/  PRMT R0, R37, 0x7772, RZ ;  /* 0x0000777225007816 */ /* 0x000fc600000000ff */
[----:B------:R-:W4:Y:S01]  /*16a060*/  LDL.LU R41, [R1+0x358] ;  /* 0x0003580001297983 */ /* 0x000f220000300800 */
[----:B------:R-:W-:-:S05]  /*16a070*/  LOP3.LUT R12, R12, 0xfffffffb, RZ, 0xc0, !PT ;  /* 0xfffffffb0c0c7812 */ /* 0x000fca00078ec0ff */
[----:B---3--:R1:W-:Y:S02]  /*16a080*/  @P4 STG.E.U8 desc[UR8][R4.64], R0 ;  /* 0x0000000004004986 */ /* 0x0083e4000c101108 */
[----:B-1----:R-:W-:Y:S02]  /*16a090*/  PRMT R0, R37, 0x7773, RZ ;  /* 0x0000777325007816 */ /* 0x002fe400000000ff */
[----:B------:R-:W3:Y:S01]  /*16a0a0*/  LDL.LU.64 R36, [R1+0x3f20] ;  /* 0x003f200001247983 */ /* 0x000ee20000300a00 */
[----:B--2---:R-:W-:-:S03]  /*16a0b0*/  LOP3.LUT P0, RZ, R35, 0x100, RZ, 0xc0, !PT ;  /* 0x0000010023ff7812 */ /* 0x004fc6000780c0ff */
[----:B------:R-:W2:Y:S04]  /*16a0c0*/  LDL.LU.64 R32, [R1+0x3f28] ;  /* 0x003f280001207983 */ /* 0x000ea80000300a00 */
[----:B------:R-:W2:Y:S04]  /*16a0d0*/  LDL.LU.64 R10, [R1+0x3f30] ;  /* 0x003f3000010a7983 */ /* 0x000ea80000300a00 */
[----:B------:R-:W2:Y:S02]  /*16a0e0*/  LDL.LU.64 R30, [R1+0x3f38] ;  /* 0x003f3800011e7983 */ /* 0x000ea40000300a00 */
        /* <DEDUP_REMOVED lines=28> */
[----:B------:R-:W-:Y:S02]  /*16a2b0*/  LOP3.LUT P6, RZ, R34, 0x40000000, RZ, 0xc0, !PT ;  /* 0x4000000022ff7812 */ /* 0x000fe400078cc0ff */
[----:B------:R-:W-:Y:S01]  /*16a2c0*/  LOP3.LUT R12, R12, 0xfffffbff, RZ, 0xc0, !PT ;  /* 0xfffffbff0c0c7812 */ /* 0x000fe200078ec0ff */
[----:B----4-:R1:W-:Y:S08]  /*16a2d0*/  @P5 STG.E.U8 desc[UR8][R2.64], R0 ;  /* 0x0000000002005986 */ /* 0x0103f0000c101108 */
[----:B------:R-:W-:-:S02]  /*16a2e0*/  @P0 LOP3.LUT R12, R12, 0x400, RZ, 0xfc, !PT ;  /* 0x000004000c0c0812 */ /* 0x000fc400078efcff */
[----:B------:R-:W-:Y:S02]  /*16a2f0*/  LOP3.LUT P0, RZ, R34, 0x80000000, RZ, 0xc0, !PT ;  /* 0x8000000022ff7812 */ /* 0x000fe4000780c0ff */
[C---:B-1----:R-:W-:Y:S01]  /*16a300*/  PRMT R0, R40.reuse, 0x7770, RZ ;  /* 0x0000777028007816 */ /* 0x042fe200000000ff */
[----:B------:R-:W4:Y:S04]  /*16a310*/  LDL.LU.64 R2, [R1+0x3f60] ;  /* 0x003f600001027983 */ /* 0x000f280000300a00 */
[----:B------:R1:W-:Y:S02]  /*16a320*/  @P6 STG.E.U8 desc[UR8][R46.64], R0 ;  /* 0x000000002e006986 */ /* 0x0003e4000c101108 */
[----:B-1----:R-:W-:Y:S02]  /*16a330*/  PRMT R0, R40, 0x7771, RZ ;  /* 0x0000777128007816 */ /* 0x002fe400000000ff */
[----:B------:R-:W4:Y:S04]  /*16a340*/  LDL.LU.64 R46, [R1+0x3f68] ;  /* 0x003f6800012e7983 */ /* 0x000f280000300a00 */
        /* <DEDUP_REMOVED lines=12> */
[----:B------:R-:W4:Y:S06]  /*16a410*/  LDL.LU R40, [R1+0x328] ;  /* 0x0003280001287983 */ /* 0x000f2c0000300800 */
        /* <DEDUP_REMOVED lines=21> */
[----:B------:R-:W2:Y:S01]  /*16a570*/  LDL.LU R13, [R1+0x6658] ;  /* 0x00665800010d7983 */ /* 0x000ea20000300800 */
[C---:B------:R-:W-:Y:S02]  /*16a580*/  LOP3.LUT P1, RZ, R35.reuse, 0x200, RZ, 0xc0, !PT ;  /* 0x0000020023ff7812 */ /* 0x040fe4000782c0ff */
[C---:B------:R-:W-:Y:S02]  /*16a590*/  LOP3.LUT P2, RZ, R35.reuse, 0x400, RZ, 0xc0, !PT ;  /* 0x0000040023ff7812 */ /* 0x040fe4000784c0ff */
[C---:B------:R-:W-:Y:S02]  /*16a5a0*/  LOP3.LUT P3, RZ, R35.reuse, 0x800, RZ, 0xc0, !PT ;  /* 0x0000080023ff7812 */ /* 0x040fe4000786c0ff */
[----:B------:R-:W-:-:S07]  /*16a5b0*/  LOP3.LUT P4, RZ, R35, 0x1000, RZ, 0xc0, !PT ;  /* 0x0000100023ff7812 */ /* 0x000fce000788c0ff */
[----:B------:R3:W-:Y:S01]  /*16a5c0*/  @P1 STG.E.U8 desc[UR8][R4.64], R0 ;  /* 0x0000000004001986 */ /* 0x0007e2000c101108 */
[C---:B------:R-:W-:Y:S02]  /*16a5d0*/  LOP3.LUT P5, RZ, R35.reuse, 0x2000, RZ, 0xc0, !PT ;  /* 0x0000200023ff7812 */ /* 0x040fe400078ac0ff */
        /* <DEDUP_REMOVED lines=8> */
[----:B------:R-:W3:Y:S04]  /*16a660*/  LDL.LU R36, [R1+0x6654] ;  /* 0x0066540001247983 */ /* 0x000ee80000300800 */
[----:B------:R-:W4:Y:S04]  /*16a670*/  LDL.LU.64 R4, [R1+0x3f88] ;  /* 0x003f880001047983 */ /* 0x000f280000300a00 */
[----:B------:R1:W-:Y:S04]  /*16a680*/  @P5 STG.E.U8 desc[UR8][R42.64], R0 ;  /* 0x000000002a005986 */ /* 0x0003e8000c101108 */
[----:B------:R-:W3:Y:S01]  /*16a690*/  LDL.LU.64 R2, [R1+0x3f90] ;  /* 0x003f900001027983 */ /* 0x000ee20000300a00 */
[----:B-1----:R-:W-:-:S05]  /*16a6a0*/  PRMT R0, R40, 0x7770, RZ ;  /* 0x0000777028007816 */ /* 0x002fca00000000ff */
[----:B------:R1:W-:Y:S04]  /*16a6b0*/  @P6 STG.E.U8 desc[UR8][R38.64], R0 ;  /* 0x0000000026006986 */ /* 0x0003e8000c101108 */
[----:B-1----:R-:W3:Y:S04]  /*16a6c0*/  LDL.LU.64 R38, [R1+0x3f98] ;  /* 0x003f980001267983 */ /* 0x002ee80000300a00 */
[----:B------:R-:W3:Y:S04]  /*16a6d0*/  LDL.LU.64 R46, [R1+0x3fa0] ;  /* 0x003fa000012e7983 */ /* 0x000ee80000300a00 */
[----:B------:R-:W3:Y:S04]  /*16a6e0*/  LDL.LU.64 R44, [R1+0x3fa8] ;  /* 0x003fa800012c7983 */ /* 0x000ee80000300a00 */
[----:B------:R-:W3:Y:S04]  /*16a6f0*/  LDL.LU.64 R42, [R1+0x3fb0] ;  /* 0x003fb000012a7983 */ /* 0x000ee80000300a00 */
[----:B------:R-:W3:Y:S01]  /*16a700*/  LDL.LU R41, [R1+0x318] ;  /* 0x0003180001297983 */ /* 0x000ee20000300800 */
[----:B------:R-:W-:-:S02]  /*16a710*/  LOP3.LUT P0, RZ, R35, 0x8000000, RZ, 0xc0, !PT ;  /* 0x0800000023ff7812 */ /* 0x000fc4000780c0ff */
[----:B--2---:R-:W-:Y:S01]  /*16a720*/  LOP3.LUT R13, R13, 0xfdffffff, RZ, 0xc0, !PT ;  /* 0xfdffffff0d0d7812 */ /* 0x004fe200078ec0ff */
[----:B------:R-:W2:Y:S10]  /*16a730*/  LDL.LU.64 R32, [R1+0x3fc0] ;  /* 0x003fc00001207983 */ /* 0x000eb40000300a00 */
        /* <DEDUP_REMOVED lines=24> */
[----:B------:R-:W-:Y:S02]  /*16a8c0*/  PRMT R0, R40, 0x7771, RZ ;  /* 0x0000777128007816 */ /* 0x000fe400000000ff */
[----:B------:R-:W-:Y:S02]  /*16a8d0*/  LOP3.LUT R12, R12, 0xfffffffd, RZ, 0xc0, !PT ;  /* 0xfffffffd0c0c7812 */ /* 0x000fe400078ec0ff */
[C---:B------:R-:W-:Y:S02]  /*16a8e0*/  LOP3.LUT P5, RZ, R35.reuse, 0x10000, RZ, 0xc0, !PT ;  /* 0x0001000023ff7812 */ /* 0x040fe400078ac0ff */
[----:B------:R-:W-:-:S02]  /*16a8f0*/  LOP3.LUT P6, RZ, R35, 0x20000, RZ, 0xc0, !PT ;  /* 0x0002000023ff7812 */ /* 0x000fc400078cc0ff */
[C---:B------:R-:W-:Y:S02]  /*16a900*/  LOP3.LUT P1, RZ, R35.reuse, 0x10000000, RZ, 0xc0, !PT ;  /* 0x1000000023ff7812 */ /* 0x040fe4000782c0ff */
[C---:B------:R-:W-:Y:S02]  /*16a910*/  LOP3.LUT P2, RZ, R35.reuse, 0x20000000, RZ, 0xc0, !PT ;  /* 0x2000000023ff7812 */ /* 0x040fe4000784c0ff */
[----:B------:R-:W-:Y:S02]  /*16a920*/  @P0 LOP3.LUT R12, R12, 0x2, RZ, 0xfc, !PT ;  /* 0x000000020c0c0812 */ /* 0x000fe400078efcff */
[C---:B------:R-:W-:Y:S02]  /*16a930*/  LOP3.LUT P0, RZ, R35.reuse, 0x40000, RZ, 0xc0, !PT ;  /* 0x0004000023ff7812 */ /* 0x040fe4000780c0ff */
[C---:B------:R-:W-:Y:S01]  /*16a940*/  LOP3.LUT P3, RZ, R35.reuse, 0x40000000, RZ, 0xc0, !PT ;  /* 0x4000000023ff7812 */ /* 0x040fe2000786c0ff */
[----:B----4-:R1:W-:Y:S01]  /*16a950*/  @P4 STG.E.U8 desc[UR8][R4.64], R0 ;  /* 0x0000000004004986 */ /* 0x0103e2000c101108 */
[----:B------:R-:W-:-:S03]  /*16a960*/  LOP3.LUT P4, RZ, R35, 0x80000000, RZ, 0xc0, !PT ;  /* 0x8000000023ff7812 */ /* 0x000fc6000788c0ff */
[----:B------:R-:W4:Y:S04]  /*16a970*/  LDL.LU.64 R34, [R1+0x3fb8] ;  /* 0x003fb80001227983 */ /* 0x000f280000300a00 */
[----:B------:R-:W2:Y:S04]  /*16a980*/  LDL.LU.64 R10, [R1+0x3fc8] ;  /* 0x003fc800010a7983 */ /* 0x000ea80000300a00 */
[----:B------:R-:W2:Y:S01]  /*16a990*/  LDL.LU.64 R30, [R1+0x3fd0] ;  /* 0x003fd000011e7983 */ /* 0x000ea20000300a00 */
[----:B-1----:R-:W-:-:S03]  /*16a9a0*/  PRMT R0, R40, 0x7772, RZ ;  /* 0x0000777228007816 */ /* 0x002fc600000000ff */
[----:B------:R-:W2:Y:S04]  /*16a9b0*/  LDL.LU.64 R28, [R1+0x3fd8] ;  /* 0x003fd800011c7983 */ /* 0x000ea80000300a00 */
[----:B---3--:R1:W-:Y:S02]  /*16a9c0*/  @P5 STG.E.U8 desc[UR8][R2.64], R0 ;  /* 0x0000000002005986 */ /* 0x0083e4000c101108 */
[----:B-1----:R-:W-:-:S05]  /*16a9d0*/  PRMT R0, R40, 0x7773, RZ ;  /* 0x0000777328007816 */ /* 0x002fca00000000ff */
[----:B------:R1:W-:Y:S04]  /*16a9e0*/  @P6 STG.E.U8 desc[UR8][R38.64], R0 ;  /* 0x0000000026006986 */ /* 0x0003e8000c101108 */
        /* <DEDUP_REMOVED lines=15> */
[----:B------:R1:W-:Y:S04]  /*16aae0*/  @P0 STG.E.U8 desc[UR8][R42.64], R0 ;  /* 0x000000002a000986 */ /* 0x0003e8000c101108 */
[----:B-1----:R-:W3:Y:S01]  /*16aaf0*/  LDL.LU.64 R42, [R1+0x4010] ;  /* 0x00401000012a7983 */ /* 0x002ee20000300a00 */
[----:B------:R-:W-:-:S03]  /*16ab00*/  PRMT R0, R41, 0x7773, RZ ;  /* 0x0000777329007816 */ /* 0x000fc600000000ff */
[----:B------:R-:W3:Y:S01]  /*16ab10*/  LDL.LU.64 R40, [R1+0x4018] ;  /* 0x0040180001287983 */ /* 0x000ee20000300a00 */
[----:B------:R-:W-:Y:S02]  /*16ab20*/  LOP3.LUT P0, RZ, R13, 0x80000000, RZ, 0xc0, !PT ;  /* 0x800000000dff7812 */ /* 0x000fe4000780c0ff */
[C---:B------:R-:W-:Y:S02]  /*16ab30*/  LOP3.LUT P5, RZ, R36.reuse, 0x1, RZ, 0xc0, !PT ;  /* 0x0000000124ff7812 */ /* 0x040fe400078ac0ff */
[----:B------:R-:W-:-:S09]  /*16ab40*/  LOP3.LUT P6, RZ, R36, 0x2, RZ, 0xc0, !PT ;  /* 0x0000000224ff7812 */ /* 0x000fd200078cc0ff */
[----:B----4-:R1:W-:Y:S01]  /*16ab50*/  @P0 STG.E.U8 desc[UR8][R34.64], R0 ;  /* 0x0000000022000986 */ /* 0x0103e2000c101108 */
[----:B------:R-:W-:Y:S02]  /*16ab60*/  LOP3.LUT P0, RZ, R13, 0x40000000, RZ, 0xc0, !PT ;  /* 0x400000000dff7812 */ /* 0x000fe4000780c0ff */
[----:B-1----:R-:W-:-:S11]  /*16ab70*/  PRMT R0, R37, 0x7770, RZ ;  /* 0x0000777025007816 */ /* 0x002fd600000000ff */
        /* <DEDUP_REMOVED lines=12> */
[----:B---3--:R-:W-:-:S11]  /*16ac40*/  PRMT R0, R38, 0x7770, RZ ;  /* 0x0000777026007816 */ /* 0x008fd600000000ff */
[----:B------:R1:W-:Y:S01]  /*16ac50*/  @P0 STG.E.U8 desc[UR8][R8.64], R0 ;  /* 0x0000000008000986 */ /* 0x0003e2000c101108 */
[----:B------:R-:W-:Y:S02]  /*16ac60*/  LOP3.LUT P0, RZ, R13, 0x2000000, RZ, 0xc0, !PT ;  /* 0x020000000dff7812 */ /* 0x000fe4000780c0ff */
[----:B-1----:R-:W-:-:S11]  /*16ac70*/  PRMT R0, R38, 0x7771, RZ ;  /* 0x0000777126007816 */ /* 0x002fd600000000ff */
[----:B------:R1:W-:Y:S02]  /*16ac80*/  @P0 STG.E.U8 desc[UR8][R6.64], R0 ;  /* 0x0000000006000986 */ /* 0x0003e4000c101108 */
[----:B-1----:R-:W-:-:S05]  /*16ac90*/  PRMT R0, R38, 0x7772, RZ ;  /* 0x0000777226007816 */ /* 0x002fca00000000ff */
[----:B------:R1:W-:Y:S02]  /*16aca0*/  @P1 STG.E.U8 desc[UR8][R4.64], R0 ;  /* 0x0000000004001986 */ /* 0x0003e4000c101108 */
[----:B-1----:R-:W-:Y:S02]  /*16acb0*/  PRMT R0, R38, 0x7773, RZ ;  /* 0x0000777326007816 */ /* 0x002fe400000000ff */
        /* <DEDUP_REMOVED lines=8> */
[----:B-1----:R-:W-:-:S05]  /*16ad40*/  PRMT R0, R39, 0x7772, RZ ;  /* 0x0000777227007816 */ /* 0x002fca00000000ff */
[----:B------:R1:W-:Y:S02]  /*16ad50*/  @P5 STG.E.U8 desc[UR8][R42.64], R0 ;  /* 0x000000002a005986 */ /* 0x0003e4000c101108 */
[----:B-1----:R-:W-:-:S05]  /*16ad60*/  PRMT R0, R39, 0x7773, RZ ;  /* 0x0000777327007816 */ /* 0x002fca00000000ff */
[----:B------:R1:W-:Y:S04]  /*16ad70*/  @P6 STG.E.U8 desc[UR8][R40.64], R0 ;  /* 0x0000000028006986 */ /* 0x0003e8000c101108 */
[----:B-1----:R-:W2:Y:S04]  /*16ad80*/  LDL.LU R40, [R1+0x35c] ;  /* 0x00035c0001287983 */ /* 0x002ea80000300800 */
[----:B------:R-:W3:Y:S04]  /*16ad90*/  LDL.LU.64 R44, [R1+0x4038] ;  /* 0x00403800012c7983 */ /* 0x000ee80000300a00 */
[----:B------:R-:W4:Y:S04]  /*16ada0*/  LDL.LU.64 R42, [R1+0x4040] ;  /* 0x00404000012a7983 */ /* 0x000f280000300a00 */
[----:B------:R-:W4:Y:S04]  /*16adb0*/  LDL.LU.64 R38, [R1+0x4048] ;  /* 0x0040480001267983 */ /* 0x000f280000300a00 */
[----:B------:R-:W4:Y:S04]  /*16adc0*/  LDL.LU R16, [R1+0x34c] ;  /* 0x00034c0001107983 */ /* 0x000f280000300800 */
[----:B------:R-:W4:Y:S04]  /*16add0*/  LDL.LU.64 R34, [R1+0x4050] ;  /* 0x0040500001227983 */ /* 0x000f280000300a00 */
[----:B------:R-:W4:Y:S04]  /*16ade0*/  LDL.LU.64 R32, [R1+0x4058] ;  /* 0x0040580001207983 */ /* 0x000f280000300a00 */
[----:B------:R-:W4:Y:S04]  /*16adf0*/  LDL.LU.64 R10, [R1+0x4060] ;  /* 0x00406000010a7983 */ /* 0x000f280000300a00 */
        /* <DEDUP_REMOVED lines=35> */
[----:B--2---:R-:W-:-:S05]  /*16b030*/  PRMT R0, R40, 0x7770, RZ ;  /* 0x0000777028007816 */ /* 0x004fca00000000ff */
[----:B---3--:R1:W-:Y:S02]  /*16b040*/  @P4 STG.E.U8 desc[UR8][R4.64], R0 ;  /* 0x0000000004004986 */ /* 0x0083e4000c101108 */
[----:B-1----:R-:W-:Y:S02]  /*16b050*/  PRMT R0, R40, 0x7771, RZ ;  /* 0x0000777128007816 */ /* 0x002fe400000000ff */
[----:B------:R-:W2:Y:S04]  /*16b060*/  LDL.LU.64 R4, [R1+0x4088] ;  /* 0x0040880001047983 */ /* 0x000ea80000300a00 */
[----:B----4-:R1:W-:Y:S04]  /*16b070*/  @P5 STG.E.U8 desc[UR8][R2.64], R0 ;  /* 0x0000000002005986 */ /* 0x0103e8000c101108 */
[----:B-1----:R-:W3:Y:S01]  /*16b080*/  LDL.LU.64 R2, [R1+0x4090] ;  /* 0x0040900001027983 */ /* 0x002ee20000300a00 */
[----:B------:R-:W-:-:S02]  /*16b090*/  LOP3.LUT P0, RZ, R36, 0x20, RZ, 0xc0, !PT ;  /* 0x0000002024ff7812 */ /* 0x000fc4000780c0ff */
        /* <DEDUP_REMOVED lines=9> */
[----:B------:R1:W-:Y:S01]  /*16b130*/  @P0 STG.E.U8 desc[UR8][R42.64], R0 ;  /* 0x000000002a000986 */ /* 0x0003e2000c101108 */
[----:B------:R-:W-:-:S03]  /*16b140*/  LOP3.LUT P0, RZ, R13, 0x800000, RZ, 0xc0, !PT ;  /* 0x008000000dff7812 */ /* 0x000fc6000780c0ff */
[----:B-1----:R-:W4:Y:S01]  /*16b150*/  LDL.LU.64 R42, [R1+0x40a8] ;  /* 0x0040a800012a7983 */ /* 0x002f220000300a00 */
[----:B------:R-:W-:-:S09]  /*16b160*/  PRMT R0, R16, 0x7771, RZ ;  /* 0x0000777110007816 */ /* 0x000fd200000000ff */
        /* <DEDUP_REMOVED lines=46> */
[----:B------:R-:W-:-:S03]  /*16b450*/  PRMT R0, R40, 0x7772, RZ ;  /* 0x0000777228007816 */ /* 0x000fc600000000ff */
[----:B------:R-:W3:Y:S04]  /*16b460*/  LDL.LU R16, [R1+0x2f0] ;  /* 0x0002f00001107983 */ /* 0x000ee80000300800 */
[----:B------:R1:W-:Y:S04]  /*16b470*/  @P6 STG.E.U8 desc[UR8][R38.64], R0 ;  /* 0x0000000026006986 */ /* 0x0003e8000c101108 */
[----:B-1----:R-:W3:Y:S01]  /*16b480*/  LDL.LU.64 R38, [R1+0x40e0] ;  /* 0x0040e00001267983 */ /* 0x002ee20000300a00 */
[----:B------:R-:W-:-:S03]  /*16b490*/  LOP3.LUT R13, R13, 0xffffff7f, RZ, 0xc0, !PT ;  /* 0xffffff7f0d0d7812 */ /* 0x000fc600078ec0ff */
[----:B------:R-:W3:Y:S04]  /*16b4a0*/  LDL.LU.64 R34, [R1+0x40e8] ;  /* 0x0040e80001227983 */ /* 0x000ee80000300a00 */
[----:B------:R-:W3:Y:S04]  /*16b4b0*/  LDL.LU.64 R32, [R1+0x40f0] ;  /* 0x0040f00001207983 */ /* 0x000ee80000300a00 */
[----:B------:R-:W3:Y:S01]  /*16b4c0*/  LDL.LU.64 R10, [R1+0x40f8] ;  /* 0x0040f800010a7983 */ /* 0x000ee20000300a00 */
[----:B------:R-:W-:-:S03]  /*16b4d0*/  PRMT R0, R40, 0x7773, RZ ;  /* 0x0000777328007816 */ /* 0x000fc600000000ff */
[----:B------:R-:W4:Y:S04]  /*16b4e0*/  LDL.LU R40, [R1+0x2e0] ;  /* 0x0002e00001287983 */ /* 0x000f280000300800 */
[----:B------:R-:W4:Y:S04]  /*16b4f0*/  LDL.LU.64 R30, [R1+0x4100] ;  /* 0x00410000011e7983 */ /* 0x000f280000300a00 */
[----:B------:R-:W4:Y:S01]  /*16b500*/  LDL.LU.64 R28, [R1+0x4108] ;  /* 0x00410800011c7983 */ /* 0x000f220000300a00 */
[C---:B------:R-:W-:Y:S02]  /*16b510*/  LOP3.LUT P4, RZ, R36.reuse, 0x200000, RZ, 0xc0, !PT ;  /* 0x0020000024ff7812 */ /* 0x040fe4000788c0ff */
[C---:B------:R-:W-:Y:S01]  /*16b520*/  LOP3.LUT P5, RZ, R36.reuse, 0x400000, RZ, 0xc0, !PT ;  /* 0x0040000024ff7812 */ /* 0x040fe200078ac0ff */
[----:B------:R-:W4:Y:S01]  /*16b530*/  LDL.LU.64 R8, [R1+0x4110] ;  /* 0x0041100001087983 */ /* 0x000f220000300a00 */
[----:B------:R-:W-:-:S03]  /*16b540*/  LOP3.LUT P6, RZ, R36, 0x800000, RZ, 0xc0, !PT ;  /* 0x0080000024ff7812 */ /* 0x000fc600078cc0ff */
[----:B------:R-:W4:Y:S01]  /*16b550*/  LDL.LU.64 R6, [R1+0x4118] ;  /* 0x0041180001067983 */ /* 0x000f220000300a00 */
        /* <DEDUP_REMOVED lines=26> */
[----:B------:R-:W-:Y:S02]  /*16b700*/  LOP3.LUT R13, R13, 0xffff7fff, RZ, 0xc0, !PT ;  /* 0xffff7fff0d0d7812 */ /* 0x000fe400078ec0ff */
[----:B------:R-:W-:-:S05]  /*16b710*/  PRMT R0, R41, 0x7770, RZ ;  /* 0x0000777029007816 */ /* 0x000fca00000000ff */
[----:B------:R1:W-:Y:S04]  /*16b720*/  @P5 STG.E.U8 desc[UR8][R2.64], R0 ;  /* 0x0000000002005986 */ /* 0x0003e8000c101108 */
[----:B------:R-:W-:Y:S02]  /*16b730*/  @P0 LOP3.LUT R13, R13, 0x8000, RZ, 0xfc, !PT ;  /* 0x000080000d0d0812 */ /* 0x000fe400078efcff */
[----:B------:R-:W-:Y:S02]  /*16b740*/  LOP3.LUT P0, RZ, R36, 0x1000000, RZ, 0xc0, !PT ;  /* 0x0100000024ff7812 */ /* 0x000fe4000780c0ff */
[C---:B-1----:R-:W-:Y:S01]  /*16b750*/  PRMT R0, R41.reuse, 0x7771, RZ ;  /* 0x0000777129007816 */ /* 0x042fe200000000ff */
[----:B------:R-:W3:Y:S04]  /*16b760*/  LDL.LU.64 R2, [R1+0x4128] ;  /* 0x0041280001027983 */ /* 0x000ee80000300a00 */
[----:B----4-:R1:W-:Y:S02]  /*16b770*/  @P6 STG.E.U8 desc[UR8][R46.64], R0 ;  /* 0x000000002e006986 */ /* 0x0103e4000c101108 */
[----:B-1----:R-:W-:-:S02]  /*16b780*/  PRMT R0, R41, 0x7772, RZ ;  /* 0x0000777229007816 */ /* 0x002fc400000000ff */
[----:B------:R-:W4:Y:S04]  /*16b790*/  LDL.LU.64 R46, [R1+0x4130] ;  /* 0x00413000012e7983 */ /* 0x000f280000300a00 */
[----:B------:R1:W-:Y:S01]  /*16b7a0*/  @P0 STG.E.U8 desc[UR8][R44.64], R0 ;  /* 0x000000002c000986 */ /* 0x0003e2000c101108 */
[----:B------:R-:W-:Y:S02]  /*16b7b0*/  LOP3.LUT P0, RZ, R13, 0x8000, RZ, 0xc0, !PT ;  /* 0x000080000dff7812 */ /* 0x000fe4000780c0ff */
[----:B-1----:R-:W-:Y:S02]  /*16b7c0*/  PRMT R0, R41, 0x7773, RZ ;  /* 0x0000777329007816 */ /* 0x002fe400000000ff */
[----:B------:R-:W4:Y:S09]  /*16b7d0*/  LDL.LU R41, [R1+0x2c0] ;  /* 0x0002c00001297983 */ /* 0x000f320000300800 */
        /* <DEDUP_REMOVED lines=49> */
[----:B------:R-:W2:Y:S04]  /*16baf0*/  LDL.LU.64 R4, [R1+0x4160] ;  /* 0x0041600001047983 */ /* 0x000ea80000300a00 */
[----:B------:R-:W2:Y:S04]  /*16bb00*/  LDL.LU.64 R2, [R1+0x4168] ;  /* 0x0041680001027983 */ /* 0x000ea80000300a00 */
[----:B------:R-:W2:Y:S04]  /*16bb10*/  LDL.LU.64 R46, [R1+0x4170] ;  /* 0x00417000012e7983 */ /* 0x000ea80000300a00 */
[----:B------:R-:W2:Y:S01]  /*16bb20*/  LDL.LU R42, [R1+0x2b0] ;  /* 0x0002b000012a7983 */ /* 0x000ea20000300800 */
[----:B------:R-:W-:-:S03]  /*16bb30*/  LOP3.LUT P4, RZ, R37, 0x100, RZ, 0xc0, !PT ;  /* 0x0000010025ff7812 */ /* 0x000fc6000788c0ff */
[----:B------:R-:W2:Y:S01]  /*16bb40*/  LDL.LU.64 R44, [R1+0x4178] ;  /* 0x00417800012c7983 */ /* 0x000ea20000300a00 */
[----:B------:R-:W-:-:S03]  /*16bb50*/  PRMT R0, R41, 0x7772, RZ ;  /* 0x0000777229007816 */ /* 0x000fc600000000ff */
[----:B------:R-:W2:Y:S01]  /*16bb60*/  LDL.LU R43, [R1+0x2a0] ;  /* 0x0002a000012b7983 */ /* 0x000ea20000300800 */
[C---:B------:R-:W-:Y:S02]  /*16bb70*/  LOP3.LUT P5, RZ, R37.reuse, 0x200, RZ, 0xc0, !PT ;  /* 0x0000020025ff7812 */ /* 0x040fe400078ac0ff */
[----:B------:R-:W-:Y:S02]  /*16bb80*/  LOP3.LUT P0, RZ, R37, 0x100000, RZ, 0xc0, !PT ;  /* 0x0010000025ff7812 */ /* 0x000fe4000780c0ff */
[----:B------:R-:W-:Y:S01]  /*16bb90*/  LOP3.LUT R13, R13, 0xfffffffe, RZ, 0xc0, !PT ;  /* 0xfffffffe0d0d7812 */ /* 0x000fe200078ec0ff */
[----:B---3--:R1:W-:Y:S02]  /*16bba0*/  @P4 STG.E.U8 desc[UR8][R6.64], R0 ;  /* 0x0000000006004986 */ /* 0x0083e4000c101108 */
[----:B-1----:R-:W-:Y:S02]  /*16bbb0*/  PRMT R0, R41, 0x7773, RZ ;  /* 0x0000777329007816 */ /* 0x002fe400000000ff */
[----:B------:R-:W3:Y:S04]  /*16bbc0*/  LDL.LU.64 R40, [R1+0x4180] ;  /* 0x0041800001287983 */ /* 0x000ee80000300a00 */
[----:B----4-:R1:W-:Y:S04]  /*16bbd0*/  @P5 STG.E.U8 desc[UR8][R38.64], R0 ;  /* 0x0000000026005986 */ /* 0x0103e8000c101108 */
[----:B-1----:R-:W4:Y:S01]  /*16bbe0*/  LDL.LU.64 R38, [R1+0x4188] ;  /* 0x0041880001267983 */ /* 0x002f220000300a00 */
[----:B--2---:R-:W-:-:S02]  /*16bbf0*/  LOP3.LUT R14, R14, 0xbfffffff, RZ, 0xc0, !PT ;  /* 0xbfffffff0e0e7812 */ /* 0x004fc400078ec0ff */
[C---:B------:R-:W-:Y:S01]  /*16bc00*/  LOP3.LUT P6, RZ, R37.reuse, 0x400, RZ, 0xc0, !PT ;  /* 0x0000040025ff7812 */ /* 0x040fe200078cc0ff */
[----:B------:R-:W2:Y:S01]  /*16bc10*/  LDL.LU.64 R34, [R1+0x4190] ;  /* 0x0041900001227983 */ /* 0x000ea20000300a00 */
[----:B------:R-:W-:Y:S02]  /*16bc20*/  @P0 LOP3.LUT R14, R14, 0x40000000, RZ, 0xfc, !PT ;  /* 0x400000000e0e0812 */ /* 0x000fe400078efcff */
[C---:B------:R-:W-:Y:S01]  /*16bc30*/  LOP3.LUT P0, RZ, R37.reuse, 0x80000, RZ, 0xc0, !PT ;  /* 0x0008000025ff7812 */ /* 0x040fe2000780c0ff */
[----:B------:R-:W2:Y:S01]  /*16bc40*/  LDL.LU.64 R32, [R1+0x4198] ;  /* 0x0041980001207983 */ /* 0x000ea20000300a00 */
[----:B------:R-:W-:Y:S02]  /*16bc50*/  LOP3.LUT R14, R14, 0x7fffffff, RZ, 0xc0, !PT ;  /* 0x7fffffff0e0e7812 */ /* 0x000fe400078ec0ff */
[----:B------:R-:W-:Y:S01]  /*16bc60*/  PRMT R0, R42, 0x7770, RZ ;  /* 0x000077702a007816 */ /* 0x000fe200000000ff */
[----:B------:R-:W2:Y:S08]  /*16bc70*/  LDL.LU.64 R10, [R1+0x41a0] ;  /* 0x0041a000010a7983 */ /* 0x000eb00000300a00 */
[----:B------:R-:W-:Y:S01]  /*16bc80*/  @P0 LOP3.LUT R14, R14, 0x80000000, RZ, 0xfc, !PT ;  /* 0x800000000e0e0812 */ /* 0x000fe200078efcff */
[----:B------:R1:W-:Y:S01]  /*16bc90*/  @P6 STG.E.U8 desc[UR8][R4.64], R0 ;  /* 0x0000000004006986 */ /* 0x0003e2000c101108 */
[----:B------:R-:W-:-:S03]  /*16bca0*/  LOP3.LUT P0, RZ, R37, 0x40000, RZ, 0xc0, !PT ;  /* 0x0004000025ff7812 */ /* 0x000fc6000780c0ff */
[----:B------:R-:W2:Y:S04]  /*16bcb0*/  LDL.LU.64 R30, [R1+0x41a8] ;  /* 0x0041a800011e7983 */ /* 0x000ea80000300a00 */
[----:B------:R-:W2:Y:S01]  /*16bcc0*/  LDL.LU.64 R28, [R1+0x41b0] ;  /* 0x0041b000011c7983 */ /* 0x000ea20000300a00 */
[----:B-1----:R-:W-:-:S03]  /*16bcd0*/  PRMT R0, R42, 0x7771, RZ ;  /* 0x000077712a007816 */ /* 0x002fc600000000ff */
[----:B------:R-:W2:Y:S02]  /*16bce0*/  LDL.LU.64 R8, [R1+0x41b8] ;  /* 0x0041b80001087983 */ /* 0x000ea40000300a00 */
[----:B------:R-:W-:Y:S02]  /*16bcf0*/  @P0 LOP3.LUT R13, R13, 0x1, RZ, 0xfc, !PT ;  /* 0x000000010d0d0812 */ /* 0x000fe400078efcff */
[----:B------:R-:W-:Y:S01]  /*16bd00*/  LOP3.LUT P0, RZ, R37, 0x20000, RZ, 0xc0, !PT ;  /* 0x0002000025ff7812 */ /* 0x000fe2000780c0ff */
[----:B------:R-:W2:Y:S01]  /*16bd10*/  LDL.LU.64 R6, [R1+0x41c0] ;  /* 0x0041c00001067983 */ /* 0x000ea20000300a00 */
[----:B------:R-:W-:-:S03]  /*16bd20*/  LOP3.LUT R13, R13, 0xfffffffd, RZ, 0xc0, !PT ;  /* 0xfffffffd0d0d7812 */ /* 0x000fc600078ec0ff */
        /* <DEDUP_REMOVED lines=26> */
[----:B------:R1:W-:Y:S01]  /*16bed0*/  @P0 STG.E.U8 desc[UR8][R44.64], R0 ;  /* 0x000000002c000986 */ /* 0x0003e2000c101108 */
[----:B------:R-:W-:-:S02]  /*16bee0*/  LOP3.LUT P0, RZ, R13, 0x10, RZ, 0xc0, !PT ;  /* 0x000000100dff7812 */ /* 0x000fc4000780c0ff */
[----:B-1----:R-:W-:Y:S01]  /*16bef0*/  PRMT R0, R43, 0x7770, RZ ;  /* 0x000077702b007816 */ /* 0x002fe200000000ff */
[----:B------:R-:W2:Y:S04]  /*16bf00*/  LDL.LU.64 R44, [R1+0x41e0] ;  /* 0x0041e000012c7983 */ /* 0x000ea80000300a00 */
[----:B------:R-:W2:Y:S06]  /*16bf10*/  LDL.LU R42, [R1+0x2f4] ;  /* 0x0002f400012a7983 */ /* 0x000eac0000300800 */
[----:B---3--:R1:W-:Y:S01]  /*16bf20*/  @P0 STG.E.U8 desc[UR8][R40.64], R0 ;  /* 0x0000000028000986 */ /* 0x0083e2000c101108 */
[----:B------:R-:W-:-:S02]  /*16bf30*/  LOP3.LUT P0, RZ, R13, 0x8, RZ, 0xc0, !PT ;  /* 0x000000080dff7812 */ /* 0x000fc4000780c0ff */
[----:B-1----:R-:W-:Y:S01]  /*16bf40*/  PRMT R0, R43, 0x7771, RZ ;  /* 0x000077712b007816 */ /* 0x002fe200000000ff */
[----:B------:R-:W3:Y:S10]  /*16bf50*/  LDL.LU.64 R40, [R1+0x6640] ;  /* 0x0066400001287983 */ /* 0x000ef40000300a00 */
[----:B----4-:R1:W-:Y:S04]  /*16bf60*/  @P0 STG.E.U8 desc[UR8][R38.64], R0 ;  /* 0x0000000026000986 */ /* 0x0103e8000c101108 */
[----:B-1----:R-:W4:Y:S01]  /*16bf70*/  LDL.LU.64 R38, [R1+0x6638] ;  /* 0x0066380001267983 */ /* 0x002f220000300a00 */
[----:B------:R-:W-:-:S02]  /*16bf80*/  LOP3.LUT P0, RZ, R13, 0x4, RZ, 0xc0, !PT ;  /* 0x000000040dff7812 */ /* 0x000fc4000780c0ff */
[----:B------:R-:W-:-:S11]  /*16bf90*/  PRMT R0, R43, 0x7772, RZ ;  /* 0x000077722b007816 */ /* 0x000fd600000000ff */
[----:B--2---:R1:W-:Y:S01]  /*16bfa0*/  @P0 STG.E.U8 desc[UR8][R34.64], R0 ;  /* 0x0000000022000986 */ /* 0x0043e2000c101108 */
        /* <DEDUP_REMOVED lines=10> */
[----:B----4-:R-:W-:-:S05]  /*16c050*/  PRMT R0, R39, 0x7770, RZ ;  /* 0x0000777027007816 */ /* 0x010fca00000000ff */
        /* <DEDUP_REMOVED lines=17> */
[----:B------:R-:W4:Y:S04]  /*16c170*/  LDL.LU R38, [R1+0x662c] ;  /* 0x00662c0001267983 */ /* 0x000f280000300800 */
[----:B------:R-:W2:Y:S04]  /*16c180*/  LDL.LU.64 R8, [R1+0x41e8] ;  /* 0x0041e80001087983 */ /* 0x000ea80000300a00 */
[----:B------:R1:W-:Y:S04]  /*16c190*/  @P5 STG.E.U8 desc[UR8][R46.64], R0 ;  /* 0x000000002e005986 */ /* 0x0003e8000c101108 */
[----:B------:R-:W2:Y:S04]  /*16c1a0*/  LDL.LU.64 R6, [R1+0x41f0] ;  /* 0x0041f00001067983 */ /* 0x000ea80000300a00 */
[----:B------:R-:W2:Y:S01]  /*16c1b0*/  LDL.LU.64 R4, [R1+0x41f8] ;  /* 0x0041f80001047983 */ /* 0x000ea20000300a00 */
[----:B-1----:R-:W-:-:S03]  /*16c1c0*/  PRMT R0, R42, 0x7770, RZ ;  /* 0x000077702a007816 */ /* 0x002fc600000000ff */
[----:B------:R-:W2:Y:S04]  /*16c1d0*/  LDL.LU.64 R2, [R1+0x4200] ;  /* 0x0042000001027983 */ /* 0x000ea80000300a00 */
[----:B------:R1:W-:Y:S04]  /*16c1e0*/  @P6 STG.E.U8 desc[UR8][R44.64], R0 ;  /* 0x000000002c006986 */ /* 0x0003e8000c101108 */
[----:B------:R-:W2:Y:S04]  /*16c1f0*/  LDL.LU.64 R46, [R1+0x4208] ;  /* 0x00420800012e7983 */ /* 0x000ea80000300a00 */
[----:B-1----:R-:W2:Y:S04]  /*16c200*/  LDL.LU.64 R44, [R1+0x4210] ;  /* 0x00421000012c7983 */ /* 0x002ea80000300a00 */
[----:B------:R-:W2:Y:S01]  /*16c210*/  LDL.LU R43, [R1+0x2e4] ;  /* 0x0002e400012b7983 */ /* 0x000ea20000300800 */
[----:B------:R-:W-:-:S02]  /*16c220*/  LOP3.LUT R14, R14, 0xffdfffff, RZ, 0xc0, !PT ;  /* 0xffdfffff0e0e7812 */ /* 0x000fc400078ec0ff */
[C---:B------:R-:W-:Y:S02]  /*16c230*/  LOP3.LUT P4, RZ, R37.reuse, 0x8000000, RZ, 0xc0, !PT ;  /* 0x0800000025ff7812 */ /* 0x040fe4000788c0ff */
[C---:B------:R-:W-:Y:S02]  /*16c240*/  LOP3.LUT P5, RZ, R37.reuse, 0x10000000, RZ, 0xc0, !PT ;  /* 0x1000000025ff7812 */ /* 0x040fe400078ac0ff */
[----:B------:R-:W-:Y:S02]  /*16c250*/  LOP3.LUT P6, RZ, R37, 0x20000000, RZ, 0xc0, !PT ;  /* 0x2000000025ff7812 */ /* 0x000fe400078cc0ff */
[----:B------:R-:W-:Y:S02]  /*16c260*/  PRMT R0, R42, 0x7771, RZ ;  /* 0x000077712a007816 */ /* 0x000fe400000000ff */
[----:B----4-:R-:W-:-:S13]  /*16c270*/  LOP3.LUT P0, RZ, R38, 0x80, RZ, 0xc0, !PT ;  /* 0x0000008026ff7812 */ /* 0x010fda000780c0ff */
        /* <DEDUP_REMOVED lines=26> */
[----:B------:R-:W4:Y:S04]  /*16c420*/  LDL.LU.64 R36, [R1+0x4218] ;  /* 0x0042180001247983 */ /* 0x000f280000300a00 */
[----:B------:R-:W3:Y:S04]  /*16c430*/  LDL.LU R10, [R1+0x2d4] ;  /* 0x0002d400010a7983 */ /* 0x000ee80000300800 */
[----:B------:R-:W3:Y:S04]  /*16c440*/  LDL.LU.64 R12, [R1+0x4220] ;  /* 0x00422000010c7983 */ /* 0x000ee80000300a00 */
[----:B------:R-:W3:Y:S04]  /*16c450*/  LDL.LU.64 R34, [R1+0x4228] ;  /* 0x0042280001227983 */ /* 0x000ee80000300a00 */
[----:B------:R-:W3:Y:S04]  /*16c460*/  LDL.LU.64 R32, [R1+0x4230] ;  /* 0x0042300001207983 */ /* 0x000ee80000300a00 */
[----:B------:R-:W3:Y:S04]  /*16c470*/  LDL.LU.64 R30, [R1+0x4238] ;  /* 0x00423800011e7983 */ /* 0x000ee80000300a00 */
[----:B------:R-:W3:Y:S04]  /*16c480*/  LDL.LU R16, [R1+0x2c4] ;  /* 0x0002c40001107983 */ /* 0x000ee80000300800 */
[----:B--2---:R1:W-:Y:S04]  /*16c490*/  @P4 STG.E.U8 desc[UR8][R8.64], R0 ;  /* 0x0000000008004986 */ /* 0x0043e8000c101108 */
[----:B------:R-:W2:Y:S01]  /*16c4a0*/  LDL.LU.64 R28, [R1+0x4240] ;  /* 0x00424000011c7983 */ /* 0x000ea20000300a00 */
[----:B-1----:R-:W-:-:S03]  /*16c4b0*/  PRMT R0, R42, 0x7772, RZ ;  /* 0x000077722a007816 */ /* 0x002fc600000000ff */
[----:B------:R-:W2:Y:S04]  /*16c4c0*/  LDL.LU.64 R8, [R1+0x4248] ;  /* 0x0042480001087983 */ /* 0x000ea80000300a00 */
[----:B------:R1:W-:Y:S02]  /*16c4d0*/  @P5 STG.E.U8 desc[UR8][R6.64], R0 ;  /* 0x0000000006005986 */ /* 0x0003e4000c101108 */
[----:B-1----:R-:W-:Y:S02]  /*16c4e0*/  PRMT R0, R42, 0x7773, RZ ;  /* 0x000077732a007816 */ /* 0x002fe400000000ff */
[----:B------:R-:W2:Y:S04]  /*16c4f0*/  LDL.LU.64 R6, [R1+0x4250] ;  /* 0x0042500001067983 */ /* 0x000ea80000300a00 */
[----:B------:R1:W-:Y:S02]  /*16c500*/  @P6 STG.E.U8 desc[UR8][R4.64], R0 ;  /* 0x0000000004006986 */ /* 0x0003e4000c101108 */
[----:B-1----:R-:W-:-:S02]  /*16c510*/  PRMT R0, R43, 0x7770, RZ ;  /* 0x000077702b007816 */ /* 0x002fc400000000ff */
[----:B------:R-:W2:Y:S04]  /*16c520*/  LDL.LU.64 R4, [R1+0x4258] ;  /* 0x0042580001047983 */ /* 0x000ea80000300a00 */
        /* <DEDUP_REMOVED lines=12> */
[----:B------:R-:W-:Y:S02]  /*16c5f0*/  LOP3.LUT P0, RZ, R14, 0x8000000, RZ, 0xc0, !PT ;  /* 0x080000000eff7812 */ /* 0x000fe4000780c0ff */
[C---:B------:R-:W-:Y:S02]  /*16c600*/  LOP3.LUT P1, RZ, R38.reuse, 0x100, RZ, 0xc0, !PT ;  /* 0x0000010026ff7812 */ /* 0x040fe4000782c0ff */
[C---:B------:R-:W-:Y:S02]  /*16c610*/  LOP3.LUT P2, RZ, R38.reuse, 0x200, RZ, 0xc0, !PT ;  /* 0x0000020026ff7812 */ /* 0x040fe4000784c0ff */
[C---:B------:R-:W-:Y:S02]  /*16c620*/  LOP3.LUT P3, RZ, R38.reuse, 0x400, RZ, 0xc0, !PT ;  /* 0x0000040026ff7812 */ /* 0x040fe4000786c0ff */
[C---:B------:R-:W-:Y:S02]  /*16c630*/  LOP3.LUT P4, RZ, R38.reuse, 0x800, RZ, 0xc0, !PT ;  /* 0x0000080026ff7812 */ /* 0x040fe4000788c0ff */
[----:B------:R-:W-:-:S02]  /*16c640*/  LOP3.LUT P5, RZ, R38, 0x1000, RZ, 0xc0, !PT ;  /* 0x0000100026ff7812 */ /* 0x000fc400078ac0ff */
[----:B------:R-:W-:Y:S01]  /*16c650*/  LOP3.LUT P6, RZ, R38, 0x2000, RZ, 0xc0, !PT ;  /* 0x0000200026ff7812 */ /* 0x000fe200078cc0ff */
[----:B----4-:R3:W-:Y:S01]  /*16c660*/  @P0 STG.E.U8 desc[UR8][R36.64], R0 ;  /* 0x0000000024000986 */ /* 0x0107e2000c101108 */
[----:B------:R-:W-:Y:S02]  /*16c670*/  LOP3.LUT P0, RZ, R14, 0x4000000, RZ, 0xc0, !PT ;  /* 0x040000000eff7812 */ /* 0x000fe4000780c0ff */
[----:B---3--:R-:W-:-:S11]  /*16c680*/  PRMT R0, R10, 0x7770, RZ ;  /* 0x000077700a007816 */ /* 0x008fd600000000ff */
        /* <DEDUP_REMOVED lines=32> */
[----:B------:R1:W-:Y:S04]  /*16c890*/  @P6 STG.E.U8 desc[UR8][R42.64], R0 ;  /* 0x000000002a006986 */ /* 0x0003e8000c101108 */
[----:B-1----:R-:W4:Y:S04]  /*16c8a0*/  LDL.LU.64 R42, [R1+0x4298] ;  /* 0x00429800012a7983 */ /* 0x002f280000300a00 */
[----:B------:R-:W4:Y:S04]  /*16c8b0*/  LDL.LU.64 R46, [R1+0x42a0] ;  /* 0x0042a000012e7983 */ /* 0x000f280000300a00 */
[----:B------:R-:W4:Y:S04]  /*16c8c0*/  LDL.LU.64 R44, [R1+0x42a8] ;  /* 0x0042a800012c7983 */ /* 0x000f280000300a00 */
[----:B------:R-:W4:Y:S01]  /*16c8d0*/  LDL.LU R16, [R1+0x294] ;  /* 0x0002940001107983 */ /* 0x000f220000300800 */
[----:B------:R-:W-:-:S02]  /*16c8e0*/  LOP3.LUT P0, RZ, R38, 0x4000000, RZ, 0xc0, !PT ;  /* 0x0400000026ff7812 */ /* 0x000fc4000780c0ff */
[----:B------:R-:W-:Y:S01]  /*16c8f0*/  LOP3.LUT R14, R14, 0xffffefff, RZ, 0xc0, !PT ;  /* 0xffffefff0e0e7812 */ /* 0x000fe200078ec0ff */
[----:B------:R-:W4:Y:S04]  /*16c900*/  LDL.LU.64 R36, [R1+0x42b0] ;  /* 0x0042b00001247983 */ /* 0x000f280000300a00 */
[----:B------:R-:W4:Y:S04]  /*16c910*/  LDL.LU.64 R12, [R1+0x42b8] ;  /* 0x0042b800010c7983 */ /* 0x000f280000300a00 */
[----:B------:R-:W4:Y:S02]  /*16c920*/  LDL.LU.64 R34, [R1+0x42c0] ;  /* 0x0042c00001227983 */ /* 0x000f240000300a00 */
[----:B------:R-:W-:-:S02]  /*16c930*/  @P0 LOP3.LUT R14, R14, 0x1000, RZ, 0xfc, !PT ;  /* 0x000010000e0e0812 */ /* 0x000fc400078efcff */
[----:B------:R-:W-:Y:S01]  /*16c940*/  LOP3.LUT P0, RZ, R38, 0x2000000, RZ, 0xc0, !PT ;  /* 0x0200000026ff7812 */ /* 0x000fe2000780c0ff */
        /* <DEDUP_REMOVED lines=42> */
[----:B------:R-:W4:Y:S04]  /*16cbf0*/  LDL.LU.64 R4, [R1+0x42f8] ;  /* 0x0042f80001047983 */ /* 0x000f280000300a00 */
[----:B------:R-:W4:Y:S04]  /*16cc00*/  LDL.LU R42, [R1+0x2e8] ;  /* 0x0002e800012a7983 */ /* 0x000f280000300800 */
[----:B------:R-:W4:Y:S01]  /*16cc10*/  LDL.LU.64 R2, [R1+0x4300] ;  /* 0x0043000001027983 */ /* 0x000f220000300a00 */
        /* <DEDUP_REMOVED lines=25> */
[----:B------:R-:W-:Y:S01]  /*16cdb0*/  LOP3.LUT P1, RZ, R38, 0x8000000, RZ, 0xc0, !PT ;  /* 0x0800000026ff7812 */ /* 0x000fe2000782c0ff */
[----:B------:R-:W4:Y:S08]  /*16cdc0*/  LDL.LU R40, [R1+0x6624] ;  /* 0x0066240001287983 */ /* 0x000f300000300800 */
[----:B------:R2:W-:Y:S01]  /*16cdd0*/  @P0 STG.E.U8 desc[UR8][R30.64], R0 ;  /* 0x000000001e000986 */ /* 0x0005e2000c101108 */
[----:B------:R-:W-:-:S02]  /*16cde0*/  LOP3.LUT P0, RZ, R14, 0x1000, RZ, 0xc0, !PT ;  /* 0x000010000eff7812 */ /* 0x000fc4000780c0ff */
[C---:B------:R-:W-:Y:S02]  /*16cdf0*/  LOP3.LUT P2, RZ, R38.reuse, 0x10000000, RZ, 0xc0, !PT ;  /* 0x1000000026ff7812 */ /* 0x040fe4000784c0ff */
[C---:B------:R-:W-:Y:S02]  /*16ce00*/  LOP3.LUT P3, RZ, R38.reuse, 0x20000000, RZ, 0xc0, !PT ;  /* 0x2000000026ff7812 */ /* 0x040fe4000786c0ff */
        /* <DEDUP_REMOVED lines=8> */
[----:B-1----:R-:W-:-:S02]  /*16ce90*/  PRMT R0, R43, 0x7773, RZ ;  /* 0x000077732b007816 */ /* 0x002fc400000000ff */
[----:B------:R-:W3:Y:S04]  /*16cea0*/  LDL.LU.64 R6, [R1+0x4320] ;  /* 0x0043200001067983 */ /* 0x000ee80000300a00 */
[----:B------:R1:W-:Y:S02]  /*16ceb0*/  @P3 STG.E.U8 desc[UR8][R4.64], R0 ;  /* 0x0000000004003986 */ /* 0x0003e4000c101108 */
[----:B-1----:R-:W-:Y:S02]  /*16cec0*/  PRMT R0, R42, 0x7770, RZ ;  /* 0x000077702a007816 */ /* 0x002fe400000000ff */
[----:B------:R-:W4:Y:S04]  /*16ced0*/  LDL.LU.64 R4, [R1+0x4328] ;  /* 0x0043280001047983 */ /* 0x000f280000300a00 */
[----:B------:R1:W-:Y:S04]  /*16cee0*/  @P4 STG.E.U8 desc[UR8][R2.64], R0 ;  /* 0x0000000002004986 */ /* 0x0003e8000c101108 */
[----:B-1----:R-:W3:Y:S04]  /*16cef0*/  LDL.LU.64 R2, [R1+0x4330] ;  /* 0x0043300001027983 */ /* 0x002ee80000300a00 */
[----:B------:R-:W3:Y:S01]  /*16cf00*/  LDL.LU R43, [R1+0x2d8] ;  /* 0x0002d800012b7983 */ /* 0x000ee20000300800 */
[----:B------:R-:W-:-:S02]  /*16cf10*/  LOP3.LUT P5, RZ, R38, 0x80000000, RZ, 0xc0, !PT ;  /* 0x8000000026ff7812 */ /* 0x000fc400078ac0ff */
[----:B------:R-:W-:-:S11]  /*16cf20*/  PRMT R0, R42, 0x7771, RZ ;  /* 0x000077712a007816 */ /* 0x000fd600000000ff */
[----:B------:R1:W-:Y:S04]  /*16cf30*/  @P5 STG.E.U8 desc[UR8][R46.64], R0 ;  /* 0x000000002e005986 */ /* 0x0003e8000c101108 */
[----:B-1----:R-:W4:Y:S01]  /*16cf40*/  LDL.LU.64 R46, [R1+0x4338] ;  /* 0x00433800012e7983 */ /* 0x002f220000300a00 */
[----:B------:R-:W-:Y:S02]  /*16cf50*/  LOP3.LUT P6, RZ, R39, 0x1, RZ, 0xc0, !PT ;  /* 0x0000000127ff7812 */ /* 0x000fe400078cc0ff */
[C---:B------:R-:W-:Y:S01]  /*16cf60*/  PRMT R0, R42.reuse, 0x7772, RZ ;  /* 0x000077722a007816 */ /* 0x040fe200000000ff */
[----:B------:R-:W4:Y:S10]  /*16cf70*/  LDL.LU R16, [R1+0x2c8] ;  /* 0x0002c80001107983 */ /* 0x000f340000300800 */
[----:B------:R1:W-:Y:S04]  /*16cf80*/  @P6 STG.E.U8 desc[UR8][R44.64], R0 ;  /* 0x000000002c006986 */ /* 0x0003e8000c101108 */
[----:B-1----:R-:W4:Y:S04]  /*16cf90*/  LDL.LU.64 R44, [R1+0x4340] ;  /* 0x00434000012c7983 */ /* 0x002f280000300a00 */
[----:B------:R-:W4:Y:S04]  /*16cfa0*/  LDL.LU.64 R36, [R1+0x4348] ;  /* 0x0043480001247983 */ /* 0x000f280000300a00 */
[----:B------:R-:W4:Y:S04]  /*16cfb0*/  LDL.LU.64 R12, [R1+0x4350] ;  /* 0x00435000010c7983 */ /* 0x000f280000300a00 */
[----:B------:R-:W4:Y:S01]  /*16cfc0*/  LDL.LU.64 R34, [R1+0x4358] ;  /* 0x0043580001227983 */ /* 0x000f220000300a00 */
[----:B------:R-:W-:-:S03]  /*16cfd0*/  PRMT R0, R42, 0x7773, RZ ;  /* 0x000077732a007816 */ /* 0x000fc600000000ff */
[----:B------:R-:W4:Y:S04]  /*16cfe0*/  LDL.LU R42, [R1+0x2b8] ;  /* 0x0002b800012a7983 */ /* 0x000f280000300800 */
[----:B------:R-:W4:Y:S04]  /*16cff0*/  LDL.LU.64 R32, [R1+0x4360] ;  /* 0x0043600001207983 */ /* 0x000f280000300a00 */
[----:B------:R-:W4:Y:S01]  /*16d000*/  LDL.LU.64 R10, [R1+0x4368] ;  /* 0x00436800010a7983 */ /* 0x000f220000300a00 */
[C---:B------:R-:W-:Y:S02]  /*16d010*/  LOP3.LUT P0, RZ, R39.reuse, 0x2000, RZ, 0xc0, !PT ;  /* 0x0000200027ff7812 */ /* 0x040fe4000780c0ff */
[----:B------:R-:W-:Y:S01]  /*16d020*/  LOP3.LUT R14, R14, 0xfffffff7, RZ, 0xc0, !PT ;  /* 0xfffffff70e0e7812 */ /* 0x000fe200078ec0ff */
[----:B------:R-:W4:Y:S01]  /*16d030*/  LDL.LU.64 R30, [R1+0x4370] ;  /* 0x00437000011e7983 */ /* 0x000f220000300a00 */
[----:B------:R-:W-:-:S02]  /*16d040*/  LOP3.LUT P4, RZ, R39, 0x2, RZ, 0xc0, !PT ;  /* 0x0000000227ff7812 */ /* 0x000fc4000788c0ff */
[C---:B------:R-:W-:Y:S01]  /*16d050*/  LOP3.LUT P5, RZ, R39.reuse, 0x4, RZ, 0xc0, !PT ;  /* 0x0000000427ff7812 */ /* 0x040fe200078ac0ff */
[----:B------:R-:W4:Y:S06]  /*16d060*/  LDL.LU.64 R28, [R1+0x4378] ;  /* 0x00437800011c7983 */ /* 0x000f2c0000300a00 */
[----:B------:R-:W-:Y:S02]  /*16d070*/  @P0 LOP3.LUT R14, R14, 0x8, RZ, 0xfc, !PT ;  /* 0x000000080e0e0812 */ /* 0x000fe400078efcff */
[----:B------:R-:W-:Y:S02]  /*16d080*/  LOP3.LUT P0, RZ, R39, 0x1000, RZ, 0xc0, !PT ;  /* 0x0000100027ff7812 */ /* 0x000fe4000780c0ff */
[----:B------:R-:W-:-:S02]  /*16d090*/  LOP3.LUT R14, R14, 0xffffffef, RZ, 0xc0, !PT ;  /* 0xffffffef0e0e7812 */ /* 0x000fc400078ec0ff */
        /* <DEDUP_REMOVED lines=17> */
[----:B-1----:R-:W2:Y:S01]  /*16d1b0*/  LDL.LU.64 R8, [R1+0x4380] ;  /* 0x0043800001087983 */ /* 0x002ea20000300a00 */
[----:B---3--:R-:W-:-:S05]  /*16d1c0*/  PRMT R0, R43, 0x7770, RZ ;  /* 0x000077702b007816 */ /* 0x008fca00000000ff */
[----:B------:R1:W-:Y:S02]  /*16d1d0*/  @P5 STG.E.U8 desc[UR8][R6.64], R0 ;  /* 0x0000000006005986 */ /* 0x0003e4000c101108 */
[----:B-1----:R-:W-:Y:S02]  /*16d1e0*/  PRMT R0, R43, 0x7771, RZ ;  /* 0x000077712b007816 */ /* 0x002fe400000000ff */
[----:B------:R-:W3:Y:S04]  /*16d1f0*/  LDL.LU.64 R6, [R1+0x4388] ;  /* 0x0043880001067983 */ /* 0x000ee80000300a00 */
[----:B----4-:R1:W-:Y:S04]  /*16d200*/  @P6 STG.E.U8 desc[UR8][R4.64], R0 ;  /* 0x0000000004006986 */ /* 0x0103e8000c101108 */
[----:B-1----:R-:W4:Y:S01]  /*16d210*/  LDL.LU.64 R4, [R1+0x4390] ;  /* 0x0043900001047983 */ /* 0x002f220000300a00 */
[----:B------:R-:W-:-:S02]  /*16d220*/  @P0 LOP3.LUT R14, R14, 0x200, RZ, 0xfc, !PT ;  /* 0x000002000e0e0812 */ /* 0x000fc400078efcff */
        /* <DEDUP_REMOVED lines=44> */
[----:B--2---:R1:W-:Y:S02]  /*16d4f0*/  @P1 STG.E.U8 desc[UR8][R8.64], R0 ;  /* 0x0000000008001986 */ /* 0x0043e4000c101108 */
[----:B-1----:R-:W-:-:S05]  /*16d500*/  PRMT R0, R40, 0x7771, RZ ;  /* 0x0000777128007816 */ /* 0x002fca00000000ff */
[----:B---3--:R1:W-:Y:S02]  /*16d510*/  @P2 STG.E.U8 desc[UR8][R6.64], R0 ;  /* 0x0000000006002986 */ /* 0x0083e4000c101108 */
[----:B-1----:R-:W-:-:S05]  /*16d520*/  PRMT R0, R40, 0x7772, RZ ;  /* 0x0000777228007816 */ /* 0x002fca00000000ff */
[----:B----4-:R1:W-:Y:S02]  /*16d530*/  @P3 STG.E.U8 desc[UR8][R4.64], R0 ;  /* 0x0000000004003986 */ /* 0x0103e4000c101108 */
[----:B-1----:R-:W-:Y:S02]  /*16d540*/  PRMT R0, R40, 0x7773, RZ ;  /* 0x0000777328007816 */ /* 0x002fe400000000ff */
[----:B------:R-:W2:Y:S01]  /*16d550*/  LDL.LU R40, [R1+0x6620] ;  /* 0x0066200001287983 */ /* 0x000ea20000300800 */
[C---:B------:R-:W-:Y:S02]  /*16d560*/  LOP3.LUT P4, RZ, R39.reuse, 0x20000, RZ, 0xc0, !PT ;  /* 0x0002000027ff7812 */ /* 0x040fe4000788c0ff */
[----:B------:R-:W-:Y:S01]  /*16d570*/  LOP3.LUT P5, RZ, R39, 0x40000, RZ, 0xc0, !PT ;  /* 0x0004000027ff7812 */ /* 0x000fe200078ac0ff */
[----:B------:R-:W3:Y:S10]  /*16d580*/  LDL.LU.64 R8, [R1+0x43b0] ;  /* 0x0043b00001087983 */ /* 0x000ef40000300a00 */
[----:B------:R1:W-:Y:S02]  /*16d590*/  @P4 STG.E.U8 desc[UR8][R2.64], R0 ;  /* 0x0000000002004986 */ /* 0x0003e4000c101108 */
[----:B-1----:R-:W-:-:S05]  /*16d5a0*/  PRMT R0, R43, 0x7770, RZ ;  /* 0x000077702b007816 */ /* 0x002fca00000000ff */
[----:B------:R1:W-:Y:S04]  /*16d5b0*/  @P5 STG.E.U8 desc[UR8][R46.64], R0 ;  /* 0x000000002e005986 */ /* 0x0003e8000c101108 */
[----:B-1----:R-:W4:Y:S04]  /*16d5c0*/  LDL.LU.64 R46, [R1+0x43b8] ;  /* 0x0043b800012e7983 */ /* 0x002f280000300a00 */
[----:B------:R-:W3:Y:S04]  /*16d5d0*/  LDL.LU.64 R6, [R1+0x43c0] ;  /* 0x0043c00001067983 */ /* 0x000ee80000300a00 */
[----:B------:R-:W3:Y:S04]  /*16d5e0*/  LDL.LU.64 R4, [R1+0x43c8] ;  /* 0x0043c80001047983 */ /* 0x000ee80000300a00 */
[----:B------:R-:W3:Y:S04]  /*16d5f0*/  LDL.LU.64 R2, [R1+0x43d0] ;  /* 0x0043d00001027983 */ /* 0x000ee80000300a00 */
[----:B------:R-:W4:Y:S01]  /*16d600*/  LDL.LU R42, [R1+0x288] ;  /* 0x00028800012a7983 */ /* 0x000f220000300800 */
[----:B------:R-:W-:-:S02]  /*16d610*/  LOP3.LUT P6, RZ, R39, 0x80000, RZ, 0xc0, !PT ;  /* 0x0008000027ff7812 */ /* 0x000fc400078cc0ff */
[----:B------:R-:W-:-:S11]  /*16d620*/  PRMT R0, R43, 0x7771, RZ ;  /* 0x000077712b007816 */ /* 0x000fd600000000ff */
[----:B------:R1:W-:Y:S04]  /*16d630*/  @P6 STG.E.U8 desc[UR8][R44.64], R0 ;  /* 0x000000002c006986 */ /* 0x0003e8000c101108 */
[----:B-1----:R-:W4:Y:S01]  /*16d640*/  LDL.LU.64 R44, [R1+0x43d8] ;  /* 0x0043d800012c7983 */ /* 0x002f220000300a00 */
[----:B------:R-:W-:Y:S02]  /*16d650*/  LOP3.LUT R18, R18, 0xfbffffff, RZ, 0xc0, !PT ;  /* 0xfbffffff12127812 */ /* 0x000fe400078ec0ff */
[C---:B------:R-:W-:Y:S01]  /*16d660*/  LOP3.LUT P4, RZ, R39.reuse, 0x100000, RZ, 0xc0, !PT ;  /* 0x0010000027ff7812 */ /* 0x040fe2000788c0ff */
[----:B------:R-:W4:Y:S01]  /*16d670*/  LDL.LU R12, [R1+0x2fc] ;  /* 0x0002fc00010c7983 */ /* 0x000f220000300800 */
[----:B------:R-:W-:Y:S02]  /*16d680*/  LOP3.LUT R14, R14, 0xfffffffe, RZ, 0xc0, !PT ;  /* 0xfffffffe0e0e7812 */ /* 0x000fe400078ec0ff */
[----:B------:R-:W-:-:S02]  /*16d690*/  LOP3.LUT P5, RZ, R39, 0x200000, RZ, 0xc0, !PT ;  /* 0x0020000027ff7812 */ /* 0x000fc400078ac0ff */
        /* <DEDUP_REMOVED lines=20> */
[----:B---3--:R1:W-:-:S12]  /*16d7e0*/  @P4 STG.E.U8 desc[UR8][R8.64], R0 ;  /* 0x0000000008004986 */ /* 0x0083d8000c101108 */
[----:B------:R-:W-:Y:S02]  /*16d7f0*/  @P0 LOP3.LUT R14, R14, 0x1, RZ, 0xfc, !PT ;  /* 0x000000010e0e0812 */ /* 0x000fe400078efcff */
[----:B------:R-:W-:Y:S02]  /*16d800*/  LOP3.LUT P0, RZ, R39, 0x2000000, RZ, 0xc0, !PT ;  /* 0x0200000027ff7812 */ /* 0x000fe4000780c0ff */
[----:B------:R-:W-:Y:S02]  /*16d810*/  LOP3.LUT R14, R14, 0xfffffffd, RZ, 0xc0, !PT ;  /* 0xfffffffd0e0e7812 */ /* 0x000fe400078ec0ff */
[----:B-1----:R-:W-:-:S05]  /*16d820*/  PRMT R0, R43, 0x7773, RZ ;  /* 0x000077732b007816 */ /* 0x002fca00000000ff */
[----:B----4-:R1:W-:Y:S04]  /*16d830*/  @P5 STG.E.U8 desc[UR8][R46.64], R0 ;  /* 0x000000002e005986 */ /* 0x0103e8000c101108 */
[----:B------:R-:W-:Y:S02]  /*16d840*/  @P0 LOP3.LUT R14, R14, 0x2, RZ, 0xfc, !PT ;  /* 0x000000020e0e0812 */ /* 0x000fe400078efcff */
[----:B------:R-:W-:Y:S01]  /*16d850*/  LOP3.LUT P0, RZ, R39, 0x1000000, RZ, 0xc0, !PT ;  /* 0x0100000027ff7812 */ /* 0x000fe2000780c0ff */
[----:B-1----:R-:W2:Y:S01]  /*16d860*/  LDL.LU.64 R46, [R1+0x43e0] ;  /* 0x0043e000012e7983 */ /* 0x002ea20000300a00 */
[----:B------:R-:W-:-:S11]  /*16d870*/  LOP3.LUT R14, R14, 0xfffffffb, RZ, 0xc0, !PT ;  /* 0xfffffffb0e0e7812 */ /* 0x000fd600078ec0ff */
[----:B------:R-:W-:Y:S02]  /*16d880*/  @P0 LOP3.LUT R14, R14, 0x4, RZ, 0xfc, !PT ;  /* 0x000000040e0e0812 */ /* 0x000fe400078efcff */
[----:B------:R-:W-:Y:S02]  /*16d890*/  LOP3.LUT P0, RZ, R39, 0x800000, RZ, 0xc0, !PT ;  /* 0x0080000027ff7812 */ /* 0x000fe4000780c0ff */
[----:B------:R-:W3:Y:S04]  /*16d8a0*/  LDL.LU.64 R38, [R1+0x43e8] ;  /* 0x0043e80001267983 */ /* 0x000ee80000300a00 */
[----:B------:R-:W4:Y:S04]  /*16d8b0*/  LDL.LU.64 R36, [R1+0x43f0] ;  /* 0x0043f00001247983 */ /* 0x000f280000300a00 */
[----:B------:R-:W4:Y:S04]  /*16d8c0*/  LDL.LU.64 R34, [R1+0x43f8] ;  /* 0x0043f80001227983 */ /* 0x000f280000300a00 */
[----:B------:R-:W4:Y:S04]  /*16d8d0*/  LDL.LU R16, [R1+0x2ec] ;  /* 0x0002ec0001107983 */ /* 0x000f280000300800 */
[----:B------:R-:W4:Y:S04]  /*16d8e0*/  LDL.LU.64 R32, [R1+0x4400] ;  /* 0x0044000001207983 */ /* 0x000f280000300a00 */
[----:B------:R-:W4:Y:S01]  /*16d8f0*/  LDL.LU.64 R10, [R1+0x4408] ;  /* 0x00440800010a7983 */ /* 0x000f220000300a00 */
[----:B------:R-:W-:-:S03]  /*16d900*/  PRMT R0, R42, 0x7770, RZ ;  /* 0x000077702a007816 */ /* 0x000fc600000000ff */
[----:B------:R-:W4:Y:S04]  /*16d910*/  LDL.LU R43, [R1+0x2dc] ;  /* 0x0002dc00012b7983 */ /* 0x000f280000300800 */
[----:B------:R1:W-:Y:S04]  /*16d920*/  @P6 STG.E.U8 desc[UR8][R6.64], R0 ;  /* 0x0000000006006986 */ /* 0x0003e8000c101108 */
[----:B------:R-:W4:Y:S04]  /*16d930*/  LDL.LU.64 R30, [R1+0x4410] ;  /* 0x00441000011e7983 */ /* 0x000f280000300a00 */
[----:B------:R-:W4:Y:S01]  /*16d940*/  LDL.LU.64 R28, [R1+0x4418] ;  /* 0x00441800011c7983 */ /* 0x000f220000300a00 */
[----:B-1----:R-:W-:-:S03]  /*16d950*/  PRMT R0, R42, 0x7771, RZ ;  /* 0x000077712a007816 */ /* 0x002fc600000000ff */
[----:B------:R-:W4:Y:S04]  /*16d960*/  LDL.LU.64 R8, [R1+0x4420] ;  /* 0x0044200001087983 */ /* 0x000f280000300a00 */
[----:B------:R1:W-:Y:S01]  /*16d970*/  @P0 STG.E.U8 desc[UR8][R4.64], R0 ;  /* 0x0000000004000986 */ /* 0x0003e2000c101108 */
[----:B------:R-:W-:-:S03]  /*16d980*/  LOP3.LUT P0, RZ, R14, 0x4, RZ, 0xc0, !PT ;  /* 0x000000040eff7812 */ /* 0x000fc6000780c0ff */
[----:B------:R-:W4:Y:S01]  /*16d990*/  LDL.LU.64 R6, [R1+0x4428] ;  /* 0x0044280001067983 */ /* 0x000f220000300a00 */
[----:B-1----:R-:W-:-:S03]  /*16d9a0*/  PRMT R0, R42, 0x7772, RZ ;  /* 0x000077722a007816 */ /* 0x002fc600000000ff */
[----:B------:R-:W4:Y:S06]  /*16d9b0*/  LDL.LU.64 R4, [R1+0x4430] ;  /* 0x0044300001047983 */ /* 0x000f2c0000300a00 */
[----:B------:R1:W-:Y:S01]  /*16d9c0*/  @P0 STG.E.U8 desc[UR8][R2.64], R0 ;  /* 0x0000000002000986 */ /* 0x0003e2000c101108 */
[----:B------:R-:W-:Y:S02]  /*16d9d0*/  LOP3.LUT P0, RZ, R14, 0x2, RZ, 0xc0, !PT ;  /* 0x000000020eff7812 */ /* 0x000fe4000780c0ff */
        /* <DEDUP_REMOVED lines=154> */
[----:B------:R-:W3:Y:S04]  /*16e380*/  LDL.LU.64 R6, [R1+0x44f0] ;  /* 0x0044f00001067983 */ /* 0x000ee80000300a00 */
[----:B------:R-:W3:Y:S04]  /*16e390*/  LDL.LU R16, [R1+0x270] ;  /* 0x0002700001107983 */ /* 0x000ee80000300800 */
[----:B------:R-:W4:Y:S04]  /*16e3a0*/  LDL.LU.64 R4, [R1+0x44f8] ;  /* 0x0044f80001047983 */ /* 0x000f280000300a00 */
[----:B------:R-:W4:Y:S04]  /*16e3b0*/  LDL.LU.64 R2, [R1+0x4500] ;  /* 0x0045000001027983 */ /* 0x000f280000300a00 */
[----:B------:R-:W4:Y:S01]  /*16e3c0*/  LDL.LU R14, [R1+0x260] ;  /* 0x00026000010e7983 */ /* 0x000f220000300800 */
[----:B------:R-:W-:-:S02]  /*16e3d0*/  LOP3.LUT P4, RZ, R40, 0x4000000, RZ, 0xc0, !PT ;  /* 0x0400000028ff7812 */ /* 0x000fc4000788c0ff */
[----:B------:R-:W-:Y:S02]  /*16e3e0*/  LOP3.LUT R18, R18, 0xfffffeff, RZ, 0xc0, !PT ;  /* 0xfffffeff12127812 */ /* 0x000fe400078ec0ff */
[C---:B------:R-:W-:Y:S02]  /*16e3f0*/  LOP3.LUT P5, RZ, R40.reuse, 0x8000000, RZ, 0xc0, !PT ;  /* 0x0800000028ff7812 */ /* 0x040fe400078ac0ff */
[----:B------:R-:W-:Y:S02]  /*16e400*/  LOP3.LUT P6, RZ, R40, 0x10000000, RZ, 0xc0, !PT ;  /* 0x1000000028ff7812 */ /* 0x000fe400078cc0ff */
[----:B--2---:R-:W-:-:S13]  /*16e410*/  LOP3.LUT P0, RZ, R41, 0x40, RZ, 0xc0, !PT ;  /* 0x0000004029ff7812 */ /* 0x004fda000780c0ff */
[----:B------:R-:W-:Y:S02]  /*16e420*/  @P0 LOP3.LUT R18, R18, 0x100, RZ, 0xfc, !PT ;  /* 0x0000010012120812 */ /* 0x000fe400078efcff */
[----:B------:R-:W-:Y:S02]  /*16e430*/  LOP3.LUT P0, RZ, R41, 0x20, RZ, 0xc0, !PT ;  /* 0x0000002029ff7812 */ /* 0x000fe4000780c0ff */
[----:B---3--:R-:W-:-:S05]  /*16e440*/  PRMT R0, R16, 0x7770, RZ ;  /* 0x0000777010007816 */ /* 0x008fca00000000ff */
[----:B------:R1:W-:Y:S01]  /*16e450*/  @P4 STG.E.U8 desc[UR8][R44.64], R0 ;  /* 0x000000002c004986 */ /* 0x0003e2000c101108 */
[----:B------:R-:W-:-:S03]  /*16e460*/  LOP3.LUT R18, R18, 0xfffffdff, RZ, 0xc0, !PT ;  /* 0xfffffdff12127812 */ /* 0x000fc600078ec0ff */
[----:B-1----:R-:W2:Y:S01]  /*16e470*/  LDL.LU.64 R44, [R1+0x4508] ;  /* 0x00450800012c7983 */ /* 0x002ea20000300a00 */
[----:B------:R-:W-:Y:S02]  /*16e480*/  PRMT R0, R16, 0x7771, RZ ;  /* 0x0000777110007816 */ /* 0x000fe400000000ff */
        /* <DEDUP_REMOVED lines=29> */
[----:B-1----:R-:W-:Y:S02]  /*16e660*/  PRMT R0, R16, 0x7773, RZ ;  /* 0x0000777310007816 */ /* 0x002fe400000000ff */
[----:B------:R-:W4:Y:S01]  /*16e670*/  LDL.LU R16, [R1+0x240] ;  /* 0x0002400001107983 */ /* 0x000f220000300800 */
[----:B------:R-:W-:-:S03]  /*16e680*/  LOP3.LUT P0, RZ, R40, 0x40000000, RZ, 0xc0, !PT ;  /* 0x4000000028ff7812 */ /* 0x000fc6000780c0ff */
[----:B------:R-:W4:Y:S01]  /*16e690*/  LDL.LU.64 R10, [R1+0x4540] ;  /* 0x00454000010a7983 */ /* 0x000f220000300a00 */
[----:B------:R-:W-:-:S03]  /*16e6a0*/  LOP3.LUT R18, R18, 0xfffeffff, RZ, 0xc0, !PT ;  /* 0xfffeffff12127812 */ /* 0x000fc600078ec0ff */
[----:B------:R-:W4:Y:S04]  /*16e6b0*/  LDL.LU.64 R28, [R1+0x4548] ;  /* 0x00454800011c7983 */ /* 0x000f280000300a00 */
[----:B------:R-:W4:Y:S02]  /*16e6c0*/  LDL.LU.64 R8, [R1+0x4550] ;  /* 0x0045500001087983 */ /* 0x000f240000300a00 */
[----:B------:R-:W-:Y:S02]  /*16e6d0*/  @P0 LOP3.LUT R18, R18, 0x10000, RZ, 0xfc, !PT ;  /* 0x0001000012120812 */ /* 0x000fe400078efcff */
[----:B------:R-:W-:Y:S01]  /*16e6e0*/  LOP3.LUT P0, RZ, R40, 0x20000000, RZ, 0xc0, !PT ;  /* 0x2000000028ff7812 */ /* 0x000fe2000780c0ff */
[----:B------:R-:W4:Y:S04]  /*16e6f0*/  LDL.LU.64 R6, [R1+0x4558] ;  /* 0x0045580001067983 */ /* 0x000f280000300a00 */
[----:B------:R-:W4:Y:S08]  /*16e700*/  LDL.LU R30, [R1+0x230] ;  /* 0x00023000011e7983 */ /* 0x000f300000300800 */
[----:B------:R1:W-:Y:S04]  /*16e710*/  @P0 STG.E.U8 desc[UR8][R4.64], R0 ;  /* 0x0000000004000986 */ /* 0x0003e8000c101108 */
[----:B-1----:R-:W4:Y:S01]  /*16e720*/  LDL.LU.64 R4, [R1+0x4560] ;  /* 0x0045600001047983 */ /* 0x002f220000300a00 */
[----:B------:R-:W-:-:S02]  /*16e730*/  LOP3.LUT P0, RZ, R18, 0x10000, RZ, 0xc0, !PT ;  /* 0x0001000012ff7812 */ /* 0x000fc4000780c0ff */
[----:B------:R-:W-:-:S11]  /*16e740*/  PRMT R0, R14, 0x7770, RZ ;  /* 0x000077700e007816 */ /* 0x000fd600000000ff */
[----:B------:R1:W-:Y:S01]  /*16e750*/  @P0 STG.E.U8 desc[UR8][R2.64], R0 ;  /* 0x0000000002000986 */ /* 0x0003e2000c101108 */
[----:B------:R-:W-:Y:S02]  /*16e760*/  LOP3.LUT P0, RZ, R18, 0x8000, RZ, 0xc0, !PT ;  /* 0x0000800012ff7812 */ /* 0x000fe4000780c0ff */
[----:B-1----:R-:W-:Y:S01]  /*16e770*/  PRMT R0, R14, 0x7771, RZ ;  /* 0x000077710e007816 */ /* 0x002fe200000000ff */
[----:B------:R-:W4:Y:S01]  /*16e780*/  LDL.LU.64 R2, [R1+0x4568] ;  /* 0x0045680001027983 */ /* 0x000f220000300a00 */
[C---:B------:R-:W-:Y:S02]  /*16e790*/  LOP3.LUT P1, RZ, R41.reuse, 0x80, RZ, 0xc0, !PT ;  /* 0x0000008029ff7812 */ /* 0x040fe4000782c0ff */
[C---:B------:R-:W-:Y:S02]  /*16e7a0*/  LOP3.LUT P2, RZ, R41.reuse, 0x100, RZ, 0xc0, !PT ;  /* 0x0000010029ff7812 */ /* 0x040fe4000784c0ff */
[C---:B------:R-:W-:Y:S02]  /*16e7b0*/  LOP3.LUT P3, RZ, R41.reuse, 0x200, RZ, 0xc0, !PT ;  /* 0x0000020029ff7812 */ /* 0x040fe4000786c0ff */
[----:B------:R-:W-:-:S03]  /*16e7c0*/  LOP3.LUT P4, RZ, R41, 0x400, RZ, 0xc0, !PT ;  /* 0x0000040029ff7812 */ /* 0x000fc6000788c0ff */
[----:B--2---:R1:W-:Y:S01]  /*16e7d0*/  @P0 STG.E.U8 desc[UR8][R44.64], R0 ;  /* 0x000000002c000986 */ /* 0x0043e2000c101108 */
[----:B------:R-:W-:Y:S02]  /*16e7e0*/  LOP3.LUT P0, RZ, R18, 0x4000, RZ, 0xc0, !PT ;  /* 0x0000400012ff7812 */ /* 0x000fe4000780c0ff */
[----:B-1----:R-:W-:Y:S01]  /*16e7f0*/  PRMT R0, R14, 0x7772, RZ ;  /* 0x000077720e007816 */ /* 0x002fe200000000ff */
[----:B------:R-:W2:Y:S10]  /*16e800*/  LDL.LU.64 R44, [R1+0x4570] ;  /* 0x00457000012c7983 */ /* 0x000eb40000300a00 */
[----:B---3--:R1:W-:Y:S01]  /*16e810*/  @P0 STG.E.U8 desc[UR8][R42.64], R0 ;  /* 0x000000002a000986 */ /* 0x0083e2000c101108 */
[----:B------:R-:W-:-:S02]  /*16e820*/  LOP3.LUT P0, RZ, R18, 0x2000, RZ, 0xc0, !PT ;  /* 0x0000200012ff7812 */ /* 0x000fc4000780c0ff */
        /* <DEDUP_REMOVED lines=49> */
[----:B------:R-:W-:Y:S02]  /*16eb40*/  LOP3.LUT P6, RZ, R41, 0x1000, RZ, 0xc0, !PT ;  /* 0x0000100029ff7812 */ /* 0x000fe400078cc0ff */
[----:B------:R-:W-:-:S05]  /*16eb50*/  PRMT R0, R30, 0x7771, RZ ;  /* 0x000077711e007816 */ /* 0x000fca00000000ff */
[----:B------:R-:W-:Y:S02]  /*16eb60*/  @P0 LOP3.LUT R18, R18, 0x10, RZ, 0xfc, !PT ;  /* 0x0000001012120812 */ /* 0x000fe400078efcff */
[C---:B------:R-:W-:Y:S01]  /*16eb70*/  LOP3.LUT P0, RZ, R41.reuse, 0x80000, RZ, 0xc0, !PT ;  /* 0x0008000029ff7812 */ /* 0x040fe2000780c0ff */
[----:B------:R1:W-:Y:S01]  /*16eb80*/  @P5 STG.E.U8 desc[UR8][R2.64], R0 ;  /* 0x0000000002005986 */ /* 0x0003e2000c101108 */
[----:B------:R-:W-:Y:S02]  /*16eb90*/  LOP3.LUT R18, R18, 0xffffffdf, RZ, 0xc0, !PT ;  /* 0xffffffdf12127812 */ /* 0x000fe400078ec0ff */
[----:B------:R-:W-:Y:S02]  /*16eba0*/  LOP3.LUT P4, RZ, R41, 0x2000, RZ, 0xc0, !PT ;  /* 0x0000200029ff7812 */ /* 0x000fe4000788c0ff */
[----:B-1----:R-:W-:-:S07]  /*16ebb0*/  PRMT R0, R30, 0x7772, RZ ;  /* 0x000077721e007816 */ /* 0x002fce00000000ff */
[----:B------:R-:W-:Y:S02]  /*16ebc0*/  @P0 LOP3.LUT R18, R18, 0x20, RZ, 0xfc, !PT ;  /* 0x0000002012120812 */ /* 0x000fe400078efcff */
[C---:B------:R-:W-:Y:S01]  /*16ebd0*/  LOP3.LUT P0, RZ, R41.reuse, 0x40000, RZ, 0xc0, !PT ;  /* 0x0004000029ff7812 */ /* 0x040fe2000780c0ff */
[----:B--2---:R1:W-:Y:S01]  /*16ebe0*/  @P6 STG.E.U8 desc[UR8][R44.64], R0 ;  /* 0x000000002c006986 */ /* 0x0043e2000c101108 */
[----:B------:R-:W-:Y:S02]  /*16ebf0*/  LOP3.LUT P5, RZ, R41, 0x4000, RZ, 0xc0, !PT ;  /* 0x0000400029ff7812 */ /* 0x000fe400078ac0ff */
[----:B------:R-:W-:Y:S01]  /*16ec00*/  LOP3.LUT R18, R18, 0xffffffbf, RZ, 0xc0, !PT ;  /* 0xffffffbf12127812 */ /* 0x000fe200078ec0ff */
[----:B-1----:R-:W2:Y:S01]  /*16ec10*/  LDL.LU.64 R44, [R1+0x4598] ;  /* 0x00459800012c7983 */ /* 0x002ea20000300a00 */
[----:B------:R-:W-:-:S07]  /*16ec20*/  PRMT R0, R30, 0x7773, RZ ;  /* 0x000077731e007816 */ /* 0x000fce00000000ff */
[----:B------:R-:W-:Y:S01]  /*16ec30*/  @P0 LOP3.LUT R18, R18, 0x40, RZ, 0xfc, !PT ;  /* 0x0000004012120812 */ /* 0x000fe200078efcff */
[----:B------:R-:W2:Y:S01]  /*16ec40*/  LDL.LU.64 R2, [R1+0x45a0] ;  /* 0x0045a00001027983 */ /* 0x000ea20000300a00 */
[C---:B------:R-:W-:Y:S02]  /*16ec50*/  LOP3.LUT P6, RZ, R41.reuse, 0x8000, RZ, 0xc0, !PT ;  /* 0x0000800029ff7812 */ /* 0x040fe400078cc0ff */
[----:B------:R-:W-:Y:S01]  /*16ec60*/  LOP3.LUT P0, RZ, R41, 0x20000, RZ, 0xc0, !PT ;  /* 0x0002000029ff7812 */ /* 0x000fe2000780c0ff */
[----:B------:R-:W2:Y:S01]  /*16ec70*/  LDL.LU.64 R38, [R1+0x45b0] ;  /* 0x0045b00001267983 */ /* 0x000ea20000300a00 */
[----:B------:R-:W-:-:S03]  /*16ec80*/  LOP3.LUT R18, R18, 0xffffff7f, RZ, 0xc0, !PT ;  /* 0xffffff7f12127812 */ /* 0x000fc600078ec0ff */
[----:B------:R-:W2:Y:S01]  /*16ec90*/  LDL.LU.64 R36, [R1+0x45b8] ;  /* 0x0045b80001247983 */ /* 0x000ea20000300a00 */
[C---:B------:R-:W-:Y:S02]  /*16eca0*/  LOP3.LUT P1, RZ, R41.reuse, 0x4000000, RZ, 0xc0, !PT ;  /* 0x0400000029ff7812 */ /* 0x040fe4000782c0ff */
[C---:B------:R-:W-:Y:S01]  /*16ecb0*/  LOP3.LUT P2, RZ, R41.reuse, 0x8000000, RZ, 0xc0, !PT ;  /* 0x0800000029ff7812 */ /* 0x040fe2000784c0ff */
[----:B------:R-:W2:Y:S01]  /*16ecc0*/  LDL.LU.64 R12, [R1+0x45c0] ;  /* 0x0045c000010c7983 */ /* 0x000ea20000300a00 */
[----:B------:R-:W-:-:S03]  /*16ecd0*/  LOP3.LUT P3, RZ, R41, 0x10000000, RZ, 0xc0, !PT ;  /* 0x1000000029ff7812 */ /* 0x000fc6000786c0ff */
[----:B------:R-:W-:Y:S01]  /*16ece0*/  @P0 LOP3.LUT R18, R18, 0x80, RZ, 0xfc, !PT ;  /* 0x0000008012120812 */ /* 0x000fe200078efcff */
[----:B------:R-:W2:Y:S01]  /*16ecf0*/  LDL.LU.64 R34, [R1+0x45c8] ;  /* 0x0045c80001227983 */ /* 0x000ea20000300a00 */
[----:B------:R-:W-:-:S03]  /*16ed00*/  LOP3.LUT P0, RZ, R41, 0x10000, RZ, 0xc0, !PT ;  /* 0x0001000029ff7812 */ /* 0x000fc6000780c0ff */
[----:B----4-:R3:W-:Y:S01]  /*16ed10*/  @P4 STG.E.U8 desc[UR8][R28.64], R0 ;  /* 0x000000001c004986 */ /* 0x0107e2000c101108 */
[----:B------:R-:W-:Y:S02]  /*16ed20*/  LOP3.LUT P4, RZ, R41, 0x20000000, RZ, 0xc0, !PT ;  /* 0x2000000029ff7812 */ /* 0x000fe4000788c0ff */
[----:B---3--:R-:W-:-:S05]  /*16ed30*/  PRMT R0, R16, 0x7770, RZ ;  /* 0x0000777010007816 */ /* 0x008fca00000000ff */
[----:B------:R1:W-:Y:S01]  /*16ed40*/  @P5 STG.E.U8 desc[UR8][R8.64], R0 ;  /* 0x0000000008005986 */ /* 0x0003e2000c101108 */
[----:B------:R-:W-:Y:S02]  /*16ed50*/  LOP3.LUT P5, RZ, R41, 0x40000000, RZ, 0xc0, !PT ;  /* 0x4000000029ff7812 */ /* 0x000fe400078ac0ff */
[----:B-1----:R-:W-:-:S05]  /*16ed60*/  PRMT R0, R16, 0x7771, RZ ;  /* 0x0000777110007816 */ /* 0x002fca00000000ff */
[----:B------:R1:W-:Y:S01]  /*16ed70*/  @P6 STG.E.U8 desc[UR8][R6.64], R0 ;  /* 0x0000000006006986 */ /* 0x0003e2000c101108 */
[----:B------:R-:W-:-:S03]  /*16ed80*/  LOP3.LUT P6, RZ, R41, 0x80000000, RZ, 0xc0, !PT ;  /* 0x8000000029ff7812 */ /* 0x000fc600078cc0ff */
[----:B------:R-:W3:Y:S04]  /*16ed90*/  LDL.LU.64 R40, [R1+0x45a8] ;  /* 0x0045a80001287983 */ /* 0x000ee80000300a00 */
[----:B------:R-:W4:Y:S01]  /*16eda0*/  LDL.LU.64 R32, [R1+0x45d0] ;  /* 0x0045d00001207983 */ /* 0x000f220000300a00 */
[----:B-1----:R-:W-:-:S03]  /*16edb0*/  PRMT R0, R16, 0x7772, RZ ;  /* 0x0000777210007816 */ /* 0x002fc600000000ff */
[----:B------:R-:W4:Y:S04]  /*16edc0*/  LDL.LU.64 R10, [R1+0x45d8] ;  /* 0x0045d800010a7983 */ /* 0x000f280000300a00 */
[----:B------:R1:W-:Y:S01]  /*16edd0*/  @P0 STG.E.U8 desc[UR8][R4.64], R0 ;  /* 0x0000000004000986 */ /* 0x0003e2000c101108 */
[----:B------:R-:W-:-:S03]  /*16ede0*/  LOP3.LUT P0, RZ, R18, 0x80, RZ, 0xc0, !PT ;  /* 0x0000008012ff7812 */ /* 0x000fc6000780c0ff */
[----:B------:R-:W4:Y:S04]  /*16edf0*/  LDL.LU.64 R30, [R1+0x45e0] ;  /* 0x0045e000011e7983 */ /* 0x000f280000300a00 */
[----:B------:R-:W4:Y:S01]  /*16ee00*/  LDL.LU.64 R28, [R1+0x45e8] ;  /* 0x0045e800011c7983 */ /* 0x000f220000300a00 */
[----:B-1----:R-:W-:-:S03]  /*16ee10*/  PRMT R0, R16, 0x7773, RZ ;  /* 0x0000777310007816 */ /* 0x002fc600000000ff */
[----:B------:R-:W4:Y:S04]  /*16ee20*/  LDL.LU.64 R8, [R1+0x45f0] ;  /* 0x0045f00001087983 */ /* 0x000f280000300a00 */
[----:B--2---:R1:W-:Y:S01]  /*16ee30*/  @P0 STG.E.U8 desc[UR8][R44.64], R0 ;  /* 0x000000002c000986 */ /* 0x0043e2000c101108 */
[----:B------:R-:W-:Y:S02]  /*16ee40*/  LOP3.LUT P0, RZ, R18, 0x40, RZ, 0xc0, !PT ;  /* 0x0000004012ff7812 */ /* 0x000fe4000780c0ff */
[----:B-1----:R-:W-:Y:S01]  /*16ee50*/  PRMT R0, R42, 0x7770, RZ ;  /* 0x000077702a007816 */ /* 0x002fe200000000ff */
[----:B------:R-:W2:Y:S10]  /*16ee60*/  LDL.LU R45, [R1+0x264] ;  /* 0x00026400012d7983 */ /* 0x000eb40000300800 */
[----:B------:R1:W-:Y:S01]  /*16ee70*/  @P0 STG.E.U8 desc[UR8][R2.64], R0 ;  /* 0x0000000002000986 */ /* 0x0003e2000c101108 */
[----:B------:R-:W-:-:S03]  /*16ee80*/  LOP3.LUT P0, RZ, R18, 0x20, RZ, 0xc0, !PT ;  /* 0x0000002012ff7812 */ /* 0x000fc6000780c0ff */
[----:B------:R-:W2:Y:S04]  /*16ee90*/  LDL.LU.64 R6, [R1+0x45f8] ;  /* 0x0045f80001067983 */ /* 0x000ea80000300a00 */
[----:B------:R-:W2:Y:S01]  /*16eea0*/  LDL.LU.64 R4, [R1+0x4600] ;  /* 0x0046000001047983 */ /* 0x000ea20000300a00 */
[----:B-1----:R-:W-:-:S03]  /*16eeb0*/  PRMT R0, R42, 0x7771, RZ ;  /* 0x000077712a007816 */ /* 0x002fc600000000ff */
[----:B------:R-:W2:Y:S04]  /*16eec0*/  LDL.LU.64 R2, [R1+0x4608] ;  /* 0x0046080001027983 */ /* 0x000ea80000300a00 */
[----:B---3--:R1:W-:Y:S01]  /*16eed0*/  @P0 STG.E.U8 desc[UR8][R40.64], R0 ;  /* 0x0000000028000986 */ /* 0x0083e2000c101108 */
        /* <DEDUP_REMOVED lines=17> */
[----:B-1----:R-:W-:Y:S02]  /*16eff0*/  PRMT R0, R43, 0x7773, RZ ;  /* 0x000077732b007816 */ /* 0x002fe400000000ff */
[----:B------:R-:W4:Y:S09]  /*16f000*/  LDL.LU R43, [R1+0x6600] ;  /* 0x00660000012b7983 */ /* 0x000f320000300800 */
[----:B------:R3:W-:Y:S02]  /*16f010*/  @P0 STG.E.U8 desc[UR8][R10.64], R0 ;  /* 0x000000000a000986 */ /* 0x0007e4000c101108 */
[----:B---3--:R-:W-:-:S05]  /*16f020*/  PRMT R0, R42, 0x7770, RZ ;  /* 0x000077702a007816 */ /* 0x008fca00000000ff */
        /* <DEDUP_REMOVED lines=8> */
[----:B--2---:R1:W-:Y:S04]  /*16f0b0*/  @P4 STG.E.U8 desc[UR8][R6.64], R0 ;  /* 0x0000000006004986 */ /* 0x0043e8000c101108 */
[----:B------:R-:W2:Y:S04]  /*16f0c0*/  LDL.LU.64 R28, [R1+0x4618] ;  /* 0x00461800011c7983 */ /* 0x000ea80000300a00 */
        /* <DEDUP_REMOVED lines=9> */
[----:B------:R-:W-:-:S03]  /*16f160*/  LOP3.LUT R19, R19, 0xffbfffff, RZ, 0xc0, !PT ;  /* 0xffbfffff13137812 */ /* 0x000fc600078ec0ff */
[----:B------:R-:W2:Y:S04]  /*16f170*/  LDL.LU R16, [R1+0x244] ;  /* 0x0002440001107983 */ /* 0x000ea80000300800 */
[----:B------:R-:W2:Y:S04]  /*16f180*/  LDL.LU.64 R40, [R1+0x4640] ;  /* 0x0046400001287983 */ /* 0x000ea80000300a00 */
[----:B------:R-:W2:Y:S04]  /*16f190*/  LDL.LU.64 R38, [R1+0x4648] ;  /* 0x0046480001267983 */ /* 0x000ea80000300a00 */
[----:B------:R-:W2:Y:S01]  /*16f1a0*/  LDL.LU.64 R36, [R1+0x4650] ;  /* 0x0046500001247983 */ /* 0x000ea20000300a00 */
[----:B------:R-:W-:-:S03]  /*16f1b0*/  PRMT R0, R45, 0x7772, RZ ;  /* 0x000077722d007816 */ /* 0x000fc600000000ff */
        /* <DEDUP_REMOVED lines=21> */
[----:B------:R-:W-:Y:S01]  /*16f310*/  LOP3.LUT R19, R19, 0xefffffff, RZ, 0xc0, !PT ;  /* 0xefffffff13137812 */ /* 0x000fe200078ec0ff */
[----:B----4-:R1:W-:Y:S10]  /*16f320*/  @P4 STG.E.U8 desc[UR8][R30.64], R0 ;  /* 0x000000001e004986 */ /* 0x0103f4000c101108 */
[----:B------:R-:W-:-:S02]  /*16f330*/  @P0 LOP3.LUT R19, R19, 0x10000000, RZ, 0xfc, !PT ;  /* 0x1000000013130812 */ /* 0x000fc400078efcff */
[C---:B------:R-:W-:Y:S02]  /*16f340*/  LOP3.LUT P0, RZ, R42.reuse, 0x20, RZ, 0xc0, !PT ;  /* 0x000000202aff7812 */ /* 0x040fe4000780c0ff */
[----:B-1----:R-:W-:Y:S02]  /*16f350*/  PRMT R0, R45, 0x7773, RZ ;  /* 0x000077732d007816 */ /* 0x002fe400000000ff */
[----:B------:R-:W3:Y:S01]  /*16f360*/  LDL.LU R45, [R1+0x234] ;  /* 0x00023400012d7983 */ /* 0x000ee20000300800 */
[----:B------:R-:W-:Y:S02]  /*16f370*/  LOP3.LUT R19, R19, 0xdfffffff, RZ, 0xc0, !PT ;  /* 0xdfffffff13137812 */ /* 0x000fe400078ec0ff */
[C---:B------:R-:W-:Y:S01]  /*16f380*/  LOP3.LUT P5, RZ, R42.reuse, 0x2, RZ, 0xc0, !PT ;  /* 0x000000022aff7812 */ /* 0x040fe200078ac0ff */
[----:B------:R-:W4:Y:S01]  /*16f390*/  LDL.LU.64 R32, [R1+0x4668] ;  /* 0x0046680001207983 */ /* 0x000f220000300a00 */
[----:B------:R-:W-:-:S03]  /*16f3a0*/  LOP3.LUT P6, RZ, R42, 0x4, RZ, 0xc0, !PT ;  /* 0x000000042aff7812 */ /* 0x000fc600078cc0ff */
[----:B------:R-:W4:Y:S01]  /*16f3b0*/  LDL.LU.64 R10, [R1+0x4670] ;  /* 0x00467000010a7983 */ /* 0x000f220000300a00 */
[----:B------:R-:W-:Y:S02]  /*16f3c0*/  @P0 LOP3.LUT R19, R19, 0x20000000, RZ, 0xfc, !PT ;  /* 0x2000000013130812 */ /* 0x000fe400078efcff */
[----:B------:R-:W-:Y:S01]  /*16f3d0*/  LOP3.LUT P0, RZ, R42, 0x10, RZ, 0xc0, !PT ;  /* 0x000000102aff7812 */ /* 0x000fe2000780c0ff */
[----:B------:R-:W4:Y:S01]  /*16f3e0*/  LDL.LU.64 R30, [R1+0x4678] ;  /* 0x00467800011e7983 */ /* 0x000f220000300a00 */
[----:B------:R-:W-:-:S03]  /*16f3f0*/  LOP3.LUT R19, R19, 0xbfffffff, RZ, 0xc0, !PT ;  /* 0xbfffffff13137812 */ /* 0x000fc600078ec0ff */
[----:B--2---:R1:W-:Y:S08]  /*16f400*/  @P5 STG.E.U8 desc[UR8][R28.64], R0 ;  /* 0x000000001c005986 */ /* 0x0043f0000c101108 */
[----:B------:R-:W-:Y:S02]  /*16f410*/  @P0 LOP3.LUT R19, R19, 0x40000000, RZ, 0xfc, !PT ;  /* 0x4000000013130812 */ /* 0x000fe400078efcff */
[----:B------:R-:W-:-:S02]  /*16f420*/  LOP3.LUT P0, RZ, R42, 0x8, RZ, 0xc0, !PT ;  /* 0x000000082aff7812 */ /* 0x000fc4000780c0ff */
[C---:B-1----:R-:W-:Y:S01]  /*16f430*/  PRMT R0, R44.reuse, 0x7770, RZ ;  /* 0x000077702c007816 */ /* 0x042fe200000000ff */
[----:B------:R-:W2:Y:S04]  /*16f440*/  LDL.LU.64 R28, [R1+0x4680] ;  /* 0x00468000011c7983 */ /* 0x000ea80000300a00 */
[----:B------:R1:W-:Y:S02]  /*16f450*/  @P6 STG.E.U8 desc[UR8][R8.64], R0 ;  /* 0x0000000008006986 */ /* 0x0003e4000c101108 */
[----:B-1----:R-:W-:Y:S02]  /*16f460*/  PRMT R0, R44, 0x7771, RZ ;  /* 0x000077712c007816 */ /* 0x002fe400000000ff */
[----:B------:R-:W2:Y:S04]  /*16f470*/  LDL.LU.64 R8, [R1+0x4688] ;  /* 0x0046880001087983 */ /* 0x000ea80000300a00 */
[----:B------:R1:W-:Y:S01]  /*16f480*/  @P0 STG.E.U8 desc[UR8][R6.64], R0 ;  /* 0x0000000006000986 */ /* 0x0003e2000c101108 */
[----:B------:R-:W-:-:S02]  /*16f490*/  LOP3.LUT P0, RZ, R19, 0x40000000, RZ, 0xc0, !PT ;  /* 0x4000000013ff7812 */ /* 0x000fc4000780c0ff */
        /* <DEDUP_REMOVED lines=32> */
[----:B----4-:R1:W-:Y:S01]  /*16f6a0*/  @P0 STG.E.U8 desc[UR8][R32.64], R0 ;  /* 0x0000000020000986 */ /* 0x0103e2000c101108 */
[----:B------:R-:W-:Y:S02]  /*16f6b0*/  LOP3.LUT P0, RZ, R19, 0x400000, RZ, 0xc0, !PT ;  /* 0x0040000013ff7812 */ /* 0x000fe4000780c0ff */
[----:B-1----:R-:W-:-:S11]  /*16f6c0*/  PRMT R0, R45, 0x7772, RZ ;  /* 0x000077722d007816 */ /* 0x002fd600000000ff */
[----:B------:R1:W-:Y:S02]  /*16f6d0*/  @P0 STG.E.U8 desc[UR8][R10.64], R0 ;  /* 0x000000000a000986 */ /* 0x0003e4000c101108 */
        /* <DEDUP_REMOVED lines=38> */
[----:B------:R-:W3:Y:S01]  /*16f940*/  LDL.LU.64 R40, [R1+0x46d8] ;  /* 0x0046d80001287983 */ /* 0x000ee20000300a00 */
[----:B------:R-:W-:-:S03]  /*16f950*/  @P0 LOP3.LUT R19, R19, 0x20000, RZ, 0xfc, !PT ;  /* 0x0002000013130812 */ /* 0x000fc600078efcff */
[----:B------:R-:W3:Y:S01]  /*16f960*/  LDL.LU.64 R38, [R1+0x46e0] ;  /* 0x0046e00001267983 */ /* 0x000ee20000300a00 */
[----:B------:R-:W-:Y:S02]  /*16f970*/  LOP3.LUT P0, RZ, R42, 0x4000000, RZ, 0xc0, !PT ;  /* 0x040000002aff7812 */ /* 0x000fe4000780c0ff */
[----:B------:R-:W-:Y:S01]  /*16f980*/  LOP3.LUT R19, R19, 0xfffbffff, RZ, 0xc0, !PT ;  /* 0xfffbffff13137812 */ /* 0x000fe200078ec0ff */
[----:B------:R-:W3:Y:S04]  /*16f990*/  LDL.LU.64 R36, [R1+0x46e8] ;  /* 0x0046e80001247983 */ /* 0x000ee80000300a00 */
[----:B------:R-:W3:Y:S04]  /*16f9a0*/  LDL.LU.64 R12, [R1+0x46f0] ;  /* 0x0046f000010c7983 */ /* 0x000ee80000300a00 */
[----:B------:R-:W3:Y:S02]  /*16f9b0*/  LDL.LU.64 R34, [R1+0x46f8] ;  /* 0x0046f80001227983 */ /* 0x000ee40000300a00 */
[----:B------:R-:W-:-:S02]  /*16f9c0*/  @P0 LOP3.LUT R19, R19, 0x40000, RZ, 0xfc, !PT ;  /* 0x0004000013130812 */ /* 0x000fc400078efcff */
[C---:B------:R-:W-:Y:S01]  /*16f9d0*/  LOP3.LUT P0, RZ, R42.reuse, 0x2000000, RZ, 0xc0, !PT ;  /* 0x020000002aff7812 */ /* 0x040fe2000780c0ff */
[----:B------:R-:W3:Y:S01]  /*16f9e0*/  LDL.LU R28, [R1+0x268] ;  /* 0x00026800011c7983 */ /* 0x000ee20000300800 */
[----:B------:R-:W-:Y:S02]  /*16f9f0*/  LOP3.LUT R19, R19, 0xfff7ffff, RZ, 0xc0, !PT ;  /* 0xfff7ffff13137812 */ /* 0x000fe400078ec0ff */
[C---:B------:R-:W-:Y:S01]  /*16fa00*/  LOP3.LUT P5, RZ, R42.reuse, 0x100000, RZ, 0xc0, !PT ;  /* 0x001000002aff7812 */ /* 0x040fe200078ac0ff */
[----:B------:R-:W3:Y:S01]  /*16fa10*/  LDL.LU.64 R32, [R1+0x4700] ;  /* 0x0047000001207983 */ /* 0x000ee20000300a00 */
[----:B------:R-:W-:Y:S02]  /*16fa20*/  LOP3.LUT P6, RZ, R42, 0x200000, RZ, 0xc0, !PT ;  /* 0x002000002aff7812 */ /* 0x000fe400078cc0ff */
[----:B------:R-:W-:Y:S01]  /*16fa30*/  PRMT R0, R44, 0x7772, RZ ;  /* 0x000077722c007816 */ /* 0x000fe200000000ff */
[----:B------:R-:W3:Y:S04]  /*16fa40*/  LDL.LU.64 R10, [R1+0x4708] ;  /* 0x00470800010a7983 */ /* 0x000ee80000300a00 */
[----:B------:R-:W-:Y:S01]  /*16fa50*/  @P0 LOP3.LUT R19, R19, 0x80000, RZ, 0xfc, !PT ;  /* 0x0008000013130812 */ /* 0x000fe200078efcff */
[----:B------:R-:W3:Y:S01]  /*16fa60*/  LDL.LU R16, [R1+0x258] ;  /* 0x0002580001107983 */ /* 0x000ee20000300800 */
[----:B------:R-:W-:-:S02]  /*16fa70*/  LOP3.LUT P0, RZ, R42, 0x1000000, RZ, 0xc0, !PT ;  /* 0x010000002aff7812 */ /* 0x000fc4000780c0ff */
        /* <DEDUP_REMOVED lines=9> */
[----:B--2---:R1:W-:Y:S02]  /*16fb10*/  @P6 STG.E.U8 desc[UR8][R8.64], R0 ;  /* 0x0000000008006986 */ /* 0x0043e4000c101108 */
        /* <DEDUP_REMOVED lines=8> */
[C---:B-1----:R-:W-:Y:S01]  /*16fba0*/  PRMT R0, R45.reuse, 0x7772, RZ ;  /* 0x000077722d007816 */ /* 0x042fe200000000ff */
[----:B------:R-:W2:Y:S10]  /*16fbb0*/  LDL.LU.64 R4, [R1+0x4728] ;  /* 0x0047280001047983 */ /* 0x000eb40000300a00 */
        /* <DEDUP_REMOVED lines=28> */
[----:B----4-:R1:W-:Y:S01]  /*16fd80*/  @P1 STG.E.U8 desc[UR8][R30.64], R0 ;  /* 0x000000001e001986 */ /* 0x0103e2000c101108 */
[C---:B------:R-:W-:Y:S02]  /*16fd90*/  LOP3.LUT P4, RZ, R43.reuse, 0x8, RZ, 0xc0, !PT ;  /* 0x000000082bff7812 */ /* 0x040fe4000788c0ff */
[----:B-1----:R-:W-:Y:S02]  /*16fda0*/  PRMT R0, R28, 0x7773, RZ ;  /* 0x000077731c007816 */ /* 0x002fe400000000ff */
[C---:B------:R-:W-:Y:S01]  /*16fdb0*/  LOP3.LUT P5, RZ, R43.reuse, 0x10, RZ, 0xc0, !PT ;  /* 0x000000102bff7812 */ /* 0x040fe200078ac0ff */
[----:B------:R-:W4:Y:S04]  /*16fdc0*/  LDL.LU.64 R28, [R1+0x4740] ;  /* 0x00474000011c7983 */ /* 0x000f280000300a00 */
[----:B--2---:R1:W-:Y:S01]  /*16fdd0*/  @P2 STG.E.U8 desc[UR8][R8.64], R0 ;  /* 0x0000000008002986 */ /* 0x0043e2000c101108 */
[----:B------:R-:W-:-:S02]  /*16fde0*/  LOP3.LUT P6, RZ, R43, 0x20, RZ, 0xc0, !PT ;  /* 0x000000202bff7812 */ /* 0x000fc400078cc0ff */
[----:B-1----:R-:W-:-:S05]  /*16fdf0*/  PRMT R0, R16, 0x7770, RZ ;  /* 0x0000777010007816 */ /* 0x002fca00000000ff */
[----:B------:R1:W-:Y:S02]  /*16fe00*/  @P3 STG.E.U8 desc[UR8][R6.64], R0 ;  /* 0x0000000006003986 */ /* 0x0003e4000c101108 */
[----:B-1----:R-:W-:-:S05]  /*16fe10*/  PRMT R0, R16, 0x7771, RZ ;  /* 0x0000777110007816 */ /* 0x002fca00000000ff */
[----:B------:R1:W-:Y:S02]  /*16fe20*/  @P4 STG.E.U8 desc[UR8][R4.64], R0 ;  /* 0x0000000004004986 */ /* 0x0003e4000c101108 */
[----:B-1----:R-:W-:-:S05]  /*16fe30*/  PRMT R0, R16, 0x7772, RZ ;  /* 0x0000777210007816 */ /* 0x002fca00000000ff */
[----:B---3--:R1:W-:Y:S02]  /*16fe40*/  @P5 STG.E.U8 desc[UR8][R2.64], R0 ;  /* 0x0000000002005986 */ /* 0x0083e4000c101108 */
[----:B-1----:R-:W-:-:S05]  /*16fe50*/  PRMT R0, R16, 0x7773, RZ ;  /* 0x0000777310007816 */ /* 0x002fca00000000ff */
[----:B------:R1:W-:Y:S04]  /*16fe60*/  @P6 STG.E.U8 desc[UR8][R44.64], R0 ;  /* 0x000000002c006986 */ /* 0x0003e8000c101108 */
[----:B-1----:R-:W2:Y:S04]  /*16fe70*/  LDL.LU.64 R44, [R1+0x4748] ;  /* 0x00474800012c7983 */ /* 0x002ea80000300a00 */
[----:B------:R-:W3:Y:S04]  /*16fe80*/  LDL.LU.64 R8, [R1+0x4750] ;  /* 0x0047500001087983 */ /* 0x000ee80000300a00 */
[----:B------:R-:W2:Y:S04]  /*16fe90*/  LDL.LU R16, [R1+0x248] ;  /* 0x0002480001107983 */ /* 0x000ea80000300800 */
[----:B------:R-:W3:Y:S04]  /*16fea0*/  LDL.LU.64 R6, [R1+0x4758] ;  /* 0x0047580001067983 */ /* 0x000ee80000300a00 */
[----:B------:R-:W3:Y:S04]  /*16feb0*/  LDL.LU.64 R4, [R1+0x4760] ;  /* 0x0047600001047983 */ /* 0x000ee80000300a00 */
[----:B------:R-:W3:Y:S04]  /*16fec0*/  LDL.LU.64 R2, [R1+0x4768] ;  /* 0x0047680001027983 */ /* 0x000ee80000300a00 */
[----:B------:R-:W3:Y:S01]  /*16fed0*/  LDL.LU R35, [R1+0x238] ;  /* 0x0002380001237983 */ /* 0x000ee20000300800 */
[----:B------:R-:W-:-:S02]  /*16fee0*/  LOP3.LUT P4, RZ, R43, 0x40, RZ, 0xc0, !PT ;  /* 0x000000402bff7812 */ /* 0x000fc4000788c0ff */
        /* <DEDUP_REMOVED lines=18> */
[----:B----4-:R1:W-:Y:S02]  /*170010*/  @P4 STG.E.U8 desc[UR8][R28.64], R0 ;  /* 0x000000001c004986 */ /* 0x0103e4000c101108 */
[----:B-1----:R-:W-:-:S05]  /*170020*/  PRMT R0, R16, 0x7771, RZ ;  /* 0x0000777110007816 */ /* 0x002fca00000000ff */
[----:B------:R1:W-:Y:S04]  /*170030*/  @P5 STG.E.U8 desc[UR8][R44.64], R0 ;  /* 0x000000002c005986 */ /* 0x0003e8000c101108 */
[----:B-1----:R-:W2:Y:S01]  /*170040*/  LDL.LU.64 R44, [R1+0x4770] ;  /* 0x00477000012c7983 */ /* 0x002ea20000300a00 */
[----:B------:R-:W-:-:S03]  /*170050*/  LOP3.LUT R19, R19, 0xfffffdff, RZ, 0xc0, !PT ;  /* 0xfffffdff13137812 */ /* 0x000fc600078ec0ff */
[----:B------:R-:W4:Y:S01]  /*170060*/  LDL.LU.64 R40, [R1+0x4778] ;  /* 0x0047780001287983 */ /* 0x000f220000300a00 */
[----:B------:R-:W-:Y:S02]  /*170070*/  @P0 LOP3.LUT R19, R19, 0x200, RZ, 0xfc, !PT ;  /* 0x0000020013130812 */ /* 0x000fe400078efcff */
[----:B------:R-:W-:Y:S01]  /*170080*/  LOP3.LUT P0, RZ, R43, 0x1000, RZ, 0xc0, !PT ;  /* 0x000010002bff7812 */ /* 0x000fe2000780c0ff */
[----:B------:R-:W4:Y:S01]  /*170090*/  LDL.LU.64 R38, [R1+0x4780] ;  /* 0x0047800001267983 */ /* 0x000f220000300a00 */
[----:B------:R-:W-:Y:S02]  /*1700a0*/  LOP3.LUT R19, R19, 0xfffffbff, RZ, 0xc0, !PT ;  /* 0xfffffbff13137812 */ /* 0x000fe400078ec0ff */
[----:B------:R-:W-:Y:S01]  /*1700b0*/  LOP3.LUT P6, RZ, R43, 0x100, RZ, 0xc0, !PT ;  /* 0x000001002bff7812 */ /* 0x000fe200078cc0ff */
[----:B------:R-:W4:Y:S01]  /*1700c0*/  LDL.LU R34, [R1+0x228] ;  /* 0x0002280001227983 */ /* 0x000f220000300800 */
[----:B------:R-:W-:-:S03]  /*1700d0*/  PRMT R0, R16, 0x7772, RZ ;  /* 0x0000777210007816 */ /* 0x000fc600000000ff */
[----:B------:R-:W4:Y:S04]  /*1700e0*/  LDL.LU.64 R36, [R1+0x4788] ;  /* 0x0047880001247983 */ /* 0x000f280000300a00 */
[----:B------:R-:W-:Y:S01]  /*1700f0*/  @P0 LOP3.LUT R19, R19, 0x400, RZ, 0xfc, !PT ;  /* 0x0000040013130812 */ /* 0x000fe200078efcff */
[----:B------:R-:W4:Y:S01]  /*170100*/  LDL.LU.64 R12, [R1+0x4790] ;  /* 0x00479000010c7983 */ /* 0x000f220000300a00 */
[----:B------:R-:W-:Y:S02]  /*170110*/  LOP3.LUT P0, RZ, R43, 0x800, RZ, 0xc0, !PT ;  /* 0x000008002bff7812 */ /* 0x000fe4000780c0ff */
[----:B------:R-:W-:Y:S01]  /*170120*/  LOP3.LUT R19, R19, 0xfffff7ff, RZ, 0xc0, !PT ;  /* 0xfffff7ff13137812 */ /* 0x000fe200078ec0ff */
[----:B---3--:R1:W-:Y:S04]  /*170130*/  @P6 STG.E.U8 desc[UR8][R8.64], R0 ;  /* 0x0000000008006986 */ /* 0x0083e8000c101108 */
[----:B------:R-:W3:Y:S04]  /*170140*/  LDL.LU.64 R32, [R1+0x4798] ;  /* 0x0047980001207983 */ /* 0x000ee80000300a00 */
[----:B------:R-:W3:Y:S02]  /*170150*/  LDL.LU.64 R10, [R1+0x47a0] ;  /* 0x0047a000010a7983 */ /* 0x000ee40000300a00 */
[----:B------:R-:W-:-:S02]  /*170160*/  @P0 LOP3.LUT R19, R19, 0x800, RZ, 0xfc, !PT ;  /* 0x0000080013130812 */ /* 0x000fc400078efcff */
[----:B------:R-:W-:Y:S01]  /*170170*/  LOP3.LUT P0, RZ, R43, 0x400, RZ, 0xc0, !PT ;  /* 0x000004002bff7812 */ /* 0x000fe2000780c0ff */
[----:B------:R-:W3:Y:S01]  /*170180*/  LDL.LU.64 R30, [R1+0x47a8] ;  /* 0x0047a800011e7983 */ /* 0x000ee20000300a00 */
[----:B------:R-:W-:Y:S02]  /*170190*/  LOP3.LUT R19, R19, 0xffffefff, RZ, 0xc0, !PT ;  /* 0xffffefff13137812 */ /* 0x000fe400078ec0ff */
[----:B-1----:R-:W-:Y:S01]  /*1701a0*/  PRMT R0, R16, 0x7773, RZ ;  /* 0x0000777310007816 */ /* 0x002fe200000000ff */
[----:B------:R-:W3:Y:S04]  /*1701b0*/  LDL.LU.64 R28, [R1+0x47b0] ;  /* 0x0047b000011c7983 */ /* 0x000ee80000300a00 */
[----:B------:R-:W3:Y:S04]  /*1701c0*/  LDL.LU.64 R8, [R1+0x47b8] ;  /* 0x0047b80001087983 */ /* 0x000ee80000300a00 */
[----:B------:R-:W-:Y:S01]  /*1701d0*/  @P0 LOP3.LUT R19, R19, 0x1000, RZ, 0xfc, !PT ;  /* 0x0000100013130812 */ /* 0x000fe200078efcff */
[----:B------:R-:W3:Y:S01]  /*1701e0*/  LDL.LU R16, [R1+0x208] ;  /* 0x0002080001107983 */ /* 0x000ee20000300800 */
[----:B------:R-:W-:-:S13]  /*1701f0*/  LOP3.LUT P0, RZ, R43, 0x200, RZ, 0xc0, !PT ;  /* 0x000002002bff7812 */ /* 0x000fda000780c0ff */
[----:B------:R1:W-:Y:S01]  /*170200*/  @P0 STG.E.U8 desc[UR8][R6.64], R0 ;  /* 0x0000000006000986 */ /* 0x0003e2000c101108 */
[----:B------:R-:W-:Y:S02]  /*170210*/  LOP3.LUT P0, RZ, R19, 0x1000, RZ, 0xc0, !PT ;  /* 0x0000100013ff7812 */ /* 0x000fe4000780c0ff */
[----:B-1----:R-:W-:Y:S01]  /*170220*/  PRMT R0, R35, 0x7770, RZ ;  /* 0x0000777023007816 */ /* 0x002fe200000000ff */
[----:B------:R-:W3:Y:S10]  /*170230*/  LDL.LU.64 R6, [R1+0x47c0] ;  /* 0x0047c00001067983 */ /* 0x000ef40000300a00 */
        /* <DEDUP_REMOVED lines=8> */
[----:B--2---:R1:W-:Y:S04]  /*1702c0*/  @P0 STG.E.U8 desc[UR8][R44.64], R0 ;  /* 0x000000002c000986 */ /* 0x0043e8000c101108 */
[----:B-1----:R-:W2:Y:S01]  /*1702d0*/  LDL.LU.64 R44, [R1+0x65f0] ;  /* 0x0065f000012c7983 */ /* 0x002ea20000300a00 */
[----:B------:R-:W-:-:S02]  /*1702e0*/  LOP3.LUT P0, RZ, R19, 0x200, RZ, 0xc0, !PT ;  /* 0x0000020013ff7812 */ /* 0x000fc4000780c0ff */
[----:B------:R-:W-:-:S11]  /*1702f0*/  PRMT R0, R35, 0x7773, RZ ;  /* 0x0000777323007816 */ /* 0x000fd600000000ff */
        /* <DEDUP_REMOVED lines=38> */
[----:B------:R-:W3:Y:S04]  /*170560*/  LDL.LU.64 R6, [R1+0x47f0] ;  /* 0x0047f00001067983 */ /* 0x000ee80000300a00 */
[----:B------:R-:W3:Y:S01]  /*170570*/  LDL.LU R9, [R1+0x27c] ;  /* 0x00027c0001097983 */ /* 0x000ee20000300800 */
[----:B------:R-:W-:-:S03]  /*170580*/  LOP3.LUT R20, R20, 0xf7ffffff, RZ, 0xc0, !PT ;  /* 0xf7ffffff14147812 */ /* 0x000fc600078ec0ff */
[----:B------:R-:W3:Y:S01]  /*170590*/  LDL.LU.64 R4, [R1+0x47f8] ;  /* 0x0047f80001047983 */ /* 0x000ee20000300a00 */
[----:B------:R-:W-:Y:S02]  /*1705a0*/  LOP3.LUT R19, R19, 0xfffffffe, RZ, 0xc0, !PT ;  /* 0xfffffffe13137812 */ /* 0x000fe400078ec0ff */
[C---:B------:R-:W-:Y:S01]  /*1705b0*/  LOP3.LUT P4, RZ, R43.reuse, 0x2000000, RZ, 0xc0, !PT ;  /* 0x020000002bff7812 */ /* 0x040fe2000788c0ff */
[----:B------:R-:W3:Y:S01]  /*1705c0*/  LDL.LU R14, [R1+0x26c] ;  /* 0x00026c00010e7983 */ /* 0x000ee20000300800 */
[----:B------:R-:W-:Y:S02]  /*1705d0*/  PRMT R0, R16, 0x7773, RZ ;  /* 0x0000777310007816 */ /* 0x000fe400000000ff */
        /* <DEDUP_REMOVED lines=27> */
[----:B------:R-:W-:-:S11]  /*170790*/  LOP3.LUT R19, R19, 0xfffffff7, RZ, 0xc0, !PT ;  /* 0xfffffff713137812 */ /* 0x000fd600078ec0ff */
[----:B------:R-:W-:Y:S02]  /*1707a0*/  @P0 LOP3.LUT R19, R19, 0x8, RZ, 0xfc, !PT ;  /* 0x0000000813130812 */ /* 0x000fe400078efcff */
[----:B------:R-:W-:Y:S02]  /*1707b0*/  LOP3.LUT P0, RZ, R43, 0x10000000, RZ, 0xc0, !PT ;  /* 0x100000002bff7812 */ /* 0x000fe4000780c0ff */
[----:B------:R-:W3:Y:S04]  /*1707c0*/  LDL.LU.64 R42, [R1+0x4808] ;  /* 0x00480800012a7983 */ /* 0x000ee80000300a00 */
[----:B------:R-:W3:Y:S01]  /*1707d0*/  LDL.LU.64 R40, [R1+0x4810] ;  /* 0x0048100001287983 */ /* 0x000ee20000300a00 */
[----:B------:R-:W-:-:S05]  /*1707e0*/  PRMT R0, R9, 0x7770, RZ ;  /* 0x0000777009007816 */ /* 0x000fca00000000ff */
[----:B----4-:R1:W-:Y:S04]  /*1707f0*/  @P5 STG.E.U8 desc[UR8][R30.64], R0 ;  /* 0x000000001e005986 */ /* 0x0103e8000c101108 */
[----:B-1----:R-:W4:Y:S04]  /*170800*/  LDL.LU R31, [R1+0x25c] ;  /* 0x00025c00011f7983 */ /* 0x002f280000300800 */
[----:B------:R-:W4:Y:S04]  /*170810*/  LDL.LU.64 R38, [R1+0x4818] ;  /* 0x0048180001267983 */ /* 0x000f280000300a00 */
[----:B------:R-:W4:Y:S04]  /*170820*/  LDL.LU.64 R36, [R1+0x4820] ;  /* 0x0048200001247983 */ /* 0x000f280000300a00 */
[----:B------:R-:W4:Y:S04]  /*170830*/  LDL.LU.64 R12, [R1+0x4828] ;  /* 0x00482800010c7983 */ /* 0x000f280000300a00 */
[----:B------:R-:W4:Y:S04]  /*170840*/  LDL.LU.64 R34, [R1+0x4830] ;  /* 0x0048300001227983 */ /* 0x000f280000300a00 */
[----:B------:R-:W4:Y:S04]  /*170850*/  LDL.LU R16, [R1+0x24c] ;  /* 0x00024c0001107983 */ /* 0x000f280000300800 */
[----:B------:R-:W4:Y:S04]  /*170860*/  LDL.LU.64 R32, [R1+0x4838] ;  /* 0x0048380001207983 */ /* 0x000f280000300a00 */
[----:B------:R-:W4:Y:S01]  /*170870*/  LDL.LU.64 R10, [R1+0x4840] ;  /* 0x00484000010a7983 */ /* 0x000f220000300a00 */
[----:B------:R-:W-:-:S05]  /*170880*/  PRMT R0, R9, 0x7771, RZ ;  /* 0x0000777109007816 */ /* 0x000fca00000000ff */
[----:B------:R1:W-:Y:S02]  /*170890*/  @P6 STG.E.U8 desc[UR8][R28.64], R0 ;  /* 0x000000001c006986 */ /* 0x0003e4000c101108 */
[----:B-1----:R-:W-:Y:S02]  /*1708a0*/  PRMT R0, R9, 0x7772, RZ ;  /* 0x0000777209007816 */ /* 0x002fe400000000ff */
[----:B------:R-:W4:Y:S04]  /*1708b0*/  LDL.LU.64 R28, [R1+0x4848] ;  /* 0x00484800011c7983 */ /* 0x000f280000300a00 */
[----:B------:R1:W-:Y:S01]  /*1708c0*/  @P0 STG.E.U8 desc[UR8][R6.64], R0 ;  /* 0x0000000006000986 */ /* 0x0003e2000c101108 */
[----:B------:R-:W-:Y:S02]  /*1708d0*/  LOP3.LUT P0, RZ, R19, 0x8, RZ, 0xc0, !PT ;  /* 0x0000000813ff7812 */ /* 0x000fe4000780c0ff */
[----:B-1----:R-:W-:-:S02]  /*1708e0*/  PRMT R0, R9, 0x7773, RZ ;  /* 0x0000777309007816 */ /* 0x002fc400000000ff */
[----:B------:R-:W4:Y:S04]  /*1708f0*/  LDL.LU.64 R8, [R1+0x4850] ;  /* 0x0048500001087983 */ /* 0x000f280000300a00 */
[----:B------:R-:W4:Y:S04]  /*170900*/  LDL.LU R30, [R1+0x23c] ;  /* 0x00023c00011e7983 */ /* 0x000f280000300800 */
[----:B------:R-:W4:Y:S04]  /*170910*/  LDL.LU.64 R6, [R1+0x4858] ;  /* 0x0048580001067983 */ /* 0x000f280000300a00 */
[----:B------:R1:W-:Y:S04]  /*170920*/  @P0 STG.E.U8 desc[UR8][R4.64], R0 ;  /* 0x0000000004000986 */ /* 0x0003e8000c101108 */
[----:B-1----:R-:W4:Y:S01]  /*170930*/  LDL.LU.64 R4, [R1+0x4860] ;  /* 0x0048600001047983 */ /* 0x002f220000300a00 */
[----:B------:R-:W-:-:S02]  /*170940*/  LOP3.LUT P0, RZ, R19, 0x4, RZ, 0xc0, !PT ;  /* 0x0000000413ff7812 */ /* 0x000fc4000780c0ff */
[----:B------:R-:W-:Y:S02]  /*170950*/  PRMT R0, R14, 0x7770, RZ ;  /* 0x000077700e007816 */ /* 0x000fe400000000ff */
[----:B------:R-:W-:-:S09]  /*170960*/  LOP3.LUT P1, RZ, R44, 0x40, RZ, 0xc0, !PT ;  /* 0x000000402cff7812 */ /* 0x000fd2000782c0ff */
        /* <DEDUP_REMOVED lines=26> */
[C---:B------:R-:W-:Y:S02]  /*170b10*/  LOP3.LUT P2, RZ, R44.reuse, 0x80, RZ, 0xc0, !PT ;  /* 0x000000802cff7812 */ /* 0x040fe4000784c0ff */
[----:B------:R-:W-:Y:S02]  /*170b20*/  LOP3.LUT P3, RZ, R44, 0x100, RZ, 0xc0, !PT ;  /* 0x000001002cff7812 */ /* 0x000fe4000786c0ff */
[----:B------:R-:W-:Y:S02]  /*170b30*/  PRMT R0, R16, 0x7771, RZ ;  /* 0x0000777110007816 */ /* 0x000fe400000000ff */
[----:B------:R-:W-:-:S02]  /*170b40*/  LOP3.LUT P4, RZ, R44, 0x200, RZ, 0xc0, !PT ;  /* 0x000002002cff7812 */ /* 0x000fc4000788c0ff */
[----:B------:R-:W-:-:S05]  /*170b50*/  LOP3.LUT P5, RZ, R44, 0x400, RZ, 0xc0, !PT ;  /* 0x000004002cff7812 */ /* 0x000fca00078ac0ff */
[----:B------:R1:W-:Y:S02]  /*170b60*/  @P2 STG.E.U8 desc[UR8][R28.64], R0 ;  /* 0x000000001c002986 */ /* 0x0003e4000c101108 */
[C---:B-1----:R-:W-:Y:S02]  /*170b70*/  PRMT R0, R16.reuse, 0x7772, RZ ;  /* 0x0000777210007816 */ /* 0x042fe400000000ff */
        /* <DEDUP_REMOVED lines=13> */
[----:B------:R-:W-:Y:S02]  /*170c50*/  LOP3.LUT R20, R20, 0xfffbffff, RZ, 0xc0, !PT ;  /* 0xfffbffff14147812 */ /* 0x000fe400078ec0ff */
[----:B------:R-:W-:-:S09]  /*170c60*/  LOP3.LUT P4, RZ, R44, 0x1000, RZ, 0xc0, !PT ;  /* 0x000010002cff7812 */ /* 0x000fd2000788c0ff */
[----:B------:R-:W-:Y:S02]  /*170c70*/  @P0 LOP3.LUT R20, R20, 0x40000, RZ, 0xfc, !PT ;  /* 0x0004000014140812 */ /* 0x000fe400078efcff */
[----:B------:R-:W-:Y:S02]  /*170c80*/  LOP3.LUT P0, RZ, R44, 0x800000, RZ, 0xc0, !PT ;  /* 0x008000002cff7812 */ /* 0x000fe4000780c0ff */
[----:B------:R-:W-:Y:S01]  /*170c90*/  LOP3.LUT R20, R20, 0xfff7ffff, RZ, 0xc0, !PT ;  /* 0xfff7ffff14147812 */ /* 0x000fe200078ec0ff */
[----:B--2---:R1:W-:Y:S04]  /*170ca0*/  @P6 STG.E.U8 desc[UR8][R2.64], R0 ;  /* 0x0000000002006986 */ /* 0x0043e8000c101108 */
[----:B-1----:R-:W2:Y:S01]  /*170cb0*/  LDL.LU.64 R2, [R1+0x4898] ;  /* 0x0048980001027983 */ /* 0x002ea20000300a00 */
        /* <DEDUP_REMOVED lines=15> */
[----:B---3--:R1:W-:Y:S04]  /*170db0*/  @P4 STG.E.U8 desc[UR8][R10.64], R0 ;  /* 0x000000000a004986 */ /* 0x0083e8000c101108 */
[----:B-1----:R-:W3:Y:S04]  /*170dc0*/  LDL.LU R11, [R1+0x21c] ;  /* 0x00021c00010b7983 */ /* 0x002ee80000300800 */
[----:B------:R-:W3:Y:S04]  /*170dd0*/  LDL.LU.64 R42, [R1+0x48a0] ;  /* 0x0048a000012a7983 */ /* 0x000ee80000300a00 */
[----:B------:R-:W3:Y:S04]  /*170de0*/  LDL.LU.64 R40, [R1+0x48a8] ;  /* 0x0048a80001287983 */ /* 0x000ee80000300a00 */
[----:B------:R-:W3:Y:S04]  /*170df0*/  LDL.LU.64 R38, [R1+0x48b0] ;  /* 0x0048b00001267983 */ /* 0x000ee80000300a00 */
[----:B------:R-:W3:Y:S04]  /*170e00*/  LDL.LU.64 R36, [R1+0x48b8] ;  /* 0x0048b80001247983 */ /* 0x000ee80000300a00 */
[----:B------:R-:W3:Y:S04]  /*170e10*/  LDL.LU.64 R12, [R1+0x48c0] ;  /* 0x0048c000010c7983 */ /* 0x000ee80000300a00 */
[----:B------:R-:W3:Y:S01]  /*170e20*/  LDL.LU R10, [R1+0x20c] ;  /* 0x00020c00010a7983 */ /* 0x000ee20000300800 */
[----:B------:R-:W-:-:S03]  /*170e30*/  LOP3.LUT R20, R20, 0xfeffffff, RZ, 0xc0, !PT ;  /* 0xfeffffff14147812 */ /* 0x000fc600078ec0ff */
[----:B------:R-:W3:Y:S01]  /*170e40*/  LDL.LU.64 R34, [R1+0x48c8] ;  /* 0x0048c80001227983 */ /* 0x000ee20000300a00 */
[----:B------:R-:W-:Y:S02]  /*170e50*/  @P0 LOP3.LUT R20, R20, 0x1000000, RZ, 0xfc, !PT ;  /* 0x0100000014140812 */ /* 0x000fe400078efcff */
[----:B------:R-:W-:Y:S01]  /*170e60*/  LOP3.LUT P0, RZ, R44, 0x20000, RZ, 0xc0, !PT ;  /* 0x000200002cff7812 */ /* 0x000fe2000780c0ff */
[----:B------:R-:W3:Y:S01]  /*170e70*/  LDL.LU.64 R32, [R1+0x48d0] ;  /* 0x0048d00001207983 */ /* 0x000ee20000300a00 */
[----:B------:R-:W-:Y:S02]  /*170e80*/  LOP3.LUT R20, R20, 0xfdffffff, RZ, 0xc0, !PT ;  /* 0xfdffffff14147812 */ /* 0x000fe400078ec0ff */
[----:B------:R-:W-:-:S09]  /*170e90*/  LOP3.LUT P5, RZ, R44, 0x2000, RZ, 0xc0, !PT ;  /* 0x000020002cff7812 */ /* 0x000fd200078ac0ff */
[----:B------:R-:W-:Y:S02]  /*170ea0*/  @P0 LOP3.LUT R20, R20, 0x2000000, RZ, 0xfc, !PT ;  /* 0x0200000014140812 */ /* 0x000fe400078efcff */
[C---:B------:R-:W-:Y:S02]  /*170eb0*/  LOP3.LUT P0, RZ, R44.reuse, 0x10000, RZ, 0xc0, !PT ;  /* 0x000100002cff7812 */ /* 0x040fe4000780c0ff */
[----:B------:R-:W-:Y:S02]  /*170ec0*/  LOP3.LUT P6, RZ, R44, 0x4000, RZ, 0xc0, !PT ;  /* 0x000040002cff7812 */ /* 0x000fe400078cc0ff */
[----:B------:R-:W-:Y:S02]  /*170ed0*/  LOP3.LUT R20, R20, 0xfbffffff, RZ, 0xc0, !PT ;  /* 0xfbffffff14147812 */ /* 0x000fe400078ec0ff */
[----:B------:R-:W-:Y:S02]  /*170ee0*/  PRMT R0, R30, 0x7773, RZ ;  /* 0x000077731e007816 */ /* 0x000fe400000000ff */
[----:B------:R-:W3:Y:S05]  /*170ef0*/  LDL.LU.64 R30, [R1+0x48d8] ;  /* 0x0048d800011e7983 */ /* 0x000eea0000300a00 */
[----:B------:R-:W-:Y:S01]  /*170f00*/  @P0 LOP3.LUT R20, R20, 0x4000000, RZ, 0xfc, !PT ;  /* 0x0400000014140812 */ /* 0x000fe200078efcff */
[----:B----4-:R1:W-:Y:S01]  /*170f10*/  @P5 STG.E.U8 desc[UR8][R28.64], R0 ;  /* 0x000000001c005986 */ /* 0x0103e2000c101108 */
[----:B------:R-:W-:-:S02]  /*170f20*/  LOP3.LUT P0, RZ, R44, 0x8000, RZ, 0xc0, !PT ;  /* 0x000080002cff7812 */ /* 0x000fc4000780c0ff */
[C---:B-1----:R-:W-:Y:S01]  /*170f30*/  PRMT R0, R16.reuse, 0x7770, RZ ;  /* 0x0000777010007816 */ /* 0x042fe200000000ff */
[----:B------:R-:W4:Y:S04]  /*170f40*/  LDL.LU.64 R28, [R1+0x48e0] ;  /* 0x0048e000011c7983 */ /* 0x000f280000300a00 */
[----:B------:R1:W-:Y:S02]  /*170f50*/  @P6 STG.E.U8 desc[UR8][R8.64], R0 ;  /* 0x0000000008006986 */ /* 0x0003e4000c101108 */
[----:B-1----:R-:W-:Y:S02]  /*170f60*/  PRMT R0, R16, 0x7771, RZ ;  /* 0x0000777110007816 */ /* 0x002fe400000000ff */
[----:B------:R-:W4:Y:S04]  /*170f70*/  LDL.LU.64 R8, [R1+0x48e8] ;  /* 0x0048e80001087983 */ /* 0x000f280000300a00 */
        /* <DEDUP_REMOVED lines=8> */
[----:B--2---:R1:W-:Y:S04]  /*171000*/  @P0 STG.E.U8 desc[UR8][R2.64], R0 ;  /* 0x0000000002000986 */ /* 0x0043e8000c101108 */
[----:B-1----:R-:W2:Y:S04]  /*171010*/  LDL.LU.64 R2, [R1+0x4900] ;  /* 0x0049000001027983 */ /* 0x002ea80000300a00 */
[----:B------:R-:W2:Y:S01]  /*171020*/  LDL.LU R16, [R1+0x1e0] ;  /* 0x0001e00001107983 */ /* 0x000ea20000300800 */
[----:B------:R-:W-:-:S02]  /*171030*/  LOP3.LUT P0, RZ, R20, 0x1000000, RZ, 0xc0, !PT ;  /* 0x0100000014ff7812 */ /* 0x000fc4000780c0ff */
        /* <DEDUP_REMOVED lines=32> */
[----:B-1----:R-:W-:Y:S02]  /*171240*/  PRMT R0, R45, 0x7773, RZ ;  /* 0x000077732d007816 */ /* 0x002fe400000000ff */
[----:B------:R-:W3:Y:S01]  /*171250*/  LDL.LU R45, [R1+0x65e4] ;  /* 0x0065e400012d7983 */ /* 0x000ee20000300800 */
[----:B------:R-:W-:-:S03]  /*171260*/  LOP3.LUT P5, RZ, R44, 0x20000000, RZ, 0xc0, !PT ;  /* 0x200000002cff7812 */ /* 0x000fc600078ac0ff */
[----:B------:R-:W4:Y:S01]  /*171270*/  LDL.LU.64 R10, [R1+0x4908] ;  /* 0x00490800010a7983 */ /* 0x000f220000300a00 */
[----:B------:R-:W-:-:S03]  /*171280*/  LOP3.LUT P6, RZ, R44, 0x40000000, RZ, 0xc0, !PT ;  /* 0x400000002cff7812 */ /* 0x000fc600078cc0ff */
[----:B------:R-:W4:Y:S04]  /*171290*/  LDL.LU.64 R30, [R1+0x4910] ;  /* 0x00491000011e7983 */ /* 0x000f280000300a00 */
[----:B------:R-:W4:Y:S04]  /*1712a0*/  LDL.LU.64 R28, [R1+0x4918] ;  /* 0x00491800011c7983 */ /* 0x000f280000300a00 */
[----:B------:R2:W-:Y:S04]  /*1712b0*/  @P5 STG.E.U8 desc[UR8][R4.64], R0 ;  /* 0x0000000004005986 */ /* 0x0005e8000c101108 */
[----:B------:R-:W4:Y:S04]  /*1712c0*/  LDL.LU.64 R8, [R1+0x4920] ;  /* 0x0049200001087983 */ /* 0x000f280000300a00 */
[----:B------:R-:W4:Y:S01]  /*1712d0*/  LDL.LU.64 R6, [R1+0x4928] ;  /* 0x0049280001067983 */ /* 0x000f220000300a00 */
[----:B--2---:R-:W-:-:S03]  /*1712e0*/  PRMT R0, R16, 0x7770, RZ ;  /* 0x0000777010007816 */ /* 0x004fc600000000ff */
[----:B------:R-:W2:Y:S04]  /*1712f0*/  LDL.LU.64 R4, [R1+0x4930] ;  /* 0x0049300001047983 */ /* 0x000ea80000300a00 */
[----:B------:R1:W-:Y:S04]  /*171300*/  @P6 STG.E.U8 desc[UR8][R2.64], R0 ;  /* 0x0000000002006986 */ /* 0x0003e8000c101108 */
[----:B-1----:R-:W2:Y:S01]  /*171310*/  LDL.LU R3, [R1+0x1d0] ;  /* 0x0001d00001037983 */ /* 0x002ea20000300800 */
[----:B------:R-:W-:-:S03]  /*171320*/  LOP3.LUT R20, R20, 0xfffffdff, RZ, 0xc0, !PT ;  /* 0xfffffdff14147812 */ /* 0x000fc600078ec0ff */
[----:B------:R-:W2:Y:S04]  /*171330*/  LDL.LU.64 R42, [R1+0x4938] ;  /* 0x00493800012a7983 */ /* 0x000ea80000300a00 */
[----:B------:R-:W2:Y:S04]  /*171340*/  LDL.LU R12, [R1+0x1c0] ;  /* 0x0001c000010c7983 */ /* 0x000ea80000300800 */
[----:B------:R-:W2:Y:S04]  /*171350*/  LDL.LU.64 R40, [R1+0x4940] ;  /* 0x0049400001287983 */ /* 0x000ea80000300a00 */
[----:B------:R-:W2:Y:S01]  /*171360*/  LDL.LU.64 R38, [R1+0x4948] ;  /* 0x0049480001267983 */ /* 0x000ea20000300a00 */
[----:B------:R-:W-:-:S03]  /*171370*/  LOP3.LUT P4, RZ, R44, 0x80000000, RZ, 0xc0, !PT ;  /* 0x800000002cff7812 */ /* 0x000fc6000788c0ff */
[----:B------:R-:W2:Y:S01]  /*171380*/  LDL.LU.64 R36, [R1+0x4950] ;  /* 0x0049500001247983 */ /* 0x000ea20000300a00 */
[----:B------:R-:W-:-:S03]  /*171390*/  PRMT R0, R16, 0x7771, RZ ;  /* 0x0000777110007816 */ /* 0x000fc600000000ff */
        /* <DEDUP_REMOVED lines=23> */
[----:B------:R-:W-:Y:S01]  /*171510*/  LOP3.LUT R20, R20, 0xfffeffff, RZ, 0xc0, !PT ;  /* 0xfffeffff14147812 */ /* 0x000fe200078ec0ff */
[----:B----4-:R1:W-:Y:S01]  /*171520*/  @P4 STG.E.U8 desc[UR8][R10.64], R0 ;  /* 0x000000000a004986 */ /* 0x0103e2000c101108 */
[----:B------:R-:W-:-:S09]  /*171530*/  LOP3.LUT P6, RZ, R45, 0x2, RZ, 0xc0, !PT ;  /* 0x000000022dff7812 */ /* 0x000fd200078cc0ff */
[----:B------:R-:W-:Y:S02]  /*171540*/  @P0 LOP3.LUT R20, R20, 0x10000, RZ, 0xfc, !PT ;  /* 0x0001000014140812 */ /* 0x000fe400078efcff */
[----:B------:R-:W-:Y:S02]  /*171550*/  LOP3.LUT P0, RZ, R45, 0x8, RZ, 0xc0, !PT ;  /* 0x000000082dff7812 */ /* 0x000fe4000780c0ff */
[----:B-1----:R-:W-:-:S05]  /*171560*/  PRMT R0, R16, 0x7772, RZ ;  /* 0x0000777210007816 */ /* 0x002fca00000000ff */
[----:B------:R1:W-:Y:S01]  /*171570*/  @P5 STG.E.U8 desc[UR8][R30.64], R0 ;  /* 0x000000001e005986 */ /* 0x0003e2000c101108 */
[----:B------:R-:W-:Y:S02]  /*171580*/  LOP3.LUT R20, R20, 0xfffdffff, RZ, 0xc0, !PT ;  /* 0xfffdffff14147812 */ /* 0x000fe400078ec0ff */
[----:B-1----:R-:W-:Y:S02]  /*171590*/  PRMT R0, R16, 0x7773, RZ ;  /* 0x0000777310007816 */ /* 0x002fe400000000ff */
[----:B------:R-:W3:Y:S01]  /*1715a0*/  LDL.LU R16, [R1+0x1b0] ;  /* 0x0001b00001107983 */ /* 0x000ee20000300800 */
[----:B------:R-:W-:-:S03]  /*1715b0*/  @P0 LOP3.LUT R20, R20, 0x20000, RZ, 0xfc, !PT ;  /* 0x0002000014140812 */ /* 0x000fc600078efcff */
[----:B------:R-:W4:Y:S01]  /*1715c0*/  LDL.LU.64 R32, [R1+0x4960] ;  /* 0x0049600001207983 */ /* 0x000f220000300a00 */
[----:B------:R-:W-:-:S03]  /*1715d0*/  LOP3.LUT P0, RZ, R45, 0x4, RZ, 0xc0, !PT ;  /* 0x000000042dff7812 */ /* 0x000fc6000780c0ff */
[----:B------:R2:W-:Y:S04]  /*1715e0*/  @P6 STG.E.U8 desc[UR8][R28.64], R0 ;  /* 0x000000001c006986 */ /* 0x0005e8000c101108 */
[----:B------:R-:W4:Y:S04]  /*1715f0*/  LDL.LU.64 R10, [R1+0x4968] ;  /* 0x00496800010a7983 */ /* 0x000f280000300a00 */
[----:B------:R-:W4:Y:S01]  /*171600*/  LDL.LU.64 R30, [R1+0x4970] ;  /* 0x00497000011e7983 */ /* 0x000f220000300a00 */
[----:B--2---:R-:W-:-:S03]  /*171610*/  PRMT R0, R3, 0x7770, RZ ;  /* 0x0000777003007816 */ /* 0x004fc600000000ff */
        /* <DEDUP_REMOVED lines=57> */
[----:B------:R-:W4:Y:S01]  /*1719b0*/  LDL.LU.64 R4, [R1+0x49c0] ;  /* 0x0049c00001047983 */ /* 0x000f220000300a00 */
[----:B------:R-:W-:-:S02]  /*1719c0*/  LOP3.LUT P0, RZ, R45, 0x40000000, RZ, 0xc0, !PT ;  /* 0x400000002dff7812 */ /* 0x000fc4000780c0ff */
[----:B------:R-:W-:Y:S02]  /*1719d0*/  LOP3.LUT P4, RZ, R45, 0x40000, RZ, 0xc0, !PT ;  /* 0x000400002dff7812 */ /* 0x000fe4000788c0ff */
[----:B------:R-:W-:-:S09]  /*1719e0*/  LOP3.LUT R20, R20, 0xfffffffe, RZ, 0xc0, !PT ;  /* 0xfffffffe14147812 */ /* 0x000fd200078ec0ff */
        /* <DEDUP_REMOVED lines=28> */
[----:B--2---:R-:W-:-:S05]  /*171bb0*/  PRMT R0, R16, 0x7770, RZ ;  /* 0x0000777010007816 */ /* 0x004fca00000000ff */
[----:B---3--:R1:W-:Y:S04]  /*171bc0*/  @P4 STG.E.U8 desc[UR8][R2.64], R0 ;  /* 0x0000000002004986 */ /* 0x0083e8000c101108 */
[----:B-1----:R-:W2:Y:S04]  /*171bd0*/  LDL.LU.64 R2, [R1+0x49c8] ;  /* 0x0049c80001027983 */ /* 0x002ea80000300a00 */
[----:B------:R-:W3:Y:S01]  /*171be0*/  LDL.LU.64 R42, [R1+0x49d0] ;  /* 0x0049d000012a7983 */ /* 0x000ee20000300a00 */
[----:B------:R-:W-:-:S03]  /*171bf0*/  PRMT R0, R16, 0x7771, RZ ;  /* 0x0000777110007816 */ /* 0x000fc600000000ff */
[----:B------:R-:W3:Y:S04]  /*171c00*/  LDL.LU.64 R40, [R1+0x49d8] ;  /* 0x0049d80001287983 */ /* 0x000ee80000300a00 */
        /* <DEDUP_REMOVED lines=23> */
[----:B------:R-:W-:Y:S02]  /*171d80*/  LOP3.LUT P1, RZ, R45, 0x80000000, RZ, 0xc0, !PT ;  /* 0x800000002dff7812 */ /* 0x000fe4000782c0ff */
[----:B------:R-:W-:-:S02]  /*171d90*/  LOP3.LUT P2, RZ, R46, 0x1, RZ, 0xc0, !PT ;  /* 0x000000012eff7812 */ /* 0x000fc4000784c0ff */
[C---:B------:R-:W-:Y:S02]  /*171da0*/  LOP3.LUT P3, RZ, R46.reuse, 0x2, RZ, 0xc0, !PT ;  /* 0x000000022eff7812 */ /* 0x040fe4000786c0ff */
[----:B------:R-:W-:-:S03]  /*171db0*/  LOP3.LUT P4, RZ, R46, 0x4, RZ, 0xc0, !PT ;  /* 0x000000042eff7812 */ /* 0x000fc6000788c0ff */
[----:B--2---:R1:W-:Y:S01]  /*171dc0*/  @P0 STG.E.U8 desc[UR8][R2.64], R0 ;  /* 0x0000000002000986 */ /* 0x0043e2000c101108 */
[----:B------:R-:W-:-:S03]  /*171dd0*/  LOP3.LUT P0, RZ, R20, 0x40, RZ, 0xc0, !PT ;  /* 0x0000004014ff7812 */ /* 0x000fc6000780c0ff */
[----:B-1----:R-:W2:Y:S01]  /*171de0*/  LDL.LU.64 R2, [R1+0x4a30] ;  /* 0x004a300001027983 */ /* 0x002ea20000300a00 */
[----:B------:R-:W-:-:S09]  /*171df0*/  PRMT R0, R47, 0x7772, RZ ;  /* 0x000077722f007816 */ /* 0x000fd200000000ff */
[----:B---3--:R1:W-:Y:S01]  /*171e00*/  @P0 STG.E.U8 desc[UR8][R42.64], R0 ;  /* 0x000000002a000986 */ /* 0x0083e2000c101108 */
[C---:B------:R-:W-:Y:S02]  /*171e10*/  LOP3.LUT P0, RZ, R20.reuse, 0x20, RZ, 0xc0, !PT ;  /* 0x0000002014ff7812 */ /* 0x040fe4000780c0ff */
[----:B-1----:R-:W-:Y:S02]  /*171e20*/  PRMT R0, R47, 0x7773, RZ ;  /* 0x000077732f007816 */ /* 0x002fe400000000ff */
[----:B------:R-:W3:Y:S09]  /*171e30*/  LDL.LU R47, [R1+0x65dc] ;  /* 0x0065dc00012f7983 */ /* 0x000ef20000300800 */
        /* <DEDUP_REMOVED lines=23> */
[----:B------:R1:W-:Y:S04]  /*171fb0*/  @P3 STG.E.U8 desc[UR8][R8.64], R0 ;  /* 0x0000000008003986 */ /* 0x0003e8000c101108 */
[----:B------:R-:W3:Y:S01]  /*171fc0*/  LDL.LU.64 R28, [R1+0x4a48] ;  /* 0x004a4800011c7983 */ /* 0x000ee20000300a00 */
[----:B-1----:R-:W-:-:S05]  /*171fd0*/  PRMT R0, R16, 0x7770, RZ ;  /* 0x0000777010007816 */ /* 0x002fca00000000ff */
[----:B------:R1:W-:Y:S04]  /*171fe0*/  @P4 STG.E.U8 desc[UR8][R6.64], R0 ;  /* 0x0000000006004986 */ /* 0x0003e8000c101108 */
[----:B-1----:R-:W3:Y:S04]  /*171ff0*/  LDL.LU.64 R6, [R1+0x4a50] ;  /* 0x004a500001067983 */ /* 0x002ee80000300a00 */
[----:B------:R-:W3:Y:S01]  /*172000*/  LDL.LU R9, [R1+0x1c4] ;  /* 0x0001c40001097983 */ /* 0x000ee20000300800 */
[----:B------:R-:W-:Y:S02]  /*172010*/  LOP3.LUT P5, RZ, R46, 0x8, RZ, 0xc0, !PT ;  /* 0x000000082eff7812 */ /* 0x000fe400078ac0ff */
[----:B------:R-:W-:-:S11]  /*172020*/  PRMT R0, R16, 0x7771, RZ ;  /* 0x0000777110007816 */ /* 0x000fd600000000ff */
[----:B------:R1:W-:Y:S04]  /*172030*/  @P5 STG.E.U8 desc[UR8][R4.64], R0 ;  /* 0x0000000004005986 */ /* 0x0003e8000c101108 */
[----:B-1----:R-:W3:Y:S01]  /*172040*/  LDL.LU.64 R4, [R1+0x4a58] ;  /* 0x004a580001047983 */ /* 0x002ee20000300a00 */
[----:B------:R-:W-:Y:S02]  /*172050*/  LOP3.LUT P6, RZ, R46, 0x10, RZ, 0xc0, !PT ;  /* 0x000000102eff7812 */ /* 0x000fe400078cc0ff */
        /* <DEDUP_REMOVED lines=10> */
[----:B-1----:R-:W2:Y:S04]  /*172100*/  LDL.LU.64 R2, [R1+0x4a60] ;  /* 0x004a600001027983 */ /* 0x002ea80000300a00 */
[----:B------:R-:W2:Y:S02]  /*172110*/  LDL.LU R38, [R1+0x1b4] ;  /* 0x0001b40001267983 */ /* 0x000ea40000300800 */
[----:B------:R-:W-:-:S02]  /*172120*/  @P0 LOP3.LUT R21, R21, 0x2000000, RZ, 0xfc, !PT ;  /* 0x0200000015150812 */ /* 0x000fc400078efcff */
[----:B------:R-:W2:Y:S01]  /*172130*/  LDL.LU.64 R42, [R1+0x4a68] ;  /* 0x004a6800012a7983 */ /* 0x000ea20000300a00 */
[----:B------:R-:W-:Y:S02]  /*172140*/  LOP3.LUT P0, RZ, R46, 0x4000, RZ, 0xc0, !PT ;  /* 0x000040002eff7812 */ /* 0x000fe4000780c0ff */
[----:B------:R-:W-:Y:S01]  /*172150*/  LOP3.LUT R21, R21, 0xfbffffff, RZ, 0xc0, !PT ;  /* 0xfbffffff15157812 */ /* 0x000fe200078ec0ff */
[----:B------:R-:W2:Y:S04]  /*172160*/  LDL.LU.64 R40, [R1+0x4a70] ;  /* 0x004a700001287983 */ /* 0x000ea80000300a00 */
[----:B------:R-:W2:Y:S06]  /*172170*/  LDL.LU.64 R36, [R1+0x4a78] ;  /* 0x004a780001247983 */ /* 0x000eac0000300a00 */
[----:B------:R-:W-:-:S02]  /*172180*/  @P0 LOP3.LUT R21, R21, 0x4000000, RZ, 0xfc, !PT ;  /* 0x0400000015150812 */ /* 0x000fc400078efcff */
[----:B------:R-:W-:Y:S02]  /*172190*/  LOP3.LUT P0, RZ, R46, 0x2000, RZ, 0xc0, !PT ;  /* 0x000020002eff7812 */ /* 0x000fe4000780c0ff */
[----:B------:R-:W-:Y:S02]  /*1721a0*/  LOP3.LUT R21, R21, 0xf7ffffff, RZ, 0xc0, !PT ;  /* 0xf7ffffff15157812 */ /* 0x000fe400078ec0ff */
[----:B------:R-:W-:Y:S02]  /*1721b0*/  PRMT R0, R16, 0x7773, RZ ;  /* 0x0000777310007816 */ /* 0x000fe400000000ff */
[----:B------:R-:W2:Y:S04]  /*1721c0*/  LDL.LU R16, [R1+0x1a4] ;  /* 0x0001a40001107983 */ /* 0x000ea80000300800 */
[----:B------:R-:W2:Y:S03]  /*1721d0*/  LDL.LU.64 R12, [R1+0x4a80] ;  /* 0x004a8000010c7983 */ /* 0x000ea60000300a00 */
[----:B------:R-:W-:Y:S01]  /*1721e0*/  @P0 LOP3.LUT R21, R21, 0x8000000, RZ, 0xfc, !PT ;  /* 0x0800000015150812 */ /* 0x000fe200078efcff */
[----:B------:R-:W2:Y:S01]  /*1721f0*/  LDL.LU.64 R34, [R1+0x4a88] ;  /* 0x004a880001227983 */ /* 0x000ea20000300a00 */
[----:B------:R-:W-:-:S02]  /*172200*/  LOP3.LUT P0, RZ, R46, 0x1000, RZ, 0xc0, !PT ;  /* 0x000010002eff7812 */ /* 0x000fc4000780c0ff */
        /* <DEDUP_REMOVED lines=25> */
[----:B------:R1:W-:Y:S02]  /*1723a0*/  @P0 STG.E.U8 desc[UR8][R6.64], R0 ;  /* 0x0000000006000986 */ /* 0x0003e4000c101108 */
[----:B-1----:R-:W-:Y:S02]  /*1723b0*/  PRMT R0, R9, 0x7773, RZ ;  /* 0x0000777309007816 */ /* 0x002fe400000000ff */
[----:B------:R-:W3:Y:S01]  /*1723c0*/  LDL.LU.64 R8, [R1+0x4ac0] ;  /* 0x004ac00001087983 */ /* 0x000ee20000300a00 */
[----:B------:R-:W-:-:S03]  /*1723d0*/  LOP3.LUT P0, RZ, R21, 0x80000000, RZ, 0xc0, !PT ;  /* 0x8000000015ff7812 */ /* 0x000fc6000780c0ff */
[----:B------:R-:W3:Y:S10]  /*1723e0*/  LDL.LU.64 R6, [R1+0x4ad0] ;  /* 0x004ad00001067983 */ /* 0x000ef40000300a00 */
[----:B------:R1:W-:Y:S04]  /*1723f0*/  @P0 STG.E.U8 desc[UR8][R4.64], R0 ;  /* 0x0000000004000986 */ /* 0x0003e8000c101108 */
[----:B-1----:R-:W3:Y:S01]  /*172400*/  LDL.LU.64 R4, [R1+0x4ae8] ;  /* 0x004ae80001047983 */ /* 0x002ee20000300a00 */
[----:B------:R-:W-:-:S02]  /*172410*/  LOP3.LUT P0, RZ, R21, 0x40000000, RZ, 0xc0, !PT ;  /* 0x4000000015ff7812 */ /* 0x000fc4000780c0ff */
[----:B--2---:R-:W-:-:S11]  /*172420*/  PRMT R0, R38, 0x7770, RZ ;  /* 0x0000777026007816 */ /* 0x004fd600000000ff */
[----:B------:R1:W-:Y:S04]  /*172430*/  @P0 STG.E.U8 desc[UR8][R2.64], R0 ;  /* 0x0000000002000986 */ /* 0x0003e8000c101108 */
[----:B-1----:R-:W2:Y:S01]  /*172440*/  LDL.LU.64 R2, [R1+0x4af8] ;  /* 0x004af80001027983 */ /* 0x002ea20000300a00 */
        /* <DEDUP_REMOVED lines=22> */
[----:B------:R-:W-:-:S05]  /*1725b0*/  LOP3.LUT P3, RZ, R46, 0x100000, RZ, 0xc0, !PT ;  /* 0x001000002eff7812 */ /* 0x000fca000786c0ff */
[----:B----4-:R1:W-:Y:S02]  /*1725c0*/  @P0 STG.E.U8 desc[UR8][R10.64], R0 ;  /* 0x000000000a000986 */ /* 0x0103e4000c101108 */
[----:B-1----:R-:W-:-:S05]  /*1725d0*/  PRMT R0, R47, 0x7770, RZ ;  /* 0x000077702f007816 */ /* 0x002fca00000000ff */
[----:B---3--:R1:W-:Y:S02]  /*1725e0*/  @P1 STG.E.U8 desc[UR8][R30.64], R0 ;  /* 0x000000001e001986 */ /* 0x0083e4000c101108 */
[----:B-1----:R-:W-:-:S05]  /*1725f0*/  PRMT R0, R47, 0x7771, RZ ;  /* 0x000077712f007816 */ /* 0x002fca00000000ff */
[----:B------:R1:W-:Y:S02]  /*172600*/  @P2 STG.E.U8 desc[UR8][R28.64], R0 ;  /* 0x000000001c002986 */ /* 0x0003e4000c101108 */
[----:B-1----:R-:W-:-:S05]  /*172610*/  PRMT R0, R47, 0x7772, RZ ;  /* 0x000077722f007816 */ /* 0x002fca00000000ff */
[----:B------:R1:W-:Y:S02]  /*172620*/  @P3 STG.E.U8 desc[UR8][R8.64], R0 ;  /* 0x0000000008003986 */ /* 0x0003e4000c101108 */
[----:B-1----:R-:W-:Y:S02]  /*172630*/  PRMT R0, R47, 0x7773, RZ ;  /* 0x000077732f007816 */ /* 0x002fe400000000ff */
[----:B------:R-:W3:Y:S04]  /*172640*/  LDL.LU R47, [R1+0x65d8] ;  /* 0x0065d800012f7983 */ /* 0x000ee80000300800 */
[----:B------:R-:W4:Y:S01]  /*172650*/  LDL.LU.64 R10, [R1+0x4b18] ;  /* 0x004b1800010a7983 */ /* 0x000f220000300a00 */
[C---:B------:R-:W-:Y:S02]  /*172660*/  LOP3.LUT P4, RZ, R46.reuse, 0x200000, RZ, 0xc0, !PT ;  /* 0x002000002eff7812 */ /* 0x040fe4000788c0ff */
[----:B------:R-:W-:Y:S01]  /*172670*/  LOP3.LUT P5, RZ, R46, 0x400000, RZ, 0xc0, !PT ;  /* 0x004000002eff7812 */ /* 0x000fe200078ac0ff */
[----:B------:R-:W4:Y:S04]  /*172680*/  LDL.LU.64 R30, [R1+0x4b28] ;  /* 0x004b2800011e7983 */ /* 0x000f280000300a00 */
[----:B------:R-:W4:Y:S06]  /*172690*/  LDL.LU.64 R28, [R1+0x4b40] ;  /* 0x004b4000011c7983 */ /* 0x000f2c0000300a00 */
[----:B------:R1:W-:Y:S02]  /*1726a0*/  @P4 STG.E.U8 desc[UR8][R6.64], R0 ;  /* 0x0000000006004986 */ /* 0x0003e4000c101108 */
[----:B-1----:R-:W-:-:S02]  /*1726b0*/  PRMT R0, R17, 0x7770, RZ ;  /* 0x0000777011007816 */ /* 0x002fc400000000ff */
[----:B------:R-:W4:Y:S04]  /*1726c0*/  LDL.LU.64 R6, [R1+0x4b58] ;  /* 0x004b580001067983 */ /* 0x000f280000300a00 */
[----:B------:R1:W-:Y:S04]  /*1726d0*/  @P5 STG.E.U8 desc[UR8][R4.64], R0 ;  /* 0x0000000004005986 */ /* 0x0003e8000c101108 */
[----:B-1----:R-:W4:Y:S04]  /*1726e0*/  LDL.LU.64 R4, [R1+0x4b70] ;  /* 0x004b700001047983 */ /* 0x002f280000300a00 */
[----:B------:R-:W4:Y:S01]  /*1726f0*/  LDL.LU R9, [R1+0x1f8] ;  /* 0x0001f80001097983 */ /* 0x000f220000300800 */
[----:B------:R-:W-:-:S02]  /*172700*/  LOP3.LUT P6, RZ, R46, 0x800000, RZ, 0xc0, !PT ;  /* 0x008000002eff7812 */ /* 0x000fc400078cc0ff */
[----:B------:R-:W-:-:S11]  /*172710*/  PRMT R0, R17, 0x7771, RZ ;  /* 0x0000777111007816 */ /* 0x000fd600000000ff */
[----:B--2---:R1:W-:Y:S04]  /*172720*/  @P6 STG.E.U8 desc[UR8][R2.64], R0 ;  /* 0x0000000002006986 */ /* 0x0043e8000c101108 */
[----:B-1----:R-:W2:Y:S01]  /*172730*/  LDL.LU.64 R2, [R1+0x4b80] ;  /* 0x004b800001027983 */ /* 0x002ea20000300a00 */
[----:B------:R-:W-:Y:S02]  /*172740*/  LOP3.LUT R21, R21, 0xffffbfff, RZ, 0xc0, !PT ;  /* 0xffffbfff15157812 */ /* 0x000fe400078ec0ff */
[C---:B------:R-:W-:Y:S01]  /*172750*/  LOP3.LUT P4, RZ, R46.reuse, 0x1000000, RZ, 0xc0, !PT ;  /* 0x010000002eff7812 */ /* 0x040fe2000788c0ff */
[----:B------:R-:W2:Y:S01]  /*172760*/  LDL.LU R38, [R1+0x1e8] ;  /* 0x0001e80001267983 */ /* 0x000ea20000300800 */
[----:B------:R-:W-:Y:S02]  /*172770*/  PRMT R0, R17, 0x7772, RZ ;  /* 0x0000777211007816 */ /* 0x000fe400000000ff */
[----:B------:R-:W-:-:S02]  /*172780*/  LOP3.LUT P5, RZ, R46, 0x2000000, RZ, 0xc0, !PT ;  /* 0x020000002eff7812 */ /* 0x000fc400078ac0ff */
[----:B------:R-:W-:Y:S02]  /*172790*/  LOP3.LUT P6, RZ, R46, 0x4000000, RZ, 0xc0, !PT ;  /* 0x040000002eff7812 */ /* 0x000fe400078cc0ff */
[----:B---3--:R-:W-:-:S13]  /*1727a0*/  LOP3.LUT P0, RZ, R47, 0x10, RZ, 0xc0, !PT ;  /* 0x000000102fff7812 */ /* 0x008fda000780c0ff */
        /* <DEDUP_REMOVED lines=12> */
[----:B------:R-:W4:Y:S03]  /*172870*/  LDL.LU.64 R18, [R1+0x4ba0] ;  /* 0x004ba00001127983 */ /* 0x000f260000300a00 */
[----:B------:R-:W-:Y:S01]  /*172880*/  @P0 LOP3.LUT R21, R21, 0x20000, RZ, 0xfc, !PT ;  /* 0x0002000015150812 */ /* 0x000fe200078efcff */
[----:B------:R-:W3:Y:S01]  /*172890*/  LDL.LU.64 R42, [R1+0x4bb8] ;  /* 0x004bb800012a7983 */ /* 0x000ee20000300a00 */
[----:B------:R-:W-:-:S02]  /*1728a0*/  LOP3.LUT P0, RZ, R47, 0x1, RZ, 0xc0, !PT ;  /* 0x000000012fff7812 */ /* 0x000fc4000780c0ff */
[----:B------:R-:W-:Y:S01]  /*1728b0*/  LOP3.LUT R21, R21, 0xfffbffff, RZ, 0xc0, !PT ;  /* 0xfffbffff15157812 */ /* 0x000fe200078ec0ff */
[----:B------:R-:W3:Y:S04]  /*1728c0*/  LDL.LU.64 R40, [R1+0x4bc8] ;  /* 0x004bc80001287983 */ /* 0x000ee80000300a00 */
[----:B------:R-:W3:Y:S06]  /*1728d0*/  LDL.LU.64 R36, [R1+0x4bd8] ;  /* 0x004bd80001247983 */ /* 0x000eec0000300a00 */
[----:B------:R-:W-:-:S02]  /*1728e0*/  @P0 LOP3.LUT R21, R21, 0x40000, RZ, 0xfc, !PT ;  /* 0x0004000015150812 */ /* 0x000fc400078efcff */
        /* <DEDUP_REMOVED lines=8> */
[----:B-1----:R-:W-:Y:S02]  /*172970*/  PRMT R0, R9, 0x7770, RZ ;  /* 0x0000777009007816 */ /* 0x002fe400000000ff */
[----:B------:R-:W-:-:S03]  /*172980*/  LOP3.LUT R21, R21, 0xffdfffff, RZ, 0xc0, !PT ;  /* 0xffdfffff15157812 */ /* 0x000fc600078ec0ff */
[----:B------:R1:W-:Y:S06]  /*172990*/  @P6 STG.E.U8 desc[UR8][R28.64], R0 ;  /* 0x000000001c006986 */ /* 0x0003ec000c101108 */
[----:B------:R-:W-:Y:S01]  /*1729a0*/  @P0 LOP3.LUT R21, R21, 0x200000, RZ, 0xfc, !PT ;  /* 0x0020000015150812 */ /* 0x000fe200078efcff */
[----:B-1----:R-:W3:Y:S01]  /*1729b0*/  LDL.LU R29, [R1+0x1d8] ;  /* 0x0001d800011d7983 */ /* 0x002ee20000300800 */
[----:B------:R-:W-:-:S03]  /*1729c0*/  LOP3.LUT P0, RZ, R46, 0x10000000, RZ, 0xc0, !PT ;  /* 0x100000002eff7812 */ /* 0x000fc6000780c0ff */
[----:B------:R-:W3:Y:S01]  /*1729d0*/  LDL.LU.64 R12, [R1+0x4c08] ;  /* 0x004c0800010c7983 */ /* 0x000ee20000300a00 */
[----:B------:R-:W-:-:S03]  /*1729e0*/  LOP3.LUT R21, R21, 0xffbfffff, RZ, 0xc0, !PT ;  /* 0xffbfffff15157812 */ /* 0x000fc600078ec0ff */
[----:B------:R-:W3:Y:S01]  /*1729f0*/  LDL.LU.64 R34, [R1+0x4c30] ;  /* 0x004c300001227983 */ /* 0x000ee20000300a00 */
[----:B------:R-:W-:-:S03]  /*172a00*/  PRMT R0, R9, 0x7771, RZ ;  /* 0x0000777109007816 */ /* 0x000fc600000000ff */
[----:B------:R-:W3:Y:S02]  /*172a10*/  LDL.LU R16, [R1+0x1c8] ;  /* 0x0001c80001107983 */ /* 0x000ee40000300800 */
[----:B------:R-:W-:Y:S02]  /*172a20*/  @P0 LOP3.LUT R21, R21, 0x400000, RZ, 0xfc, !PT ;  /* 0x0040000015150812 */ /* 0x000fe400078efcff */
[----:B------:R-:W-:Y:S01]  /*172a30*/  LOP3.LUT P0, RZ, R46, 0x8000000, RZ, 0xc0, !PT ;  /* 0x080000002eff7812 */ /* 0x000fe2000780c0ff */
[----:B------:R-:W3:Y:S04]  /*172a40*/  LDL.LU.64 R32, [R1+0x4c48] ;  /* 0x004c480001207983 */ /* 0x000ee80000300a00 */
[----:B------:R-:W3:Y:S04]  /*172a50*/  LDL.LU.64 R10, [R1+0x4c58] ;  /* 0x004c5800010a7983 */ /* 0x000ee80000300a00 */
[----:B------:R-:W3:Y:S04]  /*172a60*/  LDL.LU.64 R30, [R1+0x4c68] ;  /* 0x004c6800011e7983 */ /* 0x000ee80000300a00 */
[----:B------:R1:W-:Y:S01]  /*172a70*/  @P0 STG.E.U8 desc[UR8][R6.64], R0 ;  /* 0x0000000006000986 */ /* 0x0003e2000c101108 */
[----:B------:R-:W-:-:S02]  /*172a80*/  LOP3.LUT P0, RZ, R21, 0x400000, RZ, 0xc0, !PT ;  /* 0x0040000015ff7812 */ /* 0x000fc4000780c0ff */
[----:B-1----:R-:W-:-:S11]  /*172a90*/  PRMT R0, R9, 0x7772, RZ ;  /* 0x0000777209007816 */ /* 0x002fd600000000ff */
[----:B------:R1:W-:Y:S01]  /*172aa0*/  @P0 STG.E.U8 desc[UR8][R4.64], R0 ;  /* 0x0000000004000986 */ /* 0x0003e2000c101108 */
[----:B------:R-:W-:Y:S02]  /*172ab0*/  LOP3.LUT P0, RZ, R21, 0x200000, RZ, 0xc0, !PT ;  /* 0x0020000015ff7812 */ /* 0x000fe4000780c0ff */
[----:B-1----:R-:W-:Y:S02]  /*172ac0*/  PRMT R0, R9, 0x7773, RZ ;  /* 0x0000777309007816 */ /* 0x002fe400000000ff */
[----:B------:R-:W3:Y:S04]  /*172ad0*/  LDL.LU.64 R8, [R1+0x4c70] ;  /* 0x004c700001087983 */ /* 0x000ee80000300a00 */
[----:B------:R-:W3:Y:S05]  /*172ae0*/  LDL.LU.64 R6, [R1+0x4c88] ;  /* 0x004c880001067983 */ /* 0x000eea0000300a00 */
[----:B--2---:R1:W-:Y:S04]  /*172af0*/  @P0 STG.E.U8 desc[UR8][R2.64], R0 ;  /* 0x0000000002000986 */ /* 0x0043e8000c101108 */
[----:B------:R-:W2:Y:S04]  /*172b00*/  LDL.LU.64 R4, [R1+0x4c98] ;  /* 0x004c980001047983 */ /* 0x000ea80000300a00 */
[----:B-1----:R-:W2:Y:S04]  /*172b10*/  LDL.LU.64 R2, [R1+0x4ca8] ;  /* 0x004ca80001027983 */ /* 0x002ea80000300a00 */
[----:B------:R-:W2:Y:S01]  /*172b20*/  LDL.LU R28, [R1+0x1b8] ;  /* 0x0001b800011c7983 */ /* 0x000ea20000300800 */
        /* <DEDUP_REMOVED lines=10> */
[----:B-1----:R-:W-:-:S11]  /*172bd0*/  PRMT R0, R38, 0x7771, RZ ;  /* 0x0000777126007816 */ /* 0x002fd600000000ff */
        /* <DEDUP_REMOVED lines=25> */
[----:B------:R-:W4:Y:S04]  /*172d70*/  LDL.LU.64 R8, [R1+0x4cd8] ;  /* 0x004cd80001087983 */ /* 0x000f280000300a00 */
[----:B------:R1:W-:Y:S02]  /*172d80*/  @P4 STG.E.U8 desc[UR8][R6.64], R0 ;  /* 0x0000000006004986 */ /* 0x0003e4000c101108 */
[----:B-1----:R-:W-:-:S02]  /*172d90*/  PRMT R0, R16, 0x7773, RZ ;  /* 0x0000777310007816 */ /* 0x002fc400000000ff */
[----:B------:R-:W4:Y:S04]  /*172da0*/  LDL.LU.64 R6, [R1+0x4ce0] ;  /* 0x004ce00001067983 */ /* 0x000f280000300a00 */
[----:B--2---:R1:W-:Y:S02]  /*172db0*/  @P5 STG.E.U8 desc[UR8][R4.64], R0 ;  /* 0x0000000004005986 */ /* 0x0043e4000c101108 */
[----:B-1----:R-:W-:Y:S02]  /*172dc0*/  PRMT R0, R28, 0x7770, RZ ;  /* 0x000077701c007816 */ /* 0x002fe400000000ff */
[----:B------:R-:W2:Y:S04]  /*172dd0*/  LDL.LU.64 R4, [R1+0x4ce8] ;  /* 0x004ce80001047983 */ /* 0x000ea80000300a00 */
[----:B------:R1:W-:Y:S04]  /*172de0*/  @P6 STG.E.U8 desc[UR8][R2.64], R0 ;  /* 0x0000000002006986 */ /* 0x0003e8000c101108 */
[----:B-1----:R-:W2:Y:S04]  /*172df0*/  LDL.LU.64 R2, [R1+0x4cf0] ;  /* 0x004cf00001027983 */ /* 0x002ea80000300a00 */
[----:B------:R-:W2:Y:S04]  /*172e00*/  LDL.LU R16, [R1+0x1a8] ;  /* 0x0001a80001107983 */ /* 0x000ea80000300800 */
[----:B------:R-:W2:Y:S04]  /*172e10*/  LDL.LU.64 R40, [R1+0x4cf8] ;  /* 0x004cf80001287983 */ /* 0x000ea80000300a00 */
[----:B------:R-:W2:Y:S04]  /*172e20*/  LDL.LU.64 R38, [R1+0x4d00] ;  /* 0x004d000001267983 */ /* 0x000ea80000300a00 */
[----:B------:R-:W2:Y:S04]  /*172e30*/  LDL.LU.64 R36, [R1+0x4d08] ;  /* 0x004d080001247983 */ /* 0x000ea80000300a00 */
[----:B------:R-:W2:Y:S01]  /*172e40*/  LDL.LU.64 R12, [R1+0x4d10] ;  /* 0x004d1000010c7983 */ /* 0x000ea20000300a00 */
[----:B------:R-:W-:-:S02]  /*172e50*/  LOP3.LUT P0, RZ, R47, 0x800000, RZ, 0xc0, !PT ;  /* 0x008000002fff7812 */ /* 0x000fc4000780c0ff */
[----:B------:R-:W-:Y:S01]  /*172e60*/  LOP3.LUT R21, R21, 0xffffffdf, RZ, 0xc0, !PT ;  /* 0xffffffdf15157812 */ /* 0x000fe200078ec0ff */
[----:B------:R-:W2:Y:S01]  /*172e70*/  LDL.LU.64 R34, [R1+0x4d18] ;  /* 0x004d180001227983 */ /* 0x000ea20000300a00 */
[C---:B------:R-:W-:Y:S02]  /*172e80*/  LOP3.LUT P4, RZ, R47.reuse, 0x800, RZ, 0xc0, !PT ;  /* 0x000008002fff7812 */ /* 0x040fe4000788c0ff */
[----:B------:R-:W-:Y:S01]  /*172e90*/  LOP3.LUT P5, RZ, R47, 0x1000, RZ, 0xc0, !PT ;  /* 0x000010002fff7812 */ /* 0x000fe200078ac0ff */
        /* <DEDUP_REMOVED lines=35> */
[----:B------:R1:W-:Y:S04]  /*1730d0*/  @P6 STG.E.U8 desc[UR8][R8.64], R0 ;  /* 0x0000000008006986 */ /* 0x0003e8000c101108 */
[----:B------:R-:W4:Y:S04]  /*1730e0*/  LDL.LU.64 R28, [R1+0x4d38] ;  /* 0x004d3800011c7983 */ /* 0x000f280000300a00 */
[----:B-1----:R-:W4:Y:S01]  /*1730f0*/  LDL.LU.64 R8, [R1+0x4d40] ;  /* 0x004d400001087983 */ /* 0x002f220000300a00 */
[----:B--2---:R-:W-:-:S05]  /*173100*/  PRMT R0, R16, 0x7770, RZ ;  /* 0x0000777010007816 */ /* 0x004fca00000000ff */
        /* <DEDUP_REMOVED lines=35> */
[----:B------:R-:W-:Y:S01]  /*173340*/  LOP3.LUT P5, RZ, R47, 0x10000000, RZ, 0xc0, !PT ;  /* 0x100000002fff7812 */ /* 0x000fe200078ac0ff */
[----:B---3--:R1:W-:Y:S02]  /*173350*/  @P0 STG.E.U8 desc[UR8][R10.64], R0 ;  /* 0x000000000a000986 */ /* 0x0083e4000c101108 */
[----:B-1----:R-:W-:-:S05]  /*173360*/  PRMT R0, R48, 0x7772, RZ ;  /* 0x0000777230007816 */ /* 0x002fca00000000ff */
[----:B----4-:R1:W-:Y:S02]  /*173370*/  @P1 STG.E.U8 desc[UR8][R30.64], R0 ;  /* 0x000000001e001986 */ /* 0x0103e4000c101108 */
[----:B-1----:R-:W-:Y:S02]  /*173380*/  PRMT R0, R48, 0x7773, RZ ;  /* 0x0000777330007816 */ /* 0x002fe400000000ff */
[----:B------:R-:W3:Y:S04]  /*173390*/  LDL.LU R48, [R1+0x65cc] ;  /* 0x0065cc0001307983 */ /* 0x000ee80000300800 */
[----:B------:R2:W-:Y:S01]  /*1733a0*/  @P2 STG.E.U8 desc[UR8][R28.64], R0 ;  /* 0x000000001c002986 */ /* 0x0005e2000c101108 */
        /* <DEDUP_REMOVED lines=10> */
[----:B------:R-:W3:Y:S04]  /*173450*/  LDL.LU.64 R10, [R1+0x4d68] ;  /* 0x004d6800010a7983 */ /* 0x000ee80000300a00 */
[----:B------:R-:W3:Y:S04]  /*173460*/  LDL.LU.64 R28, [R1+0x4d70] ;  /* 0x004d7000011c7983 */ /* 0x000ee80000300a00 */
[----:B------:R-:W3:Y:S04]  /*173470*/  LDL.LU R9, [R1+0x1ec] ;  /* 0x0001ec0001097983 */ /* 0x000ee80000300800 */
[----:B------:R-:W3:Y:S04]  /*173480*/  LDL.LU.64 R6, [R1+0x4d78] ;  /* 0x004d780001067983 */ /* 0x000ee80000300a00 */
[----:B------:R1:W-:Y:S04]  /*173490*/  @P6 STG.E.U8 desc[UR8][R2.64], R0 ;  /* 0x0000000002006986 */ /* 0x0003e8000c101108 */
[----:B------:R-:W3:Y:S04]  /*1734a0*/  LDL.LU.64 R4, [R1+0x4d80] ;  /* 0x004d800001047983 */ /* 0x000ee80000300a00 */
[----:B-1----:R-:W3:Y:S04]  /*1734b0*/  LDL.LU.64 R2, [R1+0x4d88] ;  /* 0x004d880001027983 */ /* 0x002ee80000300a00 */
[----:B------:R-:W3:Y:S01]  /*1734c0*/  LDL.LU R31, [R1+0x1dc] ;  /* 0x0001dc00011f7983 */ /* 0x000ee20000300800 */
[----:B------:R-:W-:-:S03]  /*1734d0*/  LOP3.LUT R22, R22, 0xefffffff, RZ, 0xc0, !PT ;  /* 0xefffffff16167812 */ /* 0x000fc600078ec0ff */
[----:B------:R-:W3:Y:S01]  /*1734e0*/  LDL.LU.64 R42, [R1+0x4d90] ;  /* 0x004d9000012a7983 */ /* 0x000ee20000300a00 */
[----:B------:R-:W-:-:S03]  /*1734f0*/  LOP3.LUT R21, R21, 0xfffffffe, RZ, 0xc0, !PT ;  /* 0xfffffffe15157812 */ /* 0x000fc600078ec0ff */
[----:B------:R-:W3:Y:S04]  /*173500*/  LDL.LU.64 R40, [R1+0x4d98] ;  /* 0x004d980001287983 */ /* 0x000ee80000300a00 */
[----:B------:R-:W3:Y:S04]  /*173510*/  LDL.LU.64 R38, [R1+0x4da0] ;  /* 0x004da00001267983 */ /* 0x000ee80000300a00 */
[----:B------:R-:W3:Y:S04]  /*173520*/  LDL.LU R16, [R1+0x1cc] ;  /* 0x0001cc0001107983 */ /* 0x000ee80000300800 */
[----:B------:R-:W3:Y:S04]  /*173530*/  LDL.LU.64 R36, [R1+0x4da8] ;  /* 0x004da80001247983 */ /* 0x000ee80000300a00 */
[----:B------:R-:W3:Y:S01]  /*173540*/  LDL.LU.64 R12, [R1+0x4db0] ;  /* 0x004db000010c7983 */ /* 0x000ee20000300a00 */
[----:B------:R-:W-:-:S02]  /*173550*/  LOP3.LUT P4, RZ, R47, 0x40000000, RZ, 0xc0, !PT ;  /* 0x400000002fff7812 */ /* 0x000fc4000788c0ff */
[----:B------:R-:W-:Y:S01]  /*173560*/  LOP3.LUT P5, RZ, R47, 0x80000000, RZ, 0xc0, !PT ;  /* 0x800000002fff7812 */ /* 0x000fe200078ac0ff */
        /* <DEDUP_REMOVED lines=22> */
[----:B---3--:R-:W-:-:S09]  /*1736d0*/  PRMT R0, R9, 0x7770, RZ ;  /* 0x0000777009007816 */ /* 0x008fd200000000ff */
[----:B------:R-:W-:Y:S02]  /*1736e0*/  @P0 LOP3.LUT R21, R21, 0x8, RZ, 0xfc, !PT ;  /* 0x0000000815150812 */ /* 0x000fe400078efcff */
[C---:B------:R-:W-:Y:S01]  /*1736f0*/  LOP3.LUT P0, RZ, R17.reuse, 0x4, RZ, 0xc0, !PT ;  /* 0x0000000411ff7812 */ /* 0x040fe2000780c0ff */
[----:B----4-:R1:W-:Y:S01]  /*173700*/  @P4 STG.E.U8 desc[UR8][R32.64], R0 ;  /* 0x0000000020004986 */ /* 0x0103e2000c101108 */
[----:B------:R-:W-:Y:S02]  /*173710*/  LOP3.LUT P6, RZ, R17, 0x1, RZ, 0xc0, !PT ;  /* 0x0000000111ff7812 */ /* 0x000fe400078cc0ff */
[----:B------:R-:W-:Y:S02]  /*173720*/  LOP3.LUT R21, R21, 0xffffffef, RZ, 0xc0, !PT ;  /* 0xffffffef15157812 */ /* 0x000fe400078ec0ff */
[----:B-1----:R-:W-:Y:S01]  /*173730*/  PRMT R0, R9, 0x7771, RZ ;  /* 0x0000777109007816 */ /* 0x002fe200000000ff */
[----:B------:R-:W2:Y:S06]  /*173740*/  LDL.LU.64 R32, [R1+0x4dc0] ;  /* 0x004dc00001207983 */ /* 0x000eac0000300a00 */
[----:B------:R-:W-:-:S02]  /*173750*/  @P0 LOP3.LUT R21, R21, 0x10, RZ, 0xfc, !PT ;  /* 0x0000001015150812 */ /* 0x000fc400078efcff */
[----:B------:R-:W-:Y:S01]  /*173760*/  LOP3.LUT P0, RZ, R17, 0x2, RZ, 0xc0, !PT ;  /* 0x0000000211ff7812 */ /* 0x000fe2000780c0ff */
[----:B------:R1:W-:Y:S02]  /*173770*/  @P5 STG.E.U8 desc[UR8][R10.64], R0 ;  /* 0x000000000a005986 */ /* 0x0003e4000c101108 */
[C---:B-1----:R-:W-:Y:S02]  /*173780*/  PRMT R0, R9.reuse, 0x7772, RZ ;  /* 0x0000777209007816 */ /* 0x042fe400000000ff */
[----:B------:R-:W3:Y:S04]  /*173790*/  LDL.LU.64 R10, [R1+0x4dc8] ;  /* 0x004dc800010a7983 */ /* 0x000ee80000300a00 */
[----:B------:R1:W-:Y:S02]  /*1737a0*/  @P6 STG.E.U8 desc[UR8][R28.64], R0 ;  /* 0x000000001c006986 */ /* 0x0003e4000c101108 */
[----:B-1----:R-:W-:-:S02]  /*1737b0*/  PRMT R0, R9, 0x7773, RZ ;  /* 0x0000777309007816 */ /* 0x002fc400000000ff */
[----:B------:R-:W4:Y:S04]  /*1737c0*/  LDL.LU.64 R28, [R1+0x4dd0] ;  /* 0x004dd000011c7983 */ /* 0x000f280000300a00 */
[----:B------:R1:W-:Y:S01]  /*1737d0*/  @P0 STG.E.U8 desc[UR8][R6.64], R0 ;  /* 0x0000000006000986 */ /* 0x0003e2000c101108 */
[----:B------:R-:W-:-:S03]  /*1737e0*/  LOP3.LUT P0, RZ, R21, 0x10, RZ, 0xc0, !PT ;  /* 0x0000001015ff7812 */ /* 0x000fc6000780c0ff */
[----:B------:R-:W4:Y:S04]  /*1737f0*/  LDL.LU.64 R8, [R1+0x4dd8] ;  /* 0x004dd80001087983 */ /* 0x000f280000300a00 */
[----:B------:R-:W4:Y:S01]  /*173800*/  LDL.LU R30, [R1+0x1ac] ;  /* 0x0001ac00011e7983 */ /* 0x000f220000300800 */
[----:B-1----:R-:W-:-:S03]  /*173810*/  PRMT R0, R31, 0x7770, RZ ;  /* 0x000077701f007816 */ /* 0x002fc600000000ff */
[----:B------:R-:W4:Y:S04]  /*173820*/  LDL.LU.64 R6, [R1+0x4de0] ;  /* 0x004de00001067983 */ /* 0x000f280000300a00 */
[----:B------:R1:W-:Y:S01]  /*173830*/  @P0 STG.E.U8 desc[UR8][R4.64], R0 ;  /* 0x0000000004000986 */ /* 0x0003e2000c101108 */
[----:B------:R-:W-:Y:S02]  /*173840*/  LOP3.LUT P0, RZ, R21, 0x8, RZ, 0xc0, !PT ;  /* 0x0000000815ff7812 */ /* 0x000fe4000780c0ff */
[----:B-1----:R-:W-:Y:S01]  /*173850*/  PRMT R0, R31, 0x7771, RZ ;  /* 0x000077711f007816 */ /* 0x002fe200000000ff */
[----:B------:R-:W4:Y:S10]  /*173860*/  LDL.LU.64 R4, [R1+0x4de8] ;  /* 0x004de80001047983 */ /* 0x000f340000300a00 */
        /* <DEDUP_REMOVED lines=44> */
[----:B------:R-:W4:Y:S04]  /*173b30*/  LDL.LU.64 R28, [R1+0x4e08] ;  /* 0x004e0800011c7983 */ /* 0x000f280000300a00 */
[----:B------:R-:W4:Y:S04]  /*173b40*/  LDL.LU.64 R6, [R1+0x4e10] ;  /* 0x004e100001067983 */ /* 0x000f280000300a00 */
[----:B------:R-:W4:Y:S04]  /*173b50*/  LDL.LU R16, [R1+0x19c] ;  /* 0x00019c0001107983 */ /* 0x000f280000300800 */
[----:B------:R-:W4:Y:S01]  /*173b60*/  LDL.LU.64 R4, [R1+0x4e18] ;  /* 0x004e180001047983 */ /* 0x000f220000300a00 */
[----:B------:R-:W-:-:S02]  /*173b70*/  LOP3.LUT P4, RZ, R17, 0x100000, RZ, 0xc0, !PT ;  /* 0x0010000011ff7812 */ /* 0x000fc4000788c0ff */
[----:B------:R-:W-:Y:S01]  /*173b80*/  LOP3.LUT R22, R22, 0xfff7ffff, RZ, 0xc0, !PT ;  /* 0xfff7ffff16167812 */ /* 0x000fe200078ec0ff */
[----:B------:R-:W4:Y:S01]  /*173b90*/  LDL.LU R14, [R1+0x18c] ;  /* 0x00018c00010e7983 */ /* 0x000f220000300800 */
        /* <DEDUP_REMOVED lines=10> */
[----:B---3--:R1:W-:Y:S04]  /*173c40*/  @P4 STG.E.U8 desc[UR8][R2.64], R0 ;  /* 0x0000000002004986 */ /* 0x0083e8000c101108 */
[----:B-1----:R-:W2:Y:S04]  /*173c50*/  LDL.LU.64 R2, [R1+0x4e20] ;  /* 0x004e200001027983 */ /* 0x002ea80000300a00 */
[----:B------:R-:W3:Y:S02]  /*173c60*/  LDL.LU.64 R42, [R1+0x4e28] ;  /* 0x004e2800012a7983 */ /* 0x000ee40000300a00 */
[----:B------:R-:W-:-:S02]  /*173c70*/  @P0 LOP3.LUT R22, R22, 0x200000, RZ, 0xfc, !PT ;  /* 0x0020000016160812 */ /* 0x000fc400078efcff */
[----:B------:R-:W-:Y:S01]  /*173c80*/  LOP3.LUT P0, RZ, R17, 0x20000000, RZ, 0xc0, !PT ;  /* 0x2000000011ff7812 */ /* 0x000fe2000780c0ff */
[----:B------:R-:W3:Y:S01]  /*173c90*/  LDL.LU.64 R40, [R1+0x4e30] ;  /* 0x004e300001287983 */ /* 0x000ee20000300a00 */
[----:B----4-:R-:W-:Y:S02]  /*173ca0*/  PRMT R0, R16, 0x7770, RZ ;  /* 0x0000777010007816 */ /* 0x010fe400000000ff */
[----:B------:R-:W-:-:S03]  /*173cb0*/  LOP3.LUT R22, R22, 0xffbfffff, RZ, 0xc0, !PT ;  /* 0xffbfffff16167812 */ /* 0x000fc600078ec0ff */
[----:B------:R1:W-:Y:S06]  /*173cc0*/  @P5 STG.E.U8 desc[UR8][R8.64], R0 ;  /* 0x0000000008005986 */ /* 0x0003ec000c101108 */
        /* <DEDUP_REMOVED lines=9> */
[----:B------:R-:W-:-:S03]  /*173d60*/  LOP3.LUT R22, R22, 0xfeffffff, RZ, 0xc0, !PT ;  /* 0xfeffffff16167812 */ /* 0x000fc600078ec0ff */
[----:B------:R-:W4:Y:S04]  /*173d70*/  LDL.LU.64 R34, [R1+0x4e50] ;  /* 0x004e500001227983 */ /* 0x000f280000300a00 */
[----:B------:R-:W4:Y:S04]  /*173d80*/  LDL.LU R9, [R1+0x160] ;  /* 0x0001600001097983 */ /* 0x000f280000300800 */
        /* <DEDUP_REMOVED lines=28> */
[C---:B------:R-:W-:Y:S02]  /*173f50*/  LOP3.LUT P2, RZ, R48.reuse, 0x4, RZ, 0xc0, !PT ;  /* 0x0000000430ff7812 */ /* 0x040fe4000784c0ff */
[C---:B------:R-:W-:Y:S02]  /*173f60*/  LOP3.LUT P3, RZ, R48.reuse, 0x8, RZ, 0xc0, !PT ;  /* 0x0000000830ff7812 */ /* 0x040fe4000786c0ff */
[C---:B------:R-:W-:Y:S02]  /*173f70*/  LOP3.LUT P4, RZ, R48.reuse, 0x10, RZ, 0xc0, !PT ;  /* 0x0000001030ff7812 */ /* 0x040fe4000788c0ff */
[----:B------:R-:W-:Y:S01]  /*173f80*/  LOP3.LUT P5, RZ, R48, 0x20, RZ, 0xc0, !PT ;  /* 0x0000002030ff7812 */ /* 0x000fe200078ac0ff */
[----:B--2---:R1:W-:Y:S01]  /*173f90*/  @P0 STG.E.U8 desc[UR8][R2.64], R0 ;  /* 0x0000000002000986 */ /* 0x0043e2000c101108 */
[----:B------:R-:W-:-:S02]  /*173fa0*/  LOP3.LUT P0, RZ, R22, 0x2000000, RZ, 0xc0, !PT ;  /* 0x0200000016ff7812 */ /* 0x000fc4000780c0ff */
        /* <DEDUP_REMOVED lines=38> */
[----:B------:R-:W-:-:S11]  /*174210*/  LOP3.LUT R22, R22, 0xfffffbff, RZ, 0xc0, !PT ;  /* 0xfffffbff16167812 */ /* 0x000fd600078ec0ff */
[----:B------:R-:W-:Y:S02]  /*174220*/  @P0 LOP3.LUT R22, R22, 0x400, RZ, 0xfc, !PT ;  /* 0x0000040016160812 */ /* 0x000fe400078efcff */
[----:B------:R-:W-:Y:S02]  /*174230*/  LOP3.LUT P0, RZ, R48, 0x40000, RZ, 0xc0, !PT ;  /* 0x0004000030ff7812 */ /* 0x000fe4000780c0ff */
        /* <DEDUP_REMOVED lines=14> */
[----:B------:R-:W2:Y:S04]  /*174320*/  LDL.LU R36, [R1+0x130] ;  /* 0x0001300001247983 */ /* 0x000ea80000300800 */
[----:B------:R-:W2:Y:S01]  /*174330*/  LDL.LU.64 R42, [R1+0x4ec0] ;  /* 0x004ec000012a7983 */ /* 0x000ea20000300a00 */
[----:B------:R-:W-:-:S03]  /*174340*/  @P0 LOP3.LUT R22, R22, 0x4000, RZ, 0xfc, !PT ;  /* 0x0000400016160812 */ /* 0x000fc600078efcff */
[----:B------:R-:W2:Y:S01]  /*174350*/  LDL.LU.64 R40, [R1+0x4ec8] ;  /* 0x004ec80001287983 */ /* 0x000ea20000300a00 */
[C---:B------:R-:W-:Y:S02]  /*174360*/  LOP3.LUT P0, RZ, R48.reuse, 0x4000, RZ, 0xc0, !PT ;  /* 0x0000400030ff7812 */ /* 0x040fe4000780c0ff */
[----:B------:R-:W-:Y:S01]  /*174370*/  LOP3.LUT P4, RZ, R48, 0x80, RZ, 0xc0, !PT ;  /* 0x0000008030ff7812 */ /* 0x000fe2000788c0ff */
[----:B------:R-:W2:Y:S01]  /*174380*/  LDL.LU.64 R38, [R1+0x4ed0] ;  /* 0x004ed00001267983 */ /* 0x000ea20000300a00 */
[----:B------:R-:W-:Y:S02]  /*174390*/  LOP3.LUT R22, R22, 0xffff7fff, RZ, 0xc0, !PT ;  /* 0xffff7fff16167812 */ /* 0x000fe400078ec0ff */
[----:B------:R-:W-:-:S07]  /*1743a0*/  PRMT R0, R16, 0x7772, RZ ;  /* 0x0000777210007816 */ /* 0x000fce00000000ff */
        /* <DEDUP_REMOVED lines=17> */
[----:B------:R-:W3:Y:S04]  /*1744c0*/  LDL.LU.64 R34, [R1+0x4ee0] ;  /* 0x004ee00001227983 */ /* 0x000ee80000300a00 */
[----:B------:R-:W3:Y:S04]  /*1744d0*/  LDL.LU.64 R32, [R1+0x4ee8] ;  /* 0x004ee80001207983 */ /* 0x000ee80000300a00 */
[----:B----4-:R1:W-:Y:S04]  /*1744e0*/  @P5 STG.E.U8 desc[UR8][R30.64], R0 ;  /* 0x000000001e005986 */ /* 0x0103e8000c101108 */
[----:B------:R-:W4:Y:S04]  /*1744f0*/  LDL.LU.64 R10, [R1+0x4ef0] ;  /* 0x004ef000010a7983 */ /* 0x000f280000300a00 */
[----:B-1----:R-:W4:Y:S01]  /*174500*/  LDL.LU.64 R30, [R1+0x4ef8] ;  /* 0x004ef800011e7983 */ /* 0x002f220000300a00 */
[----:B------:R-:W-:-:S05]  /*174510*/  PRMT R0, R9, 0x7770, RZ ;  /* 0x0000777009007816 */ /* 0x000fca00000000ff */
[----:B------:R1:W-:Y:S02]  /*174520*/  @P6 STG.E.U8 desc[UR8][R28.64], R0 ;  /* 0x000000001c006986 */ /* 0x0003e4000c101108 */
[C---:B-1----:R-:W-:Y:S02]  /*174530*/  PRMT R0, R9.reuse, 0x7771, RZ ;  /* 0x0000777109007816 */ /* 0x042fe400000000ff */
[----:B------:R-:W4:Y:S04]  /*174540*/  LDL.LU.64 R28, [R1+0x4f00] ;  /* 0x004f0000011c7983 */ /* 0x000f280000300a00 */
[----:B------:R1:W-:Y:S01]  /*174550*/  @P0 STG.E.U8 desc[UR8][R6.64], R0 ;  /* 0x0000000006000986 */ /* 0x0003e2000c101108 */
[----:B------:R-:W-:Y:S02]  /*174560*/  LOP3.LUT P0, RZ, R22, 0x40000, RZ, 0xc0, !PT ;  /* 0x0004000016ff7812 */ /* 0x000fe4000780c0ff */
[----:B-1----:R-:W-:-:S11]  /*174570*/  PRMT R0, R9, 0x7772, RZ ;  /* 0x0000777209007816 */ /* 0x002fd600000000ff */
[----:B------:R1:W-:Y:S02]  /*174580*/  @P0 STG.E.U8 desc[UR8][R4.64], R0 ;  /* 0x0000000004000986 */ /* 0x0003e4000c101108 */
[----:B-1----:R-:W-:Y:S02]  /*174590*/  PRMT R0, R9, 0x7773, RZ ;  /* 0x0000777309007816 */ /* 0x002fe400000000ff */
[----:B------:R-:W4:Y:S04]  /*1745a0*/  LDL.LU.64 R8, [R1+0x4f08] ;  /* 0x004f080001087983 */ /* 0x000f280000300a00 */
[----:B------:R-:W4:Y:S04]  /*1745b0*/  LDL.LU.64 R6, [R1+0x4f10] ;  /* 0x004f100001067983 */ /* 0x000f280000300a00 */
[----:B------:R-:W4:Y:S01]  /*1745c0*/  LDL.LU.64 R4, [R1+0x4f18] ;  /* 0x004f180001047983 */ /* 0x000f220000300a00 */
[----:B------:R-:W-:-:S13]  /*1745d0*/  LOP3.LUT P0, RZ, R22, 0x20000, RZ, 0xc0, !PT ;  /* 0x0002000016ff7812 */ /* 0x000fda000780c0ff */
[----:B--2---:R1:W-:Y:S01]  /*1745e0*/  @P0 STG.E.U8 desc[UR8][R2.64], R0 ;  /* 0x0000000002000986 */ /* 0x0043e2000c101108 */
[----:B------:R-:W-:Y:S02]  /*1745f0*/  LOP3.LUT P0, RZ, R22, 0x10000, RZ, 0xc0, !PT ;  /* 0x0001000016ff7812 */ /* 0x000fe4000780c0ff */
        /* <DEDUP_REMOVED lines=10> */
[----:B-1----:R-:W-:Y:S02]  /*1746a0*/  PRMT R0, R36, 0x7773, RZ ;  /* 0x0000777324007816 */ /* 0x002fe400000000ff */
[C---:B------:R-:W-:Y:S02]  /*1746b0*/  LOP3.LUT P1, RZ, R48.reuse, 0x100000, RZ, 0xc0, !PT ;  /* 0x0010000030ff7812 */ /* 0x040fe4000782c0ff */
[C---:B------:R-:W-:Y:S02]  /*1746c0*/  LOP3.LUT P2, RZ, R48.reuse, 0x200000, RZ, 0xc0, !PT ;  /* 0x0020000030ff7812 */ /* 0x040fe4000784c0ff */
[C---:B------:R-:W-:Y:S02]  /*1746d0*/  LOP3.LUT P3, RZ, R48.reuse, 0x400000, RZ, 0xc0, !PT ;  /* 0x0040000030ff7812 */ /* 0x040fe4000786c0ff */
[----:B------:R-:W-:-:S02]  /*1746e0*/  LOP3.LUT P4, RZ, R48, 0x800000, RZ, 0xc0, !PT ;  /* 0x0080000030ff7812 */ /* 0x000fc4000788c0ff */
[----:B------:R-:W-:Y:S01]  /*1746f0*/  LOP3.LUT P5, RZ, R48, 0x1000000, RZ, 0xc0, !PT ;  /* 0x0100000030ff7812 */ /* 0x000fe200078ac0ff */
        /* <DEDUP_REMOVED lines=21> */
[----:B-1----:R-:W4:Y:S04]  /*174850*/  LDL.LU.64 R4, [R1+0x4f28] ;  /* 0x004f280001047983 */ /* 0x002f280000300a00 */
[----:B------:R-:W3:Y:S01]  /*174860*/  LDL.LU.64 R10, [R1+0x4f30] ;  /* 0x004f3000010a7983 */ /* 0x000ee20000300a00 */
[----:B------:R-:W-:-:S02]  /*174870*/  LOP3.LUT P6, RZ, R48, 0x2000000, RZ, 0xc0, !PT ;  /* 0x0200000030ff7812 */ /* 0x000fc400078cc0ff */
[----:B------:R-:W-:Y:S01]  /*174880*/  PRMT R0, R51, 0x7770, RZ ;  /* 0x0000777033007816 */ /* 0x000fe200000000ff */
[----:B------:R-:W3:Y:S04]  /*174890*/  LDL.LU.64 R28, [R1+0x4f38] ;  /* 0x004f3800011c7983 */ /* 0x000ee80000300a00 */
[----:B------:R-:W3:Y:S04]  /*1748a0*/  LDL.LU.64 R8, [R1+0x4f40] ;  /* 0x004f400001087983 */ /* 0x000ee80000300a00 */
[----:B------:R-:W3:Y:S04]  /*1748b0*/  LDL.LU.64 R6, [R1+0x4f48] ;  /* 0x004f480001067983 */ /* 0x000ee80000300a00 */
[----:B--2---:R1:W-:Y:S04]  /*1748c0*/  @P6 STG.E.U8 desc[UR8][R2.64], R0 ;  /* 0x0000000002006986 */ /* 0x0043e8000c101108 */
[----:B-1----:R-:W2:Y:S01]  /*1748d0*/  LDL.LU R3, [R1+0x174] ;  /* 0x0001740001037983 */ /* 0x002ea20000300800 */
[----:B------:R-:W-:-:S02]  /*1748e0*/  LOP3.LUT P4, RZ, R48, 0x4000000, RZ, 0xc0, !PT ;  /* 0x0400000030ff7812 */ /* 0x000fc4000788c0ff */
[----:B------:R-:W-:Y:S02]  /*1748f0*/  PRMT R0, R51, 0x7771, RZ ;  /* 0x0000777133007816 */ /* 0x000fe400000000ff */
[----:B------:R-:W-:Y:S02]  /*174900*/  LOP3.LUT R22, R22, 0xfffffffd, RZ, 0xc0, !PT ;  /* 0xfffffffd16167812 */ /* 0x000fe400078ec0ff */
[C---:B------:R-:W-:Y:S02]  /*174910*/  LOP3.LUT P5, RZ, R48.reuse, 0x8000000, RZ, 0xc0, !PT ;  /* 0x0800000030ff7812 */ /* 0x040fe400078ac0ff */
[----:B------:R-:W-:-:S05]  /*174920*/  LOP3.LUT P6, RZ, R48, 0x10000000, RZ, 0xc0, !PT ;  /* 0x1000000030ff7812 */ /* 0x000fca00078cc0ff */
[----:B----4-:R1:W-:Y:S04]  /*174930*/  @P4 STG.E.U8 desc[UR8][R4.64], R0 ;  /* 0x0000000004004986 */ /* 0x0103e8000c101108 */
[----:B-1----:R-:W4:Y:S01]  /*174940*/  LDL.LU.64 R4, [R1+0x4f50] ;  /* 0x004f500001047983 */ /* 0x002f220000300a00 */
[----:B---3--:R-:W-:-:S03]  /*174950*/  LOP3.LUT P0, RZ, R49, 0x40, RZ, 0xc0, !PT ;  /* 0x0000004031ff7812 */ /* 0x008fc6000780c0ff */
[----:B------:R-:W3:Y:S04]  /*174960*/  LDL.LU R31, [R1+0x164] ;  /* 0x00016400011f7983 */ /* 0x000ee80000300800 */
        /* <DEDUP_REMOVED lines=17> */
[----:B------:R1:W-:Y:S01]  /*174a80*/  @P5 STG.E.U8 desc[UR8][R10.64], R0 ;  /* 0x000000000a005986 */ /* 0x0003e2000c101108 */
[----:B------:R-:W-:Y:S02]  /*174a90*/  LOP3.LUT R22, R22, 0xffffffbf, RZ, 0xc0, !PT ;  /* 0xffffffbf16167812 */ /* 0x000fe400078ec0ff */
[----:B-1----:R-:W-:Y:S02]  /*174aa0*/  PRMT R0, R51, 0x7773, RZ ;  /* 0x0000777333007816 */ /* 0x002fe400000000ff */
[----:B------:R-:W3:Y:S07]  /*174ab0*/  LDL.LU R51, [R1+0x65bc] ;  /* 0x0065bc0001337983 */ /* 0x000eee0000300800 */
[----:B------:R-:W-:Y:S01]  /*174ac0*/  @P0 LOP3.LUT R22, R22, 0x40, RZ, 0xfc, !PT ;  /* 0x0000004016160812 */ /* 0x000fe200078efcff */
[----:B------:R-:W3:Y:S01]  /*174ad0*/  LDL.LU.64 R38, [R1+0x4f68] ;  /* 0x004f680001267983 */ /* 0x000ee20000300a00 */
[----:B------:R-:W-:-:S02]  /*174ae0*/  LOP3.LUT P0, RZ, R49, 0x1, RZ, 0xc0, !PT ;  /* 0x0000000131ff7812 */ /* 0x000fc4000780c0ff */
[----:B------:R-:W-:Y:S01]  /*174af0*/  LOP3.LUT R22, R22, 0xffffff7f, RZ, 0xc0, !PT ;  /* 0xffffff7f16167812 */ /* 0x000fe200078ec0ff */
[----:B------:R-:W3:Y:S04]  /*174b00*/  LDL.LU.64 R36, [R1+0x4f70] ;  /* 0x004f700001247983 */ /* 0x000ee80000300a00 */
[----:B------:R-:W3:Y:S04]  /*174b10*/  LDL.LU.64 R12, [R1+0x4f78] ;  /* 0x004f7800010c7983 */ /* 0x000ee80000300a00 */
[----:B------:R-:W3:Y:S02]  /*174b20*/  LDL.LU R30, [R1+0x154] ;  /* 0x00015400011e7983 */ /* 0x000ee40000300800 */
[----:B------:R-:W-:-:S02]  /*174b30*/  @P0 LOP3.LUT R22, R22, 0x80, RZ, 0xfc, !PT ;  /* 0x0000008016160812 */ /* 0x000fc400078efcff */
[----:B------:R-:W-:Y:S01]  /*174b40*/  LOP3.LUT P0, RZ, R48, 0x80000000, RZ, 0xc0, !PT ;  /* 0x8000000030ff7812 */ /* 0x000fe2000780c0ff */
[----:B------:R-:W3:Y:S01]  /*174b50*/  LDL.LU.64 R34, [R1+0x4f80] ;  /* 0x004f800001227983 */ /* 0x000ee20000300a00 */
[----:B------:R-:W-:-:S03]  /*174b60*/  LOP3.LUT R22, R22, 0xfffffeff, RZ, 0xc0, !PT ;  /* 0xfffffeff16167812 */ /* 0x000fc600078ec0ff */
[----:B------:R2:W-:Y:S04]  /*174b70*/  @P6 STG.E.U8 desc[UR8][R28.64], R0 ;  /* 0x000000001c006986 */ /* 0x0005e8000c101108 */
[----:B------:R-:W3:Y:S04]  /*174b80*/  LDL.LU.64 R32, [R1+0x4f88] ;  /* 0x004f880001207983 */ /* 0x000ee80000300a00 */
[----:B------:R-:W-:Y:S01]  /*174b90*/  @P0 LOP3.LUT R22, R22, 0x100, RZ, 0xfc, !PT ;  /* 0x0000010016160812 */ /* 0x000fe200078efcff */
[----:B------:R-:W3:Y:S01]  /*174ba0*/  LDL.LU R16, [R1+0x144] ;  /* 0x0001440001107983 */ /* 0x000ee20000300800 */
[----:B------:R-:W-:-:S02]  /*174bb0*/  LOP3.LUT P0, RZ, R48, 0x40000000, RZ, 0xc0, !PT ;  /* 0x4000000030ff7812 */ /* 0x000fc4000780c0ff */
[----:B------:R-:W-:Y:S01]  /*174bc0*/  LOP3.LUT R22, R22, 0xfffffdff, RZ, 0xc0, !PT ;  /* 0xfffffdff16167812 */ /* 0x000fe200078ec0ff */
[----:B------:R-:W3:Y:S01]  /*174bd0*/  LDL.LU.64 R10, [R1+0x4f90] ;  /* 0x004f9000010a7983 */ /* 0x000ee20000300a00 */
[----:B--2---:R-:W-:-:S03]  /*174be0*/  PRMT R0, R3, 0x7770, RZ ;  /* 0x0000777003007816 */ /* 0x004fc600000000ff */
[----:B------:R-:W2:Y:S06]  /*174bf0*/  LDL.LU.64 R28, [R1+0x4f98] ;  /* 0x004f9800011c7983 */ /* 0x000eac0000300a00 */
        /* <DEDUP_REMOVED lines=10> */
[----:B----4-:R1:W-:Y:S04]  /*174ca0*/  @P0 STG.E.U8 desc[UR8][R4.64], R0 ;  /* 0x0000000004000986 */ /* 0x0103e8000c101108 */
[----:B-1----:R-:W4:Y:S01]  /*174cb0*/  LDL.LU.64 R4, [R1+0x4fb0] ;  /* 0x004fb00001047983 */ /* 0x002f220000300a00 */
[----:B------:R-:W-:-:S03]  /*174cc0*/  PRMT R0, R3, 0x7773, RZ ;  /* 0x0000777303007816 */ /* 0x000fc600000000ff */
[----:B------:R-:W4:Y:S01]  /*174cd0*/  LDL.LU.64 R2, [R1+0x4fb8] ;  /* 0x004fb80001027983 */ /* 0x000f220000300a00 */
[----:B------:R-:W-:-:S13]  /*174ce0*/  LOP3.LUT P0, RZ, R22, 0x80, RZ, 0xc0, !PT ;  /* 0x0000008016ff7812 */ /* 0x000fda000780c0ff */
        /* <DEDUP_REMOVED lines=25> */
[----:B-1----:R-:W-:Y:S02]  /*174e80*/  PRMT R0, R30, 0x7773, RZ ;  /* 0x000077731e007816 */ /* 0x002fe400000000ff */
[----:B------:R-:W-:Y:S01]  /*174e90*/  LOP3.LUT P5, RZ, R49, 0x800, RZ, 0xc0, !PT ;  /* 0x0000080031ff7812 */ /* 0x000fe200078ac0ff */
[----:B------:R-:W3:Y:S04]  /*174ea0*/  LDL.LU.64 R30, [R1+0x4fc0] ;  /* 0x004fc000011e7983 */ /* 0x000ee80000300a00 */
[----:B--2---:R1:W-:Y:S02]  /*174eb0*/  @P2 STG.E.U8 desc[UR8][R28.64], R0 ;  /* 0x000000001c002986 */ /* 0x0043e4000c101108 */
[----:B-1----:R-:W-:-:S02]  /*174ec0*/  PRMT R0, R16, 0x7770, RZ ;  /* 0x0000777010007816 */ /* 0x002fc400000000ff */
[----:B------:R-:W2:Y:S04]  /*174ed0*/  LDL.LU.64 R28, [R1+0x4fc8] ;  /* 0x004fc800011c7983 */ /* 0x000ea80000300a00 */
[----:B------:R1:W-:Y:S02]  /*174ee0*/  @P3 STG.E.U8 desc[UR8][R8.64], R0 ;  /* 0x0000000008003986 */ /* 0x0003e4000c101108 */
[C---:B-1----:R-:W-:Y:S02]  /*174ef0*/  PRMT R0, R16.reuse, 0x7771, RZ ;  /* 0x0000777110007816 */ /* 0x042fe400000000ff */
[----:B------:R-:W2:Y:S04]  /*174f00*/  LDL.LU.64 R8, [R1+0x4fd0] ;  /* 0x004fd00001087983 */ /* 0x000ea80000300a00 */
[----:B------:R1:W-:Y:S02]  /*174f10*/  @P4 STG.E.U8 desc[UR8][R6.64], R0 ;  /* 0x0000000006004986 */ /* 0x0003e4000c101108 */
[----:B-1----:R-:W-:-:S05]  /*174f20*/  PRMT R0, R16, 0x7772, RZ ;  /* 0x0000777210007816 */ /* 0x002fca00000000ff */
[----:B----4-:R1:W-:Y:S02]  /*174f30*/  @P5 STG.E.U8 desc[UR8][R4.64], R0 ;  /* 0x0000000004005986 */ /* 0x0103e4000c101108 */
[----:B-1----:R-:W-:Y:S02]  /*174f40*/  PRMT R0, R16, 0x7773, RZ ;  /* 0x0000777310007816 */ /* 0x002fe400000000ff */
[----:B------:R-:W4:Y:S04]  /*174f50*/  LDL.LU R16, [R1+0x134] ;  /* 0x0001340001107983 */ /* 0x000f280000300800 */
[----:B------:R-:W2:Y:S01]  /*174f60*/  LDL.LU.64 R6, [R1+0x4fd8] ;  /* 0x004fd80001067983 */ /* 0x000ea20000300a00 */
[----:B------:R-:W-:-:S03]  /*174f70*/  LOP3.LUT P6, RZ, R49, 0x1000, RZ, 0xc0, !PT ;  /* 0x0000100031ff7812 */ /* 0x000fc600078cc0ff */
[----:B------:R-:W2:Y:S10]  /*174f80*/  LDL.LU.64 R4, [R1+0x4fe0] ;  /* 0x004fe00001047983 */ /* 0x000eb40000300a00 */
[----:B------:R1:W-:Y:S04]  /*174f90*/  @P6 STG.E.U8 desc[UR8][R2.64], R0 ;  /* 0x0000000002006986 */ /* 0x0003e8000c101108 */
[----:B-1----:R-:W2:Y:S04]  /*174fa0*/  LDL.LU.64 R2, [R1+0x4fe8] ;  /* 0x004fe80001027983 */ /* 0x002ea80000300a00 */
        /* <DEDUP_REMOVED lines=8> */
[C---:B------:R-:W-:Y:S01]  /*175030*/  LOP3.LUT P0, RZ, R49.reuse, 0x2000000, RZ, 0xc0, !PT ;  /* 0x0200000031ff7812 */ /* 0x040fe2000780c0ff */
[----:B------:R-:W2:Y:S01]  /*175040*/  LDL.LU.64 R10, [R1+0x5020] ;  /* 0x00502000010a7983 */ /* 0x000ea20000300a00 */
        /* <DEDUP_REMOVED lines=27> */
[----:B----4-:R-:W-:-:S05]  /*175200*/  PRMT R0, R16, 0x7770, RZ ;  /* 0x0000777010007816 */ /* 0x010fca00000000ff */
[----:B---3--:R1:W-:Y:S02]  /*175210*/  @P4 STG.E.U8 desc[UR8][R30.64], R0 ;  /* 0x000000001e004986 */ /* 0x0083e4000c101108 */
[----:B-1----:R-:W-:Y:S02]  /*175220*/  PRMT R0, R16, 0x7771, RZ ;  /* 0x0000777110007816 */ /* 0x002fe400000000ff */
[----:B------:R-:W3:Y:S04]  /*175230*/  LDL.LU.64 R30, [R1+0x5028] ;  /* 0x00502800011e7983 */ /* 0x000ee80000300a00 */
[----:B--2---:R1:W-:Y:S04]  /*175240*/  @P5 STG.E.U8 desc[UR8][R28.64], R0 ;  /* 0x000000001c005986 */ /* 0x0043e8000c101108 */
[----:B-1----:R-:W2:Y:S01]  /*175250*/  LDL.LU.64 R28, [R1+0x5030] ;  /* 0x00503000011c7983 */ /* 0x002ea20000300a00 */
[----:B------:R-:W-:-:S02]  /*175260*/  @P0 LOP3.LUT R22, R22, 0x1, RZ, 0xfc, !PT ;  /* 0x0000000116160812 */ /* 0x000fc400078efcff */
[----:B------:R-:W-:Y:S02]  /*175270*/  LOP3.LUT P0, RZ, R49, 0x10000, RZ, 0xc0, !PT ;  /* 0x0001000031ff7812 */ /* 0x000fe4000780c0ff */
        /* <DEDUP_REMOVED lines=36> */
[----:B------:R-:W-:Y:S02]  /*1754c0*/  LOP3.LUT P2, RZ, R49, 0x8000000, RZ, 0xc0, !PT ;  /* 0x0800000031ff7812 */ /* 0x000fe4000784c0ff */
[----:B-1----:R-:W-:-:S09]  /*1754d0*/  PRMT R0, R50, 0x7770, RZ ;  /* 0x0000777032007816 */ /* 0x002fd200000000ff */
[----:B------:R1:W-:Y:S02]  /*1754e0*/  @P0 STG.E.U8 desc[UR8][R10.64], R0 ;  /* 0x000000000a000986 */ /* 0x0003e4000c101108 */
[----:B-1----:R-:W-:-:S05]  /*1754f0*/  PRMT R0, R50, 0x7771, RZ ;  /* 0x0000777132007816 */ /* 0x002fca00000000ff */
[----:B---3--:R1:W-:Y:S02]  /*175500*/  @P1 STG.E.U8 desc[UR8][R30.64], R0 ;  /* 0x000000001e001986 */ /* 0x0083e4000c101108 */
[----:B-1----:R-:W-:-:S05]  /*175510*/  PRMT R0, R50, 0x7772, RZ ;  /* 0x0000777232007816 */ /* 0x002fca00000000ff */
[----:B--2---:R1:W-:Y:S02]  /*175520*/  @P2 STG.E.U8 desc[UR8][R28.64], R0 ;  /* 0x000000001c002986 */ /* 0x0043e4000c101108 */
[----:B-1----:R-:W-:Y:S02]  /*175530*/  PRMT R0, R50, 0x7773, RZ ;  /* 0x0000777332007816 */ /* 0x002fe400000000ff */
[----:B------:R-:W2:Y:S01]  /*175540*/  LDL.LU R50, [R1+0x65b4] ;  /* 0x0065b40001327983 */ /* 0x000ea20000300800 */
[C---:B------:R-:W-:Y:S02]  /*175550*/  LOP3.LUT P3, RZ, R49.reuse, 0x10000000, RZ, 0xc0, !PT ;  /* 0x1000000031ff7812 */ /* 0x040fe4000786c0ff */
[----:B------:R-:W-:Y:S01]  /*175560*/  LOP3.LUT P4, RZ, R49, 0x20000000, RZ, 0xc0, !PT ;  /* 0x2000000031ff7812 */ /* 0x000fe2000788c0ff */
[----:B------:R-:W3:Y:S04]  /*175570*/  LDL.LU.64 R32, [R1+0x5058] ;  /* 0x0050580001207983 */ /* 0x000ee80000300a00 */
[----:B------:R-:W3:Y:S04]  /*175580*/  LDL.LU.64 R10, [R1+0x4c40] ;  /* 0x004c4000010a7983 */ /* 0x000ee80000300a00 */
[----:B------:R-:W3:Y:S04]  /*175590*/  LDL.LU.64 R28, [R1+0x4c00] ;  /* 0x004c0000011c7983 */ /* 0x000ee80000300a00 */
[----:B----4-:R1:W-:Y:S02]  /*1755a0*/  @P3 STG.E.U8 desc[UR8][R8.64], R0 ;  /* 0x0000000008003986 */ /* 0x0103e4000c101108 */
[----:B-1----:R-:W-:-:S05]  /*1755b0*/  PRMT R0, R16, 0x7770, RZ ;  /* 0x0000777010007816 */ /* 0x002fca00000000ff */
[----:B------:R1:W-:Y:S04]  /*1755c0*/  @P4 STG.E.U8 desc[UR8][R6.64], R0 ;  /* 0x0000000006004986 */ /* 0x0003e8000c101108 */
[----:B-1----:R-:W4:Y:S04]  /*1755d0*/  LDL.LU.64 R6, [R1+0x4c28] ;  /* 0x004c280001067983 */ /* 0x002f280000300a00 */
[----:B------:R-:W3:Y:S01]  /*1755e0*/  LDL.LU R9, [R1+0x168] ;  /* 0x0001680001097983 */ /* 0x000ee20000300800 */
[----:B------:R-:W-:Y:S02]  /*1755f0*/  LOP3.LUT P5, RZ, R49, 0x40000000, RZ, 0xc0, !PT ;  /* 0x4000000031ff7812 */ /* 0x000fe400078ac0ff */
[----:B------:R-:W-:-:S11]  /*175600*/  PRMT R0, R16, 0x7771, RZ ;  /* 0x0000777110007816 */ /* 0x000fd600000000ff */
[----:B------:R1:W-:Y:S04]  /*175610*/  @P5 STG.E.U8 desc[UR8][R4.64], R0 ;  /* 0x0000000004005986 */ /* 0x0003e8000c101108 */
[----:B-1----:R-:W3:Y:S01]  /*175620*/  LDL.LU.64 R4, [R1+0x4bf8] ;  /* 0x004bf80001047983 */ /* 0x002ee20000300a00 */
[----:B------:R-:W-:Y:S02]  /*175630*/  LOP3.LUT P6, RZ, R49, 0x80000000, RZ, 0xc0, !PT ;  /* 0x8000000031ff7812 */ /* 0x000fe400078cc0ff */
[----:B------:R-:W-:Y:S01]  /*175640*/  PRMT R0, R16, 0x7772, RZ ;  /* 0x0000777210007816 */ /* 0x000fe200000000ff */
[----:B------:R-:W3:Y:S10]  /*175650*/  LDL.LU R31, [R1+0x158] ;  /* 0x00015800011f7983 */ /* 0x000ef40000300800 */
[----:B------:R1:W-:Y:S04]  /*175660*/  @P6 STG.E.U8 desc[UR8][R2.64], R0 ;  /* 0x0000000002006986 */ /* 0x0003e8000c101108 */
[----:B-1----:R-:W3:Y:S01]  /*175670*/  LDL.LU.64 R2, [R1+0x4c20] ;  /* 0x004c200001027983 */ /* 0x002ee20000300a00 */
[----:B------:R-:W-:-:S03]  /*175680*/  LOP3.LUT R23, R23, 0xffff7fff, RZ, 0xc0, !PT ;  /* 0xffff7fff17177812 */ /* 0x000fc600078ec0ff */
[----:B------:R-:W3:Y:S04]  /*175690*/  LDL.LU.64 R42, [R1+0x4bf0] ;  /* 0x004bf000012a7983 */ /* 0x000ee80000300a00 */
[----:B------:R-:W3:Y:S04]  /*1756a0*/  LDL.LU.64 R40, [R1+0x4c18] ;  /* 0x004c180001287983 */ /* 0x000ee80000300a00 */
[----:B------:R-:W3:Y:S01]  /*1756b0*/  LDL.LU.64 R38, [R1+0x4be8] ;  /* 0x004be80001267983 */ /* 0x000ee20000300a00 */
[----:B------:R-:W-:-:S03]  /*1756c0*/  PRMT R0, R16, 0x7773, RZ ;  /* 0x0000777310007816 */ /* 0x000fc600000000ff */
[----:B------:R-:W3:Y:S04]  /*1756d0*/  LDL.LU R16, [R1+0x148] ;  /* 0x0001480001107983 */ /* 0x000ee80000300800 */
[----:B------:R-:W3:Y:S04]  /*1756e0*/  LDL.LU.64 R36, [R1+0x4bb0] ;  /* 0x004bb00001247983 */ /* 0x000ee80000300a00 */
[----:B------:R-:W4:Y:S04]  /*1756f0*/  LDL.LU.64 R12, [R1+0x4b68] ;  /* 0x004b6800010c7983 */ /* 0x000f280000300a00 */
        /* <DEDUP_REMOVED lines=27> */
[----:B------:R-:W-:Y:S01]  /*1758b0*/  LOP3.LUT P6, RZ, R50, 0x4, RZ, 0xc0, !PT ;  /* 0x0000000432ff7812 */ /* 0x000fe200078cc0ff */
[----:B---3--:R1:W-:Y:S01]  /*1758c0*/  @P4 STG.E.U8 desc[UR8][R32.64], R0 ;  /* 0x0000000020004986 */ /* 0x0083e2000c101108 */
        /* <DEDUP_REMOVED lines=10> */
[----:B------:R-:W3:Y:S04]  /*175970*/  LDL.LU.64 R28, [R1+0x4ae0] ;  /* 0x004ae000011c7983 */ /* 0x000ee80000300a00 */
[----:B----4-:R1:W-:Y:S01]  /*175980*/  @P0 STG.E.U8 desc[UR8][R6.64], R0 ;  /* 0x0000000006000986 */ /* 0x0103e2000c101108 */
[----:B------:R-:W-:Y:S02]  /*175990*/  LOP3.LUT P0, RZ, R23, 0x800000, RZ, 0xc0, !PT ;  /* 0x0080000017ff7812 */ /* 0x000fe4000780c0ff */
[----:B-1----:R-:W-:Y:S02]  /*1759a0*/  PRMT R0, R9, 0x7773, RZ ;  /* 0x0000777309007816 */ /* 0x002fe400000000ff */
[----:B------:R-:W4:Y:S04]  /*1759b0*/  LDL.LU.64 R8, [R1+0x4ab8] ;  /* 0x004ab80001087983 */ /* 0x000f280000300a00 */
[----:B------:R-:W4:Y:S04]  /*1759c0*/  LDL.LU R30, [R1+0x128] ;  /* 0x00012800011e7983 */ /* 0x000f280000300800 */
[----:B------:R-:W4:Y:S04]  /*1759d0*/  LDL.LU.64 R6, [R1+0x4ac8] ;  /* 0x004ac80001067983 */ /* 0x000f280000300a00 */
        /* <DEDUP_REMOVED lines=30> */
[----:B------:R-:W-:Y:S01]  /*175bc0*/  LOP3.LUT P5, RZ, R50, 0x20000, RZ, 0xc0, !PT ;  /* 0x0002000032ff7812 */ /* 0x000fe200078ac0ff */
[----:B--2---:R1:W-:Y:S02]  /*175bd0*/  @P0 STG.E.U8 desc[UR8][R32.64], R0 ;  /* 0x0000000020000986 */ /* 0x0043e4000c101108 */
[----:B-1----:R-:W-:-:S05]  /*175be0*/  PRMT R0, R51, 0x7770, RZ ;  /* 0x0000777033007816 */ /* 0x002fca00000000ff */
[----:B---3--:R1:W-:Y:S02]  /*175bf0*/  @P1 STG.E.U8 desc[UR8][R10.64], R0 ;  /* 0x000000000a001986 */ /* 0x0083e4000c101108 */
[----:B-1----:R-:W-:-:S05]  /*175c00*/  PRMT R0, R51, 0x7771, RZ ;  /* 0x0000777133007816 */ /* 0x002fca00000000ff */
[----:B------:R1:W-:Y:S02]  /*175c10*/  @P2 STG.E.U8 desc[UR8][R28.64], R0 ;  /* 0x000000001c002986 */ /* 0x0003e4000c101108 */
[----:B-1----:R-:W-:-:S05]  /*175c20*/  PRMT R0, R51, 0x7772, RZ ;  /* 0x0000777233007816 */ /* 0x002fca00000000ff */
[----:B----4-:R1:W-:Y:S02]  /*175c30*/  @P3 STG.E.U8 desc[UR8][R8.64], R0 ;  /* 0x0000000008003986 */ /* 0x0103e4000c101108 */
[----:B-1----:R-:W-:Y:S02]  /*175c40*/  PRMT R0, R51, 0x7773, RZ ;  /* 0x0000777333007816 */ /* 0x002fe400000000ff */
[----:B------:R-:W2:Y:S04]  /*175c50*/  LDL.LU R51, [R1+0x65b0] ;  /* 0x0065b00001337983 */ /* 0x000ea80000300800 */
[----:B------:R1:W-:Y:S04]  /*175c60*/  @P4 STG.E.U8 desc[UR8][R6.64], R0 ;  /* 0x0000000006004986 */ /* 0x0003e8000c101108 */
[----:B------:R-:W3:Y:S04]  /*175c70*/  LDL.LU.64 R10, [R1+0x4b00] ;  /* 0x004b0000010a7983 */ /* 0x000ee80000300a00 */
[----:B------:R-:W4:Y:S01]  /*175c80*/  LDL.LU.64 R28, [R1+0x4b10] ;  /* 0x004b1000011c7983 */ /* 0x000f220000300a00 */
[----:B-1----:R-:W-:-:S03]  /*175c90*/  PRMT R0, R30, 0x7770, RZ ;  /* 0x000077701e007816 */ /* 0x002fc600000000ff */
[----:B------:R-:W2:Y:S04]  /*175ca0*/  LDL.LU.64 R8, [R1+0x4b20] ;  /* 0x004b200001087983 */ /* 0x000ea80000300a00 */
[----:B------:R1:W-:Y:S04]  /*175cb0*/  @P5 STG.E.U8 desc[UR8][R4.64], R0 ;  /* 0x0000000004005986 */ /* 0x0003e8000c101108 */
[----:B------:R-:W2:Y:S04]  /*175cc0*/  LDL.LU.64 R6, [R1+0x4b30] ;  /* 0x004b300001067983 */ /* 0x000ea80000300a00 */
[----:B-1----:R-:W2:Y:S04]  /*175cd0*/  LDL.LU.64 R4, [R1+0x4b48] ;  /* 0x004b480001047983 */ /* 0x002ea80000300a00 */
[----:B------:R-:W2:Y:S01]  /*175ce0*/  LDL.LU R16, [R1+0x118] ;  /* 0x0001180001107983 */ /* 0x000ea20000300800 */
[----:B------:R-:W-:-:S02]  /*175cf0*/  LOP3.LUT P6, RZ, R50, 0x40000, RZ, 0xc0, !PT ;  /* 0x0004000032ff7812 */ /* 0x000fc400078cc0ff */
[----:B------:R-:W-:-:S11]  /*175d00*/  PRMT R0, R30, 0x7771, RZ ;  /* 0x000077711e007816 */ /* 0x000fd600000000ff */
[----:B------:R1:W-:Y:S04]  /*175d10*/  @P6 STG.E.U8 desc[UR8][R2.64], R0 ;  /* 0x0000000002006986 */ /* 0x0003e8000c101108 */
[----:B-1----:R-:W2:Y:S01]  /*175d20*/  LDL.LU.64 R2, [R1+0x4b50] ;  /* 0x004b500001027983 */ /* 0x002ea20000300a00 */
[C---:B------:R-:W-:Y:S02]  /*175d30*/  LOP3.LUT P0, RZ, R50.reuse, 0x80000000, RZ, 0xc0, !PT ;  /* 0x8000000032ff7812 */ /* 0x040fe4000780c0ff */
[----:B------:R-:W-:Y:S01]  /*175d40*/  LOP3.LUT R23, R23, 0xffffffbf, RZ, 0xc0, !PT ;  /* 0xffffffbf17177812 */ /* 0x000fe200078ec0ff */
[----:B------:R-:W2:Y:S04]  /*175d50*/  LDL.LU.64 R42, [R1+0x4b60] ;  /* 0x004b6000012a7983 */ /* 0x000ea80000300a00 */
[----:B------:R-:W2:Y:S01]  /*175d60*/  LDL.LU.64 R40, [R1+0x4b78] ;  /* 0x004b780001287983 */ /* 0x000ea20000300a00 */
[----:B------:R-:W-:-:S03]  /*175d70*/  LOP3.LUT P4, RZ, R50, 0x80000, RZ, 0xc0, !PT ;  /* 0x0008000032ff7812 */ /* 0x000fc6000788c0ff */
[----:B------:R-:W2:Y:S02]  /*175d80*/  LDL.LU.64 R38, [R1+0x4b98] ;  /* 0x004b980001267983 */ /* 0x000ea40000300a00 */
[----:B------:R-:W-:Y:S02]  /*175d90*/  @P0 LOP3.LUT R23, R23, 0x40, RZ, 0xfc, !PT ;  /* 0x0000004017170812 */ /* 0x000fe400078efcff */
[----:B------:R-:W-:Y:S01]  /*175da0*/  LOP3.LUT P0, RZ, R50, 0x40000000, RZ, 0xc0, !PT ;  /* 0x4000000032ff7812 */ /* 0x000fe2000780c0ff */
[----:B------:R-:W2:Y:S01]  /*175db0*/  LDL.LU.64 R36, [R1+0x4b90] ;  /* 0x004b900001247983 */ /* 0x000ea20000300a00 */
        /* <DEDUP_REMOVED lines=27> */
[----:B---3--:R1:W-:Y:S02]  /*175f70*/  @P4 STG.E.U8 desc[UR8][R10.64], R0 ;  /* 0x000000000a004986 */ /* 0x0083e4000c101108 */
[----:B-1----:R-:W-:-:S05]  /*175f80*/  PRMT R0, R30, 0x7773, RZ ;  /* 0x000077731e007816 */ /* 0x002fca00000000ff */
[----:B----4-:R2:W-:Y:S02]  /*175f90*/  @P5 STG.E.U8 desc[UR8][R28.64], R0 ;  /* 0x000000001c005986 */ /* 0x0105e4000c101108 */
[----:B--2---:R-:W-:-:S05]  /*175fa0*/  PRMT R0, R16, 0x7770, RZ ;  /* 0x0000777010007816 */ /* 0x004fca00000000ff */
[----:B------:R1:W-:Y:S04]  /*175fb0*/  @P6 STG.E.U8 desc[UR8][R8.64], R0 ;  /* 0x0000000008006986 */ /* 0x0003e8000c101108 */
[----:B-1----:R-:W2:Y:S04]  /*175fc0*/  LDL.LU R8, [R1+0x17c] ;  /* 0x00017c0001087983 */ /* 0x002ea80000300800 */
[----:B------:R-:W3:Y:S04]  /*175fd0*/  LDL.LU.64 R12, [R1+0x4b88] ;  /* 0x004b8800010c7983 */ /* 0x000ee80000300a00 */
[----:B------:R-:W4:Y:S01]  /*175fe0*/  LDL.LU.64 R34, [R1+0x4ba8] ;  /* 0x004ba80001227983 */ /* 0x000f220000300a00 */
[----:B------:R-:W-:-:S03]  /*175ff0*/  PRMT R0, R16, 0x7771, RZ ;  /* 0x0000777110007816 */ /* 0x000fc600000000ff */
[----:B------:R-:W4:Y:S04]  /*176000*/  LDL.LU R9, [R1+0x16c] ;  /* 0x00016c0001097983 */ /* 0x000f280000300800 */
[----:B------:R-:W4:Y:S04]  /*176010*/  LDL.LU.64 R32, [R1+0x4bc0] ;  /* 0x004bc00001207983 */ /* 0x000f280000300a00 */
[----:B------:R1:W-:Y:S01]  /*176020*/  @P0 STG.E.U8 desc[UR8][R6.64], R0 ;  /* 0x0000000006000986 */ /* 0x0003e2000c101108 */
[----:B------:R-:W-:-:S03]  /*176030*/  LOP3.LUT P0, RZ, R23, 0x4000, RZ, 0xc0, !PT ;  /* 0x0000400017ff7812 */ /* 0x000fc6000780c0ff */
        /* <DEDUP_REMOVED lines=9> */
[----:B------:R1:W-:Y:S04]  /*1760d0*/  @P0 STG.E.U8 desc[UR8][R2.64], R0 ;  /* 0x0000000002000986 */ /* 0x0003e8000c101108 */
        /* <DEDUP_REMOVED lines=32> */
[C---:B-1----:R-:W-:Y:S02]  /*1762e0*/  PRMT R0, R9.reuse, 0x7770, RZ ;  /* 0x0000777009007816 */ /* 0x042fe400000000ff */
[----:B------:R-:W2:Y:S04]  /*1762f0*/  LDL.LU.64 R10, [R1+0x4c78] ;  /* 0x004c7800010a7983 */ /* 0x000ea80000300a00 */
[----:B------:R1:W-:Y:S02]  /*176300*/  @P2 STG.E.U8 desc[UR8][R30.64], R0 ;  /* 0x000000001e002986 */ /* 0x0003e4000c101108 */
[----:B-1----:R-:W-:-:S02]  /*176310*/  PRMT R0, R9, 0x7771, RZ ;  /* 0x0000777109007816 */ /* 0x002fc400000000ff */
[----:B------:R-:W3:Y:S04]  /*176320*/  LDL.LU.64 R30, [R1+0x4c80] ;  /* 0x004c8000011e7983 */ /* 0x000ee80000300a00 */
[----:B------:R1:W-:Y:S02]  /*176330*/  @P3 STG.E.U8 desc[UR8][R28.64], R0 ;  /* 0x000000001c003986 */ /* 0x0003e4000c101108 */
[C---:B-1----:R-:W-:Y:S02]  /*176340*/  PRMT R0, R9.reuse, 0x7772, RZ ;  /* 0x0000777209007816 */ /* 0x042fe400000000ff */
[----:B------:R-:W4:Y:S04]  /*176350*/  LDL.LU.64 R28, [R1+0x4c90] ;  /* 0x004c9000011c7983 */ /* 0x000f280000300a00 */
[----:B------:R1:W-:Y:S02]  /*176360*/  @P4 STG.E.U8 desc[UR8][R6.64], R0 ;  /* 0x0000000006004986 */ /* 0x0003e4000c101108 */
[----:B-1----:R-:W-:-:S02]  /*176370*/  PRMT R0, R9, 0x7773, RZ ;  /* 0x0000777309007816 */ /* 0x002fc400000000ff */
[----:B------:R-:W4:Y:S04]  /*176380*/  LDL.LU.64 R8, [R1+0x4ca0] ;  /* 0x004ca00001087983 */ /* 0x000f280000300a00 */
[----:B------:R1:W-:Y:S04]  /*176390*/  @P5 STG.E.U8 desc[UR8][R4.64], R0 ;  /* 0x0000000004005986 */ /* 0x0003e8000c101108 */
[----:B------:R-:W4:Y:S01]  /*1763a0*/  LDL.LU.64 R6, [R1+0x4cb0] ;  /* 0x004cb00001067983 */ /* 0x000f220000300a00 */
[----:B-1----:R-:W-:-:S03]  /*1763b0*/  PRMT R0, R16, 0x7770, RZ ;  /* 0x0000777010007816 */ /* 0x002fc600000000ff */
[----:B------:R-:W4:Y:S04]  /*1763c0*/  LDL.LU.64 R4, [R1+0x4cb8] ;  /* 0x004cb80001047983 */ /* 0x000f280000300a00 */
[----:B------:R1:W-:Y:S04]  /*1763d0*/  @P6 STG.E.U8 desc[UR8][R2.64], R0 ;  /* 0x0000000002006986 */ /* 0x0003e8000c101108 */
[----:B-1----:R-:W4:Y:S01]  /*1763e0*/  LDL.LU R3, [R1+0x14c] ;  /* 0x00014c0001037983 */ /* 0x002f220000300800 */
[----:B------:R-:W-:Y:S02]  /*1763f0*/  LOP3.LUT P0, RZ, R51, 0x40000, RZ, 0xc0, !PT ;  /* 0x0004000033ff7812 */ /* 0x000fe4000780c0ff */
[----:B------:R-:W-:Y:S01]  /*176400*/  LOP3.LUT R24, R24, 0xdfffffff, RZ, 0xc0, !PT ;  /* 0xdfffffff18187812 */ /* 0x000fe200078ec0ff */
[----:B------:R-:W4:Y:S01]  /*176410*/  LDL.LU.64 R42, [R1+0x4cc8] ;  /* 0x004cc800012a7983 */ /* 0x000f220000300a00 */
[----:B------:R-:W-:-:S03]  /*176420*/  LOP3.LUT R23, R23, 0xfffffffe, RZ, 0xc0, !PT ;  /* 0xfffffffe17177812 */ /* 0x000fc600078ec0ff */
[----:B------:R-:W4:Y:S04]  /*176430*/  LDL.LU R12, [R1+0x13c] ;  /* 0x00013c00010c7983 */ /* 0x000f280000300800 */
[----:B------:R-:W4:Y:S02]  /*176440*/  LDL.LU.64 R40, [R1+0x5110] ;  /* 0x0051100001287983 */ /* 0x000f240000300a00 */
[----:B------:R-:W-:Y:S02]  /*176450*/  @P0 LOP3.LUT R24, R24, 0x20000000, RZ, 0xfc, !PT ;  /* 0x2000000018180812 */ /* 0x000fe400078efcff */
[----:B------:R-:W-:Y:S01]  /*176460*/  LOP3.LUT P0, RZ, R51, 0x20000, RZ, 0xc0, !PT ;  /* 0x0002000033ff7812 */ /* 0x000fe2000780c0ff */
[----:B------:R-:W4:Y:S01]  /*176470*/  LDL.LU.64 R38, [R1+0x5108] ;  /* 0x0051080001267983 */ /* 0x000f220000300a00 */
[----:B------:R-:W-:-:S03]  /*176480*/  LOP3.LUT R24, R24, 0xbfffffff, RZ, 0xc0, !PT ;  /* 0xbfffffff18187812 */ /* 0x000fc600078ec0ff */
[----:B------:R-:W4:Y:S01]  /*176490*/  LDL.LU.64 R36, [R1+0x5100] ;  /* 0x0051000001247983 */ /* 0x000f220000300a00 */
[C---:B------:R-:W-:Y:S02]  /*1764a0*/  LOP3.LUT P4, RZ, R51.reuse, 0x40, RZ, 0xc0, !PT ;  /* 0x0000004033ff7812 */ /* 0x040fe4000788c0ff */
[C---:B------:R-:W-:Y:S01]  /*1764b0*/  LOP3.LUT P5, RZ, R51.reuse, 0x80, RZ, 0xc0, !PT ;  /* 0x0000008033ff7812 */ /* 0x040fe200078ac0ff */
[----:B------:R-:W4:Y:S04]  /*1764c0*/  LDL.LU.64 R34, [R1+0x50f8] ;  /* 0x0050f80001227983 */ /* 0x000f280000300a00 */
[----:B------:R-:W-:Y:S02]  /*1764d0*/  @P0 LOP3.LUT R24, R24, 0x40000000, RZ, 0xfc, !PT ;  /* 0x4000000018180812 */ /* 0x000fe400078efcff */
[----:B------:R-:W-:-:S02]  /*1764e0*/  LOP3.LUT P0, RZ, R51, 0x10000, RZ, 0xc0, !PT ;  /* 0x0001000033ff7812 */ /* 0x000fc4000780c0ff */
        /* <DEDUP_REMOVED lines=21> */
[----:B------:R-:W-:Y:S01]  /*176640*/  LOP3.LUT P0, RZ, R51, 0x200, RZ, 0xc0, !PT ;  /* 0x0000020033ff7812 */ /* 0x000fe2000780c0ff */
[----:B--2---:R1:W-:Y:S02]  /*176650*/  @P4 STG.E.U8 desc[UR8][R10.64], R0 ;  /* 0x000000000a004986 */ /* 0x0043e4000c101108 */
[----:B-1----:R-:W-:-:S05]  /*176660*/  PRMT R0, R16, 0x7772, RZ ;  /* 0x0000777210007816 */ /* 0x002fca00000000ff */
[----:B---3--:R1:W-:Y:S02]  /*176670*/  @P5 STG.E.U8 desc[UR8][R30.64], R0 ;  /* 0x000000001e005986 */ /* 0x0083e4000c101108 */
[----:B-1----:R-:W-:Y:S02]  /*176680*/  PRMT R0, R16, 0x7773, RZ ;  /* 0x0000777310007816 */ /* 0x002fe400000000ff */
[----:B------:R-:W2:Y:S04]  /*176690*/  LDL.LU R16, [R1+0x12c] ;  /* 0x00012c0001107983 */ /* 0x000ea80000300800 */
[----:B------:R-:W3:Y:S04]  /*1766a0*/  LDL.LU.64 R32, [R1+0x50f0] ;  /* 0x0050f00001207983 */ /* 0x000ee80000300a00 */
[----:B----4-:R1:W-:Y:S04]  /*1766b0*/  @P6 STG.E.U8 desc[UR8][R28.64], R0 ;  /* 0x000000001c006986 */ /* 0x0103e8000c101108 */
[----:B------:R-:W4:Y:S04]  /*1766c0*/  LDL.LU.64 R10, [R1+0x50e8] ;  /* 0x0050e800010a7983 */ /* 0x000f280000300a00 */
[----:B------:R-:W4:Y:S04]  /*1766d0*/  LDL.LU.64 R30, [R1+0x50e0] ;  /* 0x0050e000011e7983 */ /* 0x000f280000300a00 */
[----:B-1----:R-:W4:Y:S01]  /*1766e0*/  LDL.LU.64 R28, [R1+0x50d8] ;  /* 0x0050d800011c7983 */ /* 0x002f220000300a00 */
[----:B------:R-:W-:-:S05]  /*1766f0*/  PRMT R0, R3, 0x7770, RZ ;  /* 0x0000777003007816 */ /* 0x000fca00000000ff */
[----:B------:R1:W-:Y:S01]  /*176700*/  @P0 STG.E.U8 desc[UR8][R8.64], R0 ;  /* 0x0000000008000986 */ /* 0x0003e2000c101108 */
[----:B------:R-:W-:Y:S02]  /*176710*/  LOP3.LUT P0, RZ, R23, 0x20, RZ, 0xc0, !PT ;  /* 0x0000002017ff7812 */ /* 0x000fe4000780c0ff */
[----:B-1----:R-:W-:Y:S01]  /*176720*/  PRMT R0, R3, 0x7771, RZ ;  /* 0x0000777103007816 */ /* 0x002fe200000000ff */
[----:B------:R-:W4:Y:S10]  /*176730*/  LDL.LU.64 R8, [R1+0x50d0] ;  /* 0x0050d00001087983 */ /* 0x000f340000300a00 */
        /* <DEDUP_REMOVED lines=61> */
[----:B------:R-:W-:Y:S02]  /*176b10*/  LOP3.LUT R24, R24, 0xffdfffff, RZ, 0xc0, !PT ;  /* 0xffdfffff18187812 */ /* 0x000fe400078ec0ff */
[----:B---3--:R-:W-:-:S05]  /*176b20*/  PRMT R0, R16, 0x7770, RZ ;  /* 0x0000777010007816 */ /* 0x008fca00000000ff */
[----:B------:R1:W-:Y:S04]  /*176b30*/  @P4 STG.E.U8 desc[UR8][R2.64], R0 ;  /* 0x0000000002004986 */ /* 0x0003e8000c101108 */
[----:B------:R-:W-:Y:S01]  /*176b40*/  @P0 LOP3.LUT R24, R24, 0x200000, RZ, 0xfc, !PT ;  /* 0x0020000018180812 */ /* 0x000fe200078efcff */
[----:B-1----:R-:W2:Y:S01]  /*176b50*/  LDL.LU.64 R2, [R1+0x5088] ;  /* 0x0050880001027983 */ /* 0x002ea20000300a00 */
[----:B------:R-:W-:-:S03]  /*176b60*/  LOP3.LUT P0, RZ, R52, 0x8, RZ, 0xc0, !PT ;  /* 0x0000000834ff7812 */ /* 0x000fc6000780c0ff */
[----:B------:R-:W3:Y:S01]  /*176b70*/  LDL.LU.64 R42, [R1+0x5080] ;  /* 0x00508000012a7983 */ /* 0x000ee20000300a00 */
[----:B------:R-:W-:-:S03]  /*176b80*/  LOP3.LUT R24, R24, 0xffbfffff, RZ, 0xc0, !PT ;  /* 0xffbfffff18187812 */ /* 0x000fc600078ec0ff */
[----:B------:R-:W3:Y:S06]  /*176b90*/  LDL.LU.64 R40, [R1+0x5078] ;  /* 0x0050780001287983 */ /* 0x000eec0000300a00 */
[----:B------:R-:W-:Y:S02]  /*176ba0*/  @P0 LOP3.LUT R24, R24, 0x400000, RZ, 0xfc, !PT ;  /* 0x0040000018180812 */ /* 0x000fe400078efcff */
[----:B------:R-:W-:Y:S02]  /*176bb0*/  LOP3.LUT P0, RZ, R52, 0x4, RZ, 0xc0, !PT ;  /* 0x0000000434ff7812 */ /* 0x000fe4000780c0ff */
[----:B------:R-:W-:-:S02]  /*176bc0*/  PRMT R0, R16, 0x7771, RZ ;  /* 0x0000777110007816 */ /* 0x000fc400000000ff */
[----:B------:R-:W-:-:S03]  /*176bd0*/  LOP3.LUT R24, R24, 0xff7fffff, RZ, 0xc0, !PT ;  /* 0xff7fffff18187812 */ /* 0x000fc600078ec0ff */
[----:B----4-:R1:W-:Y:S06]  /*176be0*/  @P5 STG.E.U8 desc[UR8][R8.64], R0 ;  /* 0x0000000008005986 */ /* 0x0103ec000c101108 */
        /* <DEDUP_REMOVED lines=10> */
[----:B------:R-:W4:Y:S08]  /*176c90*/  LDL.LU.64 R34, [R1+0x2b78] ;  /* 0x002b780001227983 */ /* 0x000f300000300a00 */
[----:B------:R-:W-:Y:S02]  /*176ca0*/  @P0 LOP3.LUT R24, R24, 0x2000000, RZ, 0xfc, !PT ;  /* 0x0200000018180812 */ /* 0x000fe400078efcff */
[----:B------:R-:W-:-:S02]  /*176cb0*/  LOP3.LUT P0, RZ, R51, 0x80000000, RZ, 0xc0, !PT ;  /* 0x8000000033ff7812 */ /* 0x000fc4000780c0ff */
[----:B------:R-:W-:Y:S02]  /*176cc0*/  LOP3.LUT R24, R24, 0xfbffffff, RZ, 0xc0, !PT ;  /* 0xfbffffff18187812 */ /* 0x000fe400078ec0ff */
[----:B------:R-:W-:-:S09]  /*176cd0*/  PRMT R0, R16, 0x7772, RZ ;  /* 0x0000777210007816 */ /* 0x000fd200000000ff */
        /* <DEDUP_REMOVED lines=66> */
[----:B------:R1:W-:Y:S04]  /*177100*/  @P5 STG.E.U8 desc[UR8][R4.64], R0 ;  /* 0x0000000004005986 */ /* 0x0003e8000c101108 */
[----:B-1----:R-:W4:Y:S01]  /*177110*/  LDL.LU.64 R4, [R1+0x2b10] ;  /* 0x002b100001047983 */ /* 0x002f220000300a00 */
        /* <DEDUP_REMOVED lines=18> */
[----:B------:R-:W2:Y:S04]  /*177240*/  LDL.LU.64 R38, [R1+0x2af0] ;  /* 0x002af00001267983 */ /* 0x000ea80000300a00 */
[----:B------:R-:W2:Y:S02]  /*177250*/  LDL.LU.64 R36, [R1+0x2ae8] ;  /* 0x002ae80001247983 */ /* 0x000ea40000300a00 */
[----:B------:R-:W-:-:S02]  /*177260*/  @P0 LOP3.LUT R24, R24, 0x4000, RZ, 0xfc, !PT ;  /* 0x0000400018180812 */ /* 0x000fc400078efcff */
[----:B------:R-:W-:Y:S01]  /*177270*/  LOP3.LUT P0, RZ, R52, 0x100000, RZ, 0xc0, !PT ;  /* 0x0010000034ff7812 */ /* 0x000fe2000780c0ff */
[----:B------:R-:W2:Y:S01]  /*177280*/  LDL.LU.64 R12, [R1+0x2ae0] ;  /* 0x002ae000010c7983 */ /* 0x000ea20000300a00 */
[----:B------:R-:W-:Y:S02]  /*177290*/  LOP3.LUT R24, R24, 0xffff7fff, RZ, 0xc0, !PT ;  /* 0xffff7fff18187812 */ /* 0x000fe400078ec0ff */
[C---:B------:R-:W-:Y:S01]  /*1772a0*/  LOP3.LUT P4, RZ, R52.reuse, 0x1000, RZ, 0xc0, !PT ;  /* 0x0000100034ff7812 */ /* 0x040fe2000788c0ff */
[----:B------:R-:W2:Y:S01]  /*1772b0*/  LDL.LU.64 R34, [R1+0x2ac8] ;  /* 0x002ac80001227983 */ /* 0x000ea20000300a00 */
[----:B------:R-:W-:Y:S02]  /*1772c0*/  LOP3.LUT P5, RZ, R52, 0x2000, RZ, 0xc0, !PT ;  /* 0x0000200034ff7812 */ /* 0x000fe400078ac0ff */
[----:B------:R-:W-:Y:S01]  /*1772d0*/  PRMT R0, R8, 0x7773, RZ ;  /* 0x0000777308007816 */ /* 0x000fe200000000ff */
[----:B------:R-:W2:Y:S04]  /*1772e0*/  LDL.LU.64 R32, [R1+0x2ac0] ;  /* 0x002ac00001207983 */ /* 0x000ea80000300a00 */
        /* <DEDUP_REMOVED lines=15> */
[----:B---3--:R1:W-:Y:S04]  /*1773e0*/  @P4 STG.E.U8 desc[UR8][R10.64], R0 ;  /* 0x000000000a004986 */ /* 0x0083e8000c101108 */
[----:B-1----:R-:W3:Y:S01]  /*1773f0*/  LDL.LU.64 R10, [R1+0x2aa8] ;  /* 0x002aa800010a7983 */ /* 0x002ee20000300a00 */
[----:B----4-:R-:W-:-:S05]  /*177400*/  PRMT R0, R9, 0x7770, RZ ;  /* 0x0000777009007816 */ /* 0x010fca00000000ff */
[----:B------:R1:W-:Y:S02]  /*177410*/  @P5 STG.E.U8 desc[UR8][R30.64], R0 ;  /* 0x000000001e005986 */ /* 0x0003e4000c101108 */
[----:B-1----:R-:W-:-:S05]  /*177420*/  PRMT R0, R9, 0x7771, RZ ;  /* 0x0000777109007816 */ /* 0x002fca00000000ff */
[----:B------:R1:W-:Y:S02]  /*177430*/  @P6 STG.E.U8 desc[UR8][R28.64], R0 ;  /* 0x000000001c006986 */ /* 0x0003e4000c101108 */
[C---:B-1----:R-:W-:Y:S02]  /*177440*/  PRMT R0, R9.reuse, 0x7772, RZ ;  /* 0x0000777209007816 */ /* 0x042fe400000000ff */
[----:B------:R-:W4:Y:S04]  /*177450*/  LDL.LU.64 R28, [R1+0x2aa0] ;  /* 0x002aa000011c7983 */ /* 0x000f280000300a00 */
[----:B------:R1:W-:Y:S02]  /*177460*/  @P0 STG.E.U8 desc[UR8][R6.64], R0 ;  /* 0x0000000006000986 */ /* 0x0003e4000c101108 */
[----:B-1----:R-:W-:-:S02]  /*177470*/  PRMT R0, R9, 0x7773, RZ ;  /* 0x0000777309007816 */ /* 0x002fc400000000ff */
[----:B------:R-:W4:Y:S01]  /*177480*/  LDL.LU.64 R8, [R1+0x2a98] ;  /* 0x002a980001087983 */ /* 0x000f220000300a00 */
[----:B------:R-:W-:-:S03]  /*177490*/  LOP3.LUT P0, RZ, R24, 0x80000, RZ, 0xc0, !PT ;  /* 0x0008000018ff7812 */ /* 0x000fc6000780c0ff */
[----:B------:R-:W4:Y:S04]  /*1774a0*/  LDL.LU R30, [R1+0xf4] ;  /* 0x0000f400011e7983 */ /* 0x000f280000300800 */
[----:B------:R-:W4:Y:S06]  /*1774b0*/  LDL.LU.64 R6, [R1+0x2a90] ;  /* 0x002a900001067983 */ /* 0x000f2c0000300a00 */
[----:B------:R1:W-:Y:S04]  /*1774c0*/  @P0 STG.E.U8 desc[UR8][R4.64], R0 ;  /* 0x0000000004000986 */ /* 0x0003e8000c101108 */
[----:B-1----:R-:W4:Y:S01]  /*1774d0*/  LDL.LU.64 R4, [R1+0x2a88] ;  /* 0x002a880001047983 */ /* 0x002f220000300a00 */
        /* <DEDUP_REMOVED lines=26> */
[----:B------:R-:W-:Y:S01]  /*177680*/  LOP3.LUT P3, RZ, R52, 0x8000000, RZ, 0xc0, !PT ;  /* 0x0800000034ff7812 */ /* 0x000fe2000786c0ff */
[----:B------:R-:W2:Y:S04]  /*177690*/  LDL.LU R54, [R1+0x65a4] ;  /* 0x0065a40001367983 */ /* 0x000ea80000300800 */
[----:B------:R1:W-:Y:S02]  /*1776a0*/  @P0 STG.E.U8 desc[UR8][R32.64], R0 ;  /* 0x0000000020000986 */ /* 0x0003e4000c101108 */
[----:B-1----:R-:W-:-:S05]  /*1776b0*/  PRMT R0, R53, 0x7770, RZ ;  /* 0x0000777035007816 */ /* 0x002fca00000000ff */
[----:B---3--:R1:W-:Y:S02]  /*1776c0*/  @P1 STG.E.U8 desc[UR8][R10.64], R0 ;  /* 0x000000000a001986 */ /* 0x0083e4000c101108 */
[----:B-1----:R-:W-:-:S05]  /*1776d0*/  PRMT R0, R53, 0x7771, RZ ;  /* 0x0000777135007816 */ /* 0x002fca00000000ff */
[----:B----4-:R1:W-:Y:S02]  /*1776e0*/  @P2 STG.E.U8 desc[UR8][R28.64], R0 ;  /* 0x000000001c002986 */ /* 0x0103e4000c101108 */
        /* <DEDUP_REMOVED lines=20> */
[----:B------:R-:W-:Y:S02]  /*177830*/  LOP3.LUT P4, RZ, R52, 0x80000000, RZ, 0xc0, !PT ;  /* 0x8000000034ff7812 */ /* 0x000fe4000788c0ff */
[----:B------:R-:W-:Y:S02]  /*177840*/  PRMT R0, R30, 0x7772, RZ ;  /* 0x000077721e007816 */ /* 0x000fe400000000ff */
[----:B---3--:R-:W-:-:S13]  /*177850*/  LOP3.LUT P0, RZ, R53, 0x800, RZ, 0xc0, !PT ;  /* 0x0000080035ff7812 */ /* 0x008fda000780c0ff */
        /* <DEDUP_REMOVED lines=18> */
[C---:B------:R-:W-:Y:S01]  /*177980*/  LOP3.LUT P0, RZ, R53.reuse, 0x80, RZ, 0xc0, !PT ;  /* 0x0000008035ff7812 */ /* 0x040fe2000780c0ff */
[----:B------:R-:W4:Y:S01]  /*177990*/  LDL.LU.64 R34, [R1+0x2a20] ;  /* 0x002a200001227983 */ /* 0x000f220000300a00 */
[----:B------:R-:W-:Y:S02]  /*1779a0*/  LOP3.LUT R24, R24, 0xffffffbf, RZ, 0xc0, !PT ;  /* 0xffffffbf18187812 */ /* 0x000fe400078ec0ff */
[----:B------:R-:W-:Y:S01]  /*1779b0*/  LOP3.LUT P5, RZ, R53, 0x1, RZ, 0xc0, !PT ;  /* 0x0000000135ff7812 */ /* 0x000fe200078ac0ff */
[----:B------:R-:W4:Y:S08]  /*1779c0*/  LDL.LU.64 R32, [R1+0x2a18] ;  /* 0x002a180001207983 */ /* 0x000f300000300a00 */
        /* <DEDUP_REMOVED lines=14> */
[----:B------:R-:W4:Y:S04]  /*177ab0*/  LDL.LU.64 R30, [R1+0x2a10] ;  /* 0x002a1000011e7983 */ /* 0x000f280000300a00 */
[----:B------:R1:W-:Y:S03]  /*177ac0*/  @P5 STG.E.U8 desc[UR8][R28.64], R0 ;  /* 0x000000001c005986 */ /* 0x0003e6000c101108 */
        /* <DEDUP_REMOVED lines=48> */
[----:B------:R1:W-:Y:S01]  /*177dd0*/  @P3 STG.E.U8 desc[UR8][R8.64], R0 ;  /* 0x0000000008003986 */ /* 0x0003e2000c101108 */
[----:B------:R-:W-:Y:S02]  /*177de0*/  LOP3.LUT P5, RZ, R53, 0x10000, RZ, 0xc0, !PT ;  /* 0x0001000035ff7812 */ /* 0x000fe400078ac0ff */
[----:B-1----:R-:W-:-:S05]  /*177df0*/  PRMT R0, R54, 0x7772, RZ ;  /* 0x0000777236007816 */ /* 0x002fca00000000ff */
[----:B------:R1:W-:Y:S01]  /*177e00*/  @P4 STG.E.U8 desc[UR8][R6.64], R0 ;  /* 0x0000000006004986 */ /* 0x0003e2000c101108 */
[----:B------:R-:W-:Y:S02]  /*177e10*/  LOP3.LUT P6, RZ, R53, 0x20000, RZ, 0xc0, !PT ;  /* 0x0002000035ff7812 */ /* 0x000fe400078cc0ff */
[----:B-1----:R-:W-:Y:S02]  /*177e20*/  PRMT R0, R54, 0x7773, RZ ;  /* 0x0000777336007816 */ /* 0x002fe400000000ff */
[----:B------:R-:W3:Y:S04]  /*177e30*/  LDL.LU R54, [R1+0x659c] ;  /* 0x00659c0001367983 */ /* 0x000ee80000300800 */
[----:B------:R-:W4:Y:S04]  /*177e40*/  LDL.LU.64 R10, [R1+0x29e0] ;  /* 0x0029e000010a7983 */ /* 0x000f280000300a00 */
[----:B------:R-:W3:Y:S04]  /*177e50*/  LDL.LU.64 R30, [R1+0x29d8] ;  /* 0x0029d800011e7983 */ /* 0x000ee80000300a00 */
[----:B------:R2:W-:Y:S04]  /*177e60*/  @P5 STG.E.U8 desc[UR8][R4.64], R0 ;  /* 0x0000000004005986 */ /* 0x0005e8000c101108 */
[----:B------:R-:W3:Y:S04]  /*177e70*/  LDL.LU.64 R28, [R1+0x29d0] ;  /* 0x0029d000011c7983 */ /* 0x000ee80000300a00 */
[----:B------:R-:W3:Y:S01]  /*177e80*/  LDL.LU.64 R8, [R1+0x29b8] ;  /* 0x0029b80001087983 */ /* 0x000ee20000300a00 */
[----:B--2---:R-:W-:-:S03]  /*177e90*/  PRMT R0, R16, 0x7770, RZ ;  /* 0x0000777010007816 */ /* 0x004fc600000000ff */
[----:B------:R-:W2:Y:S04]  /*177ea0*/  LDL.LU.64 R6, [R1+0x29b0] ;  /* 0x0029b00001067983 */ /* 0x000ea80000300a00 */
[----:B------:R1:W-:Y:S04]  /*177eb0*/  @P6 STG.E.U8 desc[UR8][R2.64], R0 ;  /* 0x0000000002006986 */ /* 0x0003e8000c101108 */
[----:B------:R-:W2:Y:S04]  /*177ec0*/  LDL.LU.64 R4, [R1+0x2998] ;  /* 0x0029980001047983 */ /* 0x000ea80000300a00 */
[----:B-1----:R-:W2:Y:S01]  /*177ed0*/  LDL.LU R3, [R1+0x94] ;  /* 0x0000940001037983 */ /* 0x002ea20000300800 */
[----:B------:R-:W-:-:S02]  /*177ee0*/  LOP3.LUT P0, RZ, R53, 0x40000000, RZ, 0xc0, !PT ;  /* 0x4000000035ff7812 */ /* 0x000fc4000780c0ff */
        /* <DEDUP_REMOVED lines=8> */
[----:B------:R-:W-:Y:S01]  /*177f70*/  LOP3.LUT P4, RZ, R53, 0x40000, RZ, 0xc0, !PT ;  /* 0x0004000035ff7812 */ /* 0x000fe2000788c0ff */
[----:B------:R-:W2:Y:S08]  /*177f80*/  LDL.LU.64 R12, [R1+0x2970] ;  /* 0x00297000010c7983 */ /* 0x000eb00000300a00 */
        /* <DEDUP_REMOVED lines=26> */
[----:B----4-:R1:W-:Y:S02]  /*178130*/  @P4 STG.E.U8 desc[UR8][R10.64], R0 ;  /* 0x000000000a004986 */ /* 0x0103e4000c101108 */
[----:B-1----:R-:W-:-:S05]  /*178140*/  PRMT R0, R16, 0x7772, RZ ;  /* 0x0000777210007816 */ /* 0x002fca00000000ff */
[----:B---3--:R1:W-:Y:S04]  /*178150*/  @P5 STG.E.U8 desc[UR8][R30.64], R0 ;  /* 0x000000001e005986 */ /* 0x0083e8000c101108 */
[----:B-1----:R-:W3:Y:S04]  /*178160*/  LDL.LU R30, [R1+0xf8] ;  /* 0x0000f800011e7983 */ /* 0x002ee80000300800 */
[----:B------:R-:W4:Y:S01]  /*178170*/  LDL.LU.64 R34, [R1+0x2968] ;  /* 0x0029680001227983 */ /* 0x000f220000300a00 */
[----:B------:R-:W-:-:S03]  /*178180*/  PRMT R0, R16, 0x7773, RZ ;  /* 0x0000777310007816 */ /* 0x000fc600000000ff */
[----:B------:R-:W4:Y:S04]  /*178190*/  LDL.LU.64 R32, [R1+0x2960] ;  /* 0x0029600001207983 */ /* 0x000f280000300a00 */
[----:B------:R2:W-:Y:S04]  /*1781a0*/  @P6 STG.E.U8 desc[UR8][R28.64], R0 ;  /* 0x000000001c006986 */ /* 0x0005e8000c101108 */
[----:B------:R-:W4:Y:S04]  /*1781b0*/  LDL.LU R16, [R1+0xe8] ;  /* 0x0000e80001107983 */ /* 0x000f280000300800 */
        /* <DEDUP_REMOVED lines=29> */
[----:B------:R-:W2:Y:S08]  /*178390*/  LDL.LU R55, [R1+0x6598] ;  /* 0x0065980001377983 */ /* 0x000eb00000300800 */
[----:B------:R3:W-:Y:S01]  /*1783a0*/  @P0 STG.E.U8 desc[UR8][R12.64], R0 ;  /* 0x000000000c000986 */ /* 0x0007e2000c101108 */
[----:B------:R-:W-:-:S02]  /*1783b0*/  LOP3.LUT P0, RZ, R25, 0x4000000, RZ, 0xc0, !PT ;  /* 0x0400000019ff7812 */ /* 0x000fc4000780c0ff */
[C---:B------:R-:W-:Y:S02]  /*1783c0*/  LOP3.LUT P2, RZ, R54.reuse, 0x1, RZ, 0xc0, !PT ;  /* 0x0000000136ff7812 */ /* 0x040fe4000784c0ff */
        /* <DEDUP_REMOVED lines=11> */
[----:B-1----:R-:W-:Y:S02]  /*178480*/  PRMT R0, R30, 0x7773, RZ ;  /* 0x000077731e007816 */ /* 0x002fe400000000ff */
[----:B------:R-:W3:Y:S04]  /*178490*/  LDL.LU.64 R30, [R1+0x2928] ;  /* 0x00292800011e7983 */ /* 0x000ee80000300a00 */
[----:B--2---:R1:W-:Y:S02]  /*1784a0*/  @P2 STG.E.U8 desc[UR8][R28.64], R0 ;  /* 0x000000001c002986 */ /* 0x0043e4000c101108 */
[----:B-1----:R-:W-:-:S02]  /*1784b0*/  PRMT R0, R16, 0x7770, RZ ;  /* 0x0000777010007816 */ /* 0x002fc400000000ff */
[----:B------:R-:W2:Y:S04]  /*1784c0*/  LDL.LU.64 R28, [R1+0x2920] ;  /* 0x00292000011c7983 */ /* 0x000ea80000300a00 */
[----:B------:R1:W-:Y:S02]  /*1784d0*/  @P3 STG.E.U8 desc[UR8][R8.64], R0 ;  /* 0x0000000008003986 */ /* 0x0003e4000c101108 */
[C---:B-1----:R-:W-:Y:S02]  /*1784e0*/  PRMT R0, R16.reuse, 0x7771, RZ ;  /* 0x0000777110007816 */ /* 0x042fe400000000ff */
[----:B------:R-:W4:Y:S04]  /*1784f0*/  LDL.LU.64 R8, [R1+0x2918] ;  /* 0x0029180001087983 */ /* 0x000f280000300a00 */
        /* <DEDUP_REMOVED lines=17> */
[----:B------:R-:W4:Y:S01]  /*178610*/  LDL.LU R34, [R1+0xb8] ;  /* 0x0000b80001227983 */ /* 0x000f220000300800 */
[----:B------:R-:W-:-:S03]  /*178620*/  LOP3.LUT R25, R25, 0xfffdffff, RZ, 0xc0, !PT ;  /* 0xfffdffff19197812 */ /* 0x000fc600078ec0ff */
[----:B------:R-:W4:Y:S04]  /*178630*/  LDL.LU.64 R36, [R1+0x28e0] ;  /* 0x0028e00001247983 */ /* 0x000f280000300a00 */
[----:B------:R-:W4:Y:S04]  /*178640*/  LDL.LU.64 R12, [R1+0x28d8] ;  /* 0x0028d800010c7983 */ /* 0x000f280000300a00 */
[----:B------:R-:W-:Y:S01]  /*178650*/  @P0 LOP3.LUT R25, R25, 0x20000, RZ, 0xfc, !PT ;  /* 0x0002000019190812 */ /* 0x000fe200078efcff */
[----:B------:R-:W4:Y:S01]  /*178660*/  LDL.LU.64 R32, [R1+0x28d0] ;  /* 0x0028d00001207983 */ /* 0x000f220000300a00 */
        /* <DEDUP_REMOVED lines=27> */
[----:B---3--:R1:W-:Y:S02]  /*178820*/  @P4 STG.E.U8 desc[UR8][R30.64], R0 ;  /* 0x000000001e004986 */ /* 0x0083e4000c101108 */
[C---:B-1----:R-:W-:Y:S02]  /*178830*/  PRMT R0, R16.reuse, 0x7771, RZ ;  /* 0x0000777110007816 */ /* 0x042fe400000000ff */
[----:B------:R-:W2:Y:S04]  /*178840*/  LDL.LU.64 R30, [R1+0x28c0] ;  /* 0x0028c000011e7983 */ /* 0x000ea80000300a00 */
[----:B------:R1:W-:Y:S02]  /*178850*/  @P5 STG.E.U8 desc[UR8][R28.64], R0 ;  /* 0x000000001c005986 */ /* 0x0003e4000c101108 */
[----:B-1----:R-:W-:-:S02]  /*178860*/  PRMT R0, R16, 0x7772, RZ ;  /* 0x0000777210007816 */ /* 0x002fc400000000ff */
[----:B------:R-:W3:Y:S04]  /*178870*/  LDL.LU.64 R28, [R1+0x28a8] ;  /* 0x0028a800011c7983 */ /* 0x000ee80000300a00 */
[----:B----4-:R1:W-:Y:S02]  /*178880*/  @P6 STG.E.U8 desc[UR8][R8.64], R0 ;  /* 0x0000000008006986 */ /* 0x0103e4000c101108 */
[----:B-1----:R-:W-:Y:S02]  /*178890*/  PRMT R0, R16, 0x7773, RZ ;  /* 0x0000777310007816 */ /* 0x002fe400000000ff */
[----:B------:R-:W4:Y:S04]  /*1788a0*/  LDL.LU.64 R8, [R1+0x28a0] ;  /* 0x0028a00001087983 */ /* 0x000f280000300a00 */
[----:B------:R1:W-:Y:S01]  /*1788b0*/  @P0 STG.E.U8 desc[UR8][R6.64], R0 ;  /* 0x0000000006000986 */ /* 0x0003e2000c101108 */
[----:B------:R-:W-:-:S03]  /*1788c0*/  LOP3.LUT P0, RZ, R25, 0x1000000, RZ, 0xc0, !PT ;  /* 0x0100000019ff7812 */ /* 0x000fc6000780c0ff */
[----:B------:R-:W4:Y:S01]  /*1788d0*/  LDL.LU R16, [R1+0x98] ;  /* 0x0000980001107983 */ /* 0x000f220000300800 */
[----:B-1----:R-:W-:-:S03]  /*1788e0*/  PRMT R0, R35, 0x7770, RZ ;  /* 0x0000777023007816 */ /* 0x002fc600000000ff */
[----:B------:R-:W4:Y:S06]  /*1788f0*/  LDL.LU.64 R6, [R1+0x2888] ;  /* 0x0028880001067983 */ /* 0x000f2c0000300a00 */
        /* <DEDUP_REMOVED lines=39> */
[----:B----4-:R1:W-:Y:S02]  /*178b70*/  @P3 STG.E.U8 desc[UR8][R8.64], R0 ;  /* 0x0000000008003986 */ /* 0x0103e4000c101108 */
        /* <DEDUP_REMOVED lines=13> */
[----:B------:R-:W-:Y:S01]  /*178c50*/  PRMT R0, R16, 0x7773, RZ ;  /* 0x0000777310007816 */ /* 0x000fe200000000ff */
[----:B------:R-:W4:Y:S01]  /*178c60*/  LDL.LU R14, [R1+0xfc] ;  /* 0x0000fc00010e7983 */ /* 0x000f220000300800 */
[C---:B------:R-:W-:Y:S02]  /*178c70*/  LOP3.LUT P5, RZ, R54.reuse, 0x2000000, RZ, 0xc0, !PT ;  /* 0x0200000036ff7812 */ /* 0x040fe400078ac0ff */
[----:B------:R-:W-:Y:S02]  /*178c80*/  LOP3.LUT R25, R25, 0xffffff7f, RZ, 0xc0, !PT ;  /* 0xffffff7f19197812 */ /* 0x000fe400078ec0ff */
[----:B------:R-:W-:Y:S02]  /*178c90*/  LOP3.LUT P6, RZ, R54, 0x4000000, RZ, 0xc0, !PT ;  /* 0x0400000036ff7812 */ /* 0x000fe400078cc0ff */
[----:B--2---:R-:W-:-:S03]  /*178ca0*/  LOP3.LUT P0, RZ, R55, 0x10, RZ, 0xc0, !PT ;  /* 0x0000001037ff7812 */ /* 0x004fc6000780c0ff */
[----:B---3--:R1:W-:Y:S04]  /*178cb0*/  @P4 STG.E.U8 desc[UR8][R2.64], R0 ;  /* 0x0000000002004986 */ /* 0x0083e8000c101108 */
[----:B-1----:R-:W2:Y:S04]  /*178cc0*/  LDL.LU.64 R2, [R1+0x2848] ;  /* 0x0028480001027983 */ /* 0x002ea80000300a00 */
[----:B------:R-:W3:Y:S04]  /*178cd0*/  LDL.LU.64 R42, [R1+0x2840] ;  /* 0x00284000012a7983 */ /* 0x000ee80000300a00 */
[----:B------:R-:W3:Y:S01]  /*178ce0*/  LDL.LU.64 R40, [R1+0x2838] ;  /* 0x0028380001287983 */ /* 0x000ee20000300a00 */
[----:B----4-:R-:W-:-:S05]  /*178cf0*/  PRMT R0, R9, 0x7770, RZ ;  /* 0x0000777009007816 */ /* 0x010fca00000000ff */
[----:B------:R1:W-:Y:S04]  /*178d00*/  @P5 STG.E.U8 desc[UR8][R30.64], R0 ;  /* 0x000000001e005986 */ /* 0x0003e8000c101108 */
[----:B-1----:R-:W4:Y:S04]  /*178d10*/  LDL.LU R31, [R1+0xec] ;  /* 0x0000ec00011f7983 */ /* 0x002f280000300800 */
[----:B------:R-:W4:Y:S04]  /*178d20*/  LDL.LU.64 R38, [R1+0x2830] ;  /* 0x0028300001267983 */ /* 0x000f280000300a00 */
[----:B------:R-:W4:Y:S01]  /*178d30*/  LDL.LU.64 R36, [R1+0x2828] ;  /* 0x0028280001247983 */ /* 0x000f220000300a00 */
[----:B------:R-:W-:-:S02]  /*178d40*/  @P0 LOP3.LUT R25, R25, 0x80, RZ, 0xfc, !PT ;  /* 0x0000008019190812 */ /* 0x000fc400078efcff */
        /* <DEDUP_REMOVED lines=66> */
[----:B-1----:R-:W-:-:S09]  /*179170*/  PRMT R0, R31, 0x7773, RZ ;  /* 0x000077731f007816 */ /* 0x002fd200000000ff */
[----:B------:R1:W-:Y:S02]  /*179180*/  @P0 STG.E.U8 desc[UR8][R32.64], R0 ;  /* 0x0000000020000986 */ /* 0x0003e4000c101108 */
[----:B-1----:R-:W-:-:S05]  /*179190*/  PRMT R0, R16, 0x7770, RZ ;  /* 0x0000777010007816 */ /* 0x002fca00000000ff */
[----:B------:R1:W-:Y:S04]  /*1791a0*/  @P1 STG.E.U8 desc[UR8][R10.64], R0 ;  /* 0x000000000a001986 */ /* 0x0003e8000c101108 */
[----:B-1----:R-:W3:Y:S01]  /*1791b0*/  LDL.LU.64 R10, [R1+0x27d8] ;  /* 0x0027d800010a7983 */ /* 0x002ee20000300a00 */
[C---:B------:R-:W-:Y:S02]  /*1791c0*/  LOP3.LUT P2, RZ, R55.reuse, 0x40, RZ, 0xc0, !PT ;  /* 0x0000004037ff7812 */ /* 0x040fe4000784c0ff */
[C---:B------:R-:W-:Y:S02]  /*1791d0*/  LOP3.LUT P3, RZ, R55.reuse, 0x80, RZ, 0xc0, !PT ;  /* 0x0000008037ff7812 */ /* 0x040fe4000786c0ff */
        /* <DEDUP_REMOVED lines=17> */
[C---:B------:R-:W-:Y:S02]  /*1792f0*/  LOP3.LUT P0, RZ, R55.reuse, 0x800000, RZ, 0xc0, !PT ;  /* 0x0080000037ff7812 */ /* 0x040fe4000780c0ff */
[----:B------:R-:W-:Y:S02]  /*179300*/  LOP3.LUT R26, R26, 0xbfffffff, RZ, 0xc0, !PT ;  /* 0xbfffffff1a1a7812 */ /* 0x000fe400078ec0ff */
[----:B------:R-:W-:-:S09]  /*179310*/  LOP3.LUT P4, RZ, R55, 0x800, RZ, 0xc0, !PT ;  /* 0x0000080037ff7812 */ /* 0x000fd2000788c0ff */
[----:B------:R-:W-:Y:S02]  /*179320*/  @P0 LOP3.LUT R26, R26, 0x40000000, RZ, 0xfc, !PT ;  /* 0x400000001a1a0812 */ /* 0x000fe400078efcff */
[----:B------:R-:W-:Y:S01]  /*179330*/  LOP3.LUT P0, RZ, R55, 0x400000, RZ, 0xc0, !PT ;  /* 0x0040000037ff7812 */ /* 0x000fe2000780c0ff */
[----:B--2---:R1:W-:Y:S04]  /*179340*/  @P6 STG.E.U8 desc[UR8][R2.64], R0 ;  /* 0x0000000002006986 */ /* 0x0043e8000c101108 */
[----:B-1----:R-:W2:Y:S01]  /*179350*/  LDL.LU.64 R2, [R1+0x27b0] ;  /* 0x0027b00001027983 */ /* 0x002ea20000300a00 */
[----:B------:R-:W-:Y:S02]  /*179360*/  PRMT R0, R30, 0x7772, RZ ;  /* 0x000077721e007816 */ /* 0x000fe400000000ff */
[----:B------:R-:W-:-:S05]  /*179370*/  LOP3.LUT R26, R26, 0x7fffffff, RZ, 0xc0, !PT ;  /* 0x7fffffff1a1a7812 */ /* 0x000fca00078ec0ff */
        /* <DEDUP_REMOVED lines=13> */
[----:B-1----:R-:W3:Y:S04]  /*179450*/  LDL.LU R11, [R1+0xac] ;  /* 0x0000ac00010b7983 */ /* 0x002ee80000300800 */
[----:B------:R-:W3:Y:S04]  /*179460*/  LDL.LU.64 R42, [R1+0x2798] ;  /* 0x00279800012a7983 */ /* 0x000ee80000300a00 */
[----:B------:R-:W3:Y:S04]  /*179470*/  LDL.LU.64 R40, [R1+0x2790] ;  /* 0x0027900001287983 */ /* 0x000ee80000300a00 */
[----:B------:R-:W3:Y:S04]  /*179480*/  LDL.LU.64 R38, [R1+0x2778] ;  /* 0x0027780001267983 */ /* 0x000ee80000300a00 */
[----:B------:R-:W3:Y:S01]  /*179490*/  LDL.LU.64 R36, [R1+0x2770] ;  /* 0x0027700001247983 */ /* 0x000ee20000300a00 */
[----:B------:R-:W-:-:S03]  /*1794a0*/  @P0 LOP3.LUT R25, R25, 0x8, RZ, 0xfc, !PT ;  /* 0x0000000819190812 */ /* 0x000fc600078efcff */
[----:B------:R-:W3:Y:S01]  /*1794b0*/  LDL.LU.64 R12, [R1+0x2768] ;  /* 0x00276800010c7983 */ /* 0x000ee20000300a00 */
[----:B------:R-:W-:-:S03]  /*1794c0*/  LOP3.LUT P0, RZ, R55, 0x20000, RZ, 0xc0, !PT ;  /* 0x0002000037ff7812 */ /* 0x000fc6000780c0ff */
[----:B------:R-:W3:Y:S01]  /*1794d0*/  LDL.LU R10, [R1+0x9c] ;  /* 0x00009c00010a7983 */ /* 0x000ee20000300800 */
[----:B------:R-:W-:-:S03]  /*1794e0*/  LOP3.LUT R25, R25, 0xffffffef, RZ, 0xc0, !PT ;  /* 0xffffffef19197812 */ /* 0x000fc600078ec0ff */
[----:B------:R-:W3:Y:S01]  /*1794f0*/  LDL.LU.64 R34, [R1+0x2760] ;  /* 0x0027600001227983 */ /* 0x000ee20000300a00 */
[----:B------:R-:W-:-:S03]  /*179500*/  LOP3.LUT P5, RZ, R55, 0x1000, RZ, 0xc0, !PT ;  /* 0x0000100037ff7812 */ /* 0x000fc600078ac0ff */
[----:B------:R-:W3:Y:S02]  /*179510*/  LDL.LU.64 R32, [R1+0x2758] ;  /* 0x0027580001207983 */ /* 0x000ee40000300a00 */
        /* <DEDUP_REMOVED lines=8> */
[----:B------:R-:W3:Y:S04]  /*1795a0*/  LDL.LU.64 R30, [R1+0x2750] ;  /* 0x00275000011e7983 */ /* 0x000ee80000300a00 */
[----:B----4-:R1:W-:Y:S03]  /*1795b0*/  @P5 STG.E.U8 desc[UR8][R28.64], R0 ;  /* 0x000000001c005986 */ /* 0x0103e6000c101108 */
[----:B------:R-:W-:-:S02]  /*1795c0*/  @P0 LOP3.LUT R25, R25, 0x40, RZ, 0xfc, !PT ;  /* 0x0000004019190812 */ /* 0x000fc400078efcff */
[----:B------:R-:W-:Y:S01]  /*1795d0*/  LOP3.LUT P0, RZ, R55, 0x4000, RZ, 0xc0, !PT ;  /* 0x0000400037ff7812 */ /* 0x000fe2000780c0ff */
[----:B-1----:R-:W4:Y:S01]  /*1795e0*/  LDL.LU.64 R28, [R1+0x2748] ;  /* 0x00274800011c7983 */ /* 0x002f220000300a00 */
[----:B------:R-:W-:-:S05]  /*1795f0*/  PRMT R0, R16, 0x7770, RZ ;  /* 0x0000777010007816 */ /* 0x000fca00000000ff */
        /* <DEDUP_REMOVED lines=68> */
[----:B------:R-:W-:Y:S02]  /*179a40*/  LOP3.LUT P5, RZ, R55, 0x80000000, RZ, 0xc0, !PT ;  /* 0x8000000037ff7812 */ /* 0x000fe400078ac0ff */
[----:B------:R-:W-:Y:S01]  /*179a50*/  PRMT R0, R16, 0x7771, RZ ;  /* 0x0000777110007816 */ /* 0x000fe200000000ff */
        /* <DEDUP_REMOVED lines=94> */
[----:B------:R-:W3:Y:S04]  /*17a040*/  LDL.LU.64 R8, [R1+0x2650] ;  /* 0x0026500001087983 */ /* 0x000ee80000300a00 */
[----:B------:R-:W4:Y:S04]  /*17a050*/  LDL.LU.64 R6, [R1+0x2648] ;  /* 0x0026480001067983 */ /* 0x000f280000300a00 */
[----:B------:R1:W-:Y:S04]  /*17a060*/  @P6 STG.E.U8 desc[UR8][R2.64], R0 ;  /* 0x0000000002006986 */ /* 0x0003e8000c101108 */
[----:B------:R-:W4:Y:S04]  /*17a070*/  LDL.LU.64 R4, [R1+0x2640] ;  /* 0x0026400001047983 */ /* 0x000f280000300a00 */
[----:B-1----:R-:W4:Y:S01]  /*17a080*/  LDL.LU R2, [R1+0x10] ;  /* 0x0000100001027983 */ /* 0x002f220000300800 */
        /* <DEDUP_REMOVED lines=43> */
[----:B-1----:R-:W-:Y:S02]  /*17a340*/  PRMT R0, R16, 0x7773, RZ ;  /* 0x0000777310007816 */ /* 0x002fe400000000ff */
[----:B------:R-:W2:Y:S04]  /*17a350*/  LDL.LU R16, [R1+0x74] ;  /* 0x0000740001107983 */ /* 0x000ea80000300800 */
[----:B------:R-:W3:Y:S04]  /*17a360*/  LDL.LU.64 R32, [R1+0x2438] ;  /* 0x0024380001207983 */ /* 0x000ee80000300a00 */
[----:B------:R-:W4:Y:S04]  /*17a370*/  LDL.LU.64 R10, [R1+0x2430] ;  /* 0x00243000010a7983 */ /* 0x000f280000300a00 */
[----:B------:R-:W4:Y:S04]  /*17a380*/  LDL.LU.64 R30, [R1+0x2428] ;  /* 0x00242800011e7983 */ /* 0x000f280000300a00 */
[----:B------:R1:W-:Y:S01]  /*17a390*/  @P0 STG.E.U8 desc[UR8][R8.64], R0 ;  /* 0x0000000008000986 */ /* 0x0003e2000c101108 */
[----:B------:R-:W-:-:S03]  /*17a3a0*/  LOP3.LUT P0, RZ, R26, 0x100000, RZ, 0xc0, !PT ;  /* 0x001000001aff7812 */ /* 0x000fc6000780c0ff */
[----:B------:R-:W4:Y:S04]  /*17a3b0*/  LDL.LU.64 R28, [R1+0x2420] ;  /* 0x00242000011c7983 */ /* 0x000f280000300a00 */
[----:B------:R-:W4:Y:S01]  /*17a3c0*/  LDL.LU R3, [R1+0x64] ;  /* 0x0000640001037983 */ /* 0x000f220000300800 */
[----:B-1----:R-:W-:-:S03]  /*17a3d0*/  PRMT R0, R2, 0x7770, RZ ;  /* 0x0000777002007816 */ /* 0x002fc600000000ff */
[----:B------:R-:W4:Y:S04]  /*17a3e0*/  LDL.LU.64 R8, [R1+0x2418] ;  /* 0x0024180001087983 */ /* 0x000f280000300a00 */
        /* <DEDUP_REMOVED lines=28> */
[C---:B------:R-:W-:Y:S02]  /*17a5b0*/  LOP3.LUT P3, RZ, R57.reuse, 0x1, RZ, 0xc0, !PT ;  /* 0x0000000139ff7812 */ /* 0x040fe4000786c0ff */
[C---:B------:R-:W-:Y:S02]  /*17a5c0*/  LOP3.LUT P4, RZ, R57.reuse, 0x2, RZ, 0xc0, !PT ;  /* 0x0000000239ff7812 */ /* 0x040fe4000788c0ff */
        /* <DEDUP_REMOVED lines=21> */
[----:B-1----:R-:W4:Y:S04]  /*17a720*/  LDL.LU.64 R4, [R1+0x23e0] ;  /* 0x0023e00001047983 */ /* 0x002f280000300a00 */
[----:B------:R-:W4:Y:S01]  /*17a730*/  LDL.LU R33, [R1+0x44] ;  /* 0x0000440001217983 */ /* 0x000f220000300800 */
[----:B------:R-:W-:-:S03]  /*17a740*/  PRMT R0, R3, 0x7773, RZ ;  /* 0x0000777303007816 */ /* 0x000fc600000000ff */
[----:B------:R-:W4:Y:S04]  /*17a750*/  LDL.LU.64 R2, [R1+0x23d8] ;  /* 0x0023d80001027983 */ /* 0x000f280000300a00 */
        /* <DEDUP_REMOVED lines=53> */
[----:B------:R1:W-:Y:S01]  /*17aab0*/  @P0 STG.E.U8 desc[UR8][R4.64], R0 ;  /* 0x0000000004000986 */ /* 0x0003e2000c101108 */
[----:B------:R-:W-:-:S03]  /*17aac0*/  LOP3.LUT P0, RZ, R26, 0x400, RZ, 0xc0, !PT ;  /* 0x000004001aff7812 */ /* 0x000fc6000780c0ff */
[----:B-1----:R-:W4:Y:S01]  /*17aad0*/  LDL.LU.64 R4, [R1+0x2378] ;  /* 0x0023780001047983 */ /* 0x002f220000300a00 */
[----:B------:R-:W-:-:S09]  /*17aae0*/  PRMT R0, R33, 0x7770, RZ ;  /* 0x0000777021007816 */ /* 0x000fd200000000ff */
        /* <DEDUP_REMOVED lines=35> */
[----:B------:R-:W4:Y:S01]  /*17ad20*/  LDL.LU.64 R28, [R1+0x2360] ;  /* 0x00236000011c7983 */ /* 0x000f220000300a00 */
[----:B------:R-:W-:-:S03]  /*17ad30*/  LOP3.LUT P4, RZ, R57, 0x100000, RZ, 0xc0, !PT ;  /* 0x0010000039ff7812 */ /* 0x000fc6000788c0ff */
[----:B------:R-:W3:Y:S01]  /*17ad40*/  LDL.LU.64 R8, [R1+0x2358] ;  /* 0x0023580001087983 */ /* 0x000ee20000300a00 */
[C---:B------:R-:W-:Y:S02]  /*17ad50*/  LOP3.LUT P5, RZ, R57.reuse, 0x200000, RZ, 0xc0, !PT ;  /* 0x0020000039ff7812 */ /* 0x040fe400078ac0ff */
[----:B------:R-:W-:-:S07]  /*17ad60*/  LOP3.LUT P6, RZ, R57, 0x400000, RZ, 0xc0, !PT ;  /* 0x0040000039ff7812 */ /* 0x000fce00078cc0ff */
[----:B------:R1:W-:Y:S04]  /*17ad70*/  @P4 STG.E.U8 desc[UR8][R6.64], R0 ;  /* 0x0000000006004986 */ /* 0x0003e8000c101108 */
[----:B-1----:R-:W3:Y:S01]  /*17ad80*/  LDL.LU.64 R6, [R1+0x2350] ;  /* 0x0023500001067983 */ /* 0x002ee20000300a00 */
[----:B------:R-:W-:-:S05]  /*17ad90*/  PRMT R0, R16, 0x7770, RZ ;  /* 0x0000777010007816 */ /* 0x000fca00000000ff */
[----:B------:R1:W-:Y:S04]  /*17ada0*/  @P5 STG.E.U8 desc[UR8][R4.64], R0 ;  /* 0x0000000004005986 */ /* 0x0003e8000c101108 */
[----:B-1----:R-:W4:Y:S01]  /*17adb0*/  LDL.LU.64 R4, [R1+0x2348] ;  /* 0x0023480001047983 */ /* 0x002f220000300a00 */
[----:B------:R-:W-:-:S05]  /*17adc0*/  PRMT R0, R16, 0x7771, RZ ;  /* 0x0000777110007816 */ /* 0x000fca00000000ff */
[----:B------:R1:W-:Y:S04]  /*17add0*/  @P6 STG.E.U8 desc[UR8][R2.64], R0 ;  /* 0x0000000002006986 */ /* 0x0003e8000c101108 */
[----:B-1----:R-:W4:Y:S01]  /*17ade0*/  LDL.LU.64 R2, [R1+0x2340] ;  /* 0x0023400001027983 */ /* 0x002f220000300a00 */
[----:B------:R-:W-:-:S03]  /*17adf0*/  LOP3.LUT R27, R27, 0xfbffffff, RZ, 0xc0, !PT ;  /* 0xfbffffff1b1b7812 */ /* 0x000fc600078ec0ff */
[----:B------:R-:W4:Y:S04]  /*17ae00*/  LDL.LU R38, [R1+0x78] ;  /* 0x0000780001267983 */ /* 0x000f280000300800 */
[----:B------:R-:W4:Y:S04]  /*17ae10*/  LDL.LU.64 R18, [R1+0x2338] ;  /* 0x0023380001127983 */ /* 0x000f280000300a00 */
[----:B------:R-:W4:Y:S01]  /*17ae20*/  LDL.LU.64 R42, [R1+0x2330] ;  /* 0x00233000012a7983 */ /* 0x000f220000300a00 */
[----:B------:R-:W-:-:S03]  /*17ae30*/  LOP3.LUT P4, RZ, R57, 0x800000, RZ, 0xc0, !PT ;  /* 0x0080000039ff7812 */ /* 0x000fc6000788c0ff */
[----:B------:R-:W4:Y:S01]  /*17ae40*/  LDL.LU.64 R40, [R1+0x2318] ;  /* 0x0023180001287983 */ /* 0x000f220000300a00 */
[----:B------:R-:W-:Y:S02]  /*17ae50*/  LOP3.LUT R26, R26, 0xfffffffe, RZ, 0xc0, !PT ;  /* 0xfffffffe1a1a7812 */ /* 0x000fe400078ec0ff */
[C---:B------:R-:W-:Y:S01]  /*17ae60*/  LOP3.LUT P5, RZ, R57.reuse, 0x1000000, RZ, 0xc0, !PT ;  /* 0x0100000039ff7812 */ /* 0x040fe200078ac0ff */
[----:B------:R-:W4:Y:S01]  /*17ae70*/  LDL.LU.64 R36, [R1+0x2310] ;  /* 0x0023100001247983 */ /* 0x000f220000300a00 */
        /* <DEDUP_REMOVED lines=23> */
[----:B-1----:R-:W-:Y:S02]  /*17aff0*/  PRMT R0, R16, 0x7773, RZ ;  /* 0x0000777310007816 */ /* 0x002fe400000000ff */
[----:B------:R-:W-:-:S03]  /*17b000*/  LOP3.LUT R26, R26, 0xfffffffd, RZ, 0xc0, !PT ;  /* 0xfffffffd1a1a7812 */ /* 0x000fc600078ec0ff */
[----:B----4-:R1:W-:Y:S06]  /*17b010*/  @P5 STG.E.U8 desc[UR8][R28.64], R0 ;  /* 0x000000001c005986 */ /* 0x0103ec000c101108 */
[----:B------:R-:W-:Y:S02]  /*17b020*/  @P0 LOP3.LUT R26, R26, 0x2, RZ, 0xfc, !PT ;  /* 0x000000021a1a0812 */ /* 0x000fe400078efcff */
[----:B------:R-:W-:Y:S01]  /*17b030*/  LOP3.LUT P0, RZ, R57, 0x8000000, RZ, 0xc0, !PT ;  /* 0x0800000039ff7812 */ /* 0x000fe2000780c0ff */
[----:B-1----:R-:W2:Y:S04]  /*17b040*/  LDL.LU R29, [R1+0x68] ;  /* 0x00006800011d7983 */ /* 0x002ea80000300800 */
[----:B------:R-:W3:Y:S01]  /*17b050*/  LDL.LU.64 R12, [R1+0x2308] ;  /* 0x00230800010c7983 */ /* 0x000ee20000300a00 */
[----:B------:R-:W-:-:S02]  /*17b060*/  LOP3.LUT R26, R26, 0xfffffffb, RZ, 0xc0, !PT ;  /* 0xfffffffb1a1a7812 */ /* 0x000fc400078ec0ff */
[----:B------:R-:W-:Y:S01]  /*17b070*/  PRMT R0, R61, 0x7770, RZ ;  /* 0x000077703d007816 */ /* 0x000fe200000000ff */
[----:B------:R-:W4:Y:S04]  /*17b080*/  LDL.LU.64 R34, [R1+0x2300] ;  /* 0x0023000001227983 */ /* 0x000f280000300a00 */
[----:B------:R-:W-:Y:S02]  /*17b090*/  @P0 LOP3.LUT R26, R26, 0x4, RZ, 0xfc, !PT ;  /* 0x000000041a1a0812 */ /* 0x000fe400078efcff */
[----:B------:R-:W-:Y:S01]  /*17b0a0*/  LOP3.LUT P0, RZ, R57, 0x4000000, RZ, 0xc0, !PT ;  /* 0x0400000039ff7812 */ /* 0x000fe2000780c0ff */
[----:B------:R1:W-:Y:S04]  /*17b0b0*/  @P6 STG.E.U8 desc[UR8][R8.64], R0 ;  /* 0x0000000008006986 */ /* 0x0003e8000c101108 */
[----:B------:R-:W4:Y:S04]  /*17b0c0*/  LDL.LU R16, [R1+0x58] ;  /* 0x0000580001107983 */ /* 0x000f280000300800 */
[----:B------:R-:W4:Y:S01]  /*17b0d0*/  LDL.LU.64 R32, [R1+0x22e8] ;  /* 0x0022e80001207983 */ /* 0x000f220000300a00 */
[----:B-1----:R-:W-:-:S03]  /*17b0e0*/  PRMT R0, R61, 0x7771, RZ ;  /* 0x000077713d007816 */ /* 0x002fc600000000ff */
[----:B------:R-:W4:Y:S04]  /*17b0f0*/  LDL.LU.64 R10, [R1+0x22e0] ;  /* 0x0022e000010a7983 */ /* 0x000f280000300a00 */
[----:B------:R1:W-:Y:S01]  /*17b100*/  @P0 STG.E.U8 desc[UR8][R6.64], R0 ;  /* 0x0000000006000986 */ /* 0x0003e2000c101108 */
[----:B------:R-:W-:Y:S02]  /*17b110*/  LOP3.LUT P0, RZ, R26, 0x4, RZ, 0xc0, !PT ;  /* 0x000000041aff7812 */ /* 0x000fe4000780c0ff */
[----:B-1----:R-:W-:-:S11]  /*17b120*/  PRMT R0, R61, 0x7772, RZ ;  /* 0x000077723d007816 */ /* 0x002fd600000000ff */
[----:B------:R1:W-:Y:S01]  /*17b130*/  @P0 STG.E.U8 desc[UR8][R4.64], R0 ;  /* 0x0000000004000986 */ /* 0x0003e2000c101108 */
[C---:B------:R-:W-:Y:S02]  /*17b140*/  LOP3.LUT P0, RZ, R26.reuse, 0x2, RZ, 0xc0, !PT ;  /* 0x000000021aff7812 */ /* 0x040fe4000780c0ff */
[----:B-1----:R-:W-:Y:S02]  /*17b150*/  PRMT R0, R61, 0x7773, RZ ;  /* 0x000077733d007816 */ /* 0x002fe400000000ff */
[----:B------:R-:W4:Y:S04]  /*17b160*/  LDL.LU R61, [R1+0x6580] ;  /* 0x00658000013d7983 */ /* 0x000f280000300800 */
[----:B------:R-:W4:Y:S04]  /*17b170*/  LDL.LU.64 R30, [R1+0x22c8] ;  /* 0x0022c800011e7983 */ /* 0x000f280000300a00 */
[----:B------:R-:W4:Y:S04]  /*17b180*/  LDL.LU.64 R8, [R1+0x22c0] ;  /* 0x0022c00001087983 */ /* 0x000f280000300a00 */
[----:B------:R-:W4:Y:S04]  /*17b190*/  LDL.LU.64 R6, [R1+0x22a8] ;  /* 0x0022a80001067983 */ /* 0x000f280000300a00 */
        /* <DEDUP_REMOVED lines=58> */
[----:B------:R-:W-:-:S03]  /*17b540*/  LOP3.LUT R27, R27, 0xfffbffff, RZ, 0xc0, !PT ;  /* 0xfffbffff1b1b7812 */ /* 0x000fc600078ec0ff */
[----:B------:R-:W4:Y:S01]  /*17b550*/  LDL.LU.64 R34, [R1+0x21e0] ;  /* 0x0021e00001227983 */ /* 0x000f220000300a00 */
[----:B------:R-:W-:-:S03]  /*17b560*/  LOP3.LUT P4, RZ, R58, 0x400, RZ, 0xc0, !PT ;  /* 0x000004003aff7812 */ /* 0x000fc6000788c0ff */
[----:B------:R-:W4:Y:S04]  /*17b570*/  LDL.LU.64 R32, [R1+0x21c8] ;  /* 0x0021c80001207983 */ /* 0x000f280000300a00 */
        /* <DEDUP_REMOVED lines=32> */
[----:B----4-:R1:W-:Y:S04]  /*17b780*/  @P6 STG.E.U8 desc[UR8][R8.64], R0 ;  /* 0x0000000008006986 */ /* 0x0103e8000c101108 */
[----:B------:R-:W4:Y:S04]  /*17b790*/  LDL.LU.64 R28, [R1+0x21a0] ;  /* 0x0021a000011c7983 */ /* 0x000f280000300a00 */
[----:B-1----:R-:W4:Y:S01]  /*17b7a0*/  LDL.LU.64 R8, [R1+0x2188] ;  /* 0x0021880001087983 */ /* 0x002f220000300a00 */
[----:B------:R-:W-:-:S05]  /*17b7b0*/  PRMT R0, R16, 0x7770, RZ ;  /* 0x0000777010007816 */ /* 0x000fca00000000ff */
        /* <DEDUP_REMOVED lines=28> */
[----:B-1----:R-:W-:-:S11]  /*17b980*/  PRMT R0, R60, 0x7770, RZ ;  /* 0x000077703c007816 */ /* 0x002fd600000000ff */
[----:B------:R1:W-:Y:S01]  /*17b990*/  @P0 STG.E.U8 desc[UR8][R32.64], R0 ;  /* 0x0000000020000986 */ /* 0x0003e2000c101108 */
[----:B------:R-:W-:Y:S02]  /*17b9a0*/  LOP3.LUT P0, RZ, R27, 0x20000, RZ, 0xc0, !PT ;  /* 0x000200001bff7812 */ /* 0x000fe4000780c0ff */
[----:B------:R-:W-:Y:S02]  /*17b9b0*/  LOP3.LUT P2, RZ, R58, 0x1000000, RZ, 0xc0, !PT ;  /* 0x010000003aff7812 */ /* 0x000fe4000784c0ff */
[----:B-1----:R-:W-:Y:S02]  /*17b9c0*/  PRMT R0, R60, 0x7771, RZ ;  /* 0x000077713c007816 */ /* 0x002fe400000000ff */
[C---:B------:R-:W-:Y:S02]  /*17b9d0*/  LOP3.LUT P3, RZ, R58.reuse, 0x2000000, RZ, 0xc0, !PT ;  /* 0x020000003aff7812 */ /* 0x040fe4000786c0ff */
[C---:B------:R-:W-:Y:S02]  /*17b9e0*/  LOP3.LUT P4, RZ, R58.reuse, 0x4000000, RZ, 0xc0, !PT ;  /* 0x040000003aff7812 */ /* 0x040fe4000788c0ff */
[----:B------:R-:W-:-:S03]  /*17b9f0*/  LOP3.LUT P5, RZ, R58, 0x8000000, RZ, 0xc0, !PT ;  /* 0x080000003aff7812 */ /* 0x000fc600078ac0ff */
        /* <DEDUP_REMOVED lines=15> */
[----:B------:R-:W2:Y:S04]  /*17baf0*/  LDL.LU.64 R30, [R1+0x2140] ;  /* 0x00214000011e7983 */ /* 0x000ea80000300a00 */
[----:B------:R-:W2:Y:S04]  /*17bb00*/  LDL.LU.64 R28, [R1+0x2138] ;  /* 0x00213800011c7983 */ /* 0x000ea80000300a00 */
[----:B------:R-:W2:Y:S01]  /*17bb10*/  LDL.LU R9, [R1+0x7c] ;  /* 0x00007c0001097983 */ /* 0x000ea20000300800 */
[----:B------:R-:W-:-:S03]  /*17bb20*/  LOP3.LUT P6, RZ, R58, 0x10000000, RZ, 0xc0, !PT ;  /* 0x100000003aff7812 */ /* 0x000fc600078cc0ff */
[----:B------:R-:W2:Y:S04]  /*17bb30*/  LDL.LU.64 R6, [R1+0x2130] ;  /* 0x0021300001067983 */ /* 0x000ea80000300a00 */
[----:B------:R-:W2:Y:S06]  /*17bb40*/  LDL.LU.64 R4, [R1+0x2118] ;  /* 0x0021180001047983 */ /* 0x000eac0000300a00 */
[----:B------:R1:W-:Y:S04]  /*17bb50*/  @P6 STG.E.U8 desc[UR8][R2.64], R0 ;  /* 0x0000000002006986 */ /* 0x0003e8000c101108 */
[----:B-1----:R-:W2:Y:S04]  /*17bb60*/  LDL.LU.64 R2, [R1+0x2110] ;  /* 0x0021100001027983 */ /* 0x002ea80000300a00 */
[----:B------:R-:W2:Y:S01]  /*17bb70*/  LDL.LU R14, [R1+0x6c] ;  /* 0x00006c00010e7983 */ /* 0x000ea20000300800 */
[----:B------:R-:W-:-:S03]  /*17bb80*/  LOP3.LUT R27, R27, 0xfffffeff, RZ, 0xc0, !PT ;  /* 0xfffffeff1b1b7812 */ /* 0x000fc600078ec0ff */
[----:B------:R-:W2:Y:S04]  /*17bb90*/  LDL.LU.64 R40, [R1+0x20f8] ;  /* 0x0020f80001287983 */ /* 0x000ea80000300a00 */
[----:B------:R-:W2:Y:S04]  /*17bba0*/  LDL.LU R16, [R1+0x5c] ;  /* 0x00005c0001107983 */ /* 0x000ea80000300800 */
        /* <DEDUP_REMOVED lines=30> */
[----:B--2---:R-:W-:-:S09]  /*17bd90*/  PRMT R0, R9, 0x7770, RZ ;  /* 0x0000777009007816 */ /* 0x004fd200000000ff */
[----:B------:R-:W-:Y:S02]  /*17bda0*/  @P0 LOP3.LUT R27, R27, 0x8000, RZ, 0xfc, !PT ;  /* 0x000080001b1b0812 */ /* 0x000fe400078efcff */
[----:B------:R-:W-:Y:S01]  /*17bdb0*/  LOP3.LUT P0, RZ, R59, 0x2, RZ, 0xc0, !PT ;  /* 0x000000023bff7812 */ /* 0x000fe2000780c0ff */
[----:B----4-:R1:W-:Y:S01]  /*17bdc0*/  @P4 STG.E.U8 desc[UR8][R10.64], R0 ;  /* 0x000000000a004986 */ /* 0x0103e2000c101108 */
[----:B------:R-:W-:Y:S02]  /*17bdd0*/  LOP3.LUT R27, R27, 0xfffeffff, RZ, 0xc0, !PT ;  /* 0xfffeffff1b1b7812 */ /* 0x000fe400078ec0ff */
[----:B-1----:R-:W-:Y:S01]  /*17bde0*/  PRMT R0, R9, 0x7771, RZ ;  /* 0x0000777109007816 */ /* 0x002fe200000000ff */
[----:B------:R-:W2:Y:S08]  /*17bdf0*/  LDL.LU.64 R10, [R1+0x2098] ;  /* 0x00209800010a7983 */ /* 0x000eb00000300a00 */
        /* <DEDUP_REMOVED lines=10> */
[----:B------:R-:W4:Y:S01]  /*17bea0*/  LDL.LU.64 R8, [R1+0x2070] ;  /* 0x0020700001087983 */ /* 0x000f220000300a00 */
[----:B-1----:R-:W-:-:S03]  /*17beb0*/  PRMT R0, R14, 0x7770, RZ ;  /* 0x000077700e007816 */ /* 0x002fc600000000ff */
[----:B------:R-:W4:Y:S06]  /*17bec0*/  LDL.LU.64 R6, [R1+0x2058] ;  /* 0x0020580001067983 */ /* 0x000f2c0000300a00 */
        /* <DEDUP_REMOVED lines=53> */
[----:B------:R-:W-:Y:S01]  /*17c220*/  LOP3.LUT P4, RZ, R59, 0x10000, RZ, 0xc0, !PT ;  /* 0x000100003bff7812 */ /* 0x000fe2000788c0ff */
[----:B------:R-:W4:Y:S01]  /*17c230*/  LDL.LU R14, [R1+0x1c] ;  /* 0x00001c00010e7983 */ /* 0x000f220000300800 */
[----:B------:R-:W-:Y:S02]  /*17c240*/  PRMT R0, R61, 0x7773, RZ ;  /* 0x000077733d007816 */ /* 0x000fe400000000ff */
[----:B------:R-:W-:Y:S01]  /*17c250*/  LOP3.LUT R27, R27, 0xfffffffe, RZ, 0xc0, !PT ;  /* 0xfffffffe1b1b7812 */ /* 0x000fe200078ec0ff */
[----:B------:R-:W4:Y:S01]  /*17c260*/  LDL.LU R61, [R1+0x656c] ;  /* 0x00656c00013d7983 */ /* 0x000f220000300800 */
[C---:B------:R-:W-:Y:S02]  /*17c270*/  LOP3.LUT P5, RZ, R59.reuse, 0x20000, RZ, 0xc0, !PT ;  /* 0x000200003bff7812 */ /* 0x040fe400078ac0ff */
[----:B------:R-:W-:Y:S02]  /*17c280*/  LOP3.LUT P6, RZ, R59, 0x40000, RZ, 0xc0, !PT ;  /* 0x000400003bff7812 */ /* 0x000fe400078cc0ff */
[----:B--2---:R-:W-:-:S04]  /*17c290*/  LOP3.LUT R60, R60, 0x7fffffff, RZ, 0xc0, !PT ;  /* 0x7fffffff3c3c7812 */ /* 0x004fc800078ec0ff */
        /* <DEDUP_REMOVED lines=12> */
[----:B------:R-:W3:Y:S01]  /*17c360*/  LDL.LU.64 R40, [R1+0x1fb8] ;  /* 0x001fb80001287983 */ /* 0x000ee20000300a00 */
[----:B------:R-:W-:Y:S02]  /*17c370*/  LOP3.LUT P0, RZ, R59, 0x1000000, RZ, 0xc0, !PT ;  /* 0x010000003bff7812 */ /* 0x000fe4000780c0ff */
        /* <DEDUP_REMOVED lines=38> */
[----:B------:R-:W-:Y:S02]  /*17c5e0*/  PRMT R0, R14, 0x7770, RZ ;  /* 0x000077700e007816 */ /* 0x000fe400000000ff */
[C---:B------:R-:W-:Y:S02]  /*17c5f0*/  LOP3.LUT P1, RZ, R59.reuse, 0x20000000, RZ, 0xc0, !PT ;  /* 0x200000003bff7812 */ /* 0x040fe4000782c0ff */
[C---:B------:R-:W-:Y:S02]  /*17c600*/  LOP3.LUT P2, RZ, R59.reuse, 0x40000000, RZ, 0xc0, !PT ;  /* 0x400000003bff7812 */ /* 0x040fe4000784c0ff */
[----:B------:R-:W-:Y:S02]  /*17c610*/  LOP3.LUT P3, RZ, R59, 0x80000000, RZ, 0xc0, !PT ;  /* 0x800000003bff7812 */ /* 0x000fe4000786c0ff */
        /* <DEDUP_REMOVED lines=35> */
[----:B------:R1:W-:Y:S02]  /*17c850*/  @P4 STG.E.U8 desc[UR8][R6.64], R0 ;  /* 0x0000000006004986 */ /* 0x0003e4000c101108 */
[----:B-1----:R-:W-:-:S02]  /*17c860*/  PRMT R0, R30, 0x7770, RZ ;  /* 0x000077701e007816 */ /* 0x002fc400000000ff */
        /* <DEDUP_REMOVED lines=18> */
[C---:B------:R-:W-:Y:S01]  /*17c990*/  LOP3.LUT P0, RZ, R61.reuse, 0x800, RZ, 0xc0, !PT ;  /* 0x000008003dff7812 */ /* 0x040fe2000780c0ff */
[----:B--2---:R1:W-:Y:S04]  /*17c9a0*/  @P6 STG.E.U8 desc[UR8][R2.64], R0 ;  /* 0x0000000002006986 */ /* 0x0043e8000c101108 */
[----:B-1----:R-:W2:Y:S04]  /*17c9b0*/  LDL.LU.64 R2, [R1+0x1ec0] ;  /* 0x001ec00001027983 */ /* 0x002ea80000300a00 */
[----:B------:R-:W2:Y:S04]  /*17c9c0*/  LDL.LU R38, [R1+0x7a0] ;  /* 0x0007a00001267983 */ /* 0x000ea80000300800 */
[----:B------:R-:W2:Y:S04]  /*17c9d0*/  LDL.LU.64 R18, [R1+0x1ea8] ;  /* 0x001ea80001127983 */ /* 0x000ea80000300a00 */
[----:B------:R-:W2:Y:S01]  /*17c9e0*/  LDL.LU.64 R42, [R1+0x1ea0] ;  /* 0x001ea000012a7983 */ /* 0x000ea20000300a00 */
[----:B------:R-:W-:-:S02]  /*17c9f0*/  LOP3.LUT P4, RZ, R61, 0x8, RZ, 0xc0, !PT ;  /* 0x000000083dff7812 */ /* 0x000fc4000788c0ff */
[----:B------:R-:W-:Y:S01]  /*17ca00*/  LOP3.LUT R60, R60, 0xfbffffff, RZ, 0xc0, !PT ;  /* 0xfbffffff3c3c7812 */ /* 0x000fe200078ec0ff */
[----:B------:R-:W2:Y:S01]  /*17ca10*/  LDL.LU.64 R40, [R1+0x1e88] ;  /* 0x001e880001287983 */ /* 0x000ea20000300a00 */
[C---:B------:R-:W-:Y:S02]  /*17ca20*/  LOP3.LUT P5, RZ, R61.reuse, 0x10, RZ, 0xc0, !PT ;  /* 0x000000103dff7812 */ /* 0x040fe400078ac0ff */
[----:B------:R-:W-:Y:S01]  /*17ca30*/  @P0 LOP3.LUT R60, R60, 0x4000000, RZ, 0xfc, !PT ;  /* 0x040000003c3c0812 */ /* 0x000fe200078efcff */
[----:B------:R-:W2:Y:S01]  /*17ca40*/  LDL.LU.64 R36, [R1+0x1e80] ;  /* 0x001e800001247983 */ /* 0x000ea20000300a00 */
[C---:B------:R-:W-:Y:S02]  /*17ca50*/  LOP3.LUT P0, RZ, R61.reuse, 0x400, RZ, 0xc0, !PT ;  /* 0x000004003dff7812 */ /* 0x040fe4000780c0ff */
[----:B------:R-:W-:Y:S02]  /*17ca60*/  PRMT R0, R30, 0x7772, RZ ;  /* 0x000077721e007816 */ /* 0x000fe400000000ff */
[----:B------:R-:W-:-:S02]  /*17ca70*/  LOP3.LUT P6, RZ, R61, 0x20, RZ, 0xc0, !PT ;  /* 0x000000203dff7812 */ /* 0x000fc400078cc0ff */
[----:B------:R-:W-:-:S07]  /*17ca80*/  LOP3.LUT R60, R60, 0xf7ffffff, RZ, 0xc0, !PT ;  /* 0xf7ffffff3c3c7812 */ /* 0x000fce00078ec0ff */
        /* <DEDUP_REMOVED lines=9> */
[----:B---3--:R1:W-:Y:S02]  /*17cb20*/  @P4 STG.E.U8 desc[UR8][R10.64], R0 ;  /* 0x000000000a004986 */ /* 0x0083e4000c101108 */
[----:B-1----:R-:W-:-:S05]  /*17cb30*/  PRMT R0, R30, 0x7773, RZ ;  /* 0x000077731e007816 */ /* 0x002fca00000000ff */
[----:B----4-:R1:W-:Y:S03]  /*17cb40*/  @P5 STG.E.U8 desc[UR8][R28.64], R0 ;  /* 0x000000001c005986 */ /* 0x0103e6000c101108 */
[----:B------:R-:W-:Y:S02]  /*17cb50*/  @P0 LOP3.LUT R60, R60, 0x40000000, RZ, 0xfc, !PT ;  /* 0x400000003c3c0812 */ /* 0x000fe400078efcff */
[----:B------:R-:W-:Y:S02]  /*17cb60*/  LOP3.LUT P0, RZ, R61, 0x40, RZ, 0xc0, !PT ;  /* 0x000000403dff7812 */ /* 0x000fe4000780c0ff */
[----:B-1----:R-:W-:-:S05]  /*17cb70*/  PRMT R0, R16, 0x7770, RZ ;  /* 0x0000777010007816 */ /* 0x002fca00000000ff */
[----:B------:R1:W-:Y:S04]  /*17cb80*/  @P6 STG.E.U8 desc[UR8][R8.64], R0 ;  /* 0x0000000008006986 */ /* 0x0003e8000c101108 */
[----:B-1----:R-:W3:Y:S04]  /*17cb90*/  LDL.LU R8, [R1+0x790] ;  /* 0x0007900001087983 */ /* 0x002ee80000300800 */
[----:B------:R-:W4:Y:S04]  /*17cba0*/  LDL.LU.64 R12, [R1+0x1e68] ;  /* 0x001e6800010c7983 */ /* 0x000f280000300a00 */
[----:B------:R-:W4:Y:S04]  /*17cbb0*/  LDL.LU.64 R34, [R1+0x1e60] ;  /* 0x001e600001227983 */ /* 0x000f280000300a00 */
[----:B------:R-:W4:Y:S04]  /*17cbc0*/  LDL.LU R9, [R1+0x780] ;  /* 0x0007800001097983 */ /* 0x000f280000300800 */
[----:B------:R-:W4:Y:S04]  /*17cbd0*/  LDL.LU.64 R32, [R1+0x1e48] ;  /* 0x001e480001207983 */ /* 0x000f280000300a00 */
[----:B------:R-:W4:Y:S01]  /*17cbe0*/  LDL.LU.64 R10, [R1+0x1e40] ;  /* 0x001e4000010a7983 */ /* 0x000f220000300a00 */
[----:B------:R-:W-:-:S03]  /*17cbf0*/  PRMT R0, R16, 0x7771, RZ ;  /* 0x0000777110007816 */ /* 0x000fc600000000ff */
[----:B------:R-:W4:Y:S04]  /*17cc00*/  LDL.LU.64 R30, [R1+0x1e28] ;  /* 0x001e2800011e7983 */ /* 0x000f280000300a00 */
        /* <DEDUP_REMOVED lines=15> */
[----:B------:R-:W-:Y:S01]  /*17cd00*/  LOP3.LUT P1, RZ, R61, 0x10000, RZ, 0xc0, !PT ;  /* 0x000100003dff7812 */ /* 0x000fe2000782c0ff */
[----:B------:R-:W2:Y:S01]  /*17cd10*/  LDL.LU R16, [R1+0x770] ;  /* 0x0007700001107983 */ /* 0x000ea20000300800 */
        /* <DEDUP_REMOVED lines=31> */
[----:B-1----:R-:W3:Y:S01]  /*17cf10*/  LDL.LU.64 R4, [R1+0x1de0] ;  /* 0x001de00001047983 */ /* 0x002ee20000300a00 */
[C---:B------:R-:W-:Y:S02]  /*17cf20*/  LOP3.LUT P6, RZ, R61.reuse, 0x200000, RZ, 0xc0, !PT ;  /* 0x002000003dff7812 */ /* 0x040fe400078cc0ff */
[----:B--2---:R-:W-:Y:S01]  /*17cf30*/  PRMT R0, R16, 0x7770, RZ ;  /* 0x0000777010007816 */ /* 0x004fe200000000ff */
[----:B------:R-:W2:Y:S04]  /*17cf40*/  LDL.LU.64 R10, [R1+0x1dc8] ;  /* 0x001dc800010a7983 */ /* 0x000ea80000300a00 */
[----:B------:R-:W4:Y:S04]  /*17cf50*/  LDL.LU.64 R28, [R1+0x1dc0] ;  /* 0x001dc000011c7983 */ /* 0x000f280000300a00 */
[----:B------:R-:W2:Y:S04]  /*17cf60*/  LDL.LU.64 R8, [R1+0x1da8] ;  /* 0x001da80001087983 */ /* 0x000ea80000300a00 */
[----:B------:R1:W-:Y:S04]  /*17cf70*/  @P6 STG.E.U8 desc[UR8][R2.64], R0 ;  /* 0x0000000002006986 */ /* 0x0003e8000c101108 */
[----:B------:R-:W2:Y:S04]  /*17cf80*/  LDL.LU.64 R6, [R1+0x1da0] ;  /* 0x001da00001067983 */ /* 0x000ea80000300a00 */
[----:B-1----:R-:W2:Y:S01]  /*17cf90*/  LDL.LU R3, [R1+0x6d0] ;  /* 0x0006d00001037983 */ /* 0x002ea20000300800 */
[----:B------:R-:W-:-:S02]  /*17cfa0*/  LOP3.LUT P4, RZ, R61, 0x400000, RZ, 0xc0, !PT ;  /* 0x004000003dff7812 */ /* 0x000fc4000788c0ff */
[----:B------:R-:W-:Y:S02]  /*17cfb0*/  PRMT R0, R16, 0x7771, RZ ;  /* 0x0000777110007816 */ /* 0x000fe400000000ff */
[C---:B------:R-:W-:Y:S02]  /*17cfc0*/  LOP3.LUT P0, RZ, R60.reuse, 0x4, RZ, 0xc0, !PT ;  /* 0x000000043cff7812 */ /* 0x040fe4000780c0ff */
[----:B------:R-:W-:-:S11]  /*17cfd0*/  LOP3.LUT R60, R60, 0xffffdfff, RZ, 0xc0, !PT ;  /* 0xffffdfff3c3c7812 */ /* 0x000fd600078ec0ff */
[----:B------:R-:W-:-:S04]  /*17cfe0*/  @P0 LOP3.LUT R60, R60, 0x2000, RZ, 0xfc, !PT ;  /* 0x000020003c3c0812 */ /* 0x000fc800078efcff */
[C---:B------:R-:W-:Y:S02]  /*17cff0*/  LOP3.LUT P0, RZ, R60.reuse, 0x2, RZ, 0xc0, !PT ;  /* 0x000000023cff7812 */ /* 0x040fe4000780c0ff */
[----:B------:R-:W-:-:S11]  /*17d000*/  LOP3.LUT R60, R60, 0xffffbfff, RZ, 0xc0, !PT ;  /* 0xffffbfff3c3c7812 */ /* 0x000fd600078ec0ff */
[----:B------:R-:W-:-:S04]  /*17d010*/  @P0 LOP3.LUT R60, R60, 0x4000, RZ, 0xfc, !PT ;  /* 0x000040003c3c0812 */ /* 0x000fc800078efcff */
[C---:B------:R-:W-:Y:S02]  /*17d020*/  LOP3.LUT P0, RZ, R60.reuse, 0x1, RZ, 0xc0, !PT ;  /* 0x000000013cff7812 */ /* 0x040fe4000780c0ff */
        /* <DEDUP_REMOVED lines=27> */
[----:B------:R-:W-:-:S02]  /*17d1e0*/  @P0 LOP3.LUT R60, R60, 0x80000, RZ, 0xfc, !PT ;  /* 0x000800003c3c0812 */ /* 0x000fc400078efcff */
[----:B------:R-:W-:Y:S02]  /*17d1f0*/  LOP3.LUT P0, RZ, R61, 0x8000000, RZ, 0xc0, !PT ;  /* 0x080000003dff7812 */ /* 0x000fe4000780c0ff */
[----:B------:R-:W-:-:S11]  /*17d200*/  LOP3.LUT R60, R60, 0xffefffff, RZ, 0xc0, !PT ;  /* 0xffefffff3c3c7812 */ /* 0x000fd600078ec0ff */
[----:B------:R-:W-:Y:S02]  /*17d210*/  @P0 LOP3.LUT R60, R60, 0x100000, RZ, 0xfc, !PT ;  /* 0x001000003c3c0812 */ /* 0x000fe400078efcff */
[----:B------:R-:W-:Y:S02]  /*17d220*/  LOP3.LUT P0, RZ, R61, 0x4000000, RZ, 0xc0, !PT ;  /* 0x040000003dff7812 */ /* 0x000fe4000780c0ff */
[----:B------:R-:W-:Y:S01]  /*17d230*/  LOP3.LUT R60, R60, 0xffdfffff, RZ, 0xc0, !PT ;  /* 0xffdfffff3c3c7812 */ /* 0x000fe200078ec0ff */
[----:B--2---:R1:W-:Y:S10]  /*17d240*/  @P5 STG.E.U8 desc[UR8][R10.64], R0 ;  /* 0x000000000a005986 */ /* 0x0043f4000c101108 */
[----:B------:R-:W-:-:S02]  /*17d250*/  @P0 LOP3.LUT R60, R60, 0x200000, RZ, 0xfc, !PT ;  /* 0x002000003c3c0812 */ /* 0x000fc400078efcff */
[----:B------:R-:W-:Y:S02]  /*17d260*/  LOP3.LUT P0, RZ, R61, 0x2000000, RZ, 0xc0, !PT ;  /* 0x020000003dff7812 */ /* 0x000fe4000780c0ff */
[----:B-1----:R-:W-:Y:S02]  /*17d270*/  PRMT R0, R16, 0x7773, RZ ;  /* 0x0000777310007816 */ /* 0x002fe400000000ff */
[----:B------:R-:W2:Y:S04]  /*17d280*/  LDL.LU R16, [R1+0x6e4] ;  /* 0x0006e40001107983 */ /* 0x000ea80000300800 */
[----:B----4-:R1:W-:Y:S04]  /*17d290*/  @P6 STG.E.U8 desc[UR8][R28.64], R0 ;  /* 0x000000001c006986 */ /* 0x0103e8000c101108 */
[----:B------:R-:W4:Y:S01]  /*17d2a0*/  LDL.LU.64 R10, [R1+0x1d18] ;  /* 0x001d1800010a7983 */ /* 0x000f220000300a00 */
[----:B-1----:R-:W-:-:S03]  /*17d2b0*/  PRMT R0, R3, 0x7770, RZ ;  /* 0x0000777003007816 */ /* 0x002fc600000000ff */
        /* <DEDUP_REMOVED lines=31> */
[C---:B------:R-:W-:Y:S02]  /*17d4b0*/  LOP3.LUT P1, RZ, R60.reuse, 0x8, RZ, 0xc0, !PT ;  /* 0x000000083cff7812 */ /* 0x040fe4000782c0ff */
[----:B------:R-:W-:Y:S02]  /*17d4c0*/  LOP3.LUT P2, RZ, R60, 0x10, RZ, 0xc0, !PT ;  /* 0x000000103cff7812 */ /* 0x000fe4000784c0ff */
[----:B-1----:R-:W-:-:S07]  /*17d4d0*/  PRMT R0, R30, 0x7771, RZ ;  /* 0x000077711e007816 */ /* 0x002fce00000000ff */
[----:B------:R1:W-:Y:S01]  /*17d4e0*/  @P0 STG.E.U8 desc[UR8][R32.64], R0 ;  /* 0x0000000020000986 */ /* 0x0003e2000c101108 */
[----:B------:R-:W-:Y:S02]  /*17d4f0*/  LOP3.LUT P3, RZ, R60, 0x20, RZ, 0xc0, !PT ;  /* 0x000000203cff7812 */ /* 0x000fe4000786c0ff */
[----:B-1----:R-:W-:-:S05]  /*17d500*/  PRMT R0, R30, 0x7772, RZ ;  /* 0x000077721e007816 */ /* 0x002fca00000000ff */
[----:B----4-:R1:W-:Y:S01]  /*17d510*/  @P1 STG.E.U8 desc[UR8][R10.64], R0 ;  /* 0x000000000a001986 */ /* 0x0103e2000c101108 */
[----:B------:R-:W-:Y:S02]  /*17d520*/  LOP3.LUT P4, RZ, R60, 0x40, RZ, 0xc0, !PT ;  /* 0x000000403cff7812 */ /* 0x000fe4000788c0ff */
[----:B-1----:R-:W-:-:S05]  /*17d530*/  PRMT R0, R30, 0x7773, RZ ;  /* 0x000077731e007816 */ /* 0x002fca00000000ff */
[----:B--2---:R1:W-:Y:S01]  /*17d540*/  @P2 STG.E.U8 desc[UR8][R28.64], R0 ;  /* 0x000000001c002986 */ /* 0x0043e2000c101108 */
[----:B------:R-:W-:Y:S02]  /*17d550*/  LOP3.LUT P5, RZ, R60, 0x80, RZ, 0xc0, !PT ;  /* 0x000000803cff7812 */ /* 0x000fe400078ac0ff */
[----:B-1----:R-:W-:Y:S01]  /*17d560*/  PRMT R0, R16, 0x7770, RZ ;  /* 0x0000777010007816 */ /* 0x002fe200000000ff */
[----:B------:R-:W2:Y:S04]  /*17d570*/  LDL.LU.64 R28, [R1+0x1cc8] ;  /* 0x001cc800011c7983 */ /* 0x000ea80000300a00 */
[----:B------:R1:W-:Y:S01]  /*17d580*/  @P3 STG.E.U8 desc[UR8][R8.64], R0 ;  /* 0x0000000008003986 */ /* 0x0003e2000c101108 */
[----:B------:R-:W-:Y:S02]  /*17d590*/  LOP3.LUT P6, RZ, R60, 0x100, RZ, 0xc0, !PT ;  /* 0x000001003cff7812 */ /* 0x000fe400078cc0ff */
[----:B-1----:R-:W-:-:S05]  /*17d5a0*/  PRMT R0, R16, 0x7771, RZ ;  /* 0x0000777110007816 */ /* 0x002fca00000000ff */
[----:B------:R1:W-:Y:S02]  /*17d5b0*/  @P4 STG.E.U8 desc[UR8][R6.64], R0 ;  /* 0x0000000006004986 */ /* 0x0003e4000c101108 */
[----:B-1----:R-:W-:-:S05]  /*17d5c0*/  PRMT R0, R16, 0x7772, RZ ;  /* 0x0000777210007816 */ /* 0x002fca00000000ff */
[----:B---3--:R1:W-:Y:S02]  /*17d5d0*/  @P5 STG.E.U8 desc[UR8][R4.64], R0 ;  /* 0x0000000004005986 */ /* 0x0083e4000c101108 */
[----:B-1----:R-:W-:Y:S02]  /*17d5e0*/  PRMT R0, R16, 0x7773, RZ ;  /* 0x0000777310007816 */ /* 0x002fe400000000ff */
[----:B------:R-:W3:Y:S04]  /*17d5f0*/  LDL.LU.64 R4, [R1+0x1cc0] ;  /* 0x001cc00001047983 */ /* 0x000ee80000300a00 */
[----:B------:R1:W-:Y:S04]  /*17d600*/  @P6 STG.E.U8 desc[UR8][R2.64], R0 ;  /* 0x0000000002006986 */ /* 0x0003e8000c101108 */
[----:B-1----:R-:W4:Y:S04]  /*17d610*/  LDL.LU R3, [R1+0x7a4] ;  /* 0x0007a40001037983 */ /* 0x002f280000300800 */
[----:B------:R-:W2:Y:S04]  /*17d620*/  LDL.LU.64 R6, [R1+0x1cb8] ;  /* 0x001cb80001067983 */ /* 0x000ea80000300a00 */
[----:B------:R-:W3:Y:S04]  /*17d630*/  LDL.LU.64 R10, [R1+0x1cb0] ;  /* 0x001cb000010a7983 */ /* 0x000ee80000300a00 */
[----:B------:R-:W3:Y:S04]  /*17d640*/  LDL.LU.64 R40, [R1+0x1ca8] ;  /* 0x001ca80001287983 */ /* 0x000ee80000300a00 */
[----:B------:R-:W3:Y:S04]  /*17d650*/  LDL.LU.64 R38, [R1+0x1ca0] ;  /* 0x001ca00001267983 */ /* 0x000ee80000300a00 */
[----:B------:R-:W3:Y:S04]  /*17d660*/  LDL.LU R16, [R1+0x794] ;  /* 0x0007940001107983 */ /* 0x000ee80000300800 */
[----:B------:R-:W3:Y:S01]  /*17d670*/  LDL.LU R33, [R1+0x2e40] ;  /* 0x002e400001217983 */ /* 0x000ee20000300800 */
[----:B------:R-:W-:-:S02]  /*17d680*/  LOP3.LUT P0, RZ, R60, 0x200, RZ, 0xc0, !PT ;  /* 0x000002003cff7812 */ /* 0x000fc4000780c0ff */
[C---:B------:R-:W-:Y:S01]  /*17d690*/  LOP3.LUT P1, RZ, R60.reuse, 0x400, RZ, 0xc0, !PT ;  /* 0x000004003cff7812 */ /* 0x040fe2000782c0ff */
[----:B------:R-:W3:Y:S04]  /*17d6a0*/  LDL.LU R34, [R1+0x3008] ;  /* 0x0030080001227983 */ /* 0x000ee80000300800 */
[----:B------:R-:W3:Y:S01]  /*17d6b0*/  LDL.LU R12, [R1+0x3004] ;  /* 0x00300400010c7983 */ /* 0x000ee20000300800 */
[C---:B------:R-:W-:Y:S02]  /*17d6c0*/  LOP3.LUT P2, RZ, R60.reuse, 0x800, RZ, 0xc0, !PT ;  /* 0x000008003cff7812 */ /* 0x040fe4000784c0ff */
[----:B------:R-:W-:Y:S01]  /*17d6d0*/  LOP3.LUT P3, RZ, R60, 0x1000, RZ, 0xc0, !PT ;  /* 0x000010003cff7812 */ /* 0x000fe2000786c0ff */
[----:B------:R-:W3:Y:S04]  /*17d6e0*/  LDL.LU R9, [R1+0x3000] ;  /* 0x0030000001097983 */ /* 0x000ee80000300800 */
[----:B------:R-:W3:Y:S01]  /*17d6f0*/  LDL.LU R30, [R1+0x2ffc] ;  /* 0x002ffc00011e7983 */ /* 0x000ee20000300800 */
[----:B----4-:R-:W-:-:S05]  /*17d700*/  PRMT R2, R3, 0x7770, RZ ;  /* 0x0000777003027816 */ /* 0x010fca00000000ff */
[----:B--2---:R1:W-:Y:S02]  /*17d710*/  @P0 STG.E.U8 desc[UR8][R28.64], R2 ;  /* 0x000000021c000986 */ /* 0x0043e4000c101108 */
[----:B-1----:R-:W-:Y:S02]  /*17d720*/  PRMT R2, R3, 0x7771, RZ ;  /* 0x0000777103027816 */ /* 0x002fe400000000ff */
[----:B------:R-:W2:Y:S01]  /*17d730*/  LDL.LU.64 R28, [R1+0x1c98] ;  /* 0x001c9800011c7983 */ /* 0x000ea20000300a00 */
[----:B---3--:R-:W-:-:S03]  /*17d740*/  VIADD R0, R33, 0x6c ;  /* 0x0000006c21007836 */ /* 0x008fc60000000000 */
[----:B------:R1:W-:Y:S02]  /*17d750*/  @P1 STG.E.U8 desc[UR8][R4.64], R2 ;  /* 0x0000000204001986 */ /* 0x0003e4000c101108 */
[----:B------:R-:W-:Y:S01]  /*17d760*/  ISETP.GE.AND P0, PT, R0, UR10, PT ;  /* 0x0000000a00007c0c */ /* 0x000fe2000bf06270 */
[----:B------:R-:W-:Y:S01]  /*17d770*/  VIADD R0, R33, 0x6d ;  /* 0x0000006d21007836 */ /* 0x000fe20000000000 */
[----:B------:R-:W3:Y:S01]  /*17d780*/  LDCU.64 UR10, c[0x0][0x398] ;  /* 0x00007300ff0a77ac */ /* 0x000ee20008000a00 */
[C---:B-1----:R-:W-:Y:S01]  /*17d790*/  PRMT R2, R3.reuse, 0x7772, RZ ;  /* 0x0000777203027816 */ /* 0x042fe200000000ff */
[----:B------:R-:W4:Y:S02]  /*17d7a0*/  LDL.LU.64 R4, [R1+0x1c90] ;  /* 0x001c900001047983 */ /* 0x000f240000300a00 */
[----:B------:R-:W-:Y:S01]  /*17d7b0*/  ISETP.GE.AND P1, PT, R0, UR14, PT ;  /* 0x0000000e00007c0c */ /* 0x000fe2000bf26270 */
[----:B------:R-:W1:Y:S01]  /*17d7c0*/  LDCU.64 UR14, c[0x0][0x398] ;  /* 0x00007300ff0e77ac */ /* 0x000e620008000a00 */
[----:B------:R-:W-:Y:S01]  /*17d7d0*/  PRMT R0, R3, 0x7773, RZ ;  /* 0x0000777303007816 */ /* 0x000fe200000000ff */
[----:B------:R-:W1:Y:S04]  /*17d7e0*/  LDL.LU R20, [R1+0x2ff8] ;  /* 0x002ff80001147983 */ /* 0x000e680000300800 */
[----:B------:R-:W4:Y:S04]  /*17d7f0*/  LDL.LU R19, [R1+0x2ff4] ;  /* 0x002ff40001137983 */ /* 0x000f280000300800 */
[----:B------:R0:W-:Y:S04]  /*17d800*/  @P2 STG.E.U8 desc[UR8][R6.64], R2 ;  /* 0x0000000206002986 */ /* 0x0001e8000c101108 */
[----:B------:R3:W-:Y:S04]  /*17d810*/  @P3 STG.E.U8 desc[UR8][R10.64], R0 ;  /* 0x000000000a003986 */ /* 0x0007e8000c101108 */
[----:B0-----:R-:W4:Y:S04]  /*17d820*/  LDL.LU R7, [R1+0x784] ;  /* 0x0007840001077983 */ /* 0x001f280000300800 */
[----:B---3--:R-:W3:Y:S01]  /*17d830*/  LDL.LU.64 R10, [R1+0x1c88] ;  /* 0x001c8800010a7983 */ /* 0x008ee20000300a00 */
[----:B------:R-:W-:-:S02]  /*17d840*/  LOP3.LUT P4, RZ, R17, 0x1000, RZ, 0xc0, !PT ;  /* 0x0000100011ff7812 */ /* 0x000fc4000788c0ff */
[----:B------:R-:W-:Y:S01]  /*17d850*/  LOP3.LUT P5, RZ, R17, 0x2000, RZ, 0xc0, !PT ;  /* 0x0000200011ff7812 */ /* 0x000fe200078ac0ff */
[----:B------:R-:W3:Y:S01]  /*17d860*/  LDL.LU.64 R42, [R1+0x1c80] ;  /* 0x001c8000012a7983 */ /* 0x000ee20000300a00 */
[----:B------:R-:W-:Y:S02]  /*17d870*/  LOP3.LUT P6, RZ, R15, 0x8000000, RZ, 0xc0, !PT ;  /* 0x080000000fff7812 */ /* 0x000fe400078cc0ff */
[----:B------:R-:W-:Y:S01]  /*17d880*/  PRMT R2, R16, 0x7770, RZ ;  /* 0x0000777010027816 */ /* 0x000fe200000000ff */
[----:B------:R-:W3:Y:S01]  /*17d890*/  LDL.LU R14, [R1+0x2ff0] ;  /* 0x002ff000010e7983 */ /* 0x000ee20000300800 */
[----:B------:R-:W-:Y:S01]  /*17d8a0*/  ISETP.LT.AND P3, PT, R34, UR4, !P6 ;  /* 0x0000000422007c0c */ /* 0x000fe2000f761270 */
[----:B------:R-:W0:Y:S01]  /*17d8b0*/  LDCU UR4, c[0x0][0x398] ;  /* 0x00007300ff0477ac */ /* 0x000e220008000800 */
[----:B------:R-:W-:Y:S01]  /*17d8c0*/  ISETP.LT.AND P2, PT, R12, UR6, !P6 ;  /* 0x000000060c007c0c */ /* 0x000fe2000f741270 */
[----:B------:R-:W3:Y:S01]  /*17d8d0*/  LDL.LU R37, [R1+0x2fec] ;  /* 0x002fec0001257983 */ /* 0x000ee20000300800 */
[C---:B------:R-:W-:Y:S01]  /*17d8e0*/  PRMT R0, R16.reuse, 0x7771, RZ ;  /* 0x0000777110007816 */ /* 0x040fe200000000ff */
[----:B------:R-:W0:Y:S02]  /*17d8f0*/  LDCU UR6, c[0x0][0x398] ;  /* 0x00007300ff0677ac */ /* 0x000e240008000800 */
[----:B------:R-:W3:Y:S04]  /*17d900*/  LDL.LU R36, [R1+0x2fe8] ;  /* 0x002fe80001247983 */ /* 0x000ee80000300800 */
[----:B------:R0:W-:Y:S04]  /*17d910*/  @P4 STG.E.U8 desc[UR8][R40.64], R2 ;  /* 0x0000000228004986 */ /* 0x0001e8000c101108 */
[----:B------:R0:W-:Y:S01]  /*17d920*/  @P5 STG.E.U8 desc[UR8][R38.64], R0 ;  /* 0x0000000026005986 */ /* 0x0001e2000c101108 */
[----:B------:R-:W-:Y:S01]  /*17d930*/  ISETP.LT.AND P5, PT, R9, UR10, !P6 ;  /* 0x0000000a09007c0c */ /* 0x000fe2000f7a1270 */
[----:B------:R-:W1:Y:S02]  /*17d940*/  LDCU UR10, c[0x0][0x398] ;  /* 0x00007300ff0a77ac */ /* 0x000e640008000800 */
[----:B0-----:R-:W3:Y:S01]  /*17d950*/  LDL.LU.64 R40, [R1+0x1c78] ;  /* 0x001c780001287983 */ /* 0x001ee20000300a00 */
[----:B------:R-:W-:-:S03]  /*17d960*/  PRMT R2, R16, 0x7772, RZ ;  /* 0x0000777210027816 */ /* 0x000fc600000000ff */
[----:B------:R-:W3:Y:S01]  /*17d970*/  LDL.LU.64 R44, [R1+0x1c70] ;  /* 0x001c7000012c7983 */ /* 0x000ee20000300a00 */
[----:B------:R-:W-:-:S03]  /*17d980*/  PRMT R0, R16, 0x7773, RZ ;  /* 0x0000777310007816 */ /* 0x000fc600000000ff */
[----:B------:R-:W3:Y:S04]  /*17d990*/  LDL.LU R3, [R1+0x774] ;  /* 0x0007740001037983 */ /* 0x000ee80000300800 */
[----:B------:R-:W3:Y:S04]  /*17d9a0*/  LDL.LU R35, [R1+0x2fe4] ;  /* 0x002fe40001237983 */ /* 0x000ee80000300800 */
[----:B--2---:R0:W-:Y:S04]  /*17d9b0*/  @P3 STG.E.U8 desc[UR8][R28.64], R2 ;  /* 0x000000021c003986 */ /* 0x0041e8000c101108 */
[----:B0-----:R-:W2:Y:S04]  /*17d9c0*/  LDL.LU R29, [R1+0x2fe0] ;  /* 0x002fe000011d7983 */ /* 0x001ea80000300800 */
[----:B----4-:R0:W-:Y:S04]  /*17d9d0*/  @P2 STG.E.U8 desc[UR8][R4.64], R0 ;  /* 0x0000000004002986 */ /* 0x0101e8000c101108 */
[----:B0-----:R-:W4:Y:S04]  /*17d9e0*/  LDL.LU.64 R4, [R1+0x1c68] ;  /* 0x001c680001047983 */ /* 0x001f280000300a00 */
[----:B------:R-:W2:Y:S04]  /*17d9f0*/  LDL.LU.64 R38, [R1+0x1c60] ;  /* 0x001c600001267983 */ /* 0x000ea80000300a00 */
[----:B------:R-:W2:Y:S01]  /*17da00*/  LDL.LU R8, [R1+0x2fdc] ;  /* 0x002fdc0001087983 */ /* 0x000ea20000300800 */
[----:B------:R-:W-:-:S03]  /*17da10*/  PRMT R2, R7, 0x7770, RZ ;  /* 0x0000777007027816 */ /* 0x000fc600000000ff */
[----:B------:R-:W2:Y:S04]  /*17da20*/  LDL.LU R28, [R1+0x2fd8] ;  /* 0x002fd800011c7983 */ /* 0x000ea80000300800 */
[----:B---3--:R0:W-:Y:S04]  /*17da30*/  @P5 STG.E.U8 desc[UR8][R10.64], R2 ;  /* 0x000000020a005986 */ /* 0x0081e8000c101108 */
[----:B0-----:R-:W3:Y:S01]  /*17da40*/  LDL.LU.64 R10, [R1+0x1c58] ;  /* 0x001c5800010a7983 */ /* 0x001ee20000300a00 */
[----:B------:R-:W-:Y:S01]  /*17da50*/  ISETP.LT.AND P4, PT, R30, UR12, !P6 ;  /* 0x0000000c1e007c0c */ /* 0x000fe2000f781270 */
[----:B------:R-:W0:Y:S01]  /*17da60*/  LDCU UR12, c[0x0][0x398] ;  /* 0x00007300ff0c77ac */ /* 0x000e220008000800 */
[----:B-1----:R-:W-:-:S02]  /*17da70*/  ISETP.LT.AND P3, PT, R20, UR14, !P6 ;  /* 0x0000000e14007c0c */ /* 0x002fc4000f761270 */
[----:B------:R-:W-:Y:S01]  /*17da80*/  PRMT R0, R7, 0x7771, RZ ;  /* 0x0000777107007816 */ /* 0x000fe200000000ff */
[----:B------:R-:W1:Y:S01]  /*17da90*/  LDCU UR14, c[0x0][0x398] ;  /* 0x00007300ff0e77ac */ /* 0x000e620008000800 */
[----:B------:R-:W-:Y:S02]  /*17daa0*/  ISETP.LT.AND P2, PT, R19, UR16, !P6 ;  /* 0x0000001013007c0c */ /* 0x000fe4000f741270 */
[----:B------:R-:W-:Y:S01]  /*17dab0*/  ISETP.LT.AND P5, PT, R14, UR18, !P6 ;  /* 0x000000120e007c0c */ /* 0x000fe2000f7a1270 */
[----:B------:R-:W0:Y:S01]  /*17dac0*/  LDCU UR16, c[0x0][0x398] ;  /* 0x00007300ff1077ac */ /* 0x000e220008000800 */
[----:B------:R-:W-:-:S03]  /*17dad0*/  PRMT R2, R7, 0x7772, RZ ;  /* 0x0000777207027816 */ /* 0x000fc600000000ff */
[----:B------:R1:W-:Y:S01]  /*17dae0*/  @P4 STG.E.U8 desc[UR8][R42.64], R0 ;  /* 0x000000002a004986 */ /* 0x0003e2000c101108 */
[----:B------:R-:W-:Y:S01]  /*17daf0*/  ISETP.LT.AND P4, PT, R37, UR20, !P6 ;  /* 0x0000001425007c0c */ /* 0x000fe2000f781270 */
[----:B------:R-:W0:Y:S02]  /*17db00*/  LDCU UR18, c[0x0][0x398] ;  /* 0x00007300ff1277ac */ /* 0x000e240008000800 */
[----:B------:R0:W-:Y:S04]  /*17db10*/  @P3 STG.E.U8 desc[UR8][R40.64], R2 ;  /* 0x0000000228003986 */ /* 0x0001e8000c101108 */
[----:B-1----:R-:W3:Y:S01]  /*17db20*/  LDL.LU.64 R42, [R1+0x1c50] ;  /* 0x001c5000012a7983 */ /* 0x002ee20000300a00 */
[----:B------:R-:W-:Y:S01]  /*17db30*/  PRMT R0, R7, 0x7773, RZ ;  /* 0x0000777307007816 */ /* 0x000fe200000000ff */
[----:B------:R-:W1:Y:S02]  /*17db40*/  LDCU UR20, c[0x0][0x398] ;  /* 0x00007300ff1477ac */ /* 0x000e640008000800 */
[----:B------:R-:W3:Y:S01]  /*17db50*/  LDL.LU R6, [R1+0x6d4] ;  /* 0x0006d40001067983 */ /* 0x000ee20000300800 */
[----:B0-----:R-:W-:-:S03]  /*17db60*/  PRMT R2, R3, 0x7770, RZ ;  /* 0x0000777003027816 */ /* 0x001fc600000000ff */
[----:B------:R-:W3:Y:S01]  /*17db70*/  LDL.LU R31, [R1+0x2f4c] ;  /* 0x002f4c00011f7983 */ /* 0x000ee20000300800 */
[----:B------:R-:W-:Y:S01]  /*17db80*/  ISETP.LT.AND P3, PT, R36, UR22, !P6 ;  /* 0x0000001624007c0c */ /* 0x000fe2000f761270 */
[----:B------:R-:W0:Y:S02]  /*17db90*/  LDCU UR22, c[0x0][0x398] ;  /* 0x00007300ff1677ac */ /* 0x000e240008000800 */
[----:B------:R-:W3:Y:S04]  /*17dba0*/  LDL R16, [R1+0x2fd4] ;  /* 0x002fd40001107983 */ /* 0x000ee80000100800 */
[----:B------:R-:W3:Y:S04]  /*17dbb0*/  LDL.LU.64 R40, [R1+0x1c48] ;  /* 0x001c480001287983 */ /* 0x000ee80000300a00 */
[----:B------:R0:W-:Y:S04]  /*17dbc0*/  @P2 STG.E.U8 desc[UR8][R44.64], R0 ;  /* 0x000000002c002986 */ /* 0x0001e8000c101108 */
[----:B------:R-:W3:Y:S01]  /*17dbd0*/  LDL.LU R13, [R1+0x2fd0] ;  /* 0x002fd000010d7983 */ /* 0x000ee20000300800 */
[----:B0-----:R-:W-:-:S03]  /*17dbe0*/  PRMT R0, R3, 0x7771, RZ ;  /* 0x0000777103007816 */ /* 0x001fc600000000ff */
[----:B----4-:R0:W-:Y:S04]  /*17dbf0*/  @P5 STG.E.U8 desc[UR8][R4.64], R2 ;  /* 0x0000000204005986 */ /* 0x0101e8000c101108 */
[----:B--2---:R-:W-:Y:S04]  /*17dc00*/  @P4 STG.E.U8 desc[UR8][R38.64], R0 ;  /* 0x0000000026004986 */ /* 0x004fe8000c101108 */
[----:B0-----:R-:W2:Y:S01]  /*17dc10*/  LDL.LU.64 R4, [R1+0x1c40] ;  /* 0x001c400001047983 */ /* 0x001ea20000300a00 */
[----:B------:R-:W-:-:S03]  /*17dc20*/  PRMT R2, R3, 0x7772, RZ ;  /* 0x0000777203027816 */ /* 0x000fc600000000ff */
[----:B------:R-:W4:Y:S04]  /*17dc30*/  LDL.LU.64 R44, [R1+0x1c30] ;  /* 0x001c3000012c7983 */ /* 0x000f280000300a00 */
[----:B------:R-:W4:Y:S04]  /*17dc40*/  LDL.LU R18, [R1+0x738] ;  /* 0x0007380001127983 */ /* 0x000f280000300800 */
[----:B---3--:R0:W-:Y:S04]  /*17dc50*/  @P3 STG.E.U8 desc[UR8][R10.64], R2 ;  /* 0x000000020a003986 */ /* 0x0081e8000c101108 */
[----:B0-----:R-:W3:Y:S04]  /*17dc60*/  LDL.LU.64 R10, [R1+0x1c38] ;  /* 0x001c3800010a7983 */ /* 0x001ee80000300a00 */
[----:B------:R-:W3:Y:S01]  /*17dc70*/  LDL.LU.64 R38, [R1+0x1c28] ;  /* 0x001c280001267983 */ /* 0x000ee20000300a00 */
[----:B------:R-:W-:Y:S01]  /*17dc80*/  ISETP.LT.AND P2, PT, R35, UR24, !P6 ;  /* 0x0000001823007c0c */ /* 0x000fe2000f741270 */
[----:B------:R-:W0:Y:S01]  /*17dc90*/  LDCU UR24, c[0x0][0x398] ;  /* 0x00007300ff1877ac */ /* 0x000e220008000800 */
[----:B------:R-:W-:Y:S01]  /*17dca0*/  ISETP.LT.AND P4, PT, R29, UR26, !P6 ;  /* 0x0000001a1d007c0c */ /* 0x000fe2000f781270 */
[----:B------:R-:W3:Y:S01]  /*17dcb0*/  LDL.LU.64 R46, [R1+0x1c20] ;  /* 0x001c2000012e7983 */ /* 0x000ee20000300a00 */
[----:B------:R-:W-:Y:S01]  /*17dcc0*/  ISETP.LT.AND P3, PT, R8, UR28, !P6 ;  /* 0x0000001c08007c0c */ /* 0x000fe2000f761270 */
[----:B------:R-:W0:Y:S01]  /*17dcd0*/  LDCU UR26, c[0x0][0x398] ;  /* 0x00007300ff1a77ac */ /* 0x000e220008000800 */
[----:B------:R-:W-:-:S02]  /*17dce0*/  PRMT R0, R3, 0x7773, RZ ;  /* 0x0000777303007816 */ /* 0x000fc400000000ff */
[----:B------:R-:W-:Y:S01]  /*17dcf0*/  ISETP.LT.AND P5, PT, R28, UR46, !P6 ;  /* 0x0000002e1c007c0c */ /* 0x000fe2000f7a1270 */
[----:B------:R-:W0:Y:S01]  /*17dd00*/  LDCU UR28, c[0x0][0x398] ;  /* 0x00007300ff1c77ac */ /* 0x000e220008000800 */
[----:B------:R-:W-:-:S03]  /*17dd10*/  PRMT R2, R6, 0x7770, RZ ;  /* 0x0000777006027816 */ /* 0x000fc600000000ff */
[----:B------:R1:W-:Y:S01]  /*17dd20*/  @P2 STG.E.U8 desc[UR8][R42.64], R0 ;  /* 0x000000002a002986 */ /* 0x0003e2000c101108 */
[----:B------:R-:W0:Y:S03]  /*17dd30*/  LDCU UR46, c[0x0][0x398] ;  /* 0x00007300ff2e77ac */ /* 0x000e260008000800 */
[----:B------:R0:W-:Y:S01]  /*17dd40*/  @P4 STG.E.U8 desc[UR8][R40.64], R2 ;  /* 0x0000000228004986 */ /* 0x0001e2000c101108 */
[----:B-1----:R-:W-:-:S03]  /*17dd50*/  VIADD R0, R33, 0x6e ;  /* 0x0000006e21007836 */ /* 0x002fc60000000000 */
[----:B------:R-:W3:Y:S01]  /*17dd60*/  LDL.LU.64 R42, [R1+0x1c18] ;  /* 0x001c1800012a7983 */ /* 0x000ee20000300a00 */
[----:B------:R-:W-:Y:S01]  /*17dd70*/  ISETP.LT.AND P4, PT, R16, UR48, !P6 ;  /* 0x0000003010007c0c */ /* 0x000fe2000f781270 */
[----:B------:R-:W1:Y:S01]  /*17dd80*/  LDCU UR48, c[0x0][0x398] ;  /* 0x00007300ff3077ac */ /* 0x000e620008000800 */
[----:B------:R-:W-:Y:S02]  /*17dd90*/  ISETP.LT.AND P6, PT, R31, UR49, !P0 ;  /* 0x000000311f007c0c */ /* 0x000fe4000c7c1270 */
[----:B0-----:R-:W-:Y:S01]  /*17dda0*/  PRMT R2, R6, 0x7771, RZ ;  /* 0x0000777106027816 */ /* 0x001fe200000000ff */
[----:B------:R-:W3:Y:S01]  /*17ddb0*/  LDL.LU.64 R40, [R1+0x1c10] ;  /* 0x001c100001287983 */ /* 0x000ee20000300a00 */
[----:B------:R-:W-:Y:S01]  /*17ddc0*/  ISETP.GE.AND P2, PT, R0, UR47, PT ;  /* 0x0000002f00007c0c */ /* 0x000fe2000bf46270 */
[----:B------:R-:W0:Y:S02]  /*17ddd0*/  LDCU UR47, c[0x0][0x398] ;  /* 0x00007300ff2f77ac */ /* 0x000e240008000800 */
[----:B------:R-:W3:Y:S01]  /*17dde0*/  LDL.LU R3, [R1+0x728] ;  /* 0x0007280001037983 */ /* 0x000ee20000300800 */
[C---:B------:R-:W-:Y:S01]  /*17ddf0*/  PRMT R0, R6.reuse, 0x7772, RZ ;  /* 0x0000777206007816 */ /* 0x040fe200000000ff */
[----:B------:R-:W0:Y:S02]  /*17de00*/  LDCU UR49, c[0x0][0x398] ;  /* 0x00007300ff3177ac */ /* 0x000e240008000800 */
[----:B--2---:R2:W-:Y:S04]  /*17de10*/  @P3 STG.E.U8 desc[UR8][R4.64], R2 ;  /* 0x0000000204003986 */ /* 0x0045e8000c101108 */
[----:B----4-:R4:W-:Y:S04]  /*17de20*/  @P5 STG.E.U8 desc[UR8][R44.64], R0 ;  /* 0x000000002c005986 */ /* 0x0109e8000c101108 */
[----:B--2---:R-:W2:Y:S01]  /*17de30*/  LDL.LU.64 R4, [R1+0x1c08] ;  /* 0x001c080001047983 */ /* 0x004ea20000300a00 */
[----:B------:R-:W-:-:S03]  /*17de40*/  PRMT R2, R6, 0x7773, RZ ;  /* 0x0000777306027816 */ /* 0x000fc600000000ff */
[----:B------:R-:W2:Y:S01]  /*17de50*/  LDL.LU.64 R6, [R1+0x1c00] ;  /* 0x001c000001067983 */ /* 0x000ea20000300a00 */
[----:B----4-:R-:W-:-:S03]  /*17de60*/  PRMT R0, R18, 0x7770, RZ ;  /* 0x0000777012007816 */ /* 0x010fc600000000ff */
[----:B---3--:R3:W-:Y:S04]  /*17de70*/  @P4 STG.E.U8 desc[UR8][R10.64], R2 ;  /* 0x000000020a004986 */ /* 0x0087e8000c101108 */
[----:B------:R4:W-:Y:S04]  /*17de80*/  @P6 STG.E.U8 desc[UR8][R38.64], R0 ;  /* 0x0000000026006986 */ /* 0x0009e8000c101108 */
[----:B---3--:R-:W3:Y:S04]  /*17de90*/  LDL.LU.64 R10, [R1+0x1bf8] ;  /* 0x001bf800010a7983 */ /* 0x008ee80000300a00 */
[----:B------:R-:W3:Y:S04]  /*17dea0*/  LDL.LU.64 R44, [R1+0x1bf0] ;  /* 0x001bf000012c7983 */ /* 0x000ee80000300a00 */
[----:B----4-:R-:W4:Y:S04]  /*17deb0*/  LDL.LU.64 R38, [R1+0x1be8] ;  /* 0x001be80001267983 */ /* 0x010f280000300a00 */
[----:B------:R-:W4:Y:S01]  /*17dec0*/  LDL.LU R32, [R1+0x6e8] ;  /* 0x0006e80001207983 */ /* 0x000f220000300800 */
[----:B------:R-:W-:Y:S01]  /*17ded0*/  ISETP.LT.AND P5, PT, R13, UR52, !P0 ;  /* 0x000000340d007c0c */ /* 0x000fe2000c7a1270 */
[----:B------:R-:W0:Y:S01]  /*17dee0*/  LDCU UR52, c[0x0][0x398] ;  /* 0x00007300ff3477ac */ /* 0x000e220008000800 */
[----:B------:R-:W-:-:S02]  /*17def0*/  ISETP.LT.AND P3, PT, R34, UR56, !P0 ;  /* 0x0000003822007c0c */ /* 0x000fc4000c761270 */
[----:B------:R-:W-:Y:S01]  /*17df00*/  PRMT R2, R18, 0x7771, RZ ;  /* 0x0000777112027816 */ /* 0x000fe200000000ff */
[----:B------:R-:W0:Y:S01]  /*17df10*/  LDCU UR56, c[0x0][0x398] ;  /* 0x00007300ff3877ac */ /* 0x000e220008000800 */
[----:B------:R-:W-:Y:S02]  /*17df20*/  ISETP.LT.AND P6, PT, R12, UR60, !P0 ;  /* 0x0000003c0c007c0c */ /* 0x000fe4000c7c1270 */
[----:B------:R-:W-:Y:S02]  /*17df30*/  ISETP.LT.AND P4, PT, R9, UR61, !P0 ;  /* 0x0000003d09007c0c */ /* 0x000fe4000c781270 */
[----:B------:R-:W-:-:S03]  /*17df40*/  PRMT R0, R18, 0x7772, RZ ;  /* 0x0000777212007816 */ /* 0x000fc600000000ff */
[----:B------:R0:W-:Y:S01]  /*17df50*/  @P5 STG.E.U8 desc[UR8][R46.64], R2 ;  /* 0x000000022e005986 */ /* 0x0001e2000c101108 */
[----:B------:R-:W-:-:S03]  /*17df60*/  ISETP.LT.AND P5, PT, R30, UR62, !P0 ;  /* 0x0000003e1e007c0c */ /* 0x000fc6000c7a1270 */
[----:B------:R1:W-:Y:S01]  /*17df70*/  @P3 STG.E.U8 desc[UR8][R42.64], R0 ;  /* 0x000000002a003986 */ /* 0x0003e2000c101108 */
[----:B0-----:R-:W-:Y:S02]  /*17df80*/  PRMT R2, R18, 0x7773, RZ ;  /* 0x0000777312027816 */ /* 0x001fe400000000ff */
[----:B-1----:R-:W-:-:S03]  /*17df90*/  PRMT R0, R3, 0x7770, RZ ;  /* 0x0000777003007816 */ /* 0x002fc600000000ff */
[----:B------:R0:W-:Y:S01]  /*17dfa0*/  @P6 STG.E.U8 desc[UR8][R40.64], R2 ;  /* 0x0000000228006986 */ /* 0x0001e2000c101108 */
[----:B------:R-:W-:-:S03]  /*17dfb0*/  ISETP.LT.AND P3, PT, R20, UR63, !P0 ;  /* 0x0000003f14007c0c */ /* 0x000fc6000c761270 */
[----:B------:R-:W4:Y:S01]  /*17dfc0*/  LDL.LU.64 R42, [R1+0x1be0] ;  /* 0x001be000012a7983 */ /* 0x000f220000300a00 */
[----:B0-----:R-:W-:-:S03]  /*17dfd0*/  PRMT R2, R3, 0x7771, RZ ;  /* 0x0000777103027816 */ /* 0x001fc600000000ff */
[----:B------:R-:W4:Y:S01]  /*17dfe0*/  LDL.LU.64 R40, [R1+0x1bd0] ;  /* 0x001bd00001287983 */ /* 0x000f220000300a00 */
[----:B------:R-:W-:-:S03]  /*17dff0*/  ISETP.LT.AND P6, PT, R19, UR64, !P0 ;  /* 0x0000004013007c0c */ /* 0x000fc6000c7c1270 */
[----:B--2---:R0:W-:Y:S04]  /*17e000*/  @P4 STG.E.U8 desc[UR8][R4.64], R0 ;  /* 0x0000000004004986 */ /* 0x0041e8000c101108 */
[----:B------:R1:W-:Y:S01]  /*17e010*/  @P5 STG.E.U8 desc[UR8][R6.64], R2 ;  /* 0x0000000206005986 */ /* 0x0003e2000c101108 */
[----:B------:R-:W-:-:S03]  /*17e020*/  ISETP.LT.AND P4, PT, R14, UR65, !P0 ;  /* 0x000000410e007c0c */ /* 0x000fc6000c781270 */
[----:B0-----:R-:W2:Y:S04]  /*17e030*/  LDL.LU R5, [R1+0x7a8] ;  /* 0x0007a80001057983 */ /* 0x001ea80000300800 */
[----:B-1----:R-:W2:Y:S01]  /*17e040*/  LDL.LU.64 R6, [R1+0x1bd8] ;  /* 0x001bd80001067983 */ /* 0x002ea20000300a00 */
[C---:B------:R-:W-:Y:S02]  /*17e050*/  PRMT R0, R3.reuse, 0x7772, RZ ;  /* 0x0000777203007816 */ /* 0x040fe400000000ff */
[----:B------:R-:W-:-:S03]  /*17e060*/  PRMT R2, R3, 0x7773, RZ ;  /* 0x0000777303027816 */ /* 0x000fc600000000ff */
[----:B---3--:R4:W-:Y:S04]  /*17e070*/  @P3 STG.E.U8 desc[UR8][R10.64], R0 ;  /* 0x000000000a003986 */ /* 0x0089e8000c101108 */
[----:B------:R-:W-:Y:S01]  /*17e080*/  @P6 STG.E.U8 desc[UR8][R44.64], R2 ;  /* 0x000000022c006986 */ /* 0x000fe2000c101108 */
[----:B----4-:R-:W-:-:S03]  /*17e090*/  PRMT R0, R32, 0x7770, RZ ;  /* 0x0000777020007816 */ /* 0x010fc600000000ff */
[----:B------:R-:W3:Y:S04]  /*17e0a0*/  LDL.LU.64 R10, [R1+0x1bc8] ;  /* 0x001bc800010a7983 */ /* 0x000ee80000300a00 */
[----:B------:R0:W-:Y:S04]  /*17e0b0*/  @P4 STG.E.U8 desc[UR8][R38.64], R0 ;  /* 0x0000000026004986 */ /* 0x0001e8000c101108 */
[----:B0-----:R-:W4:Y:S01]  /*17e0c0*/  LDL.LU.64 R38, [R1+0x1bc0] ;  /* 0x001bc00001267983 */ /* 0x001f220000300a00 */
[----:B------:R-:W-:Y:S02]  /*17e0d0*/  ISETP.LT.AND P5, PT, R37, UR59, !P0 ;  /* 0x0000003b25007c0c */ /* 0x000fe4000c7a1270 */
[----:B------:R-:W-:Y:S01]  /*17e0e0*/  ISETP.LT.AND P3, PT, R36, UR58, !P0 ;  /* 0x0000003a24007c0c */ /* 0x000fe2000c761270 */
[----:B------:R-:W4:Y:S01]  /*17e0f0*/  LDL.LU.64 R46, [R1+0x1bb0] ;  /* 0x001bb000012e7983 */ /* 0x000f220000300a00 */
[----:B------:R-:W-:Y:S01]  /*17e100*/  ISETP.LT.AND P4, PT, R35, UR53, !P0 ;  /* 0x0000003523007c0c */ /* 0x000fe2000c781270 */
[----:B------:R-:W-:Y:S01]  /*17e110*/  VIADD R3, R33, 0x6f ;  /* 0x0000006f21037836 */ /* 0x000fe20000000000 */
[C---:B------:R-:W-:Y:S01]  /*17e120*/  PRMT R2, R32.reuse, 0x7771, RZ ;  /* 0x0000777120027816 */ /* 0x040fe200000000ff */
[----:B------:R-:W4:Y:S01]  /*17e130*/  LDL.LU R4, [R1+0x798] ;  /* 0x0007980001047983 */ /* 0x000f220000300800 */
[C---:B------:R-:W-:Y:S01]  /*17e140*/  PRMT R0, R32.reuse, 0x7772, RZ ;  /* 0x0000777220007816 */ /* 0x040fe200000000ff */
[----:B------:R-:W0:Y:S02]  /*17e150*/  LDCU UR53, c[0x0][0x398] ;  /* 0x00007300ff3577ac */ /* 0x000e240008000800 */
[----:B------:R-:W4:Y:S04]  /*17e160*/  LDL.LU.64 R44, [R1+0x1bb8] ;  /* 0x001bb800012c7983 */ /* 0x000f280000300a00 */
[----:B------:R1:W-:Y:S01]  /*17e170*/  @P5 STG.E.U8 desc[UR8][R42.64], R2 ;  /* 0x000000022a005986 */ /* 0x0003e2000c101108 */
[----:B------:R-:W-:Y:S01]  /*17e180*/  ISETP.LT.AND P5, PT, R29, UR50, !P0 ;  /* 0x000000321d007c0c */ /* 0x000fe2000c7a1270 */
[----:B------:R-:W0:Y:S02]  /*17e190*/  LDCU UR50, c[0x0][0x398] ;  /* 0x00007300ff3277ac */ /* 0x000e240008000800 */
[----:B-1----:R-:W4:Y:S01]  /*17e1a0*/  LDL.LU.64 R42, [R1+0x1ba8] ;  /* 0x001ba800012a7983 */ /* 0x002f220000300a00 */
[----:B------:R-:W-:-:S03]  /*17e1b0*/  PRMT R2, R32, 0x7773, RZ ;  /* 0x0000777320027816 */ /* 0x000fc600000000ff */
[----:B------:R1:W-:Y:S01]  /*17e1c0*/  @P3 STG.E.U8 desc[UR8][R40.64], R0 ;  /* 0x0000000028003986 */ /* 0x0003e2000c101108 */
[----:B------:R-:W-:Y:S01]  /*17e1d0*/  ISETP.LT.AND P3, PT, R8, UR44, !P0 ;  /* 0x0000002c08007c0c */ /* 0x000fe2000c761270 */
[----:B------:R-:W0:Y:S02]  /*17e1e0*/  LDCU UR44, c[0x0][0x398] ;  /* 0x00007300ff2c77ac */ /* 0x000e240008000800 */
[----:B-1----:R-:W4:Y:S04]  /*17e1f0*/  LDL.LU.64 R40, [R1+0x1ba0] ;  /* 0x001ba00001287983 */ /* 0x002f280000300a00 */
[----:B--2---:R1:W-:Y:S01]  /*17e200*/  @P4 STG.E.U8 desc[UR8][R6.64], R2 ;  /* 0x0000000206004986 */ /* 0x0043e2000c101108 */
[----:B------:R-:W-:-:S03]  /*17e210*/  PRMT R0, R5, 0x7770, RZ ;  /* 0x0000777005007816 */ /* 0x000fc600000000ff */
[----:B-1----:R-:W2:Y:S01]  /*17e220*/  LDL.LU.64 R6, [R1+0x1b98] ;  /* 0x001b980001067983 */ /* 0x002ea20000300a00 */
[----:B------:R-:W-:-:S03]  /*17e230*/  PRMT R2, R5, 0x7771, RZ ;  /* 0x0000777105027816 */ /* 0x000fc600000000ff */
[----:B---3--:R1:W-:Y:S04]  /*17e240*/  @P5 STG.E.U8 desc[UR8][R10.64], R0 ;  /* 0x000000000a005986 */ /* 0x0083e8000c101108 */
[----:B-1----:R-:W3:Y:S04]  /*17e250*/  LDL.LU R10, [R1+0x788] ;  /* 0x00078800010a7983 */ /* 0x002ee80000300800 */
[----:B----4-:R1:W-:Y:S04]  /*17e260*/  @P3 STG.E.U8 desc[UR8][R38.64], R2 ;  /* 0x0000000226003986 */ /* 0x0103e8000c101108 */
[----:B------:R-:W4:Y:S04]  /*17e270*/  LDL.LU.64 R22, [R1+0x1b90] ;  /* 0x001b900001167983 */ /* 0x000f280000300a00 */
[----:B-1----:R-:W4:Y:S04]  /*17e280*/  LDL.LU.64 R38, [R1+0x1b88] ;  /* 0x001b880001267983 */ /* 0x002f280000300a00 */
[----:B------:R-:W4:Y:S01]  /*17e290*/  LDL.LU.64 R48, [R1+0x1b80] ;  /* 0x001b800001307983 */ /* 0x000f220000300a00 */
[----:B------:R-:W-:Y:S01]  /*17e2a0*/  ISETP.LT.AND P6, PT, R28, UR45, !P0 ;  /* 0x0000002d1c007c0c */ /* 0x000fe2000c7c1270 */
[----:B------:R-:W1:Y:S01]  /*17e2b0*/  LDCU UR45, c[0x0][0x398] ;  /* 0x00007300ff2d77ac */ /* 0x000e620008000800 */
[----:B------:R-:W-:-:S02]  /*17e2c0*/  ISETP.LT.AND P0, PT, R16, UR41, !P0 ;  /* 0x0000002910007c0c */ /* 0x000fc4000c701270 */
[----:B------:R-:W-:Y:S01]  /*17e2d0*/  PRMT R0, R5, 0x7772, RZ ;  /* 0x0000777205007816 */ /* 0x000fe200000000ff */
[----:B------:R-:W0:Y:S01]  /*17e2e0*/  LDCU UR41, c[0x0][0x398] ;  /* 0x00007300ff2977ac */ /* 0x000e220008000800 */
[----:B------:R-:W-:Y:S02]  /*17e2f0*/  ISETP.LT.AND P5, PT, R31, UR42, !P1 ;  /* 0x0000002a1f007c0c */ /* 0x000fe4000cfa1270 */
[----:B------:R-:W-:Y:S01]  /*17e300*/  ISETP.LT.AND P3, PT, R34, UR40, !P1 ;  /* 0x0000002822007c0c */ /* 0x000fe2000cf61270 */
[----:B------:R-:W0:Y:S01]  /*17e310*/  LDCU UR40, c[0x0][0x398] ;  /* 0x00007300ff2877ac */ /* 0x000e220008000800 */
[----:B------:R-:W-:-:S03]  /*17e320*/  PRMT R2, R5, 0x7773, RZ ;  /* 0x0000777305027816 */ /* 0x000fc600000000ff */
[----:B------:R1:W-:Y:S01]  /*17e330*/  @P6 STG.E.U8 desc[UR8][R46.64], R0 ;  /* 0x000000002e006986 */ /* 0x0003e2000c101108 */
[----:B------:R-:W-:Y:S01]  /*17e340*/  ISETP.LT.AND P6, PT, R13, UR39, !P1 ;  /* 0x000000270d007c0c */ /* 0x000fe2000cfc1270 */
[----:B------:R-:W0:Y:S02]  /*17e350*/  LDCU UR39, c[0x0][0x398] ;  /* 0x00007300ff2777ac */ /* 0x000e240008000800 */
[----:B------:R0:W-:Y:S01]  /*17e360*/  @P0 STG.E.U8 desc[UR8][R44.64], R2 ;  /* 0x000000022c000986 */ /* 0x0001e2000c101108 */
[----:B------:R-:W-:Y:S01]  /*17e370*/  ISETP.GE.AND P4, PT, R3, UR43, PT ;  /* 0x0000002b03007c0c */ /* 0x000fe2000bf86270 */
[----:B------:R-:W2:Y:S01]  /*17e380*/  LDCU UR43, c[0x0][0x398] ;  /* 0x00007300ff2b77ac */ /* 0x000ea20008000800 */
[----:B------:R-:W2:Y:S01]  /*17e390*/  LDCU UR42, c[0x0][0x398] ;  /* 0x00007300ff2a77ac */ /* 0x000ea20008000800 */
[----:B-1----:R-:W4:Y:S01]  /*17e3a0*/  LDL.LU.64 R46, [R1+0x1b78] ;  /* 0x001b7800012e7983 */ /* 0x002f220000300a00 */
[----:B------:R-:W-:-:S03]  /*17e3b0*/  PRMT R0, R4, 0x7770, RZ ;  /* 0x0000777004007816 */ /* 0x000fc600000000ff */
[----:B------:R-:W4:Y:S01]  /*17e3c0*/  LDL.LU R5, [R1+0x778] ;  /* 0x0007780001057983 */ /* 0x000f220000300800 */
[----:B0-----:R-:W-:-:S03]  /*17e3d0*/  PRMT R2, R4, 0x7771, RZ ;  /* 0x0000777104027816 */ /* 0x001fc600000000ff */
[----:B------:R0:W-:Y:S04]  /*17e3e0*/  @P5 STG.E.U8 desc[UR8][R42.64], R0 ;  /* 0x000000002a005986 */ /* 0x0001e8000c101108 */
[----:B------:R-:W4:Y:S04]  /*17e3f0*/  LDL.LU.64 R44, [R1+0x1b70] ;  /* 0x001b7000012c7983 */ /* 0x000f280000300a00 */
[----:B------:R1:W-:Y:S04]  /*17e400*/  @P6 STG.E.U8 desc[UR8][R40.64], R2 ;  /* 0x0000000228006986 */ /* 0x0003e8000c101108 */
[----:B0-----:R-:W4:Y:S01]  /*17e410*/  LDL.LU.64 R42, [R1+0x1b68] ;  /* 0x001b6800012a7983 */ /* 0x001f220000300a00 */
[----:B------:R-:W-:-:S02]  /*17e420*/  PRMT R0, R4, 0x7772, RZ ;  /* 0x0000777204007816 */ /* 0x000fc400000000ff */
[----:B------:R-:W-:Y:S01]  /*17e430*/  ISETP.LT.AND P5, PT, R12, UR37, !P1 ;  /* 0x000000250c007c0c */ /* 0x000fe2000cfa1270 */
[----:B------:R-:W0:Y:S01]  /*17e440*/  LDCU UR37, c[0x0][0x398] ;  /* 0x00007300ff2577ac */ /* 0x000e220008000800 */
[----:B-1----:R-:W4:Y:S01]  /*17e450*/  LDL.LU.64 R40, [R1+0x1b60] ;  /* 0x001b600001287983 */ /* 0x002f220000300a00 */
[----:B------:R-:W-:Y:S01]  /*17e460*/  ISETP.LT.AND P0, PT, R9, UR38, !P1 ;  /* 0x0000002609007c0c */ /* 0x000fe2000cf01270 */
[----:B------:R-:W1:Y:S01]  /*17e470*/  LDCU UR38, c[0x0][0x398] ;  /* 0x00007300ff2677ac */ /* 0x000e620008000800 */
[----:B------:R-:W-:Y:S02]  /*17e480*/  PRMT R2, R4, 0x7773, RZ ;  /* 0x0000777304027816 */ /* 0x000fe400000000ff */
[----:B------:R-:W-:Y:S01]  /*17e490*/  ISETP.LT.AND P6, PT, R30, UR35, !P1 ;  /* 0x000000231e007c0c */ /* 0x000fe2000cfc1270 */
[----:B------:R-:W0:Y:S01]  /*17e4a0*/  LDCU UR35, c[0x0][0x398] ;  /* 0x00007300ff2377ac */ /* 0x000e220008000800 */
[----:B--2---:R2:W-:Y:S04]  /*17e4b0*/  @P3 STG.E.U8 desc[UR8][R6.64], R0 ;  /* 0x0000000006003986 */ /* 0x0045e8000c101108 */
[----:B--2---:R-:W2:Y:S01]  /*17e4c0*/  LDL.LU.64 R6, [R1+0x1b58] ;  /* 0x001b580001067983 */ /* 0x004ea20000300a00 */
[----:B---3--:R-:W-:-:S03]  /*17e4d0*/  PRMT R0, R10, 0x7770, RZ ;  /* 0x000077700a007816 */ /* 0x008fc600000000ff */
[----:B----4-:R3:W-:Y:S04]  /*17e4e0*/  @P5 STG.E.U8 desc[UR8][R22.64], R2 ;  /* 0x0000000216005986 */ /* 0x0107e8000c101108 */
[----:B------:R4:W-:Y:S01]  /*17e4f0*/  @P0 STG.E.U8 desc[UR8][R38.64], R0 ;  /* 0x0000000026000986 */ /* 0x0009e2000c101108 */
[----:B---3--:R-:W-:-:S03]  /*17e500*/  PRMT R2, R10, 0x7771, RZ ;  /* 0x000077710a027816 */ /* 0x008fc600000000ff */
[----:B----4-:R-:W3:Y:S04]  /*17e510*/  LDL.LU.64 R38, [R1+0x1b50] ;  /* 0x001b500001267983 */ /* 0x010ee80000300a00 */
[----:B------:R-:W4:Y:S01]  /*17e520*/  LDL.LU R4, [R1+0x6d8] ;  /* 0x0006d80001047983 */ /* 0x000f220000300800 */
[----:B------:R-:W-:-:S03]  /*17e530*/  PRMT R0, R10, 0x7772, RZ ;  /* 0x000077720a007816 */ /* 0x000fc600000000ff */
[----:B------:R0:W-:Y:S02]  /*17e540*/  @P6 STG.E.U8 desc[UR8][R48.64], R2 ;  /* 0x0000000230006986 */ /* 0x0001e4000c101108 */
[----:B0-----:R-:W-:Y:S02]  /*17e550*/  PRMT R2, R10, 0x7773, RZ ;  /* 0x000077730a027816 */ /* 0x001fe400000000ff */
[----:B------:R-:W4:Y:S01]  /*17e560*/  LDL.LU.64 R10, [R1+0x1b48] ;  /* 0x001b4800010a7983 */ /* 0x000f220000300a00 */
[----:B------:R-:W-:Y:S01]  /*17e570*/  ISETP.LT.AND P3, PT, R20, UR36, !P1 ;  /* 0x0000002414007c0c */ /* 0x000fe2000cf61270 */
[----:B------:R-:W0:Y:S01]  /*17e580*/  LDCU UR36, c[0x0][0x398] ;  /* 0x00007300ff2477ac */ /* 0x000e220008000800 */
[----:B------:R-:W-:Y:S02]  /*17e590*/  ISETP.LT.AND P5, PT, R19, UR34, !P1 ;  /* 0x0000002213007c0c */ /* 0x000fe4000cfa1270 */
[----:B------:R-:W-:Y:S01]  /*17e5a0*/  ISETP.LT.AND P0, PT, R14, UR54, !P1 ;  /* 0x000000360e007c0c */ /* 0x000fe2000cf01270 */
[----:B------:R-:W0:Y:S01]  /*17e5b0*/  LDCU UR34, c[0x0][0x398] ;  /* 0x00007300ff2277ac */ /* 0x000e220008000800 */
[----:B------:R-:W-:Y:S01]  /*17e5c0*/  ISETP.LT.AND P6, PT, R37, UR55, !P1 ;  /* 0x0000003725007c0c */ /* 0x000fe2000cfc1270 */
[----:B------:R-:W0:Y:S06]  /*17e5d0*/  LDCU UR54, c[0x0][0x398] ;  /* 0x00007300ff3677ac */ /* 0x000e2c0008000800 */
[----:B------:R0:W-:Y:S01]  /*17e5e0*/  @P3 STG.E.U8 desc[UR8][R46.64], R0 ;  /* 0x000000002e003986 */ /* 0x0001e2000c101108 */
[----:B------:R-:W-:-:S03]  /*17e5f0*/  ISETP.LT.AND P3, PT, R36, UR57, !P1 ;  /* 0x0000003924007c0c */ /* 0x000fc6000cf61270 */
[----:B------:R1:W-:Y:S01]  /*17e600*/  @P5 STG.E.U8 desc[UR8][R44.64], R2 ;  /* 0x000000022c005986 */ /* 0x0003e2000c101108 */
[----:B0-----:R-:W-:-:S03]  /*17e610*/  PRMT R0, R5, 0x7770, RZ ;  /* 0x0000777005007816 */ /* 0x001fc600000000ff */
[----:B-1----:R-:W4:Y:S01]  /*17e620*/  LDL.LU.64 R44, [R1+0x1b40] ;  /* 0x001b4000012c7983 */ /* 0x002f220000300a00 */
[----:B------:R-:W-:-:S03]  /*17e630*/  PRMT R2, R5, 0x7771, RZ ;  /* 0x0000777105027816 */ /* 0x000fc600000000ff */
[----:B------:R0:W-:Y:S04]  /*17e640*/  @P0 STG.E.U8 desc[UR8][R42.64], R0 ;  /* 0x000000002a000986 */ /* 0x0001e8000c101108 */
[----:B------:R1:W-:Y:S04]  /*17e650*/  @P6 STG.E.U8 desc[UR8][R40.64], R2 ;  /* 0x0000000228006986 */ /* 0x0003e8000c101108 */
[----:B0-----:R-:W4:Y:S01]  /*17e660*/  LDL.LU.64 R42, [R1+0x1b38] ;  /* 0x001b3800012a7983 */ /* 0x001f220000300a00 */
[----:B------:R-:W-:Y:S02]  /*17e670*/  PRMT R0, R5, 0x7772, RZ ;  /* 0x0000777205007816 */ /* 0x000fe400000000ff */
[----:B------:R-:W-:Y:S01]  /*17e680*/  ISETP.LT.AND P0, PT, R35, UR51, !P1 ;  /* 0x0000003323007c0c */ /* 0x000fe2000cf01270 */
[----:B------:R-:W0:Y:S01]  /*17e690*/  LDCU UR51, c[0x0][0x398] ;  /* 0x00007300ff3377ac */ /* 0x000e220008000800 */
[----:B-1----:R-:W-:Y:S01]  /*17e6a0*/  PRMT R2, R5, 0x7773, RZ ;  /* 0x0000777305027816 */ /* 0x002fe200000000ff */
[----:B--2---:R1:W-:Y:S04]  /*17e6b0*/  @P3 STG.E.U8 desc[UR8][R6.64], R0 ;  /* 0x0000000006003986 */ /* 0x0043e8000c101108 */
[----:B-1----:R-:W2:Y:S04]  /*17e6c0*/  LDL.LU.64 R6, [R1+0x1b30] ;  /* 0x001b300001067983 */ /* 0x002ea80000300a00 */
[----:B------:R-:W2:Y:S01]  /*17e6d0*/  LDL.LU R32, [R1+0x73c] ;  /* 0x00073c0001207983 */ /* 0x000ea20000300800 */
[----:B------:R-:W-:Y:S01]  /*17e6e0*/  ISETP.LT.AND P3, PT, R29, UR26, !P1 ;  /* 0x0000001a1d007c0c */ /* 0x000fe2000cf61270 */
[----:B------:R-:W-:Y:S01]  /*17e6f0*/  VIADD R0, R33, 0x70 ;  /* 0x0000007021007836 */ /* 0x000fe20000000000 */
[----:B------:R-:W-:Y:S01]  /*17e700*/  ISETP.LT.AND P5, PT, R8, UR28, !P1 ;  /* 0x0000001c08007c0c */ /* 0x000fe2000cfa1270 */
[----:B------:R-:W2:Y:S01]  /*17e710*/  LDL.LU.64 R48, [R1+0x1b28] ;  /* 0x001b280001307983 */ /* 0x000ea20000300a00 */
[----:B------:R-:W-:Y:S01]  /*17e720*/  ISETP.LT.AND P6, PT, R28, UR46, !P1 ;  /* 0x0000002e1c007c0c */ /* 0x000fe2000cfc1270 */
[----:B------:R-:W1:Y:S02]  /*17e730*/  LDCU UR26, c[0x0][0x398] ;  /* 0x00007300ff1a77ac */ /* 0x000e640008000800 */
[----:B------:R-:W2:Y:S04]  /*17e740*/  LDL.LU.64 R40, [R1+0x1b20] ;  /* 0x001b200001287983 */ /* 0x000ea80000300a00 */
[----:B---3--:R3:W-:Y:S01]  /*17e750*/  @P0 STG.E.U8 desc[UR8][R38.64], R2 ;  /* 0x0000000226000986 */ /* 0x0087e2000c101108 */
[----:B------:R-:W-:Y:S01]  /*17e760*/  ISETP.GE.AND P0, PT, R0, UR32, PT ;  /* 0x0000002000007c0c */ /* 0x000fe2000bf06270 */
[----:B------:R-:W0:Y:S01]  /*17e770*/  LDCU UR28, c[0x0][0x398] ;  /* 0x00007300ff1c77ac */ /* 0x000e220008000800 */
[----:B----4-:R-:W-:-:S02]  /*17e780*/  PRMT R0, R4, 0x7770, RZ ;  /* 0x0000777004007816 */ /* 0x010fc400000000ff */
[----:B------:R-:W-:Y:S01]  /*17e790*/  ISETP.LT.AND P1, PT, R16, UR47, !P1 ;  /* 0x0000002f10007c0c */ /* 0x000fe2000cf21270 */
[----:B------:R-:W4:Y:S01]  /*17e7a0*/  LDCU UR32, c[0x0][0x398] ;  /* 0x00007300ff2077ac */ /* 0x000f220008000800 */
[----:B------:R-:W0:Y:S01]  /*17e7b0*/  LDCU UR46, c[0x0][0x398] ;  /* 0x00007300ff2e77ac */ /* 0x000e220008000800 */
[----:B---3--:R-:W3:Y:S01]  /*17e7c0*/  LDL.LU.64 R38, [R1+0x1b18] ;  /* 0x001b180001267983 */ /* 0x008ee20000300a00 */
[C---:B------:R-:W-:Y:S01]  /*17e7d0*/  PRMT R2, R4.reuse, 0x7771, RZ ;  /* 0x0000777104027816 */ /* 0x040fe200000000ff */
[----:B------:R-:W0:Y:S02]  /*17e7e0*/  LDCU UR47, c[0x0][0x398] ;  /* 0x00007300ff2f77ac */ /* 0x000e240008000800 */
[----:B------:R0:W-:Y:S04]  /*17e7f0*/  @P3 STG.E.U8 desc[UR8][R10.64], R0 ;  /* 0x000000000a003986 */ /* 0x0001e8000c101108 */
[----:B0-----:R-:W4:Y:S01]  /*17e800*/  LDL.LU.64 R10, [R1+0x1b08] ;  /* 0x001b0800010a7983 */ /* 0x001f220000300a00 */
[----:B------:R-:W-:-:S03]  /*17e810*/  PRMT R0, R4, 0x7772, RZ ;  /* 0x0000777204007816 */ /* 0x000fc600000000ff */
[----:B------:R-:W4:Y:S01]  /*17e820*/  LDL.LU R5, [R1+0x72c] ;  /* 0x00072c0001057983 */ /* 0x000f220000300800 */
[----:B------:R-:W-:Y:S01]  /*17e830*/  ISETP.LT.AND P3, PT, R31, UR48, !P2 ;  /* 0x000000301f007c0c */ /* 0x000fe2000d761270 */
[----:B------:R-:W0:Y:S02]  /*17e840*/  LDCU UR48, c[0x0][0x398] ;  /* 0x00007300ff3077ac */ /* 0x000e240008000800 */
[----:B------:R-:W4:Y:S04]  /*17e850*/  LDL.LU.64 R46, [R1+0x1b10] ;  /* 0x001b1000012e7983 */ /* 0x000f280000300a00 */
[----:B------:R-:W-:Y:S01]  /*17e860*/  @P5 STG.E.U8 desc[UR8][R44.64], R2 ;  /* 0x000000022c005986 */ /* 0x000fe2000c101108 */
[----:B------:R-:W-:Y:S01]  /*17e870*/  ISETP.LT.AND P5, PT, R13, UR49, !P2 ;  /* 0x000000310d007c0c */ /* 0x000fe2000d7a1270 */
[----:B------:R-:W0:Y:S02]  /*17e880*/  LDCU UR49, c[0x0][0x398] ;  /* 0x00007300ff3177ac */ /* 0x000e240008000800 */
[----:B------:R0:W-:Y:S01]  /*17e890*/  @P6 STG.E.U8 desc[UR8][R42.64], R0 ;  /* 0x000000002a006986 */ /* 0x0001e2000c101108 */
[----:B------:R-:W-:Y:S01]  /*17e8a0*/  ISETP.LT.AND P6, PT, R34, UR52, !P2 ;  /* 0x0000003422007c0c */ /* 0x000fe2000d7c1270 */
[----:B------:R-:W1:Y:S01]  /*17e8b0*/  LDCU UR52, c[0x0][0x398] ;  /* 0x00007300ff3477ac */ /* 0x000e620008000800 */
[----:B0-----:R-:W-:-:S05]  /*17e8c0*/  PRMT R0, R4, 0x7773, RZ ;  /* 0x0000777304007816 */ /* 0x001fca00000000ff */
[----:B--2---:R0:W-:Y:S04]  /*17e8d0*/  @P1 STG.E.U8 desc[UR8][R6.64], R0 ;  /* 0x0000000006001986 */ /* 0x0041e8000c101108 */
[----:B0-----:R-:W2:Y:S01]  /*17e8e0*/  LDL.LU.64 R6, [R1+0x1b00] ;  /* 0x001b000001067983 */ /* 0x001ea20000300a00 */
[C---:B------:R-:W-:Y:S02]  /*17e8f0*/  PRMT R4, R32.reuse, 0x7770, RZ ;  /* 0x0000777020047816 */ /* 0x040fe400000000ff */
[C---:B------:R-:W-:Y:S01]  /*17e900*/  PRMT R3, R32.reuse, 0x7771, RZ ;  /* 0x0000777120037816 */ /* 0x040fe200000000ff */
[----:B------:R-:W2:Y:S01]  /*17e910*/  LDL.LU.64 R44, [R1+0x1af8] ;  /* 0x001af800012c7983 */ /* 0x000ea20000300a00 */
[C---:B------:R-:W-:Y:S02]  /*17e920*/  PRMT R2, R32.reuse, 0x7772, RZ ;  /* 0x0000777220027816 */ /* 0x040fe400000000ff */
[----:B------:R-:W-:Y:S01]  /*17e930*/  PRMT R0, R32, 0x7773, RZ ;  /* 0x0000777320007816 */ /* 0x000fe200000000ff */
[----:B------:R-:W2:Y:S01]  /*17e940*/  LDL.LU.64 R42, [R1+0x1ae8] ;  /* 0x001ae800012a7983 */ /* 0x000ea20000300a00 */
[----:B------:R-:W-:-:S03]  /*17e950*/  ISETP.LT.AND P1, PT, R12, UR56, !P2 ;  /* 0x000000380c007c0c */ /* 0x000fc6000d721270 */
[----:B------:R-:W2:Y:S04]  /*17e960*/  LDL.LU R32, [R1+0x6ec] ;  /* 0x0006ec0001207983 */ /* 0x000ea80000300800 */
[----:B------:R-:W-:Y:S04]  /*17e970*/  @P3 STG.E.U8 desc[UR8][R48.64], R4 ;  /* 0x0000000430003986 */ /* 0x000fe8000c101108 */
[----:B------:R-:W-:Y:S04]  /*17e980*/  @P5 STG.E.U8 desc[UR8][R40.64], R3 ;  /* 0x0000000328005986 */ /* 0x000fe8000c101108 */
[----:B---3--:R0:W-:Y:S04]  /*17e990*/  @P6 STG.E.U8 desc[UR8][R38.64], R2 ;  /* 0x0000000226006986 */ /* 0x0081e8000c101108 */
[----:B0-----:R-:W3:Y:S04]  /*17e9a0*/  LDL.LU.64 R38, [R1+0x1ae0] ;  /* 0x001ae00001267983 */ /* 0x001ee80000300a00 */
[----:B------:R-:W3:Y:S04]  /*17e9b0*/  LDL.LU.64 R40, [R1+0x1af0] ;  /* 0x001af00001287983 */ /* 0x000ee80000300a00 */
[----:B----4-:R0:W-:Y:S04]  /*17e9c0*/  @P1 STG.E.U8 desc[UR8][R10.64], R0 ;  /* 0x000000000a001986 */ /* 0x0101e8000c101108 */
[----:B0-----:R-:W4:Y:S01]  /*17e9d0*/  LDL.LU.64 R10, [R1+0x1ad8] ;  /* 0x001ad800010a7983 */ /* 0x001f220000300a00 */
[----:B------:R-:W-:Y:S01]  /*17e9e0*/  ISETP.LT.AND P3, PT, R9, UR10, !P2 ;  /* 0x0000000a09007c0c */ /* 0x000fe2000d761270 */
[----:B------:R-:W0:Y:S01]  /*17e9f0*/  LDCU UR10, c[0x0][0x398] ;  /* 0x00007300ff0a77ac */ /* 0x000e220008000800 */
[----:B------:R-:W-:-:S02]  /*17ea00*/  ISETP.LT.AND P6, PT, R30, UR6, !P2 ;  /* 0x000000061e007c0c */ /* 0x000fc4000d7c1270 */
[C---:B------:R-:W-:Y:S01]  /*17ea10*/  PRMT R4, R5.reuse, 0x7770, RZ ;  /* 0x0000777005047816 */ /* 0x040fe200000000ff */
[----:B------:R-:W0:Y:S01]  /*17ea20*/  LDCU UR6, c[0x0][0x398] ;  /* 0x00007300ff0677ac */ /* 0x000e220008000800 */
[----:B------:R-:W-:Y:S02]  /*17ea30*/  PRMT R3, R5, 0x7771, RZ ;  /* 0x0000777105037816 */ /* 0x000fe400000000ff */
[----:B------:R-:W-:Y:S01]  /*17ea40*/  ISETP.LT.AND P1, PT, R20, UR4, !P2 ;  /* 0x0000000414007c0c */ /* 0x000fe2000d721270 */
[----:B------:R-:W0:Y:S01]  /*17ea50*/  LDCU UR4, c[0x0][0x398] ;  /* 0x00007300ff0477ac */ /* 0x000e220008000800 */
[----:B------:R-:W-:-:S03]  /*17ea60*/  ISETP.LT.AND P5, PT, R19, UR12, !P2 ;  /* 0x0000000c13007c0c */ /* 0x000fc6000d7a1270 */
[----:B------:R-:W-:Y:S01]  /*17ea70*/  @P3 STG.E.U8 desc[UR8][R46.64], R4 ;  /* 0x000000042e003986 */ /* 0x000fe2000c101108 */
[----:B------:R-:W-:Y:S01]  /*17ea80*/  ISETP.LT.AND P3, PT, R14, UR16, !P2 ;  /* 0x000000100e007c0c */ /* 0x000fe2000d761270 */
[----:B------:R-:W0:Y:S01]  /*17ea90*/  LDCU UR12, c[0x0][0x398] ;  /* 0x00007300ff0c77ac */ /* 0x000e220008000800 */
[C---:B------:R-:W-:Y:S02]  /*17eaa0*/  PRMT R2, R5.reuse, 0x7772, RZ ;  /* 0x0000777205027816 */ /* 0x040fe400000000ff */
[----:B------:R-:W-:Y:S01]  /*17eab0*/  PRMT R0, R5, 0x7773, RZ ;  /* 0x0000777305007816 */ /* 0x000fe200000000ff */
[----:B------:R-:W0:Y:S01]  /*17eac0*/  LDCU UR16, c[0x0][0x398] ;  /* 0x00007300ff1077ac */ /* 0x000e220008000800 */
[----:B--2---:R2:W-:Y:S04]  /*17ead0*/  @P6 STG.E.U8 desc[UR8][R6.64], R3 ;  /* 0x0000000306006986 */ /* 0x0045e8000c101108 */
[----:B--2---:R-:W2:Y:S04]  /*17eae0*/  LDL.LU.64 R6, [R1+0x1ac8] ;  /* 0x001ac80001067983 */ /* 0x004ea80000300a00 */
[----:B------:R-:W2:Y:S04]  /*17eaf0*/  LDL.LU R5, [R1+0x7ac] ;  /* 0x0007ac0001057983 */ /* 0x000ea80000300800 */
[----:B------:R0:W-:Y:S01]  /*17eb00*/  @P1 STG.E.U8 desc[UR8][R44.64], R2 ;  /* 0x000000022c001986 */ /* 0x0001e2000c101108 */
[----:B------:R-:W-:Y:S01]  /*17eb10*/  ISETP.LT.AND P6, PT, R36, UR18, !P2 ;  /* 0x0000001224007c0c */ /* 0x000fe2000d7c1270 */
[----:B------:R-:W1:Y:S02]  /*17eb20*/  LDCU UR18, c[0x0][0x398] ;  /* 0x00007300ff1277ac */ /* 0x000e640008000800 */
[----:B------:R-:W2:Y:S04]  /*17eb30*/  LDL.LU.64 R48, [R1+0x1ad0] ;  /* 0x001ad00001307983 */ /* 0x000ea80000300a00 */
[----:B------:R1:W-:Y:S01]  /*17eb40*/  @P5 STG.E.U8 desc[UR8][R42.64], R0 ;  /* 0x000000002a005986 */ /* 0x0003e2000c101108 */
[----:B------:R-:W-:Y:S01]  /*17eb50*/  ISETP.LT.AND P5, PT, R37, UR14, !P2 ;  /* 0x0000000e25007c0c */ /* 0x000fe2000d7a1270 */
[----:B------:R-:W2:Y:S01]  /*17eb60*/  LDCU UR14, c[0x0][0x398] ;  /* 0x00007300ff0e77ac */ /* 0x000ea20008000800 */
[----:B0-----:R-:W-:Y:S01]  /*17eb70*/  PRMT R2, R32, 0x7770, RZ ;  /* 0x0000777020027816 */ /* 0x001fe200000000ff */
[----:B------:R-:W2:Y:S04]  /*17eb80*/  LDL.LU.64 R46, [R1+0x1ac0] ;  /* 0x001ac000012e7983 */ /* 0x000ea80000300a00 */
[----:B-1----:R-:W2:Y:S01]  /*17eb90*/  LDL.LU.64 R42, [R1+0x1ab8] ;  /* 0x001ab800012a7983 */ /* 0x002ea20000300a00 */
[----:B------:R-:W-:-:S03]  /*17eba0*/  VIADD R0, R33, 0x71 ;  /* 0x0000007121007836 */ /* 0x000fc60000000000 */
[----:B---3--:R0:W-:Y:S01]  /*17ebb0*/  @P3 STG.E.U8 desc[UR8][R38.64], R2 ;  /* 0x0000000226003986 */ /* 0x0081e2000c101108 */
[----:B------:R-:W-:Y:S02]  /*17ebc0*/  PRMT R3, R32, 0x7771, RZ ;  /* 0x0000777120037816 */ /* 0x000fe400000000ff */
[----:B------:R-:W-:Y:S01]  /*17ebd0*/  ISETP.GE.AND P1, PT, R0, UR33, PT ;  /* 0x0000002100007c0c */ /* 0x000fe2000bf26270 */
[----:B------:R-:W1:Y:S01]  /*17ebe0*/  LDCU UR33, c[0x0][0x398] ;  /* 0x00007300ff2177ac */ /* 0x000e620008000800 */
[C---:B------:R-:W-:Y:S01]  /*17ebf0*/  PRMT R0, R32.reuse, 0x7773, RZ ;  /* 0x0000777320007816 */ /* 0x040fe200000000ff */
[----:B0-----:R-:W3:Y:S01]  /*17ec00*/  LDL.LU.64 R38, [R1+0x1ab0] ;  /* 0x001ab00001267983 */ /* 0x001ee20000300a00 */
[----:B------:R-:W-:-:S03]  /*17ec10*/  PRMT R2, R32, 0x7772, RZ ;  /* 0x0000777220027816 */ /* 0x000fc600000000ff */
[----:B------:R-:W3:Y:S04]  /*17ec20*/  LDL.LU R32, [R1+0x79c] ;  /* 0x00079c0001207983 */ /* 0x000ee80000300800 */
[----:B------:R-:W-:Y:S04]  /*17ec30*/  @P5 STG.E.U8 desc[UR8][R40.64], R3 ;  /* 0x0000000328005986 */ /* 0x000fe8000c101108 */
[----:B----4-:R0:W-:Y:S04]  /*17ec40*/  @P6 STG.E.U8 desc[UR8][R10.64], R2 ;  /* 0x000000020a006986 */ /* 0x0101e8000c101108 */
[----:B------:R-:W4:Y:S04]  /*17ec50*/  LDL.LU.64 R44, [R1+0x1aa8] ;  /* 0x001aa800012c7983 */ /* 0x000f280000300a00 */
[----:B0-----:R-:W4:Y:S01]  /*17ec60*/  LDL.LU.64 R10, [R1+0x1aa0] ;  /* 0x001aa000010a7983 */ /* 0x001f220000300a00 */
[----:B------:R-:W-:Y:S01]  /*17ec70*/  ISETP.LT.AND P3, PT, R35, UR20, !P2 ;  /* 0x0000001423007c0c */ /* 0x000fe2000d761270 */
[----:B------:R-:W0:Y:S01]  /*17ec80*/  LDCU UR20, c[0x0][0x398] ;  /* 0x00007300ff1477ac */ /* 0x000e220008000800 */
[----:B------:R-:W-:-:S02]  /*17ec90*/  ISETP.LT.AND P6, PT, R29, UR22, !P2 ;  /* 0x000000161d007c0c */ /* 0x000fc4000d7c1270 */
[----:B------:R-:W-:Y:S01]  /*17eca0*/  ISETP.LT.AND P5, PT, R8, UR24, !P2 ;  /* 0x0000001808007c0c */ /* 0x000fe2000d7a1270 */
[----:B------:R-:W0:Y:S01]  /*17ecb0*/  LDCU UR22, c[0x0][0x398] ;  /* 0x00007300ff1677ac */ /* 0x000e220008000800 */
[----:B------:R-:W0:Y:S07]  /*17ecc0*/  LDCU UR24, c[0x0][0x398] ;  /* 0x00007300ff1877ac */ /* 0x000e2e0008000800 */
[----:B--2---:R2:W-:Y:S01]  /*17ecd0*/  @P3 STG.E.U8 desc[UR8][R6.64], R0 ;  /* 0x0000000006003986 */ /* 0x0045e2000c101108 */
[----:B------:R-:W-:Y:S01]  /*17ece0*/  ISETP.LT.AND P3, PT, R28, UR41, !P2 ;  /* 0x000000291c007c0c */ /* 0x000fe2000d761270 */
[----:B------:R-:W0:Y:S01]  /*17ecf0*/  LDCU UR41, c[0x0][0x398] ;  /* 0x00007300ff2977ac */ /* 0x000e220008000800 */
[----:B------:R-:W-:-:S02]  /*17ed00*/  ISETP.LT.AND P2, PT, R16, UR40, !P2 ;  /* 0x0000002810007c0c */ /* 0x000fc4000d741270 */
[C---:B------:R-:W-:Y:S01]  /*17ed10*/  PRMT R4, R5.reuse, 0x7770, RZ ;  /* 0x0000777005047816 */ /* 0x040fe200000000ff */
[----:B------:R-:W0:Y:S01]  /*17ed20*/  LDCU UR40, c[0x0][0x398] ;  /* 0x00007300ff2877ac */ /* 0x000e220008000800 */
[C---:B------:R-:W-:Y:S01]  /*17ed30*/  PRMT R3, R5.reuse, 0x7771, RZ ;  /* 0x0000777105037816 */ /* 0x040fe200000000ff */
[----:B--2---:R-:W2:Y:S01]  /*17ed40*/  LDL.LU.64 R6, [R1+0x1a98] ;  /* 0x001a980001067983 */ /* 0x004ea20000300a00 */
[C---:B------:R-:W-:Y:S02]  /*17ed50*/  PRMT R2, R5.reuse, 0x7772, RZ ;  /* 0x0000777205027816 */ /* 0x040fe400000000ff */
[----:B------:R-:W-:Y:S01]  /*17ed60*/  PRMT R0, R5, 0x7773, RZ ;  /* 0x0000777305007816 */ /* 0x000fe200000000ff */
[----:B------:R-:W2:Y:S04]  /*17ed70*/  LDL.LU.64 R40, [R1+0x1a88] ;  /* 0x001a880001287983 */ /* 0x000ea80000300a00 */
[----:B------:R-:W2:Y:S04]  /*17ed80*/  LDL.LU R5, [R1+0x78c] ;  /* 0x00078c0001057983 */ /* 0x000ea80000300800 */
[----:B------:R0:W-:Y:S04]  /*17ed90*/  @P6 STG.E.U8 desc[UR8][R48.64], R4 ;  /* 0x0000000430006986 */ /* 0x0001e8000c101108 */
[----:B------:R0:W-:Y:S01]  /*17eda0*/  @P5 STG.E.U8 desc[UR8][R46.64], R3 ;  /* 0x000000032e005986 */ /* 0x0001e2000c101108 */
[----:B------:R-:W-:Y:S01]  /*17edb0*/  ISETP.LT.AND P5, PT, R13, UR37, !P4 ;  /* 0x000000250d007c0c */ /* 0x000fe2000e7a1270 */
[----:B------:R-:W1:Y:S02]  /*17edc0*/  LDCU UR37, c[0x0][0x398] ;  /* 0x00007300ff2577ac */ /* 0x000e640008000800 */
[----:B------:R-:W-:Y:S01]  /*17edd0*/  @P3 STG.E.U8 desc[UR8][R42.64], R2 ;  /* 0x000000022a003986 */ /* 0x000fe2000c101108 */
[----:B------:R-:W-:Y:S01]  /*17ede0*/  ISETP.LT.AND P3, PT, R31, UR39, !P4 ;  /* 0x000000271f007c0c */ /* 0x000fe2000e761270 */
[----:B------:R-:W1:Y:S02]  /*17edf0*/  LDCU UR39, c[0x0][0x398] ;  /* 0x00007300ff2777ac */ /* 0x000e640008000800 */
[----:B------:R-:W2:Y:S04]  /*17ee00*/  LDL.LU.64 R22, [R1+0x1a90] ;  /* 0x001a900001167983 */ /* 0x000ea80000300a00 */
[----:B0-----:R-:W2:Y:S04]  /*17ee10*/  LDL.LU.64 R48, [R1+0x1a80] ;  /* 0x001a800001307983 */ /* 0x001ea80000300a00 */
[----:B---3--:R0:W-:Y:S01]  /*17ee20*/  @P2 STG.E.U8 desc[UR8][R38.64], R0 ;  /* 0x0000000026002986 */ /* 0x0081e2000c101108 */
[----:B------:R-:W-:-:S02]  /*17ee30*/  PRMT R4, R32, 0x7770, RZ ;  /* 0x0000777020047816 */ /* 0x000fc400000000ff */
[----:B------:R-:W-:Y:S01]  /*17ee40*/  PRMT R3, R32, 0x7771, RZ ;  /* 0x0000777120037816 */ /* 0x000fe200000000ff */
[----:B0-----:R-:W3:Y:S04]  /*17ee50*/  LDL.LU.64 R38, [R1+0x1a78] ;  /* 0x001a780001267983 */ /* 0x001ee80000300a00 */
[----:B----4-:R-:W-:Y:S04]  /*17ee60*/  @P3 STG.E.U8 desc[UR8][R44.64], R4 ;  /* 0x000000042c003986 */ /* 0x010fe8000c101108 */
[----:B------:R-:W4:Y:S04]  /*17ee70*/  LDL.LU.64 R42, [R1+0x1a68] ;  /* 0x001a6800012a7983 */ /* 0x000f280000300a00 */
[----:B------:R0:W-:Y:S04]  /*17ee80*/  @P5 STG.E.U8 desc[UR8][R10.64], R3 ;  /* 0x000000030a005986 */ /* 0x0001e8000c101108 */
[----:B0-----:R-:W4:Y:S01]  /*17ee90*/  LDL.LU R10, [R1+0x77c] ;  /* 0x00077c00010a7983 */ /* 0x001f220000300800 */
[----:B------:R-:W-:Y:S01]  /*17eea0*/  ISETP.LT.AND P6, PT, R34, UR36, !P4 ;  /* 0x0000002422007c0c */ /* 0x000fe2000e7c1270 */
[----:B------:R-:W0:Y:S01]  /*17eeb0*/  LDCU UR36, c[0x0][0x398] ;  /* 0x00007300ff2477ac */ /* 0x000e220008000800 */
[----:B------:R-:W-:-:S02]  /*17eec0*/  PRMT R2, R32, 0x7772, RZ ;  /* 0x0000777220027816 */ /* 0x000fc400000000ff */
[----:B------:R-:W-:Y:S01]  /*17eed0*/  ISETP.LT.AND P2, PT, R12, UR35, !P4 ;  /* 0x000000230c007c0c */ /* 0x000fe2000e741270 */
[----:B------:R-:W0:Y:S01]  /*17eee0*/  LDCU UR35, c[0x0][0x398] ;  /* 0x00007300ff2377ac */ /* 0x000e220008000800 */
[----:B------:R-:W-:Y:S02]  /*17eef0*/  ISETP.LT.AND P5, PT, R9, UR34, !P4 ;  /* 0x0000002209007c0c */ /* 0x000fe4000e7a1270 */
[----:B------:R-:W-:Y:S01]  /*17ef00*/  ISETP.LT.AND P3, PT, R20, UR38, !P4 ;  /* 0x0000002614007c0c */ /* 0x000fe2000e761270 */
[----:B------:R-:W0:Y:S01]  /*17ef10*/  LDCU UR34, c[0x0][0x398] ;  /* 0x00007300ff2277ac */ /* 0x000e220008000800 */
[----:B------:R-:W-:Y:S01]  /*17ef20*/  PRMT R0, R32, 0x7773, RZ ;  /* 0x0000777320007816 */ /* 0x000fe200000000ff */
[----:B------:R-:W0:Y:S02]  /*17ef30*/  LDCU UR38, c[0x0][0x398] ;  /* 0x00007300ff2677ac */ /* 0x000e240008000800 */
[----:B--2---:R2:W-:Y:S01]  /*17ef40*/  @P6 STG.E.U8 desc[UR8][R6.64], R2 ;  /* 0x0000000206006986 */ /* 0x0045e2000c101108 */
[----:B------:R-:W-:Y:S01]  /*17ef50*/  ISETP.LT.AND P6, PT, R30, UR44, !P4 ;  /* 0x0000002c1e007c0c */ /* 0x000fe2000e7c1270 */
[----:B------:R-:W0:Y:S02]  /*17ef60*/  LDCU UR44, c[0x0][0x398] ;  /* 0x00007300ff2c77ac */ /* 0x000e240008000800 */
[----:B------:R0:W-:Y:S04]  /*17ef70*/  @P2 STG.E.U8 desc[UR8][R40.64], R0 ;  /* 0x0000000028002986 */ /* 0x0001e8000c101108 */
[----:B--2---:R-:W2:Y:S04]  /*17ef80*/  LDL.LU.64 R6, [R1+0x1a70] ;  /* 0x001a700001067983 */ /* 0x004ea80000300a00 */
[----:B------:R-:W2:Y:S01]  /*17ef90*/  LDL.LU.64 R46, [R1+0x1a60] ;  /* 0x001a6000012e7983 */ /* 0x000ea20000300a00 */
[----:B------:R-:W-:-:S02]  /*17efa0*/  PRMT R4, R5, 0x7770, RZ ;  /* 0x0000777005047816 */ /* 0x000fc400000000ff */
[C---:B------:R-:W-:Y:S01]  /*17efb0*/  PRMT R3, R5.reuse, 0x7771, RZ ;  /* 0x0000777105037816 */ /* 0x040fe200000000ff */
[----:B------:R-:W2:Y:S01]  /*17efc0*/  LDL.LU.64 R44, [R1+0x1a58] ;  /* 0x001a5800012c7983 */ /* 0x000ea20000300a00 */
[C---:B------:R-:W-:Y:S02]  /*17efd0*/  PRMT R2, R5.reuse, 0x7772, RZ ;  /* 0x0000777205027816 */ /* 0x040fe400000000ff */
[----:B0-----:R-:W-:Y:S01]  /*17efe0*/  PRMT R0, R5, 0x7773, RZ ;  /* 0x0000777305007816 */ /* 0x001fe200000000ff */
[----:B------:R-:W2:Y:S01]  /*17eff0*/  LDL.LU.64 R40, [R1+0x1a48] ;  /* 0x001a480001287983 */ /* 0x000ea20000300a00 */
[----:B------:R-:W-:Y:S01]  /*17f000*/  ISETP.LT.AND P2, PT, R19, UR43, !P4 ;  /* 0x0000002b13007c0c */ /* 0x000fe2000e741270 */
[----:B------:R-:W0:Y:S02]  /*17f010*/  LDCU UR43, c[0x0][0x398] ;  /* 0x00007300ff2b77ac */ /* 0x000e240008000800 */
[----:B------:R-:W2:Y:S04]  /*17f020*/  LDL.LU R5, [R1+0x6dc] ;  /* 0x0006dc0001057983 */ /* 0x000ea80000300800 */
[----:B------:R-:W-:Y:S04]  /*17f030*/  @P5 STG.E.U8 desc[UR8][R22.64], R4 ;  /* 0x0000000416005986 */ /* 0x000fe8000c101108 */
[----:B------:R-:W-:Y:S04]  /*17f040*/  @P6 STG.E.U8 desc[UR8][R48.64], R3 ;  /* 0x0000000330006986 */ /* 0x000fe8000c101108 */
[----:B---3--:R3:W-:Y:S04]  /*17f050*/  @P3 STG.E.U8 desc[UR8][R38.64], R2 ;  /* 0x0000000226003986 */ /* 0x0087e8000c101108 */
[----:B---3--:R-:W3:Y:S04]  /*17f060*/  LDL.LU.64 R38, [R1+0x1a40] ;  /* 0x001a400001267983 */ /* 0x008ee80000300a00 */
[----:B----4-:R4:W-:Y:S01]  /*17f070*/  @P2 STG.E.U8 desc[UR8][R42.64], R0 ;  /* 0x000000002a002986 */ /* 0x0109e2000c101108 */
[----:B------:R-:W-:-:S02]  /*17f080*/  PRMT R4, R10, 0x7770, RZ ;  /* 0x000077700a047816 */ /* 0x000fc400000000ff */
[C---:B------:R-:W-:Y:S02]  /*17f090*/  PRMT R3, R10.reuse, 0x7771, RZ ;  /* 0x000077710a037816 */ /* 0x040fe400000000ff */
[C---:B------:R-:W-:Y:S01]  /*17f0a0*/  PRMT R2, R10.reuse, 0x7772, RZ ;  /* 0x000077720a027816 */ /* 0x040fe200000000ff */
[----:B----4-:R-:W4:Y:S01]  /*17f0b0*/  LDL.LU.64 R42, [R1+0x1a50] ;  /* 0x001a5000012a7983 */ /* 0x010f220000300a00 */
[----:B------:R-:W-:-:S03]  /*17f0c0*/  PRMT R0, R10, 0x7773, RZ ;  /* 0x000077730a007816 */ /* 0x000fc600000000ff */
[----:B------:R-:W4:Y:S01]  /*17f0d0*/  LDL.LU.64 R10, [R1+0x1a38] ;  /* 0x001a3800010a7983 */ /* 0x000f220000300a00 */
[----:B------:R-:W-:Y:S01]  /*17f0e0*/  ISETP.LT.AND P5, PT, R14, UR42, !P4 ;  /* 0x0000002a0e007c0c */ /* 0x000fe2000e7a1270 */
[----:B------:R-:W0:Y:S01]  /*17f0f0*/  LDCU UR42, c[0x0][0x398] ;  /* 0x00007300ff2a77ac */ /* 0x000e220008000800 */
[----:B------:R-:W-:Y:S02]  /*17f100*/  ISETP.LT.AND P6, PT, R37, UR26, !P4 ;  /* 0x0000001a25007c0c */ /* 0x000fe4000e7c1270 */
[----:B------:R-:W-:Y:S01]  /*17f110*/  ISETP.LT.AND P2, PT, R36, UR28, !P4 ;  /* 0x0000001c24007c0c */ /* 0x000fe2000e741270 */
[----:B------:R-:W0:Y:S01]  /*17f120*/  LDCU UR26, c[0x0][0x398] ;  /* 0x00007300ff1a77ac */ /* 0x000e220008000800 */
[----:B------:R-:W-:Y:S01]  /*17f130*/  ISETP.LT.AND P3, PT, R35, UR32, !P4 ;  /* 0x0000002023007c0c */ /* 0x000fe2000e761270 */
[----:B------:R-:W0:Y:S01]  /*17f140*/  LDCU UR28, c[0x0][0x398] ;  /* 0x00007300ff1c77ac */ /* 0x000e220008000800 */
[----:B------:R-:W0:Y:S05]  /*17f150*/  LDCU UR32, c[0x0][0x398] ;  /* 0x00007300ff2077ac */ /* 0x000e2a0008000800 */
[----:B--2---:R2:W-:Y:S04]  /*17f160*/  @P5 STG.E.U8 desc[UR8][R6.64], R4 ;  /* 0x0000000406005986 */ /* 0x0045e8000c101108 */
[----:B------:R0:W-:Y:S01]  /*17f170*/  @P6 STG.E.U8 desc[UR8][R46.64], R3 ;  /* 0x000000032e006986 */ /* 0x0001e2000c101108 */
[----:B------:R-:W-:Y:S01]  /*17f180*/  ISETP.LT.AND P6, PT, R29, UR46, !P4 ;  /* 0x0000002e1d007c0c */ /* 0x000fe2000e7c1270 */
[----:B------:R-:W1:Y:S02]  /*17f190*/  LDCU UR46, c[0x0][0x398] ;  /* 0x00007300ff2e77ac */ /* 0x000e640008000800 */
[----:B------:R0:W-:Y:S04]  /*17f1a0*/  @P2 STG.E.U8 desc[UR8][R44.64], R2 ;  /* 0x000000022c002986 */ /* 0x0001e8000c101108 */
[----:B--2---:R-:W2:Y:S04]  /*17f1b0*/  LDL.LU R6, [R1+0x710] ;  /* 0x0007100001067983 */ /* 0x004ea80000300800 */
[----:B0-----:R-:W2:Y:S04]  /*17f1c0*/  LDL.LU.64 R46, [R1+0x1a30] ;  /* 0x001a3000012e7983 */ /* 0x001ea80000300a00 */
[----:B------:R-:W2:Y:S01]  /*17f1d0*/  LDL.LU.64 R44, [R1+0x1a28] ;  /* 0x001a2800012c7983 */ /* 0x000ea20000300a00 */
[----:B------:R-:W-:-:S02]  /*17f1e0*/  PRMT R2, R5, 0x7770, RZ ;  /* 0x0000777005027816 */ /* 0x000fc400000000ff */
[----:B------:R-:W-:Y:S01]  /*17f1f0*/  ISETP.LT.AND P5, PT, R8, UR45, !P4 ;  /* 0x0000002d08007c0c */ /* 0x000fe2000e7a1270 */
[----:B------:R0:W-:Y:S01]  /*17f200*/  @P3 STG.E.U8 desc[UR8][R40.64], R0 ;  /* 0x0000000028003986 */ /* 0x0001e2000c101108 */
[----:B------:R-:W-:Y:S01]  /*17f210*/  ISETP.LT.AND P3, PT, R28, UR47, !P4 ;  /* 0x0000002f1c007c0c */ /* 0x000fe2000e761270 */
[----:B------:R-:W1:Y:S01]  /*17f220*/  LDCU UR45, c[0x0][0x398] ;  /* 0x00007300ff2d77ac */ /* 0x000e620008000800 */
[----:B------:R-:W-:Y:S01]  /*17f230*/  PRMT R3, R5, 0x7771, RZ ;  /* 0x0000777105037816 */ /* 0x000fe200000000ff */
[----:B0-----:R-:W2:Y:S01]  /*17f240*/  LDL.LU.64 R40, [R1+0x1a20] ;  /* 0x001a200001287983 */ /* 0x001ea20000300a00 */
[----:B------:R-:W-:Y:S01]  /*17f250*/  VIADD R0, R33, 0x72 ;  /* 0x0000007221007836 */ /* 0x000fe20000000000 */
[----:B------:R-:W0:Y:S02]  /*17f260*/  LDCU UR47, c[0x0][0x398] ;  /* 0x00007300ff2f77ac */ /* 0x000e240008000800 */
[----:B---3--:R3:W-:Y:S02]  /*17f270*/  @P6 STG.E.U8 desc[UR8][R38.64], R2 ;  /* 0x0000000226006986 */ /* 0x0087e4000c101108 */
[----:B------:R-:W-:Y:S01]  /*17f280*/  ISETP.GE.AND P2, PT, R0, UR29, PT ;  /* 0x0000001d00007c0c */ /* 0x000fe2000bf46270 */
[----:B------:R-:W0:Y:S01]  /*17f290*/  LDCU UR29, c[0x0][0x398] ;  /* 0x00007300ff1d77ac */ /* 0x000e220008000800 */
[----:B------:R-:W-:Y:S01]  /*17f2a0*/  PRMT R0, R5, 0x7772, RZ ;  /* 0x0000777205007816 */ /* 0x000fe200000000ff */
[----:B---3--:R-:W3:Y:S04]  /*17f2b0*/  LDL.LU.64 R38, [R1+0x1a18] ;  /* 0x001a180001267983 */ /* 0x008ee80000300a00 */
[----:B------:R-:W3:Y:S04]  /*17f2c0*/  LDL.LU R7, [R1+0x700] ;  /* 0x0007000001077983 */ /* 0x000ee80000300800 */
[----:B------:R-:W3:Y:S04]  /*17f2d0*/  LDL.LU.64 R22, [R1+0x1a10] ;  /* 0x001a100001167983 */ /* 0x000ee80000300a00 */
[----:B----4-:R-:W-:Y:S04]  /*17f2e0*/  @P5 STG.E.U8 desc[UR8][R42.64], R3 ;  /* 0x000000032a005986 */ /* 0x010fe8000c101108 */
[----:B------:R-:W4:Y:S04]  /*17f2f0*/  LDL.LU.64 R48, [R1+0x1a08] ;  /* 0x001a080001307983 */ /* 0x000f280000300a00 */
[----:B------:R0:W-:Y:S04]  /*17f300*/  @P3 STG.E.U8 desc[UR8][R10.64], R0 ;  /* 0x000000000a003986 */ /* 0x0001e8000c101108 */
[----:B0-----:R-:W4:Y:S04]  /*17f310*/  LDL.LU.64 R10, [R1+0x1a00] ;  /* 0x001a0000010a7983 */ /* 0x001f280000300a00 */
[----:B------:R-:W4:Y:S01]  /*17f320*/  LDL.LU.64 R42, [R1+0x19f8] ;  /* 0x0019f800012a7983 */ /* 0x000f220000300a00 */
[----:B------:R-:W-:Y:S01]  /*17f330*/  ISETP.LT.AND P4, PT, R16, UR48, !P4 ;  /* 0x0000003010007c0c */ /* 0x000fe2000e781270 */
[----:B------:R-:W0:Y:S01]  /*17f340*/  LDCU UR48, c[0x0][0x398] ;  /* 0x00007300ff3077ac */ /* 0x000e220008000800 */
[----:B------:R-:W-:-:S02]  /*17f350*/  ISETP.LT.AND P6, PT, R31, UR50, !P0 ;  /* 0x000000321f007c0c */ /* 0x000fc4000c7c1270 */
[----:B------:R-:W-:Y:S02]  /*17f360*/  ISETP.LT.AND P5, PT, R13, UR49, !P0 ;  /* 0x000000310d007c0c */ /* 0x000fe4000c7a1270 */
[----:B------:R-:W-:Y:S02]  /*17f370*/  PRMT R2, R5, 0x7773, RZ ;  /* 0x0000777305027816 */ /* 0x000fe400000000ff */
[----:B------:R-:W-:Y:S01]  /*17f380*/  ISETP.LT.AND P3, PT, R34, UR10, !P0 ;  /* 0x0000000a22007c0c */ /* 0x000fe2000c761270 */
[----:B------:R-:W0:Y:S01]  /*17f390*/  LDCU UR10, c[0x0][0x398] ;  /* 0x00007300ff0a77ac */ /* 0x000e220008000800 */
[----:B--2---:R-:W-:-:S03]  /*17f3a0*/  PRMT R0, R6, 0x7770, RZ ;  /* 0x0000777006007816 */ /* 0x004fc600000000ff */
[----:B------:R2:W-:Y:S04]  /*17f3b0*/  @P4 STG.E.U8 desc[UR8][R46.64], R2 ;  /* 0x000000022e004986 */ /* 0x0005e8000c101108 */
[----:B------:R0:W-:Y:S01]  /*17f3c0*/  @P6 STG.E.U8 desc[UR8][R44.64], R0 ;  /* 0x000000002c006986 */ /* 0x0001e2000c101108 */
[----:B------:R-:W-:Y:S01]  /*17f3d0*/  ISETP.LT.AND P6, PT, R12, UR6, !P0 ;  /* 0x000000060c007c0c */ /* 0x000fe2000c7c1270 */
[----:B------:R-:W1:Y:S01]  /*17f3e0*/  LDCU UR6, c[0x0][0x398] ;  /* 0x00007300ff0677ac */ /* 0x000e620008000800 */
[----:B------:R-:W-:Y:S01]  /*17f3f0*/  ISETP.LT.AND P4, PT, R9, UR51, !P0 ;  /* 0x0000003309007c0c */ /* 0x000fe2000c781270 */
[----:B--2---:R-:W2:Y:S01]  /*17f400*/  LDL.LU.64 R46, [R1+0x19f0] ;  /* 0x0019f000012e7983 */ /* 0x004ea20000300a00 */
[----:B------:R-:W-:-:S03]  /*17f410*/  PRMT R2, R6, 0x7771, RZ ;  /* 0x0000777106027816 */ /* 0x000fc600000000ff */
[----:B------:R-:W2:Y:S01]  /*17f420*/  LDL.LU R5, [R1+0x6c0] ;  /* 0x0006c00001057983 */ /* 0x000ea20000300800 */
[----:B0-----:R-:W-:-:S03]  /*17f430*/  PRMT R0, R6, 0x7772, RZ ;  /* 0x0000777206007816 */ /* 0x001fc600000000ff */
[----:B------:R0:W-:Y:S01]  /*17f440*/  @P5 STG.E.U8 desc[UR8][R40.64], R2 ;  /* 0x0000000228005986 */ /* 0x0001e2000c101108 */
[----:B------:R-:W-:Y:S01]  /*17f450*/  ISETP.LT.AND P5, PT, R30, UR4, !P0 ;  /* 0x000000041e007c0c */ /* 0x000fe2000c7a1270 */
[----:B------:R-:W1:Y:S02]  /*17f460*/  LDCU UR4, c[0x0][0x398] ;  /* 0x00007300ff0477ac */ /* 0x000e640008000800 */
[----:B0-----:R-:W2:Y:S04]  /*17f470*/  LDL.LU.64 R40, [R1+0x19e8] ;  /* 0x0019e80001287983 */ /* 0x001ea80000300a00 */
[----:B---3--:R0:W-:Y:S01]  /*17f480*/  @P3 STG.E.U8 desc[UR8][R38.64], R0 ;  /* 0x0000000026003986 */ /* 0x0081e2000c101108 */
[C---:B------:R-:W-:Y:S02]  /*17f490*/  PRMT R2, R7.reuse, 0x7770, RZ ;  /* 0x0000777007027816 */ /* 0x040fe400000000ff */
[----:B0-----:R-:W-:Y:S01]  /*17f4a0*/  PRMT R0, R6, 0x7773, RZ ;  /* 0x0000777306007816 */ /* 0x001fe200000000ff */
[----:B------:R-:W3:Y:S04]  /*17f4b0*/  LDL.LU.64 R38, [R1+0x19e0] ;  /* 0x0019e00001267983 */ /* 0x000ee80000300a00 */
[----:B------:R0:W-:Y:S04]  /*17f4c0*/  @P6 STG.E.U8 desc[UR8][R22.64], R0 ;  /* 0x0000000016006986 */ /* 0x0001e8000c101108 */
[----:B------:R-:W3:Y:S04]  /*17f4d0*/  LDL.LU.64 R44, [R1+0x19d8] ;  /* 0x0019d800012c7983 */ /* 0x000ee80000300a00 */
[----:B----4-:R-:W-:Y:S01]  /*17f4e0*/  @P4 STG.E.U8 desc[UR8][R48.64], R2 ;  /* 0x0000000230004986 */ /* 0x010fe2000c101108 */
[----:B0-----:R-:W-:-:S05]  /*17f4f0*/  PRMT R0, R7, 0x7771, RZ ;  /* 0x0000777107007816 */ /* 0x001fca00000000ff */
[----:B------:R0:W-:Y:S01]  /*17f500*/  @P5 STG.E.U8 desc[UR8][R10.64], R0 ;  /* 0x000000000a005986 */ /* 0x0001e2000c101108 */
[----:B------:R-:W-:Y:S01]  /*17f510*/  ISETP.LT.AND P3, PT, R20, UR12, !P0 ;  /* 0x0000000c14007c0c */ /* 0x000fe2000c761270 */
[----:B------:R-:W4:Y:S02]  /*17f520*/  LDCU UR12, c[0x0][0x398] ;  /* 0x00007300ff0c77ac */ /* 0x000f240008000800 */
[----:B0-----:R-:W4:Y:S01]  /*17f530*/  LDL.LU.64 R10, [R1+0x19d0] ;  /* 0x0019d000010a7983 */ /* 0x001f220000300a00 */
[----:B------:R-:W-:-:S03]  /*17f540*/  PRMT R2, R7, 0x7772, RZ ;  /* 0x0000777207027816 */ /* 0x000fc600000000ff */
[----:B------:R-:W4:Y:S06]  /*17f550*/  LDL.LU R6, [R1+0x7e0] ;  /* 0x0007e00001067983 */ /* 0x000f2c0000300800 */
[----:B------:R0:W-:Y:S04]  /*17f560*/  @P3 STG.E.U8 desc[UR8][R42.64], R2 ;  /* 0x000000022a003986 */ /* 0x0001e8000c101108 */
[----:B0-----:R-:W4:Y:S01]  /*17f570*/  LDL.LU.64 R42, [R1+0x19c8] ;  /* 0x0019c800012a7983 */ /* 0x001f220000300a00 */
[----:B------:R-:W-:Y:S01]  /*17f580*/  ISETP.LT.AND P6, PT, R19, UR14, !P0 ;  /* 0x0000000e13007c0c */ /* 0x000fe2000c7c1270 */
[----:B------:R-:W0:Y:S01]  /*17f590*/  LDCU UR14, c[0x0][0x398] ;  /* 0x00007300ff0e77ac */ /* 0x000e220008000800 */
[----:B------:R-:W-:Y:S01]  /*17f5a0*/  ISETP.LT.AND P4, PT, R14, UR52, !P0 ;  /* 0x000000340e007c0c */ /* 0x000fe2000c781270 */
[----:B------:R-:W4:Y:S01]  /*17f5b0*/  LDL.LU.64 R48, [R1+0x19c0] ;  /* 0x0019c00001307983 */ /* 0x000f220000300a00 */
[----:B------:R-:W-:-:S02]  /*17f5c0*/  ISETP.LT.AND P5, PT, R37, UR53, !P0 ;  /* 0x0000003525007c0c */ /* 0x000fc4000c7a1270 */
[----:B------:R-:W-:Y:S02]  /*17f5d0*/  PRMT R0, R7, 0x7773, RZ ;  /* 0x0000777307007816 */ /* 0x000fe400000000ff */
[----:B------:R-:W-:-:S05]  /*17f5e0*/  ISETP.LT.AND P3, PT, R36, UR54, !P0 ;  /* 0x0000003624007c0c */ /* 0x000fca000c761270 */
[----:B--2---:R2:W-:Y:S01]  /*17f5f0*/  @P6 STG.E.U8 desc[UR8][R46.64], R0 ;  /* 0x000000002e006986 */ /* 0x0045e2000c101108 */
[C---:B------:R-:W-:Y:S02]  /*17f600*/  PRMT R2, R5.reuse, 0x7770, RZ ;  /* 0x0000777005027816 */ /* 0x040fe400000000ff */
[----:B--2---:R-:W-:-:S03]  /*17f610*/  PRMT R0, R5, 0x7771, RZ ;  /* 0x0000777105007816 */ /* 0x004fc600000000ff */
[----:B------:R2:W-:Y:S01]  /*17f620*/  @P4 STG.E.U8 desc[UR8][R40.64], R2 ;  /* 0x0000000228004986 */ /* 0x0005e2000c101108 */
[----:B------:R-:W-:Y:S01]  /*17f630*/  ISETP.LT.AND P4, PT, R35, UR16, !P0 ;  /* 0x0000001023007c0c */ /* 0x000fe2000c781270 */
[----:B------:R-:W0:Y:S02]  /*17f640*/  LDCU UR16, c[0x0][0x398] ;  /* 0x00007300ff1077ac */ /* 0x000e240008000800 */
[----:B--2---:R-:W2:Y:S01]  /*17f650*/  LDL.LU.64 R40, [R1+0x19b8] ;  /* 0x0019b80001287983 */ /* 0x004ea20000300a00 */
[----:B------:R-:W-:-:S03]  /*17f660*/  PRMT R2, R5, 0x7772, RZ ;  /* 0x0000777205027816 */ /* 0x000fc600000000ff */
[----:B---3--:R3:W-:Y:S04]  /*17f670*/  @P5 STG.E.U8 desc[UR8][R38.64], R0 ;  /* 0x0000000026005986 */ /* 0x0087e8000c101108 */
[----:B------:R0:W-:Y:S04]  /*17f680*/  @P3 STG.E.U8 desc[UR8][R44.64], R2 ;  /* 0x000000022c003986 */ /* 0x0001e8000c101108 */
[----:B---3--:R-:W3:Y:S04]  /*17f690*/  LDL.LU.64 R38, [R1+0x19b0] ;  /* 0x0019b00001267983 */ /* 0x008ee80000300a00 */
[----:B------:R-:W3:Y:S01]  /*17f6a0*/  LDL.LU R7, [R1+0x7d0] ;  /* 0x0007d00001077983 */ /* 0x000ee20000300800 */
[----:B0-----:R-:W-:-:S03]  /*17f6b0*/  PRMT R2, R5, 0x7773, RZ ;  /* 0x0000777305027816 */ /* 0x001fc600000000ff */
[----:B------:R-:W3:Y:S01]  /*17f6c0*/  LDL.LU.64 R46, [R1+0x19a8] ;  /* 0x0019a800012e7983 */ /* 0x000ee20000300a00 */
[----:B------:R-:W-:Y:S01]  /*17f6d0*/  ISETP.LT.AND P5, PT, R29, UR18, !P0 ;  /* 0x000000121d007c0c */ /* 0x000fe2000c7a1270 */
[----:B------:R-:W-:Y:S01]  /*17f6e0*/  VIADD R0, R33, 0x73 ;  /* 0x0000007321007836 */ /* 0x000fe20000000000 */
[----:B------:R-:W-:Y:S01]  /*17f6f0*/  ISETP.LT.AND P6, PT, R8, UR40, !P0 ;  /* 0x0000002808007c0c */ /* 0x000fe2000c7c1270 */
[----:B------:R-:W0:Y:S01]  /*17f700*/  LDCU UR18, c[0x0][0x398] ;  /* 0x00007300ff1277ac */ /* 0x000e220008000800 */
[----:B----4-:R4:W-:Y:S02]  /*17f710*/  @P4 STG.E.U8 desc[UR8][R10.64], R2 ;  /* 0x000000020a004986 */ /* 0x0109e4000c101108 */
[----:B------:R-:W-:Y:S01]  /*17f720*/  ISETP.GE.AND P3, PT, R0, UR30, PT ;  /* 0x0000001e00007c0c */ /* 0x000fe2000bf66270 */
[----:B------:R-:W0:Y:S01]  /*17f730*/  LDCU UR30, c[0x0][0x398] ;  /* 0x00007300ff1e77ac */ /* 0x000e220008000800 */
[----:B------:R-:W0:Y:S01]  /*17f740*/  LDCU UR40, c[0x0][0x398] ;  /* 0x00007300ff2877ac */ /* 0x000e220008000800 */
[----:B----4-:R-:W4:Y:S01]  /*17f750*/  LDL.LU.64 R10, [R1+0x19a0] ;  /* 0x0019a000010a7983 */ /* 0x010f220000300a00 */
[----:B------:R-:W-:-:S03]  /*17f760*/  PRMT R0, R6, 0x7770, RZ ;  /* 0x0000777006007816 */ /* 0x000fc600000000ff */
[----:B------:R-:W4:Y:S04]  /*17f770*/  LDL.LU.64 R44, [R1+0x1998] ;  /* 0x00199800012c7983 */ /* 0x000f280000300a00 */
[----:B------:R0:W-:Y:S04]  /*17f780*/  @P5 STG.E.U8 desc[UR8][R42.64], R0 ;  /* 0x000000002a005986 */ /* 0x0001e8000c101108 */
[----:B0-----:R-:W4:Y:S01]  /*17f790*/  LDL.LU.64 R42, [R1+0x1990] ;  /* 0x00199000012a7983 */ /* 0x001f220000300a00 */
[----:B------:R-:W-:Y:S01]  /*17f7a0*/  ISETP.LT.AND P4, PT, R28, UR20, !P0 ;  /* 0x000000141c007c0c */ /* 0x000fe2000c781270 */
[----:B------:R-:W0:Y:S01]  /*17f7b0*/  LDCU UR20, c[0x0][0x398] ;  /* 0x00007300ff1477ac */ /* 0x000e220008000800 */
[----:B------:R-:W-:Y:S01]  /*17f7c0*/  ISETP.LT.AND P0, PT, R16, UR22, !P0 ;  /* 0x0000001610007c0c */ /* 0x000fe2000c701270 */
[----:B------:R-:W4:Y:S01]  /*17f7d0*/  LDL.LU R5, [R1+0x7c0] ;  /* 0x0007c00001057983 */ /* 0x000f220000300800 */
[C---:B------:R-:W-:Y:S01]  /*17f7e0*/  PRMT R2, R6.reuse, 0x7771, RZ ;  /* 0x0000777106027816 */ /* 0x040fe200000000ff */
[----:B------:R-:W0:Y:S01]  /*17f7f0*/  LDCU UR22, c[0x0][0x398] ;  /* 0x00007300ff1677ac */ /* 0x000e220008000800 */
[C---:B------:R-:W-:Y:S01]  /*17f800*/  PRMT R0, R6.reuse, 0x7772, RZ ;  /* 0x0000777206007816 */ /* 0x040fe200000000ff */
[----:B------:R-:W4:Y:S01]  /*17f810*/  LDL.LU.64 R22, [R1+0x1988] ;  /* 0x0019880001167983 */ /* 0x000f220000300a00 */
[----:B------:R-:W-:Y:S01]  /*17f820*/  ISETP.LT.AND P5, PT, R13, UR35, !P1 ;  /* 0x000000230d007c0c */ /* 0x000fe2000cfa1270 */
[----:B------:R-:W0:Y:S02]  /*17f830*/  LDCU UR35, c[0x0][0x398] ;  /* 0x00007300ff2377ac */ /* 0x000e240008000800 */
[----:B------:R1:W-:Y:S01]  /*17f840*/  @P6 STG.E.U8 desc[UR8][R48.64], R2 ;  /* 0x0000000230006986 */ /* 0x0003e2000c101108 */
[----:B------:R-:W-:Y:S01]  /*17f850*/  ISETP.LT.AND P6, PT, R31, UR24, !P1 ;  /* 0x000000181f007c0c */ /* 0x000fe2000cfc1270 */
[----:B------:R-:W0:Y:S01]  /*17f860*/  LDCU UR24, c[0x0][0x398] ;  /* 0x00007300ff1877ac */ /* 0x000e220008000800 */
[----:B-1----:R-:W-:Y:S01]  /*17f870*/  PRMT R2, R6, 0x7773, RZ ;  /* 0x0000777306027816 */ /* 0x002fe200000000ff */
[----:B--2---:R1:W-:Y:S04]  /*17f880*/  @P4 STG.E.U8 desc[UR8][R40.64], R0 ;  /* 0x0000000028004986 */ /* 0x0043e8000c101108 */
[----:B-1----:R-:W2:Y:S04]  /*17f890*/  LDL.LU.64 R40, [R1+0x1980] ;  /* 0x0019800001287983 */ /* 0x002ea80000300a00 */
[----:B------:R-:W2:Y:S04]  /*17f8a0*/  LDL.LU.64 R48, [R1+0x1978] ;  /* 0x0019780001307983 */ /* 0x000ea80000300a00 */
[----:B---3--:R1:W-:Y:S01]  /*17f8b0*/  @P0 STG.E.U8 desc[UR8][R38.64], R2 ;  /* 0x0000000226000986 */ /* 0x0083e2000c101108 */
[----:B------:R-:W-:-:S03]  /*17f8c0*/  PRMT R0, R7, 0x7770, RZ ;  /* 0x0000777007007816 */ /* 0x000fc600000000ff */
[----:B-1----:R-:W3:Y:S01]  /*17f8d0*/  LDL.LU.64 R38, [R1+0x1970] ;  /* 0x0019700001267983 */ /* 0x002ee20000300a00 */
[----:B------:R-:W-:-:S03]  /*17f8e0*/  PRMT R2, R7, 0x7771, RZ ;  /* 0x0000777107027816 */ /* 0x000fc600000000ff */
[----:B------:R-:W3:Y:S04]  /*17f8f0*/  LDL.LU R6, [R1+0x7b0] ;  /* 0x0007b00001067983 */ /* 0x000ee80000300800 */
[----:B------:R1:W-:Y:S01]  /*17f900*/  @P6 STG.E.U8 desc[UR8][R46.64], R0 ;  /* 0x000000002e006986 */ /* 0x0003e2000c101108 */
[----:B------:R-:W-:Y:S01]  /*17f910*/  ISETP.LT.AND P4, PT, R34, UR33, !P1 ;  /* 0x0000002122007c0c */ /* 0x000fe2000cf81270 */
[----:B------:R-:W0:Y:S01]  /*17f920*/  LDCU UR33, c[0x0][0x398] ;  /* 0x00007300ff2177ac */ /* 0x000e220008000800 */
[----:B------:R-:W-:Y:S01]  /*17f930*/  ISETP.LT.AND P0, PT, R12, UR36, !P1 ;  /* 0x000000240c007c0c */ /* 0x000fe2000cf01270 */
[----:B-1----:R-:W3:Y:S01]  /*17f940*/  LDL.LU.64 R46, [R1+0x1968] ;  /* 0x00196800012e7983 */ /* 0x002ee20000300a00 */
[C---:B------:R-:W-:Y:S01]  /*17f950*/  PRMT R0, R7.reuse, 0x7772, RZ ;  /* 0x0000777207007816 */ /* 0x040fe200000000ff */
[----:B------:R-:W1:Y:S02]  /*17f960*/  LDCU UR36, c[0x0][0x398] ;  /* 0x00007300ff2477ac */ /* 0x000e640008000800 */
[----:B----4-:R4:W-:Y:S04]  /*17f970*/  @P5 STG.E.U8 desc[UR8][R10.64], R2 ;  /* 0x000000020a005986 */ /* 0x0109e8000c101108 */
[----:B----4-:R-:W4:Y:S01]  /*17f980*/  LDL.LU.64 R10, [R1+0x1960] ;  /* 0x00196000010a7983 */ /* 0x010f220000300a00 */
[----:B------:R-:W-:-:S03]  /*17f990*/  PRMT R2, R7, 0x7773, RZ ;  /* 0x0000777307027816 */ /* 0x000fc600000000ff */
[----:B------:R0:W-:Y:S04]  /*17f9a0*/  @P4 STG.E.U8 desc[UR8][R44.64], R0 ;  /* 0x000000002c004986 */ /* 0x0001e8000c101108 */
[----:B------:R1:W-:Y:S04]  /*17f9b0*/  @P0 STG.E.U8 desc[UR8][R42.64], R2 ;  /* 0x000000022a000986 */ /* 0x0003e8000c101108 */
[----:B0-----:R-:W4:Y:S04]  /*17f9c0*/  LDL.LU.64 R44, [R1+0x1958] ;  /* 0x00195800012c7983 */ /* 0x001f280000300a00 */
[----:B-1----:R-:W4:Y:S01]  /*17f9d0*/  LDL.LU.64 R42, [R1+0x1950] ;  /* 0x00195000012a7983 */ /* 0x002f220000300a00 */
[----:B------:R-:W-:Y:S01]  /*17f9e0*/  ISETP.LT.AND P6, PT, R9, UR34, !P1 ;  /* 0x0000002209007c0c */ /* 0x000fe2000cfc1270 */
[----:B------:R-:W0:Y:S01]  /*17f9f0*/  LDCU UR34, c[0x0][0x398] ;  /* 0x00007300ff2277ac */ /* 0x000e220008000800 */
[----:B------:R-:W-:Y:S01]  /*17fa00*/  ISETP.LT.AND P5, PT, R30, UR37, !P1 ;  /* 0x000000251e007c0c */ /* 0x000fe2000cfa1270 */
[----:B------:R-:W4:Y:S01]  /*17fa10*/  LDL.LU R7, [R1+0x6b0] ;  /* 0x0006b00001077983 */ /* 0x000f220000300800 */
[----:B------:R-:W-:Y:S01]  /*17fa20*/  ISETP.LT.AND P4, PT, R20, UR38, !P1 ;  /* 0x0000002614007c0c */ /* 0x000fe2000cf81270 */
[----:B------:R-:W1:Y:S01]  /*17fa30*/  LDCU UR37, c[0x0][0x398] ;  /* 0x00007300ff2577ac */ /* 0x000e620008000800 */
[----:B------:R-:W-:-:S02]  /*17fa40*/  PRMT R0, R5, 0x7770, RZ ;  /* 0x0000777005007816 */ /* 0x000fc400000000ff */
[----:B------:R-:W-:Y:S01]  /*17fa50*/  ISETP.LT.AND P0, PT, R19, UR39, !P1 ;  /* 0x0000002713007c0c */ /* 0x000fe2000cf01270 */
[----:B------:R-:W0:Y:S01]  /*17fa60*/  LDCU UR38, c[0x0][0x398] ;  /* 0x00007300ff2677ac */ /* 0x000e220008000800 */
[----:B------:R-:W-:-:S03]  /*17fa70*/  PRMT R2, R5, 0x7771, RZ ;  /* 0x0000777105027816 */ /* 0x000fc600000000ff */
[----:B------:R1:W-:Y:S01]  /*17fa80*/  @P6 STG.E.U8 desc[UR8][R22.64], R0 ;  /* 0x0000000016006986 */ /* 0x0003e2000c101108 */
[----:B------:R-:W-:Y:S01]  /*17fa90*/  ISETP.LT.AND P6, PT, R14, UR26, !P1 ;  /* 0x0000001a0e007c0c */ /* 0x000fe2000cfc1270 */
[----:B------:R-:W0:Y:S01]  /*17faa0*/  LDCU UR26, c[0x0][0x398] ;  /* 0x00007300ff1a77ac */ /* 0x000e220008000800 */
[----:B------:R-:W0:Y:S01]  /*17fab0*/  LDCU UR39, c[0x0][0x398] ;  /* 0x00007300ff2777ac */ /* 0x000e220008000800 */
[----:B-1----:R-:W-:Y:S01]  /*17fac0*/  PRMT R0, R5, 0x7772, RZ ;  /* 0x0000777205007816 */ /* 0x002fe200000000ff */
[----:B--2---:R1:W-:Y:S01]  /*17fad0*/  @P5 STG.E.U8 desc[UR8][R40.64], R2 ;  /* 0x0000000228005986 */ /* 0x0043e2000c101108 */
[----:B------:R-:W-:Y:S01]  /*17fae0*/  ISETP.LT.AND P5, PT, R37, UR28, !P1 ;  /* 0x0000001c25007c0c */ /* 0x000fe2000cfa1270 */
[----:B------:R-:W2:Y:S02]  /*17faf0*/  LDCU UR28, c[0x0][0x398] ;  /* 0x00007300ff1c77ac */ /* 0x000ea40008000800 */
[----:B------:R0:W-:Y:S04]  /*17fb00*/  @P4 STG.E.U8 desc[UR8][R48.64], R0 ;  /* 0x0000000030004986 */ /* 0x0001e8000c101108 */
[----:B-1----:R-:W2:Y:S01]  /*17fb10*/  LDL.LU.64 R40, [R1+0x1948] ;  /* 0x0019480001287983 */ /* 0x002ea20000300a00 */
[----:B------:R-:W-:-:S05]  /*17fb20*/  PRMT R2, R5, 0x7773, RZ ;  /* 0x0000777305027816 */ /* 0x000fca00000000ff */
[----:B---3--:R1:W-:Y:S01]  /*17fb30*/  @P0 STG.E.U8 desc[UR8][R38.64], R2 ;  /* 0x0000000226000986 */ /* 0x0083e2000c101108 */
[----:B0-----:R-:W-:-:S03]  /*17fb40*/  PRMT R0, R6, 0x7770, RZ ;  /* 0x0000777006007816 */ /* 0x001fc600000000ff */
[----:B-1----:R-:W3:Y:S01]  /*17fb50*/  LDL.LU.64 R38, [R1+0x1940] ;  /* 0x0019400001267983 */ /* 0x002ee20000300a00 */
[----:B------:R-:W-:-:S03]  /*17fb60*/  PRMT R2, R6, 0x7771, RZ ;  /* 0x0000777106027816 */ /* 0x000fc600000000ff */
[----:B------:R0:W-:Y:S01]  /*17fb70*/  @P6 STG.E.U8 desc[UR8][R46.64], R0 ;  /* 0x000000002e006986 */ /* 0x0001e2000c101108 */
[----:B------:R-:W-:Y:S01]  /*17fb80*/  ISETP.LT.AND P4, PT, R36, UR32, !P1 ;  /* 0x0000002024007c0c */ /* 0x000fe2000cf81270 */
[----:B------:R-:W1:Y:S01]  /*17fb90*/  LDCU UR32, c[0x0][0x398] ;  /* 0x00007300ff2077ac */ /* 0x000e620008000800 */
[----:B------:R-:W-:Y:S02]  /*17fba0*/  ISETP.LT.AND P0, PT, R35, UR41, !P1 ;  /* 0x0000002923007c0c */ /* 0x000fe4000cf01270 */
[C---:B0-----:R-:W-:Y:S01]  /*17fbb0*/  PRMT R0, R6.reuse, 0x7772, RZ ;  /* 0x0000777206007816 */ /* 0x041fe200000000ff */
[----:B------:R-:W0:Y:S01]  /*17fbc0*/  LDCU UR41, c[0x0][0x398] ;  /* 0x00007300ff2977ac */ /* 0x000e220008000800 */
[----:B----4-:R4:W-:Y:S04]  /*17fbd0*/  @P5 STG.E.U8 desc[UR8][R10.64], R2 ;  /* 0x000000020a005986 */ /* 0x0109e8000c101108 */
[----:B----4-:R-:W4:Y:S01]  /*17fbe0*/  LDL.LU.64 R10, [R1+0x1930] ;  /* 0x00193000010a7983 */ /* 0x010f220000300a00 */
[----:B------:R-:W-:-:S03]  /*17fbf0*/  PRMT R2, R6, 0x7773, RZ ;  /* 0x0000777306027816 */ /* 0x000fc600000000ff */
[----:B------:R-:W4:Y:S04]  /*17fc00*/  LDL.LU R5, [R1+0x714] ;  /* 0x0007140001057983 */ /* 0x000f280000300800 */
[----:B------:R-:W4:Y:S04]  /*17fc10*/  LDL.LU.64 R46, [R1+0x1938] ;  /* 0x00193800012e7983 */ /* 0x000f280000300a00 */
[----:B------:R0:W-:Y:S04]  /*17fc20*/  @P4 STG.E.U8 desc[UR8][R44.64], R0 ;  /* 0x000000002c004986 */ /* 0x0001e8000c101108 */
[----:B------:R1:W-:Y:S04]  /*17fc30*/  @P0 STG.E.U8 desc[UR8][R42.64], R2 ;  /* 0x000000022a000986 */ /* 0x0003e8000c101108 */
[----:B0-----:R-:W4:Y:S04]  /*17fc40*/  LDL.LU.64 R44, [R1+0x1928] ;  /* 0x00192800012c7983 */ /* 0x001f280000300a00 */
[----:B-1----:R-:W4:Y:S01]  /*17fc50*/  LDL.LU.64 R42, [R1+0x1920] ;  /* 0x00192000012a7983 */ /* 0x002f220000300a00 */
[----:B------:R-:W-:Y:S01]  /*17fc60*/  ISETP.LT.AND P5, PT, R29, UR42, !P1 ;  /* 0x0000002a1d007c0c */ /* 0x000fe2000cfa1270 */
[----:B------:R-:W-:Y:S01]  /*17fc70*/  VIADD R0, R33, 0x74 ;  /* 0x0000007421007836 */ /* 0x000fe20000000000 */
[----:B------:R-:W-:Y:S01]  /*17fc80*/  ISETP.LT.AND P4, PT, R8, UR29, !P1 ;  /* 0x0000001d08007c0c */ /* 0x000fe2000cf81270 */
[----:B------:R-:W0:Y:S01]  /*17fc90*/  LDCU UR29, c[0x0][0x398] ;  /* 0x00007300ff1d77ac */ /* 0x000e220008000800 */
[----:B------:R-:W-:-:S02]  /*17fca0*/  PRMT R2, R7, 0x7770, RZ ;  /* 0x0000777007027816 */ /* 0x000fc400000000ff */
[----:B------:R-:W-:Y:S01]  /*17fcb0*/  ISETP.LT.AND P6, PT, R28, UR43, !P1 ;  /* 0x0000002b1c007c0c */ /* 0x000fe2000cfc1270 */
[----:B------:R-:W1:Y:S01]  /*17fcc0*/  LDCU UR42, c[0x0][0x398] ;  /* 0x00007300ff2a77ac */ /* 0x000e620008000800 */
[----:B------:R-:W-:Y:S02]  /*17fcd0*/  ISETP.GE.AND P0, PT, R0, UR31, PT ;  /* 0x0000001f00007c0c */ /* 0x000fe4000bf06270 */
[C---:B------:R-:W-:Y:S01]  /*17fce0*/  PRMT R0, R7.reuse, 0x7771, RZ ;  /* 0x0000777107007816 */ /* 0x040fe200000000ff */
[----:B------:R-:W0:Y:S01]  /*17fcf0*/  LDCU UR31, c[0x0][0x398] ;  /* 0x00007300ff1f77ac */ /* 0x000e220008000800 */
[----:B------:R-:W-:Y:S01]  /*17fd00*/  ISETP.LT.AND P1, PT, R16, UR44, !P1 ;  /* 0x0000002c10007c0c */ /* 0x000fe2000cf21270 */
[----:B------:R-:W0:Y:S01]  /*17fd10*/  LDCU UR43, c[0x0][0x398] ;  /* 0x00007300ff2b77ac */ /* 0x000e220008000800 */
[----:B--2---:R2:W-:Y:S04]  /*17fd20*/  @P5 STG.E.U8 desc[UR8][R40.64], R2 ;  /* 0x0000000228005986 */ /* 0x0045e8000c101108 */
[----:B--2---:R-:W2:Y:S04]  /*17fd30*/  LDL.LU.64 R40, [R1+0x1918] ;  /* 0x0019180001287983 */ /* 0x004ea80000300a00 */
[----:B------:R-:W2:Y:S04]  /*17fd40*/  LDL.LU R6, [R1+0x704] ;  /* 0x0007040001067983 */ /* 0x000ea80000300800 */
[----:B------:R-:W2:Y:S01]  /*17fd50*/  LDL.LU.64 R22, [R1+0x1910] ;  /* 0x0019100001167983 */ /* 0x000ea20000300a00 */
[----:B------:R-:W-:-:S03]  /*17fd60*/  PRMT R2, R7, 0x7772, RZ ;  /* 0x0000777207027816 */ /* 0x000fc600000000ff */
[----:B---3--:R3:W-:Y:S04]  /*17fd70*/  @P4 STG.E.U8 desc[UR8][R38.64], R0 ;  /* 0x0000000026004986 */ /* 0x0087e8000c101108 */
[----:B------:R-:W2:Y:S04]  /*17fd80*/  LDL.LU.64 R48, [R1+0x1908] ;  /* 0x0019080001307983 */ /* 0x000ea80000300a00 */
[----:B---3--:R-:W3:Y:S01]  /*17fd90*/  LDL.LU.64 R38, [R1+0x1900] ;  /* 0x0019000001267983 */ /* 0x008ee20000300a00 */
[----:B------:R-:W-:Y:S01]  /*17fda0*/  ISETP.LT.AND P5, PT, R31, UR10, !P2 ;  /* 0x0000000a1f007c0c */ /* 0x000fe2000d7a1270 */
[----:B------:R-:W0:Y:S01]  /*17fdb0*/  LDCU UR10, c[0x0][0x398] ;  /* 0x00007300ff0a77ac */ /* 0x000e220008000800 */
[----:B------:R-:W-:Y:S01]  /*17fdc0*/  PRMT R0, R7, 0x7773, RZ ;  /* 0x0000777307007816 */ /* 0x000fe200000000ff */
[----:B----4-:R4:W-:Y:S01]  /*17fdd0*/  @P6 STG.E.U8 desc[UR8][R10.64], R2 ;  /* 0x000000020a006986 */ /* 0x0109e2000c101108 */
[----:B------:R-:W-:Y:S01]  /*17fde0*/  ISETP.LT.AND P6, PT, R13, UR6, !P2 ;  /* 0x000000060d007c0c */ /* 0x000fe2000d7c1270 */
[----:B------:R-:W0:Y:S02]  /*17fdf0*/  LDCU UR6, c[0x0][0x398] ;  /* 0x00007300ff0677ac */ /* 0x000e240008000800 */
[----:B----4-:R-:W4:Y:S01]  /*17fe00*/  LDL.LU.64 R10, [R1+0x18f8] ;  /* 0x0018f800010a7983 */ /* 0x010f220000300a00 */
[----:B------:R-:W-:-:S03]  /*17fe10*/  PRMT R2, R5, 0x7770, RZ ;  /* 0x0000777005027816 */ /* 0x000fc600000000ff */
[----:B------:R0:W-:Y:S04]  /*17fe20*/  @P1 STG.E.U8 desc[UR8][R46.64], R0 ;  /* 0x000000002e001986 */ /* 0x0001e8000c101108 */
[----:B0-----:R-:W4:Y:S01]  /*17fe30*/  LDL.LU.64 R46, [R1+0x18f0] ;  /* 0x0018f000012e7983 */ /* 0x001f220000300a00 */
[----:B------:R-:W-:-:S03]  /*17fe40*/  PRMT R0, R5, 0x7771, RZ ;  /* 0x0000777105007816 */ /* 0x000fc600000000ff */
[----:B------:R-:W4:Y:S04]  /*17fe50*/  LDL.LU R7, [R1+0x6c4] ;  /* 0x0006c40001077983 */ /* 0x000f280000300800 */
[----:B------:R0:W-:Y:S04]  /*17fe60*/  @P5 STG.E.U8 desc[UR8][R44.64], R2 ;  /* 0x000000022c005986 */ /* 0x0001e8000c101108 */
[----:B------:R1:W-:Y:S04]  /*17fe70*/  @P6 STG.E.U8 desc[UR8][R42.64], R0 ;  /* 0x000000002a006986 */ /* 0x0003e8000c101108 */
[----:B0-----:R-:W4:Y:S04]  /*17fe80*/  LDL.LU.64 R44, [R1+0x18e8] ;  /* 0x0018e800012c7983 */ /* 0x001f280000300a00 */
[----:B-1----:R-:W4:Y:S01]  /*17fe90*/  LDL.LU.64 R42, [R1+0x18e0] ;  /* 0x0018e000012a7983 */ /* 0x002f220000300a00 */
[----:B------:R-:W-:Y:S01]  /*17fea0*/  ISETP.LT.AND P4, PT, R34, UR4, !P2 ;  /* 0x0000000422007c0c */ /* 0x000fe2000d781270 */
[----:B------:R-:W0:Y:S01]  /*17feb0*/  LDCU UR4, c[0x0][0x398] ;  /* 0x00007300ff0477ac */ /* 0x000e220008000800 */
[----:B------:R-:W-:-:S02]  /*17fec0*/  ISETP.LT.AND P5, PT, R12, UR12, !P2 ;  /* 0x0000000c0c007c0c */ /* 0x000fc4000d7a1270 */
[----:B------:R-:W-:Y:S01]  /*17fed0*/  ISETP.LT.AND P1, PT, R9, UR14, !P2 ;  /* 0x0000000e09007c0c */ /* 0x000fe2000d721270 */
[----:B------:R-:W1:Y:S01]  /*17fee0*/  LDCU UR12, c[0x0][0x398] ;  /* 0x00007300ff0c77ac */ /* 0x000e620008000800 */
[C---:B------:R-:W-:Y:S02]  /*17fef0*/  PRMT R2, R5.reuse, 0x7772, RZ ;  /* 0x0000777205027816 */ /* 0x040fe400000000ff */
[----:B------:R-:W-:Y:S01]  /*17ff00*/  ISETP.LT.AND P6, PT, R30, UR45, !P2 ;  /* 0x0000002d1e007c0c */ /* 0x000fe2000d7c1270 */
[----:B------:R-:W0:Y:S01]  /*17ff10*/  LDCU UR14, c[0x0][0x398] ;  /* 0x00007300ff0e77ac */ /* 0x000e220008000800 */
[----:B------:R-:W-:-:S03]  /*17ff20*/  PRMT R0, R5, 0x7773, RZ ;  /* 0x0000777305007816 */ /* 0x000fc600000000ff */
[----:B--2---:R2:W-:Y:S01]  /*17ff30*/  @P4 STG.E.U8 desc[UR8][R40.64], R2 ;  /* 0x0000000228004986 */ /* 0x0045e2000c101108 */
[----:B------:R-:W-:-:S03]  /*17ff40*/  ISETP.LT.AND P4, PT, R20, UR46, !P2 ;  /* 0x0000002e14007c0c */ /* 0x000fc6000d781270 */
[----:B------:R0:W-:Y:S04]  /*17ff50*/  @P5 STG.E.U8 desc[UR8][R22.64], R0 ;  /* 0x0000000016005986 */ /* 0x0001e8000c101108 */
[----:B--2---:R-:W2:Y:S01]  /*17ff60*/  LDL.LU.64 R40, [R1+0x18d8] ;  /* 0x0018d80001287983 */ /* 0x004ea20000300a00 */
[C---:B------:R-:W-:Y:S02]  /*17ff70*/  PRMT R2, R6.reuse, 0x7770, RZ ;  /* 0x0000777006027816 */ /* 0x040fe400000000ff */
[----:B0-----:R-:W-:-:S03]  /*17ff80*/  PRMT R0, R6, 0x7771, RZ ;  /* 0x0000777106007816 */ /* 0x001fc600000000ff */
[----:B------:R0:W-:Y:S04]  /*17ff90*/  @P1 STG.E.U8 desc[UR8][R48.64], R2 ;  /* 0x0000000230001986 */ /* 0x0001e8000c101108 */
[----:B---3--:R3:W-:Y:S01]  /*17ffa0*/  @P6 STG.E.U8 desc[UR8][R38.64], R0 ;  /* 0x0000000026006986 */ /* 0x0087e2000c101108 */
[----:B------:R-:W-:Y:S02]  /*17ffb0*/  ISETP.LT.AND P5, PT, R19, UR47, !P2 ;  /* 0x0000002f13007c0c */ /* 0x000fe4000d7a1270 */
[----:B0-----:R-:W-:Y:S01]  /*17ffc0*/  PRMT R2, R6, 0x7772, RZ ;  /* 0x0000777206027816 */ /* 0x001fe200000000ff */
[----:B---3--:R-:W3:Y:S04]  /*17ffd0*/  LDL.LU.64 R38, [R1+0x18d0] ;  /* 0x0018d00001267983 */ /* 0x008ee80000300a00 */
[----:B------:R-:W3:Y:S01]  /*17ffe0*/  LDL.LU R5, [R1+0x7e4] ;  /* 0x0007e40001057983 */ /* 0x000ee20000300800 */
[----:B------:R-:W-:Y:S01]  /*17fff0*/  ISETP.LT.AND P1, PT, R14, UR16, !P2 ;  /* 0x000000100e007c0c */ /* 0x000fe2000d721270 */
[----:B------:R-:W0:Y:S01]  /*180000*/  LDCU UR16, c[0x0][0x398] ;  /* 0x00007300ff1077ac */ /* 0x000e220008000800 */
[----:B------:R-:W-:-:S02]  /*180010*/  ISETP.LT.AND P6, PT, R37, UR48, !P2 ;  /* 0x0000003025007c0c */ /* 0x000fc4000d7c1270 */
[----:B------:R-:W-:Y:S01]  /*180020*/  PRMT R0, R6, 0x7773, RZ ;  /* 0x0000777306007816 */ /* 0x000fe200000000ff */
[----:B----4-:R4:W-:Y:S04]  /*180030*/  @P4 STG.E.U8 desc[UR8][R10.64], R2 ;  /* 0x000000020a004986 */ /* 0x0109e8000c101108 */
[----:B----4-:R-:W4:Y:S04]  /*180040*/  LDL.LU.64 R10, [R1+0x18c8] ;  /* 0x0018c800010a7983 */ /* 0x010f280000300a00 */
[----:B------:R0:W-:Y:S01]  /*180050*/  @P5 STG.E.U8 desc[UR8][R46.64], R0 ;  /* 0x000000002e005986 */ /* 0x0001e2000c101108 */
[----:B------:R-:W-:-:S03]  /*180060*/  PRMT R2, R7, 0x7770, RZ ;  /* 0x0000777007027816 */ /* 0x000fc600000000ff */
[----:B------:R-:W4:Y:S01]  /*180070*/  LDL.LU.64 R48, [R1+0x18c0] ;  /* 0x0018c00001307983 */ /* 0x000f220000300a00 */
[----:B0-----:R-:W-:-:S03]  /*180080*/  PRMT R0, R7, 0x7771, RZ ;  /* 0x0000777107007816 */ /* 0x001fc600000000ff */
[----:B------:R-:W4:Y:S04]  /*180090*/  LDL.LU.64 R46, [R1+0x18b8] ;  /* 0x0018b800012e7983 */ /* 0x000f280000300a00 */
[----:B------:R-:W-:Y:S04]  /*1800a0*/  @P1 STG.E.U8 desc[UR8][R44.64], R2 ;  /* 0x000000022c001986 */ /* 0x000fe8000c101108 */
[----:B------:R0:W-:Y:S04]  /*1800b0*/  @P6 STG.E.U8 desc[UR8][R42.64], R0 ;  /* 0x000000002a006986 */ /* 0x0001e8000c101108 */
[----:B0-----:R-:W4:Y:S01]  /*1800c0*/  LDL.LU.64 R42, [R1+0x18b0] ;  /* 0x0018b000012a7983 */ /* 0x001f220000300a00 */
[----:B------:R-:W-:-:S02]  /*1800d0*/  ISETP.LT.AND P4, PT, R36, UR18, !P2 ;  /* 0x0000001224007c0c */ /* 0x000fc4000d781270 */
[----:B------:R-:W-:Y:S01]  /*1800e0*/  ISETP.LT.AND P5, PT, R35, UR30, !P2 ;  /* 0x0000001e23007c0c */ /* 0x000fe2000d7a1270 */
[----:B------:R-:W4:Y:S01]  /*1800f0*/  LDL.LU R6, [R1+0x7d4] ;  /* 0x0007d40001067983 */ /* 0x000f220000300800 */
[----:B------:R-:W-:Y:S01]  /*180100*/  PRMT R2, R7, 0x7772, RZ ;  /* 0x0000777207027816 */ /* 0x000fe200000000ff */
[----:B------:R-:W-:Y:S01]  /*180110*/  VIADD R0, R33, 0x75 ;  /* 0x0000007521007836 */ /* 0x000fe20000000000 */
[----:B------:R-:W-:Y:S01]  /*180120*/  ISETP.LT.AND P6, PT, R8, UR22, !P2 ;  /* 0x0000001608007c0c */ /* 0x000fe2000d7c1270 */
[----:B------:R-:W0:Y:S03]  /*180130*/  LDCU UR18, c[0x0][0x398] ;  /* 0x00007300ff1277ac */ /* 0x000e260008000800 */
[----:B------:R-:W-:Y:S01]  /*180140*/  ISETP.GE.AND P1, PT, R0, UR5, PT ;  /* 0x0000000500007c0c */ /* 0x000fe2000bf26270 */
[----:B------:R-:W0:Y:S01]  /*180150*/  LDCU UR30, c[0x0][0x398] ;  /* 0x00007300ff1e77ac */ /* 0x000e220008000800 */
[----:B------:R-:W0:Y:S01]  /*180160*/  LDCU UR5, c[0x0][0x398] ;  /* 0x00007300ff0577ac */ /* 0x000e220008000800 */
[----:B------:R-:W0:Y:S01]  /*180170*/  LDCU UR22, c[0x0][0x398] ;  /* 0x00007300ff1677ac */ /* 0x000e220008000800 */
[----:B--2---:R2:W-:Y:S01]  /*180180*/  @P4 STG.E.U8 desc[UR8][R40.64], R2 ;  /* 0x0000000228004986 */ /* 0x0045e2000c101108 */
[----:B------:R-:W-:Y:S01]  /*180190*/  ISETP.LT.AND P4, PT, R29, UR20, !P2 ;  /* 0x000000141d007c0c */ /* 0x000fe2000d781270 */
[----:B------:R-:W0:Y:S01]  /*1801a0*/  LDCU UR20, c[0x0][0x398] ;  /* 0x00007300ff1477ac */ /* 0x000e220008000800 */
[----:B--2---:R-:W-:Y:S01]  /*1801b0*/  PRMT R2, R7, 0x7773, RZ ;  /* 0x0000777307027816 */ /* 0x004fe200000000ff */
[----:B------:R-:W2:Y:S04]  /*1801c0*/  LDL.LU.64 R40, [R1+0x18a8] ;  /* 0x0018a80001287983 */ /* 0x000ea80000300a00 */
[----:B---3--:R3:W-:Y:S01]  /*1801d0*/  @P5 STG.E.U8 desc[UR8][R38.64], R2 ;  /* 0x0000000226005986 */ /* 0x0087e2000c101108 */
[----:B------:R-:W-:-:S03]  /*1801e0*/  PRMT R0, R5, 0x7770, RZ ;  /* 0x0000777005007816 */ /* 0x000fc600000000ff */
[----:B---3--:R-:W3:Y:S04]  /*1801f0*/  LDL.LU.64 R38, [R1+0x18a0] ;  /* 0x0018a00001267983 */ /* 0x008ee80000300a00 */
[----:B------:R-:W3:Y:S01]  /*180200*/  LDL.LU.64 R44, [R1+0x1898] ;  /* 0x00189800012c7983 */ /* 0x000ee20000300a00 */
[----:B------:R-:W-:Y:S01]  /*180210*/  ISETP.LT.AND P5, PT, R28, UR24, !P2 ;  /* 0x000000181c007c0c */ /* 0x000fe2000d7a1270 */
[----:B------:R-:W0:Y:S01]  /*180220*/  LDCU UR24, c[0x0][0x398] ;  /* 0x00007300ff1877ac */ /* 0x000e220008000800 */
[----:B------:R-:W-:Y:S02]  /*180230*/  ISETP.LT.AND P2, PT, R16, UR33, !P2 ;  /* 0x0000002110007c0c */ /* 0x000fe4000d741270 */
[C---:B------:R-:W-:Y:S01]  /*180240*/  PRMT R2, R5.reuse, 0x7771, RZ ;  /* 0x0000777105027816 */ /* 0x040fe200000000ff */
[----:B------:R-:W0:Y:S01]  /*180250*/  LDCU UR33, c[0x0][0x398] ;  /* 0x00007300ff2177ac */ /* 0x000e220008000800 */
[----:B----4-:R4:W-:Y:S04]  /*180260*/  @P4 STG.E.U8 desc[UR8][R10.64], R0 ;  /* 0x000000000a004986 */ /* 0x0109e8000c101108 */
[----:B----4-:R-:W4:Y:S01]  /*180270*/  LDL.LU.64 R10, [R1+0x1890] ;  /* 0x00189000010a7983 */ /* 0x010f220000300a00 */
[----:B------:R-:W-:-:S03]  /*180280*/  PRMT R0, R5, 0x7772, RZ ;  /* 0x0000777205007816 */ /* 0x000fc600000000ff */
[----:B------:R0:W-:Y:S04]  /*180290*/  @P6 STG.E.U8 desc[UR8][R48.64], R2 ;  /* 0x0000000230006986 */ /* 0x0001e8000c101108 */
[----:B------:R-:W4:Y:S04]  /*1802a0*/  LDL.LU R7, [R1+0x7c4] ;  /* 0x0007c40001077983 */ /* 0x000f280000300800 */
[----:B------:R-:W-:Y:S01]  /*1802b0*/  @P5 STG.E.U8 desc[UR8][R46.64], R0 ;  /* 0x000000002e005986 */ /* 0x000fe2000c101108 */
[----:B0-----:R-:W-:-:S03]  /*1802c0*/  PRMT R2, R5, 0x7773, RZ ;  /* 0x0000777305027816 */ /* 0x001fc600000000ff */
[----:B------:R-:W4:Y:S04]  /*1802d0*/  LDL.LU.64 R22, [R1+0x1888] ;  /* 0x0018880001167983 */ /* 0x000f280000300a00 */
[----:B------:R0:W-:Y:S04]  /*1802e0*/  @P2 STG.E.U8 desc[UR8][R42.64], R2 ;  /* 0x000000022a002986 */ /* 0x0001e8000c101108 */
[----:B0-----:R-:W4:Y:S04]  /*1802f0*/  LDL.LU.64 R42, [R1+0x1880] ;  /* 0x00188000012a7983 */ /* 0x001f280000300a00 */
[----:B------:R-:W4:Y:S04]  /*180300*/  LDL.LU.64 R48, [R1+0x1878] ;  /* 0x0018780001307983 */ /* 0x000f280000300a00 */
[----:B------:R-:W4:Y:S01]  /*180310*/  LDL.LU.64 R46, [R1+0x1870] ;  /* 0x00187000012e7983 */ /* 0x000f220000300a00 */
[----:B------:R-:W-:Y:S01]  /*180320*/  ISETP.LT.AND P6, PT, R31, UR35, !P3 ;  /* 0x000000231f007c0c */ /* 0x000fe2000dfc1270 */
[----:B------:R-:W0:Y:S01]  /*180330*/  LDCU UR35, c[0x0][0x398] ;  /* 0x00007300ff2377ac */ /* 0x000e220008000800 */
[----:B------:R-:W-:Y:S01]  /*180340*/  ISETP.LT.AND P4, PT, R13, UR34, !P3 ;  /* 0x000000220d007c0c */ /* 0x000fe2000df81270 */
[----:B------:R-:W4:Y:S01]  /*180350*/  LDL.LU R5, [R1+0x7b4] ;  /* 0x0007b40001057983 */ /* 0x000f220000300800 */
[----:B------:R-:W-:Y:S01]  /*180360*/  ISETP.LT.AND P5, PT, R34, UR36, !P3 ;  /* 0x0000002422007c0c */ /* 0x000fe2000dfa1270 */
[----:B------:R-:W0:Y:S01]  /*180370*/  LDCU UR34, c[0x0][0x398] ;  /* 0x00007300ff2277ac */ /* 0x000e220008000800 */
[----:B------:R-:W-:-:S02]  /*180380*/  ISETP.LT.AND P2, PT, R12, UR37, !P3 ;  /* 0x000000250c007c0c */ /* 0x000fc4000df41270 */
[C---:B------:R-:W-:Y:S01]  /*180390*/  PRMT R0, R6.reuse, 0x7770, RZ ;  /* 0x0000777006007816 */ /* 0x040fe200000000ff */
[----:B------:R-:W0:Y:S01]  /*1803a0*/  LDCU UR36, c[0x0][0x398] ;  /* 0x00007300ff2477ac */ /* 0x000e220008000800 */
[C---:B------:R-:W-:Y:S01]  /*1803b0*/  PRMT R2, R6.reuse, 0x7771, RZ ;  /* 0x0000777106027816 */ /* 0x040fe200000000ff */
[----:B------:R-:W0:Y:S02]  /*1803c0*/  LDCU UR37, c[0x0][0x398] ;  /* 0x00007300ff2577ac */ /* 0x000e240008000800 */
[----:B--2---:R2:W-:Y:S01]  /*1803d0*/  @P6 STG.E.U8 desc[UR8][R40.64], R0 ;  /* 0x0000000028006986 */ /* 0x0045e2000c101108 */
[----:B------:R-:W-:Y:S01]  /*1803e0*/  ISETP.LT.AND P6, PT, R9, UR26, !P3 ;  /* 0x0000001a09007c0c */ /* 0x000fe2000dfc1270 */
[----:B------:R-:W0:Y:S01]  /*1803f0*/  LDCU UR26, c[0x0][0x398] ;  /* 0x00007300ff1a77ac */ /* 0x000e220008000800 */
[C---:B--2---:R-:W-:Y:S01]  /*180400*/  PRMT R0, R6.reuse, 0x7772, RZ ;  /* 0x0000777206007816 */ /* 0x044fe200000000ff */
[----:B------:R-:W2:Y:S04]  /*180410*/  LDL.LU.64 R40, [R1+0x1868] ;  /* 0x0018680001287983 */ /* 0x000ea80000300a00 */
[----:B---3--:R3:W-:Y:S04]  /*180420*/  @P4 STG.E.U8 desc[UR8][R38.64], R2 ;  /* 0x0000000226004986 */ /* 0x0087e8000c101108 */
[----:B------:R-:W-:Y:S01]  /*180430*/  @P5 STG.E.U8 desc[UR8][R44.64], R0 ;  /* 0x000000002c005986 */ /* 0x000fe2000c101108 */
[----:B---3--:R-:W-:-:S03]  /*180440*/  PRMT R2, R6, 0x7773, RZ ;  /* 0x0000777306027816 */ /* 0x008fc600000000ff */
[----:B------:R-:W3:Y:S01]  /*180450*/  LDL.LU.64 R38, [R1+0x1860] ;  /* 0x0018600001267983 */ /* 0x000ee20000300a00 */
[----:B------:R-:W-:Y:S01]  /*180460*/  ISETP.LT.AND P4, PT, R30, UR28, !P3 ;  /* 0x0000001c1e007c0c */ /* 0x000fe2000df81270 */
[----:B------:R-:W0:Y:S01]  /*180470*/  LDCU UR28, c[0x0][0x398] ;  /* 0x00007300ff1c77ac */ /* 0x000e220008000800 */
[----:B------:R-:W-:Y:S01]  /*180480*/  ISETP.LT.AND P5, PT, R20, UR32, !P3 ;  /* 0x0000002014007c0c */ /* 0x000fe2000dfa1270 */
[----:B------:R-:W0:Y:S01]  /*180490*/  LDCU UR32, c[0x0][0x398] ;  /* 0x00007300ff2077ac */ /* 0x000e220008000800 */
[----:B----4-:R4:W-:Y:S01]  /*1804a0*/  @P2 STG.E.U8 desc[UR8][R10.64], R2 ;  /* 0x000000020a002986 */ /* 0x0109e2000c101108 */
[----:B------:R-:W-:-:S03]  /*1804b0*/  ISETP.LT.AND P2, PT, R19, UR38, !P3 ;  /* 0x0000002613007c0c */ /* 0x000fc6000df41270 */
[----:B----4-:R-:W4:Y:S01]  /*1804c0*/  LDL.LU.64 R10, [R1+0x1850] ;  /* 0x00185000010a7983 */ /* 0x010f220000300a00 */
[C---:B------:R-:W-:Y:S02]  /*1804d0*/  PRMT R0, R7.reuse, 0x7770, RZ ;  /* 0x0000777007007816 */ /* 0x040fe400000000ff */
[C---:B------:R-:W-:Y:S01]  /*1804e0*/  PRMT R2, R7.reuse, 0x7771, RZ ;  /* 0x0000777107027816 */ /* 0x040fe200000000ff */
[----:B------:R-:W4:Y:S04]  /*1804f0*/  LDL.LU.64 R44, [R1+0x1810] ;  /* 0x00181000012c7983 */ /* 0x000f280000300a00 */
[----:B------:R-:W4:Y:S04]  /*180500*/  LDL.LU R6, [R1+0x6b4] ;  /* 0x0006b40001067983 */ /* 0x000f280000300800 */
[----:B------:R0:W-:Y:S02]  /*180510*/  @P6 STG.E.U8 desc[UR8][R22.64], R0 ;  /* 0x0000000016006986 */ /* 0x0001e4000c101108 */
[----:B0-----:R-:W-:-:S02]  /*180520*/  PRMT R0, R7, 0x7772, RZ ;  /* 0x0000777207007816 */ /* 0x001fc400000000ff */
[----:B------:R0:W-:Y:S04]  /*180530*/  @P4 STG.E.U8 desc[UR8][R42.64], R2 ;  /* 0x000000022a004986 */ /* 0x0001e8000c101108 */
[----:B------:R-:W-:Y:S01]  /*180540*/  @P5 STG.E.U8 desc[UR8][R48.64], R0 ;  /* 0x0000000030005986 */ /* 0x000fe2000c101108 */
[----:B0-----:R-:W-:-:S03]  /*180550*/  PRMT R2, R7, 0x7773, RZ ;  /* 0x0000777307027816 */ /* 0x001fc600000000ff */
[----:B------:R-:W4:Y:S04]  /*180560*/  LDL.LU.64 R42, [R1+0x1858] ;  /* 0x00185800012a7983 */ /* 0x000f280000300a00 */
[----:B------:R0:W-:Y:S04]  /*180570*/  @P2 STG.E.U8 desc[UR8][R46.64], R2 ;  /* 0x000000022e002986 */ /* 0x0001e8000c101108 */
[----:B0-----:R-:W4:Y:S01]  /*180580*/  LDL.LU.64 R46, [R1+0x1848] ;  /* 0x00184800012e7983 */ /* 0x001f220000300a00 */
[----:B------:R-:W-:Y:S02]  /*180590*/  ISETP.LT.AND P6, PT, R14, UR39, !P3 ;  /* 0x000000270e007c0c */ /* 0x000fe4000dfc1270 */
[----:B------:R-:W-:Y:S01]  /*1805a0*/  ISETP.LT.AND P4, PT, R37, UR29, !P3 ;  /* 0x0000001d25007c0c */ /* 0x000fe2000df81270 */
[----:B------:R-:W0:Y:S01]  /*1805b0*/  LDCU UR29, c[0x0][0x398] ;  /* 0x00007300ff1d77ac */ /* 0x000e220008000800 */
[----:B------:R-:W-:-:S02]  /*1805c0*/  ISETP.LT.AND P5, PT, R36, UR31, !P3 ;  /* 0x0000001f24007c0c */ /* 0x000fc4000dfa1270 */
[C---:B------:R-:W-:Y:S01]  /*1805d0*/  PRMT R0, R5.reuse, 0x7770, RZ ;  /* 0x0000777005007816 */ /* 0x040fe200000000ff */
[----:B------:R-:W0:Y:S01]  /*1805e0*/  LDCU UR31, c[0x0][0x398] ;  /* 0x00007300ff1f77ac */ /* 0x000e220008000800 */
[----:B------:R-:W-:Y:S02]  /*1805f0*/  PRMT R2, R5, 0x7771, RZ ;  /* 0x0000777105027816 */ /* 0x000fe400000000ff */
[----:B------:R-:W-:Y:S01]  /*180600*/  ISETP.LT.AND P2, PT, R35, UR10, !P3 ;  /* 0x0000000a23007c0c */ /* 0x000fe2000df41270 */
[----:B------:R-:W0:Y:S02]  /*180610*/  LDCU UR10, c[0x0][0x398] ;  /* 0x00007300ff0a77ac */ /* 0x000e240008000800 */
[----:B--2---:R2:W-:Y:S04]  /*180620*/  @P6 STG.E.U8 desc[UR8][R40.64], R0 ;  /* 0x0000000028006986 */ /* 0x0045e8000c101108 */
[----:B--2---:R-:W2:Y:S01]  /*180630*/  LDL.LU.64 R40, [R1+0x1840] ;  /* 0x0018400001287983 */ /* 0x004ea20000300a00 */
[----:B------:R-:W-:-:S03]  /*180640*/  PRMT R0, R5, 0x7772, RZ ;  /* 0x0000777205007816 */ /* 0x000fc600000000ff */
[----:B------:R-:W2:Y:S04]  /*180650*/  LDL.LU R32, [R1+0x718] ;  /* 0x0007180001207983 */ /* 0x000ea80000300800 */
[----:B---3--:R3:W-:Y:S01]  /*180660*/  @P4 STG.E.U8 desc[UR8][R38.64], R2 ;  /* 0x0000000226004986 */ /* 0x0087e2000c101108 */
[----:B------:R-:W-:Y:S01]  /*180670*/  ISETP.LT.AND P4, PT, R29, UR6, !P3 ;  /* 0x000000061d007c0c */ /* 0x000fe2000df81270 */
[----:B------:R-:W0:Y:S02]  /*180680*/  LDCU UR6, c[0x0][0x398] ;  /* 0x00007300ff0677ac */ /* 0x000e240008000800 */
[----:B---3--:R-:W3:Y:S01]  /*180690*/  LDL.LU.64 R38, [R1+0x1838] ;  /* 0x0018380001267983 */ /* 0x008ee20000300a00 */
[----:B------:R-:W-:-:S03]  /*1806a0*/  PRMT R2, R5, 0x7773, RZ ;  /* 0x0000777305027816 */ /* 0x000fc600000000ff */
[----:B----4-:R4:W-:Y:S01]  /*1806b0*/  @P5 STG.E.U8 desc[UR8][R10.64], R0 ;  /* 0x000000000a005986 */ /* 0x0109e2000c101108 */
[----:B------:R-:W-:Y:S01]  /*1806c0*/  ISETP.LT.AND P5, PT, R8, UR4, !P3 ;  /* 0x0000000408007c0c */ /* 0x000fe2000dfa1270 */
[----:B------:R-:W0:Y:S02]  /*1806d0*/  LDCU UR4, c[0x0][0x398] ;  /* 0x00007300ff0477ac */ /* 0x000e240008000800 */
[----:B----4-:R-:W4:Y:S01]  /*1806e0*/  LDL.LU.64 R10, [R1+0x1830] ;  /* 0x00183000010a7983 */ /* 0x010f220000300a00 */
[----:B------:R-:W-:-:S03]  /*1806f0*/  VIADD R0, R33, 0x76 ;  /* 0x0000007621007836 */ /* 0x000fc60000000000 */
[----:B------:R0:W-:Y:S04]  /*180700*/  @P2 STG.E.U8 desc[UR8][R44.64], R2 ;  /* 0x000000022c002986 */ /* 0x0001e8000c101108 */
[----:B------:R-:W4:Y:S01]  /*180710*/  LDL.LU.64 R22, [R1+0x1828] ;  /* 0x0018280001167983 */ /* 0x000f220000300a00 */
[----:B------:R-:W-:Y:S01]  /*180720*/  ISETP.GE.AND P2, PT, R0, UR7, PT ;  /* 0x0000000700007c0c */ /* 0x000fe2000bf46270 */
[----:B------:R-:W1:Y:S01]  /*180730*/  LDCU UR7, c[0x0][0x398] ;  /* 0x00007300ff0777ac */ /* 0x000e620008000800 */
[C---:B0-----:R-:W-:Y:S01]  /*180740*/  PRMT R2, R6.reuse, 0x7770, RZ ;  /* 0x0000777006027816 */ /* 0x041fe200000000ff */
[----:B------:R-:W4:Y:S01]  /*180750*/  LDL.LU.64 R44, [R1+0x1820] ;  /* 0x00182000012c7983 */ /* 0x000f220000300a00 */
[----:B------:R-:W-:-:S03]  /*180760*/  PRMT R0, R6, 0x7771, RZ ;  /* 0x0000777106007816 */ /* 0x000fc600000000ff */
[----:B------:R0:W-:Y:S04]  /*180770*/  @P4 STG.E.U8 desc[UR8][R42.64], R2 ;  /* 0x000000022a004986 */ /* 0x0001e8000c101108 */
[----:B0-----:R-:W4:Y:S04]  /*180780*/  LDL.LU.64 R42, [R1+0x1818] ;  /* 0x00181800012a7983 */ /* 0x001f280000300a00 */
[----:B------:R-:W4:Y:S01]  /*180790*/  LDL.LU R5, [R1+0x708] ;  /* 0x0007080001057983 */ /* 0x000f220000300800 */
[----:B------:R-:W-:-:S03]  /*1807a0*/  PRMT R2, R6, 0x7772, RZ ;  /* 0x0000777206027816 */ /* 0x000fc600000000ff */
[----:B------:R0:W-:Y:S04]  /*1807b0*/  @P5 STG.E.U8 desc[UR8][R46.64], R0 ;  /* 0x000000002e005986 */ /* 0x0001e8000c101108 */
[----:B------:R-:W4:Y:S01]  /*1807c0*/  LDL.LU.64 R48, [R1+0x1808] ;  /* 0x0018080001307983 */ /* 0x000f220000300a00 */
[----:B0-----:R-:W-:-:S03]  /*1807d0*/  PRMT R0, R6, 0x7773, RZ ;  /* 0x0000777306007816 */ /* 0x001fc600000000ff */
[----:B------:R-:W4:Y:S01]  /*1807e0*/  LDL.LU.64 R6, [R1+0x1800] ;  /* 0x0018000001067983 */ /* 0x000f220000300a00 */
[----:B-1----:R-:W-:Y:S01]  /*1807f0*/  ISETP.LT.AND P6, PT, R28, UR12, !P3 ;  /* 0x0000000c1c007c0c */ /* 0x002fe2000dfc1270 */
[----:B------:R-:W0:Y:S01]  /*180800*/  LDCU UR12, c[0x0][0x398] ;  /* 0x00007300ff0c77ac */ /* 0x000e220008000800 */
[----:B------:R-:W-:Y:S02]  /*180810*/  ISETP.LT.AND P3, PT, R16, UR14, !P3 ;  /* 0x0000000e10007c0c */ /* 0x000fe4000df61270 */
[----:B------:R-:W-:Y:S01]  /*180820*/  ISETP.LT.AND P4, PT, R31, UR40, !P0 ;  /* 0x000000281f007c0c */ /* 0x000fe2000c781270 */
[----:B------:R-:W1:Y:S01]  /*180830*/  LDCU UR14, c[0x0][0x398] ;  /* 0x00007300ff0e77ac */ /* 0x000e620008000800 */
[----:B------:R-:W-:-:S07]  /*180840*/  ISETP.LT.AND P5, PT, R34, UR41, !P0 ;  /* 0x0000002922007c0c */ /* 0x000fce000c7a1270 */
[----:B--2---:R2:W-:Y:S01]  /*180850*/  @P6 STG.E.U8 desc[UR8][R40.64], R2 ;  /* 0x0000000228006986 */ /* 0x0045e2000c101108 */
[----:B------:R-:W-:Y:S01]  /*180860*/  ISETP.LT.AND P6, PT, R13, UR16, !P0 ;  /* 0x000000100d007c0c */ /* 0x000fe2000c7c1270 */
[----:B------:R-:W0:Y:S01]  /*180870*/  LDCU UR16, c[0x0][0x398] ;  /* 0x00007300ff1077ac */ /* 0x000e220008000800 */
[C---:B--2---:R-:W-:Y:S01]  /*180880*/  PRMT R2, R32.reuse, 0x7770, RZ ;  /* 0x0000777020027816 */ /* 0x044fe200000000ff */
[----:B---3--:R2:W-:Y:S04]  /*180890*/  @P3 STG.E.U8 desc[UR8][R38.64], R0 ;  /* 0x0000000026003986 */ /* 0x0085e8000c101108 */
[----:B--2---:R-:W2:Y:S04]  /*1808a0*/  LDL.LU.64 R38, [R1+0x17f8] ;  /* 0x0017f80001267983 */ /* 0x004ea80000300a00 */
[----:B------:R-:W3:Y:S01]  /*1808b0*/  LDL.LU.64 R46, [R1+0x17f0] ;  /* 0x0017f000012e7983 */ /* 0x000ee20000300a00 */
[----:B------:R-:W-:-:S02]  /*1808c0*/  PRMT R0, R32, 0x7771, RZ ;  /* 0x0000777120007816 */ /* 0x000fc400000000ff */
[----:B------:R-:W-:Y:S01]  /*1808d0*/  ISETP.LT.AND P3, PT, R9, UR42, !P0 ;  /* 0x0000002a09007c0c */ /* 0x000fe2000c761270 */
[----:B----4-:R4:W-:Y:S01]  /*1808e0*/  @P4 STG.E.U8 desc[UR8][R10.64], R2 ;  /* 0x000000020a004986 */ /* 0x0109e2000c101108 */
[----:B------:R-:W-:Y:S01]  /*1808f0*/  ISETP.LT.AND P4, PT, R12, UR18, !P0 ;  /* 0x000000120c007c0c */ /* 0x000fe2000c781270 */
[----:B------:R-:W0:Y:S02]  /*180900*/  LDCU UR18, c[0x0][0x398] ;  /* 0x00007300ff1277ac */ /* 0x000e240008000800 */
[----:B----4-:R-:W4:Y:S04]  /*180910*/  LDL.LU.64 R10, [R1+0x17e8] ;  /* 0x0017e800010a7983 */ /* 0x010f280000300a00 */
[----:B------:R-:W4:Y:S01]  /*180920*/  LDL.LU R40, [R1+0x6c8] ;  /* 0x0006c80001287983 */ /* 0x000f220000300800 */
[----:B------:R-:W-:-:S03]  /*180930*/  PRMT R2, R32, 0x7772, RZ ;  /* 0x0000777220027816 */ /* 0x000fc600000000ff */
[----:B------:R0:W-:Y:S01]  /*180940*/  @P6 STG.E.U8 desc[UR8][R22.64], R0 ;  /* 0x0000000016006986 */ /* 0x0001e2000c101108 */
[----:B------:R-:W-:Y:S01]  /*180950*/  ISETP.LT.AND P6, PT, R30, UR30, !P0 ;  /* 0x0000001e1e007c0c */ /* 0x000fe2000c7c1270 */
[----:B------:R-:W1:Y:S02]  /*180960*/  LDCU UR30, c[0x0][0x398] ;  /* 0x00007300ff1e77ac */ /* 0x000e640008000800 */
[----:B------:R0:W-:Y:S02]  /*180970*/  @P5 STG.E.U8 desc[UR8][R44.64], R2 ;  /* 0x000000022c005986 */ /* 0x0001e4000c101108 */
[----:B0-----:R-:W-:Y:S02]  /*180980*/  PRMT R0, R32, 0x7773, RZ ;  /* 0x0000777320007816 */ /* 0x001fe400000000ff */
[----:B------:R-:W4:Y:S04]  /*180990*/  LDL.LU.64 R44, [R1+0x17e0] ;  /* 0x0017e000012c7983 */ /* 0x000f280000300a00 */
[----:B------:R0:W-:Y:S01]  /*1809a0*/  @P4 STG.E.U8 desc[UR8][R42.64], R0 ;  /* 0x000000002a004986 */ /* 0x0001e2000c101108 */
[----:B------:R-:W-:-:S03]  /*1809b0*/  PRMT R2, R5, 0x7770, RZ ;  /* 0x0000777005027816 */ /* 0x000fc600000000ff */
[----:B0-----:R-:W4:Y:S01]  /*1809c0*/  LDL.LU.64 R42, [R1+0x17d0] ;  /* 0x0017d000012a7983 */ /* 0x001f220000300a00 */
[----:B------:R-:W-:-:S03]  /*1809d0*/  PRMT R0, R5, 0x7771, RZ ;  /* 0x0000777105007816 */ /* 0x000fc600000000ff */
[----:B------:R-:W-:Y:S04]  /*1809e0*/  @P3 STG.E.U8 desc[UR8][R48.64], R2 ;  /* 0x0000000230003986 */ /* 0x000fe8000c101108 */
[----:B------:R-:W4:Y:S04]  /*1809f0*/  LDL.LU R32, [R1+0x7e8] ;  /* 0x0007e80001207983 */ /* 0x000f280000300800 */
[----:B------:R0:W-:Y:S04]  /*180a00*/  @P6 STG.E.U8 desc[UR8][R6.64], R0 ;  /* 0x0000000006006986 */ /* 0x0001e8000c101108 */
[----:B0-----:R-:W4:Y:S01]  /*180a10*/  LDL.LU.64 R6, [R1+0x17d8] ;  /* 0x0017d80001067983 */ /* 0x001f220000300a00 */
[----:B------:R-:W-:-:S02]  /*180a20*/  ISETP.LT.AND P5, PT, R20, UR43, !P0 ;  /* 0x0000002b14007c0c */ /* 0x000fc4000c7a1270 */
[----:B------:R-:W-:Y:S01]  /*180a30*/  ISETP.LT.AND P4, PT, R19, UR20, !P0 ;  /* 0x0000001413007c0c */ /* 0x000fe2000c781270 */
[----:B------:R-:W0:Y:S01]  /*180a40*/  LDCU UR20, c[0x0][0x398] ;  /* 0x00007300ff1477ac */ /* 0x000e220008000800 */
[----:B------:R-:W-:Y:S02]  /*180a50*/  ISETP.LT.AND P3, PT, R14, UR5, !P0 ;  /* 0x000000050e007c0c */ /* 0x000fe4000c761270 */
[C---:B------:R-:W-:Y:S01]  /*180a60*/  PRMT R2, R5.reuse, 0x7772, RZ ;  /* 0x0000777205027816 */ /* 0x040fe200000000ff */
[----:B------:R-:W0:Y:S01]  /*180a70*/  LDCU UR5, c[0x0][0x398] ;  /* 0x00007300ff0577ac */ /* 0x000e220008000800 */
[----:B------:R-:W-:Y:S02]  /*180a80*/  PRMT R0, R5, 0x7773, RZ ;  /* 0x0000777305007816 */ /* 0x000fe400000000ff */
[----:B------:R-:W-:Y:S01]  /*180a90*/  ISETP.LT.AND P6, PT, R37, UR22, !P0 ;  /* 0x0000001625007c0c */ /* 0x000fe2000c7c1270 */
[----:B------:R-:W0:Y:S02]  /*180aa0*/  LDCU UR22, c[0x0][0x398] ;  /* 0x00007300ff1677ac */ /* 0x000e240008000800 */
[----:B--2---:R2:W-:Y:S01]  /*180ab0*/  @P5 STG.E.U8 desc[UR8][R38.64], R2 ;  /* 0x0000000226005986 */ /* 0x0045e2000c101108 */
[----:B------:R-:W-:Y:S01]  /*180ac0*/  ISETP.LT.AND P5, PT, R36, UR24, !P0 ;  /* 0x0000001824007c0c */ /* 0x000fe2000c7a1270 */
[----:B------:R-:W0:Y:S02]  /*180ad0*/  LDCU UR24, c[0x0][0x398] ;  /* 0x00007300ff1877ac */ /* 0x000e240008000800 */
[----:B---3--:R3:W-:Y:S04]  /*180ae0*/  @P4 STG.E.U8 desc[UR8][R46.64], R0 ;  /* 0x000000002e004986 */ /* 0x0087e8000c101108 */
[----:B--2---:R-:W2:Y:S01]  /*180af0*/  LDL.LU.64 R38, [R1+0x17c0] ;  /* 0x0017c00001267983 */ /* 0x004ea20000300a00 */
[----:B----4-:R-:W-:-:S05]  /*180b00*/  PRMT R2, R40, 0x7770, RZ ;  /* 0x0000777028027816 */ /* 0x010fca00000000ff */
[----:B------:R4:W-:Y:S01]  /*180b10*/  @P3 STG.E.U8 desc[UR8][R10.64], R2 ;  /* 0x000000020a003986 */ /* 0x0009e2000c101108 */
[----:B------:R-:W-:Y:S01]  /*180b20*/  ISETP.LT.AND P3, PT, R35, UR33, !P0 ;  /* 0x0000002123007c0c */ /* 0x000fe2000c761270 */
[----:B------:R-:W0:Y:S01]  /*180b30*/  LDCU UR33, c[0x0][0x398] ;  /* 0x00007300ff2177ac */ /* 0x000e220008000800 */
[C---:B---3--:R-:W-:Y:S01]  /*180b40*/  PRMT R0, R40.reuse, 0x7771, RZ ;  /* 0x0000777128007816 */ /* 0x048fe200000000ff */
[----:B----4-:R-:W3:Y:S01]  /*180b50*/  LDL.LU.64 R10, [R1+0x17c8] ;  /* 0x0017c800010a7983 */ /* 0x010ee20000300a00 */
[----:B------:R-:W-:-:S03]  /*180b60*/  PRMT R2, R40, 0x7772, RZ ;  /* 0x0000777228027816 */ /* 0x000fc600000000ff */
[----:B------:R-:W4:Y:S04]  /*180b70*/  LDL.LU.64 R46, [R1+0x17b0] ;  /* 0x0017b000012e7983 */ /* 0x000f280000300a00 */
[----:B------:R-:W4:Y:S04]  /*180b80*/  LDL.LU R5, [R1+0x7d8] ;  /* 0x0007d80001057983 */ /* 0x000f280000300800 */
[----:B------:R0:W-:Y:S04]  /*180b90*/  @P6 STG.E.U8 desc[UR8][R44.64], R0 ;  /* 0x000000002c006986 */ /* 0x0001e8000c101108 */
[----:B------:R1:W-:Y:S04]  /*180ba0*/  @P5 STG.E.U8 desc[UR8][R42.64], R2 ;  /* 0x000000022a005986 */ /* 0x0003e8000c101108 */
[----:B0-----:R-:W4:Y:S04]  /*180bb0*/  LDL.LU.64 R44, [R1+0x17b8] ;  /* 0x0017b800012c7983 */ /* 0x001f280000300a00 */
[----:B-1----:R-:W4:Y:S01]  /*180bc0*/  LDL.LU.64 R42, [R1+0x17a8] ;  /* 0x0017a800012a7983 */ /* 0x002f220000300a00 */
[----:B------:R-:W-:-:S03]  /*180bd0*/  PRMT R2, R40, 0x7773, RZ ;  /* 0x0000777328027816 */ /* 0x000fc600000000ff */
[----:B------:R-:W4:Y:S04]  /*180be0*/  LDL.LU.64 R40, [R1+0x17a0] ;  /* 0x0017a00001287983 */ /* 0x000f280000300a00 */
[----:B------:R0:W-:Y:S04]  /*180bf0*/  @P3 STG.E.U8 desc[UR8][R6.64], R2 ;  /* 0x0000000206003986 */ /* 0x0001e8000c101108 */
[----:B0-----:R-:W4:Y:S01]  /*180c00*/  LDL.LU.64 R6, [R1+0x1798] ;  /* 0x0017980001067983 */ /* 0x001f220000300a00 */
        /* <DEDUP_REMOVED lines=8> */
[----:B------:R-:W-:Y:S01]  /*180c90*/  PRMT R0, R32, 0x7771, RZ ;  /* 0x0000777120007816 */ /* 0x000fe200000000ff */
[----:B------:R-:W0:Y:S01]  /*180ca0*/  LDCU UR11, c[0x0][0x398] ;  /* 0x00007300ff0b77ac */ /* 0x000e220008000800 */
[----:B------:R-:W-:Y:S02]  /*180cb0*/  ISETP.LT.AND P0, PT, R16, UR28, !P0 ;  /* 0x0000001c10007c0c */ /* 0x000fe4000c701270 */
[----:B------:R-:W-:Y:S01]  /*180cc0*/  PRMT R2, R32, 0x7772, RZ ;  /* 0x0000777220027816 */ /* 0x000fe200000000ff */
[----:B------:R-:W0:Y:S01]  /*180cd0*/  LDCU UR28, c[0x0][0x398] ;  /* 0x00007300ff1c77ac */ /* 0x000e220008000800 */
[----:B--2---:R2:W-:Y:S01]  /*180ce0*/  @P4 STG.E.U8 desc[UR8][R38.64], R3 ;  /* 0x0000000326004986 */ /* 0x0045e2000c101108 */
[----:B------:R-:W-:Y:S01]  /*180cf0*/  ISETP.LT.AND P4, PT, R31, UR32, !P1 ;  /* 0x000000201f007c0c */ /* 0x000fe2000cf81270 */
[----:B------:R-:W0:Y:S02]  /*180d00*/  LDCU UR32, c[0x0][0x398] ;  /* 0x00007300ff2077ac */ /* 0x000e240008000800 */
[----:B--2---:R-:W2:Y:S04]  /*180d10*/  LDL.LU R38, [R1+0x7c8] ;  /* 0x0007c80001267983 */ /* 0x004ea80000300800 */
[----:B------:R-:W2:Y:S04]  /*180d20*/  LDL.LU.64 R22, [R1+0x1790] ;  /* 0x0017900001167983 */ /* 0x000ea80000300a00 */
[----:B---3--:R3:W-:Y:S01]  /*180d30*/  @P5 STG.E.U8 desc[UR8][R10.64], R0 ;  /* 0x000000000a005986 */ /* 0x0087e2000c101108 */
[----:B------:R-:W-:Y:S01]  /*180d40*/  ISETP.LT.AND P5, PT, R34, UR10, !P1 ;  /* 0x0000000a22007c0c */ /* 0x000fe2000cfa1270 */
[----:B------:R-:W0:Y:S02]  /*180d50*/  LDCU UR10, c[0x0][0x398] ;  /* 0x00007300ff0a77ac */ /* 0x000e240008000800 */
[----:B----4-:R4:W-:Y:S01]  /*180d60*/  @P6 STG.E.U8 desc[UR8][R46.64], R2 ;  /* 0x000000022e006986 */ /* 0x0109e2000c101108 */
[----:B------:R-:W-:Y:S01]  /*180d70*/  ISETP.LT.AND P6, PT, R13, UR29, !P1 ;  /* 0x0000001d0d007c0c */ /* 0x000fe2000cfc1270 */
[----:B------:R-:W0:Y:S02]  /*180d80*/  LDCU UR29, c[0x0][0x398] ;  /* 0x00007300ff1d77ac */ /* 0x000e240008000800 */
[----:B---3--:R-:W3:Y:S01]  /*180d90*/  LDL.LU.64 R10, [R1+0x1788] ;  /* 0x00178800010a7983 */ /* 0x008ee20000300a00 */
[----:B------:R-:W-:-:S03]  /*180da0*/  PRMT R0, R32, 0x7773, RZ ;  /* 0x0000777320007816 */ /* 0x000fc600000000ff */
[----:B------:R-:W3:Y:S01]  /*180db0*/  LDL.LU.64 R48, [R1+0x1780] ;  /* 0x0017800001307983 */ /* 0x000ee20000300a00 */
[----:B----4-:R-:W-:-:S03]  /*180dc0*/  PRMT R2, R5, 0x7770, RZ ;  /* 0x0000777005027816 */ /* 0x010fc600000000ff */
[----:B------:R-:W4:Y:S04]  /*180dd0*/  LDL.LU.64 R46, [R1+0x1778] ;  /* 0x00177800012e7983 */ /* 0x000f280000300a00 */
[----:B------:R-:W4:Y:S04]  /*180de0*/  LDL.LU R32, [R1+0x7b8] ;  /* 0x0007b80001207983 */ /* 0x000f280000300800 */
[----:B------:R0:W-:Y:S04]  /*180df0*/  @P0 STG.E.U8 desc[UR8][R44.64], R0 ;  /* 0x000000002c000986 */ /* 0x0001e8000c101108 */
[----:B------:R1:W-:Y:S04]  /*180e00*/  @P4 STG.E.U8 desc[UR8][R42.64], R2 ;  /* 0x000000022a004986 */ /* 0x0003e8000c101108 */
[----:B0-----:R-:W4:Y:S01]  /*180e10*/  LDL.LU.64 R44, [R1+0x1770] ;  /* 0x00177000012c7983 */ /* 0x001f220000300a00 */
[----:B------:R-:W-:-:S03]  /*180e20*/  PRMT R0, R5, 0x7771, RZ ;  /* 0x0000777105007816 */ /* 0x000fc600000000ff */
[----:B-1----:R-:W4:Y:S01]  /*180e30*/  LDL.LU.64 R42, [R1+0x1760] ;  /* 0x00176000012a7983 */ /* 0x002f220000300a00 */
[----:B------:R-:W-:-:S03]  /*180e40*/  PRMT R2, R5, 0x7772, RZ ;  /* 0x0000777205027816 */ /* 0x000fc600000000ff */
        /* <DEDUP_REMOVED lines=9> */
[----:B------:R-:W-:Y:S02]  /*180ee0*/  ISETP.LT.AND P5, PT, R20, UR4, !P1 ;  /* 0x0000000414007c0c */ /* 0x000fe4000cfa1270 */
[----:B------:R-:W-:Y:S01]  /*180ef0*/  PRMT R0, R5, 0x7773, RZ ;  /* 0x0000777305007816 */ /* 0x000fe200000000ff */
[----:B------:R-:W0:Y:S01]  /*180f00*/  LDCU UR4, c[0x0][0x398] ;  /* 0x00007300ff0477ac */ /* 0x000e220008000800 */
[----:B--2---:R-:W-:-:S03]  /*180f10*/  PRMT R2, R38, 0x7770, RZ ;  /* 0x0000777026027816 */ /* 0x004fc600000000ff */
[----:B------:R2:W-:Y:S01]  /*180f20*/  @P4 STG.E.U8 desc[UR8][R22.64], R0 ;  /* 0x0000000016004986 */ /* 0x0005e2000c101108 */
[----:B------:R-:W-:Y:S01]  /*180f30*/  ISETP.LT.AND P4, PT, R19, UR7, !P1 ;  /* 0x0000000713007c0c */ /* 0x000fe2000cf81270 */
[----:B------:R-:W0:Y:S01]  /*180f40*/  LDCU UR7, c[0x0][0x398] ;  /* 0x00007300ff0777ac */ /* 0x000e220008000800 */
[----:B--2---:R-:W-:Y:S01]  /*180f50*/  PRMT R0, R38, 0x7771, RZ ;  /* 0x0000777126007816 */ /* 0x004fe200000000ff */
[----:B---3--:R2:W-:Y:S01]  /*180f60*/  @P0 STG.E.U8 desc[UR8][R10.64], R2 ;  /* 0x000000020a000986 */ /* 0x0085e2000c101108 */
[----:B------:R-:W-:Y:S01]  /*180f70*/  ISETP.LT.AND P0, PT, R14, UR12, !P1 ;  /* 0x0000000c0e007c0c */ /* 0x000fe2000cf01270 */
[----:B------:R-:W3:Y:S02]  /*180f80*/  LDCU UR12, c[0x0][0x398] ;  /* 0x00007300ff0c77ac */ /* 0x000ee40008000800 */
[----:B------:R0:W-:Y:S01]  /*180f90*/  @P6 STG.E.U8 desc[UR8][R48.64], R0 ;  /* 0x0000000030006986 */ /* 0x0001e2000c101108 */
[----:B------:R-:W-:Y:S01]  /*180fa0*/  ISETP.LT.AND P6, PT, R37, UR14, !P1 ;  /* 0x0000000e25007c0c */ /* 0x000fe2000cfc1270 */
[----:B------:R-:W1:Y:S01]  /*180fb0*/  LDCU UR14, c[0x0][0x398] ;  /* 0x00007300ff0e77ac */ /* 0x000e620008000800 */
[----:B--2---:R-:W-:Y:S01]  /*180fc0*/  PRMT R2, R38, 0x7772, RZ ;  /* 0x0000777226027816 */ /* 0x004fe200000000ff */
[----:B------:R-:W2:Y:S04]  /*180fd0*/  LDL.LU.64 R10, [R1+0x1748] ;  /* 0x00174800010a7983 */ /* 0x000ea80000300a00 */
[----:B----4-:R4:W-:Y:S01]  /*180fe0*/  @P5 STG.E.U8 desc[UR8][R46.64], R2 ;  /* 0x000000022e005986 */ /* 0x0109e2000c101108 */
[----:B------:R-:W-:Y:S01]  /*180ff0*/  ISETP.LT.AND P5, PT, R36, UR16, !P1 ;  /* 0x0000001024007c0c */ /* 0x000fe2000cfa1270 */
[----:B------:R-:W1:Y:S01]  /*181000*/  LDCU UR16, c[0x0][0x398] ;  /* 0x00007300ff1077ac */ /* 0x000e620008000800 */
[----:B0-----:R-:W-:Y:S01]  /*181010*/  PRMT R0, R38, 0x7773, RZ ;  /* 0x0000777326007816 */ /* 0x001fe200000000ff */
[----:B------:R-:W3:Y:S04]  /*181020*/  LDL.LU R5, [R1+0x6b8] ;  /* 0x0006b80001057983 */ /* 0x000ee80000300800 */
[----:B------:R-:W3:Y:S01]  /*181030*/  LDL.LU.64 R38, [R1+0x1758] ;  /* 0x0017580001267983 */ /* 0x000ee20000300a00 */
[----:B----4-:R-:W-:-:S03]  /*181040*/  PRMT R2, R32, 0x7770, RZ ;  /* 0x0000777020027816 */ /* 0x010fc600000000ff */
[----:B------:R0:W-:Y:S04]  /*181050*/  @P4 STG.E.U8 desc[UR8][R44.64], R0 ;  /* 0x000000002c004986 */ /* 0x0001e8000c101108 */
[----:B------:R4:W-:Y:S04]  /*181060*/  @P0 STG.E.U8 desc[UR8][R42.64], R2 ;  /* 0x000000022a000986 */ /* 0x0009e8000c101108 */
[----:B0-----:R-:W3:Y:S01]  /*181070*/  LDL.LU.64 R44, [R1+0x1740] ;  /* 0x00174000012c7983 */ /* 0x001ee20000300a00 */
[C---:B------:R-:W-:Y:S02]  /*181080*/  PRMT R0, R32.reuse, 0x7771, RZ ;  /* 0x0000777120007816 */ /* 0x040fe400000000ff */
[----:B----4-:R-:W-:Y:S01]  /*181090*/  PRMT R2, R32, 0x7772, RZ ;  /* 0x0000777220027816 */ /* 0x010fe200000000ff */
[----:B------:R-:W4:Y:S04]  /*1810a0*/  LDL.LU.64 R42, [R1+0x1738] ;  /* 0x00173800012a7983 */ /* 0x000f280000300a00 */
[----:B------:R-:W-:Y:S04]  /*1810b0*/  @P6 STG.E.U8 desc[UR8][R40.64], R0 ;  /* 0x0000000028006986 */ /* 0x000fe8000c101108 */
[----:B------:R0:W-:Y:S04]  /*1810c0*/  @P5 STG.E.U8 desc[UR8][R6.64], R2 ;  /* 0x0000000206005986 */ /* 0x0001e8000c101108 */
[----:B0-----:R-:W4:Y:S01]  /*1810d0*/  LDL.LU.64 R6, [R1+0x1730] ;  /* 0x0017300001067983 */ /* 0x001f220000300a00 */
[----:B------:R-:W-:-:S02]  /*1810e0*/  ISETP.LT.AND P0, PT, R35, UR18, !P1 ;  /* 0x0000001223007c0c */ /* 0x000fc4000cf01270 */
[----:B------:R-:W-:Y:S02]  /*1810f0*/  ISETP.LT.AND P4, PT, R29, UR30, !P1 ;  /* 0x0000001e1d007c0c */ /* 0x000fe4000cf81270 */
[----:B------:R-:W-:Y:S01]  /*181100*/  PRMT R0, R32, 0x7773, RZ ;  /* 0x0000777320007816 */ /* 0x000fe200000000ff */
[----:B------:R-:W-:Y:S01]  /*181110*/  VIADD R2, R33, 0x78 ;  /* 0x0000007821027836 */ /* 0x000fe20000000000 */
[----:B------:R-:W-:Y:S01]  /*181120*/  ISETP.LT.AND P5, PT, R8, UR37, !P1 ;  /* 0x0000002508007c0c */ /* 0x000fe2000cfa1270 */
[----:B------:R-:W4:Y:S01]  /*181130*/  LDL.LU R32, [R1+0x71c] ;  /* 0x00071c0001207983 */ /* 0x000f220000300800 */
[----:B------:R-:W-:Y:S01]  /*181140*/  ISETP.LT.AND P6, PT, R28, UR5, !P1 ;  /* 0x000000051c007c0c */ /* 0x000fe2000cfc1270 */
[----:B------:R-:W0:Y:S02]  /*181150*/  LDCU UR18, c[0x0][0x398] ;  /* 0x00007300ff1277ac */ /* 0x000e240008000800 */
[----:B------:R-:W4:Y:S01]  /*181160*/  LDL.LU.64 R48, [R1+0x1728] ;  /* 0x0017280001307983 */ /* 0x000f220000300a00 */
[----:B------:R-:W-:Y:S01]  /*181170*/  ISETP.LT.AND P1, PT, R16, UR20, !P1 ;  /* 0x0000001410007c0c */ /* 0x000fe2000cf21270 */
[----:B------:R-:W0:Y:S02]  /*181180*/  LDCU UR30, c[0x0][0x398] ;  /* 0x00007300ff1e77ac */ /* 0x000e240008000800 */
[----:B------:R-:W4:Y:S01]  /*181190*/  LDL.LU.64 R40, [R1+0x1720] ;  /* 0x0017200001287983 */ /* 0x000f220000300a00 */
[----:B------:R-:W0:Y:S01]  /*1811a0*/  LDCU UR5, c[0x0][0x398] ;  /* 0x00007300ff0577ac */ /* 0x000e220008000800 */
[----:B------:R-:W0:Y:S02]  /*1811b0*/  LDCU UR20, c[0x0][0x398] ;  /* 0x00007300ff1477ac */ /* 0x000e240008000800 */
[----:B--2---:R2:W-:Y:S01]  /*1811c0*/  @P0 STG.E.U8 desc[UR8][R10.64], R0 ;  /* 0x000000000a000986 */ /* 0x0045e2000c101108 */
[----:B------:R-:W-:Y:S01]  /*1811d0*/  ISETP.GE.AND P0, PT, R2, UR13, PT ;  /* 0x0000000d02007c0c */ /* 0x000fe2000bf06270 */
[----:B------:R-:W0:Y:S01]  /*1811e0*/  LDCU UR13, c[0x0][0x398] ;  /* 0x00007300ff0d77ac */ /* 0x000e220008000800 */
[C---:B---3--:R-:W-:Y:S01]  /*1811f0*/  PRMT R2, R5.reuse, 0x7770, RZ ;  /* 0x0000777005027816 */ /* 0x048fe200000000ff */
[----:B--2---:R-:W2:Y:S01]  /*181200*/  LDL.LU.64 R10, [R1+0x1718] ;  /* 0x00171800010a7983 */ /* 0x004ea20000300a00 */
[----:B------:R-:W-:-:S03]  /*181210*/  PRMT R0, R5, 0x7771, RZ ;  /* 0x0000777105007816 */ /* 0x000fc600000000ff */
[----:B------:R3:W-:Y:S04]  /*181220*/  @P4 STG.E.U8 desc[UR8][R38.64], R2 ;  /* 0x0000000226004986 */ /* 0x0007e8000c101108 */
[----:B---3--:R-:W3:Y:S01]  /*181230*/  LDL.LU.64 R38, [R1+0x1708] ;  /* 0x0017080001267983 */ /* 0x008ee20000300a00 */
[----:B------:R-:W-:-:S03]  /*181240*/  PRMT R2, R5, 0x7772, RZ ;  /* 0x0000777205027816 */ /* 0x000fc600000000ff */
[----:B------:R0:W-:Y:S04]  /*181250*/  @P5 STG.E.U8 desc[UR8][R44.64], R0 ;  /* 0x000000002c005986 */ /* 0x0001e8000c101108 */
[----:B----4-:R-:W-:Y:S01]  /*181260*/  @P6 STG.E.U8 desc[UR8][R42.64], R2 ;  /* 0x000000022a006986 */ /* 0x010fe2000c101108 */
[----:B0-----:R-:W-:-:S03]  /*181270*/  PRMT R0, R5, 0x7773, RZ ;  /* 0x0000777305007816 */ /* 0x001fc600000000ff */
[----:B------:R-:W4:Y:S04]  /*181280*/  LDL.LU R5, [R1+0x70c] ;  /* 0x00070c0001057983 */ /* 0x000f280000300800 */
[----:B------:R-:W4:Y:S04]  /*181290*/  LDL.LU.64 R46, [R1+0x1710] ;  /* 0x00171000012e7983 */ /* 0x000f280000300a00 */
[----:B------:R0:W-:Y:S04]  /*1812a0*/  @P1 STG.E.U8 desc[UR8][R6.64], R0 ;  /* 0x0000000006001986 */ /* 0x0001e8000c101108 */
[----:B0-----:R-:W4:Y:S01]  /*1812b0*/  LDL.LU.64 R6, [R1+0x1700] ;  /* 0x0017000001067983 */ /* 0x001f220000300a00 */
[----:B------:R-:W-:Y:S01]  /*1812c0*/  ISETP.LT.AND P4, PT, R31, UR22, !P2 ;  /* 0x000000161f007c0c */ /* 0x000fe2000d781270 */
[----:B------:R-:W0:Y:S01]  /*1812d0*/  LDCU UR22, c[0x0][0x398] ;  /* 0x00007300ff1677ac */ /* 0x000e220008000800 */
[----:B------:R-:W-:Y:S01]  /*1812e0*/  ISETP.LT.AND P5, PT, R13, UR24, !P2 ;  /* 0x000000180d007c0c */ /* 0x000fe2000d7a1270 */
[----:B------:R-:W4:Y:S01]  /*1812f0*/  LDL.LU.64 R44, [R1+0x16f8] ;  /* 0x0016f800012c7983 */ /* 0x000f220000300a00 */
[----:B------:R-:W-:Y:S01]  /*181300*/  ISETP.LT.AND P6, PT, R34, UR33, !P2 ;  /* 0x0000002122007c0c */ /* 0x000fe2000d7c1270 */
[----:B------:R-:W0:Y:S01]  /*181310*/  LDCU UR24, c[0x0][0x398] ;  /* 0x00007300ff1877ac */ /* 0x000e220008000800 */
[C---:B------:R-:W-:Y:S01]  /*181320*/  PRMT R3, R32.reuse, 0x7770, RZ ;  /* 0x0000777020037816 */ /* 0x040fe200000000ff */
[----:B------:R-:W4:Y:S01]  /*181330*/  LDL.LU.64 R42, [R1+0x16e0] ;  /* 0x0016e000012a7983 */ /* 0x000f220000300a00 */
[C---:B------:R-:W-:Y:S01]  /*181340*/  PRMT R2, R32.reuse, 0x7771, RZ ;  /* 0x0000777120027816 */ /* 0x040fe200000000ff */
[----:B------:R-:W0:Y:S01]  /*181350*/  LDCU UR33, c[0x0][0x398] ;  /* 0x00007300ff2177ac */ /* 0x000e220008000800 */
[----:B------:R-:W-:-:S02]  /*181360*/  PRMT R0, R32, 0x7772, RZ ;  /* 0x0000777220007816 */ /* 0x000fc400000000ff */
[----:B------:R-:W-:Y:S02]  /*181370*/  PRMT R4, R32, 0x7773, RZ ;  /* 0x0000777320047816 */ /* 0x000fe400000000ff */
[----:B------:R-:W4:Y:S01]  /*181380*/  LDL.LU R32, [R1+0x6cc] ;  /* 0x0006cc0001207983 */ /* 0x000f220000300800 */
[----:B------:R-:W-:Y:S01]  /*181390*/  ISETP.LT.AND P1, PT, R12, UR34, !P2 ;  /* 0x000000220c007c0c */ /* 0x000fe2000d721270 */
[----:B------:R-:W0:Y:S02]  /*1813a0*/  LDCU UR34, c[0x0][0x398] ;  /* 0x00007300ff2277ac */ /* 0x000e240008000800 */
[----:B------:R-:W-:Y:S01]  /*1813b0*/  @P4 STG.E.U8 desc[UR8][R48.64], R3 ;  /* 0x0000000330004986 */ /* 0x000fe2000c101108 */
[----:B------:R-:W-:Y:S01]  /*1813c0*/  ISETP.LT.AND P4, PT, R9, UR26, !P2 ;  /* 0x0000001a09007c0c */ /* 0x000fe2000d781270 */
[----:B------:R-:W0:Y:S02]  /*1813d0*/  LDCU UR26, c[0x0][0x398] ;  /* 0x00007300ff1a77ac */ /* 0x000e240008000800 */
[----:B------:R-:W-:Y:S04]  /*1813e0*/  @P5 STG.E.U8 desc[UR8][R40.64], R2 ;  /* 0x0000000228005986 */ /* 0x000fe8000c101108 */
[----:B--2---:R2:W-:Y:S01]  /*1813f0*/  @P6 STG.E.U8 desc[UR8][R10.64], R0 ;  /* 0x000000000a006986 */ /* 0x0045e2000c101108 */
[----:B------:R-:W-:Y:S01]  /*181400*/  ISETP.LT.AND P6, PT, R30, UR11, !P2 ;  /* 0x0000000b1e007c0c */ /* 0x000fe2000d7c1270 */
[----:B------:R-:W0:Y:S02]  /*181410*/  LDCU UR11, c[0x0][0x398] ;  /* 0x00007300ff0b77ac */ /* 0x000e240008000800 */
[----:B--2---:R-:W2:Y:S04]  /*181420*/  LDL.LU.64 R10, [R1+0x16f0] ;  /* 0x0016f000010a7983 */ /* 0x004ea80000300a00 */
[----:B---3--:R3:W-:Y:S04]  /*181430*/  @P1 STG.E.U8 desc[UR8][R38.64], R4 ;  /* 0x0000000426001986 */ /* 0x0087e8000c101108 */
[----:B------:R-:W2:Y:S04]  /*181440*/  LDL.LU.64 R40, [R1+0x16e8] ;  /* 0x0016e80001287983 */ /* 0x000ea80000300a00 */
[----:B---3--:R-:W3:Y:S01]  /*181450*/  LDL.LU.64 R38, [R1+0x16d8] ;  /* 0x0016d80001267983 */ /* 0x008ee20000300a00 */
[----:B----4-:R-:W-:-:S02]  /*181460*/  PRMT R0, R5, 0x7770, RZ ;  /* 0x0000777005007816 */ /* 0x010fc400000000ff */
[----:B------:R-:W-:-:S03]  /*181470*/  PRMT R2, R5, 0x7771, RZ ;  /* 0x0000777105027816 */ /* 0x000fc600000000ff */
[----:B------:R-:W-:Y:S04]  /*181480*/  @P4 STG.E.U8 desc[UR8][R46.64], R0 ;  /* 0x000000002e004986 */ /* 0x000fe8000c101108 */
[----:B------:R4:W-:Y:S04]  /*181490*/  @P6 STG.E.U8 desc[UR8][R6.64], R2 ;  /* 0x0000000206006986 */ /* 0x0009e8000c101108 */
[----:B----4-:R-:W4:Y:S01]  /*1814a0*/  LDL.LU.64 R6, [R1+0x16c8] ;  /* 0x0016c80001067983 */ /* 0x010f220000300a00 */
[----:B------:R-:W-:Y:S02]  /*1814b0*/  ISETP.LT.AND P1, PT, R20, UR28, !P2 ;  /* 0x0000001c14007c0c */ /* 0x000fe4000d721270 */
[----:B------:R-:W-:-:S02]  /*1814c0*/  ISETP.LT.AND P5, PT, R19, UR10, !P2 ;  /* 0x0000000a13007c0c */ /* 0x000fc4000d7a1270 */
[C---:B------:R-:W-:Y:S02]  /*1814d0*/  PRMT R3, R5.reuse, 0x7772, RZ ;  /* 0x0000777205037816 */ /* 0x040fe400000000ff */
[----:B------:R-:W-:Y:S01]  /*1814e0*/  PRMT R4, R5, 0x7773, RZ ;  /* 0x0000777305047816 */ /* 0x000fe200000000ff */
[----:B------:R-:W-:Y:S01]  /*1814f0*/  VIADD R0, R33, 0x79 ;  /* 0x0000007921007836 */ /* 0x000fe20000000000 */
[----:B------:R-:W-:Y:S01]  /*181500*/  ISETP.LT.AND P4, PT, R14, UR29, !P2 ;  /* 0x0000001d0e007c0c */ /* 0x000fe2000d781270 */
[----:B------:R-:W4:Y:S01]  /*181510*/  LDL.LU R5, [R1+0x7ec] ;  /* 0x0007ec0001057983 */ /* 0x000f220000300800 */
[----:B------:R-:W-:Y:S01]  /*181520*/  PRMT R2, R32, 0x7770, RZ ;  /* 0x0000777020027816 */ /* 0x000fe200000000ff */
[----:B------:R-:W0:Y:S02]  /*181530*/  LDCU UR10, c[0x0][0x398] ;  /* 0x00007300ff0a77ac */ /* 0x000e240008000800 */
[----:B------:R-:W-:Y:S01]  /*181540*/  @P1 STG.E.U8 desc[UR8][R44.64], R3 ;  /* 0x000000032c001986 */ /* 0x000fe2000c101108 */
[----:B------:R-:W-:Y:S01]  /*181550*/  ISETP.LT.AND P6, PT, R36, UR4, !P2 ;  /* 0x0000000424007c0c */ /* 0x000fe2000d7c1270 */
[----:B------:R-:W0:Y:S02]  /*181560*/  LDCU UR28, c[0x0][0x398] ;  /* 0x00007300ff1c77ac */ /* 0x000e240008000800 */
[----:B------:R0:W-:Y:S01]  /*181570*/  @P5 STG.E.U8 desc[UR8][R42.64], R4 ;  /* 0x000000042a005986 */ /* 0x0001e2000c101108 */
[----:B-1----:R-:W-:Y:S01]  /*181580*/  ISETP.LT.AND P5, PT, R37, UR6, !P2 ;  /* 0x0000000625007c0c */ /* 0x002fe2000d7a1270 */
[----:B------:R-:W1:Y:S02]  /*181590*/  LDCU UR29, c[0x0][0x398] ;  /* 0x00007300ff1d77ac */ /* 0x000e640008000800 */
[----:B------:R-:W4:Y:S01]  /*1815a0*/  LDL.LU.64 R48, [R1+0x16d0] ;  /* 0x0016d00001307983 */ /* 0x000f220000300a00 */
[----:B------:R-:W-:Y:S01]  /*1815b0*/  ISETP.GE.AND P1, PT, R0, UR15, PT ;  /* 0x0000000f00007c0c */ /* 0x000fe2000bf26270 */
[----:B------:R-:W1:Y:S02]  /*1815c0*/  LDCU UR6, c[0x0][0x398] ;  /* 0x00007300ff0677ac */ /* 0x000e640008000800 */
[----:B------:R-:W4:Y:S01]  /*1815d0*/  LDL.LU.64 R46, [R1+0x16c0] ;  /* 0x0016c000012e7983 */ /* 0x000f220000300a00 */
[C---:B------:R-:W-:Y:S01]  /*1815e0*/  PRMT R0, R32.reuse, 0x7771, RZ ;  /* 0x0000777120007816 */ /* 0x040fe200000000ff */
[----:B------:R-:W1:Y:S02]  /*1815f0*/  LDCU UR4, c[0x0][0x398] ;  /* 0x00007300ff0477ac */ /* 0x000e640008000800 */
[----:B0-----:R-:W4:Y:S01]  /*181600*/  LDL.LU.64 R42, [R1+0x16b8] ;  /* 0x0016b800012a7983 */ /* 0x001f220000300a00 */
[C---:B------:R-:W-:Y:S01]  /*181610*/  PRMT R3, R32.reuse, 0x7773, RZ ;  /* 0x0000777320037816 */ /* 0x040fe200000000ff */
[----:B------:R-:W0:Y:S02]  /*181620*/  LDCU UR15, c[0x0][0x398] ;  /* 0x00007300ff0f77ac */ /* 0x000e240008000800 */
[----:B--2---:R2:W-:Y:S01]  /*181630*/  @P4 STG.E.U8 desc[UR8][R10.64], R2 ;  /* 0x000000020a004986 */ /* 0x0045e2000c101108 */
[----:B------:R-:W-:Y:S01]  /*181640*/  ISETP.LT.AND P4, PT, R35, UR31, !P2 ;  /* 0x0000001f23007c0c */ /* 0x000fe2000d781270 */
[----:B------:R-:W0:Y:S02]  /*181650*/  LDCU UR31, c[0x0][0x398] ;  /* 0x00007300ff1f77ac */ /* 0x000e240008000800 */
[----:B------:R-:W-:Y:S04]  /*181660*/  @P5 STG.E.U8 desc[UR8][R40.64], R0 ;  /* 0x0000000028005986 */ /* 0x000fe8000c101108 */
[----:B--2---:R-:W2:Y:S01]  /*181670*/  LDL.LU.64 R10, [R1+0x16b0] ;  /* 0x0016b000010a7983 */ /* 0x004ea20000300a00 */
[----:B------:R-:W-:-:S03]  /*181680*/  PRMT R2, R32, 0x7772, RZ ;  /* 0x0000777220027816 */ /* 0x000fc600000000ff */
[----:B------:R-:W2:Y:S04]  /*181690*/  LDL.LU R32, [R1+0x7dc] ;  /* 0x0007dc0001207983 */ /* 0x000ea80000300800 */
[----:B---3--:R-:W-:Y:S04]  /*1816a0*/  @P6 STG.E.U8 desc[UR8][R38.64], R2 ;  /* 0x0000000226006986 */ /* 0x008fe8000c101108 */
[----:B------:R-:W3:Y:S04]  /*1816b0*/  LDL.LU.64 R44, [R1+0x16a8] ;  /* 0x0016a800012c7983 */ /* 0x000ee80000300a00 */
[----:B----4-:R4:W-:Y:S04]  /*1816c0*/  @P4 STG.E.U8 desc[UR8][R6.64], R3 ;  /* 0x0000000306004986 */ /* 0x0109e8000c101108 */
[----:B----4-:R-:W4:Y:S04]  /*1816d0*/  LDL.LU.64 R6, [R1+0x16a0] ;  /* 0x0016a00001067983 */ /* 0x010f280000300a00 */
[----:B------:R-:W4:Y:S04]  /*1816e0*/  LDL.LU.64 R40, [R1+0x1698] ;  /* 0x0016980001287983 */ /* 0x000f280000300a00 */
[----:B------:R-:W4:Y:S01]  /*1816f0*/  LDL.LU.64 R38, [R1+0x1688] ;  /* 0x0016880001267983 */ /* 0x000f220000300a00 */
[----:B------:R-:W-:Y:S01]  /*181700*/  ISETP.LT.AND P6, PT, R29, UR7, !P2 ;  /* 0x000000071d007c0c */ /* 0x000fe2000d7c1270 */
[----:B------:R-:W0:Y:S01]  /*181710*/  LDCU UR7, c[0x0][0x398] ;  /* 0x00007300ff0777ac */ /* 0x000e220008000800 */
[----:B------:R-:W-:-:S02]  /*181720*/  ISETP.LT.AND P5, PT, R8, UR12, !P2 ;  /* 0x0000000c08007c0c */ /* 0x000fc4000d7a1270 */
[----:B------:R-:W-:Y:S01]  /*181730*/  ISETP.LT.AND P4, PT, R28, UR14, !P2 ;  /* 0x0000000e1c007c0c */ /* 0x000fe2000d781270 */
[----:B------:R-:W0:Y:S01]  /*181740*/  LDCU UR12, c[0x0][0x398] ;  /* 0x00007300ff0c77ac */ /* 0x000e220008000800 */
[C---:B------:R-:W-:Y:S02]  /*181750*/  PRMT R0, R5.reuse, 0x7770, RZ ;  /* 0x0000777005007816 */ /* 0x040fe400000000ff */
[C---:B------:R-:W-:Y:S01]  /*181760*/  PRMT R2, R5.reuse, 0x7771, RZ ;  /* 0x0000777105027816 */ /* 0x040fe200000000ff */
[----:B------:R-:W0:Y:S01]  /*181770*/  LDCU UR14, c[0x0][0x398] ;  /* 0x00007300ff0e77ac */ /* 0x000e220008000800 */
[----:B------:R-:W-:Y:S02]  /*181780*/  ISETP.LT.AND P2, PT, R16, UR16, !P2 ;  /* 0x0000001010007c0c */ /* 0x000fe4000d741270 */
[C---:B------:R-:W-:Y:S01]  /*181790*/  PRMT R3, R5.reuse, 0x7772, RZ ;  /* 0x0000777205037816 */ /* 0x040fe200000000ff */
[----:B------:R-:W-:Y:S01]  /*1817a0*/  @P6 STG.E.U8 desc[UR8][R48.64], R0 ;  /* 0x0000000030006986 */ /* 0x000fe2000c101108 */
[----:B------:R-:W-:Y:S01]  /*1817b0*/  PRMT R4, R5, 0x7773, RZ ;  /* 0x0000777305047816 */ /* 0x000fe200000000ff */
[----:B------:R-:W0:Y:S02]  /*1817c0*/  LDCU UR16, c[0x0][0x398] ;  /* 0x00007300ff1077ac */ /* 0x000e240008000800 */
[----:B------:R0:W-:Y:S01]  /*1817d0*/  @P5 STG.E.U8 desc[UR8][R46.64], R2 ;  /* 0x000000022e005986 */ /* 0x0001e2000c101108 */
[----:B------:R-:W-:Y:S01]  /*1817e0*/  ISETP.LT.AND P5, PT, R13, UR30, !P3 ;  /* 0x0000001e0d007c0c */ /* 0x000fe2000dfa1270 */
[----:B------:R-:W1:Y:S02]  /*1817f0*/  LDCU UR30, c[0x0][0x398] ;  /* 0x00007300ff1e77ac */ /* 0x000e640008000800 */
[----:B------:R0:W-:Y:S01]  /*181800*/  @P4 STG.E.U8 desc[UR8][R42.64], R3 ;  /* 0x000000032a004986 */ /* 0x0001e2000c101108 */
[----:B------:R-:W-:Y:S01]  /*181810*/  ISETP.LT.AND P4, PT, R31, UR18, !P3 ;  /* 0x000000121f007c0c */ /* 0x000fe2000df81270 */
[----:B------:R-:W1:Y:S02]  /*181820*/  LDCU UR18, c[0x0][0x398] ;  /* 0x00007300ff1277ac */ /* 0x000e640008000800 */
[----:B------:R-:W4:Y:S01]  /*181830*/  LDL.LU R5, [R1+0x7cc] ;  /* 0x0007cc0001057983 */ /* 0x000f220000300800 */
[----:B------:R-:W-:Y:S01]  /*181840*/  ISETP.LT.AND P6, PT, R34, UR32, !P3 ;  /* 0x0000002022007c0c */ /* 0x000fe2000dfc1270 */
[----:B------:R-:W1:Y:S02]  /*181850*/  LDCU UR32, c[0x0][0x398] ;  /* 0x00007300ff2077ac */ /* 0x000e640008000800 */
[----:B------:R-:W4:Y:S04]  /*181860*/  LDL.LU.64 R22, [R1+0x1690] ;  /* 0x0016900001167983 */ /* 0x000f280000300a00 */
[----:B0-----:R-:W4:Y:S04]  /*181870*/  LDL.LU.64 R46, [R1+0x1680] ;  /* 0x00168000012e7983 */ /* 0x001f280000300a00 */
[----:B--2---:R0:W-:Y:S01]  /*181880*/  @P2 STG.E.U8 desc[UR8][R10.64], R4 ;  /* 0x000000040a002986 */ /* 0x0041e2000c101108 */
[----:B------:R-:W-:Y:S01]  /*181890*/  ISETP.LT.AND P2, PT, R12, UR5, !P3 ;  /* 0x000000050c007c0c */ /* 0x000fe2000df41270 */
[----:B------:R-:W2:Y:S01]  /*1818a0*/  LDCU UR5, c[0x0][0x398] ;  /* 0x00007300ff0577ac */ /* 0x000ea20008000800 */
[----:B------:R-:W-:-:S02]  /*1818b0*/  PRMT R3, R32, 0x7770, RZ ;  /* 0x0000777020037816 */ /* 0x000fc400000000ff */
[C---:B------:R-:W-:Y:S01]  /*1818c0*/  PRMT R2, R32.reuse, 0x7771, RZ ;  /* 0x0000777120027816 */ /* 0x040fe200000000ff */
[----:B0-----:R-:W2:Y:S04]  /*1818d0*/  LDL.LU.64 R10, [R1+0x1678] ;  /* 0x00167800010a7983 */ /* 0x001ea80000300a00 */
[----:B------:R-:W2:Y:S01]  /*1818e0*/  LDL.LU.64 R42, [R1+0x1668] ;  /* 0x00166800012a7983 */ /* 0x000ea20000300a00 */
[----:B------:R-:W-:-:S03]  /*1818f0*/  PRMT R0, R32, 0x7772, RZ ;  /* 0x0000777220007816 */ /* 0x000fc600000000ff */
[----:B---3--:R-:W-:Y:S01]  /*181900*/  @P4 STG.E.U8 desc[UR8][R44.64], R3 ;  /* 0x000000032c004986 */ /* 0x008fe2000c101108 */
[----:B------:R-:W-:-:S03]  /*181910*/  PRMT R4, R32, 0x7773, RZ ;  /* 0x0000777320047816 */ /* 0x000fc600000000ff */
[----:B----4-:R0:W-:Y:S04]  /*181920*/  @P5 STG.E.U8 desc[UR8][R6.64], R2 ;  /* 0x0000000206005986 */ /* 0x0101e8000c101108 */
[----:B------:R3:W-:Y:S04]  /*181930*/  @P6 STG.E.U8 desc[UR8][R40.64], R0 ;  /* 0x0000000028006986 */ /* 0x0007e8000c101108 */
[----:B0-----:R-:W4:Y:S04]  /*181940*/  LDL.LU R6, [R1+0x7bc] ;  /* 0x0007bc0001067983 */ /* 0x001f280000300800 */
[----:B------:R-:W4:Y:S04]  /*181950*/  LDL.LU.64 R48, [R1+0x1670] ;  /* 0x0016700001307983 */ /* 0x000f280000300a00 */
[----:B---3--:R-:W3:Y:S04]  /*181960*/  LDL.LU.64 R40, [R1+0x1660] ;  /* 0x0016600001287983 */ /* 0x008ee80000300a00 */
[----:B------:R0:W-:Y:S04]  /*181970*/  @P2 STG.E.U8 desc[UR8][R38.64], R4 ;  /* 0x0000000426002986 */ /* 0x0001e8000c101108 */
[----:B0-----:R-:W3:Y:S01]  /*181980*/  LDL.LU.64 R38, [R1+0x1658] ;  /* 0x0016580001267983 */ /* 0x001ee20000300a00 */
[----:B------:R-:W-:Y:S01]  /*181990*/  ISETP.LT.AND P5, PT, R9, UR13, !P3 ;  /* 0x0000000d09007c0c */ /* 0x000fe2000dfa1270 */
[----:B------:R-:W0:Y:S01]  /*1819a0*/  LDCU UR13, c[0x0][0x398] ;  /* 0x00007300ff0d77ac */ /* 0x000e220008000800 */
[----:B------:R-:W-:Y:S01]  /*1819b0*/  ISETP.LT.AND P6, PT, R30, UR20, !P3 ;  /* 0x000000141e007c0c */ /* 0x000fe2000dfc1270 */
[----:B------:R-:W3:Y:S01]  /*1819c0*/  LDL.LU.64 R44, [R1+0x1650] ;  /* 0x00165000012c7983 */ /* 0x000ee20000300a00 */
[----:B------:R-:W-:Y:S01]  /*1819d0*/  ISETP.LT.AND P4, PT, R20, UR22, !P3 ;  /* 0x0000001614007c0c */ /* 0x000fe2000df81270 */
[----:B------:R-:W0:Y:S01]  /*1819e0*/  LDCU UR20, c[0x0][0x398] ;  /* 0x00007300ff1477ac */ /* 0x000e220008000800 */
[----:B------:R-:W-:-:S02]  /*1819f0*/  ISETP.LT.AND P2, PT, R19, UR24, !P3 ;  /* 0x0000001813007c0c */ /* 0x000fc4000df41270 */
[C---:B------:R-:W-:Y:S01]  /*181a00*/  PRMT R0, R5.reuse, 0x7770, RZ ;  /* 0x0000777005007816 */ /* 0x040fe200000000ff */
[----:B------:R-:W0:Y:S01]  /*181a10*/  LDCU UR22, c[0x0][0x398] ;  /* 0x00007300ff1677ac */ /* 0x000e220008000800 */
[C---:B------:R-:W-:Y:S02]  /*181a20*/  PRMT R2, R5.reuse, 0x7771, RZ ;  /* 0x0000777105027816 */ /* 0x040fe400000000ff */
[C---:B------:R-:W-:Y:S02]  /*181a30*/  PRMT R3, R5.reuse, 0x7772, RZ ;  /* 0x0000777205037816 */ /* 0x040fe400000000ff */
[----:B------:R-:W-:Y:S01]  /*181a40*/  PRMT R4, R5, 0x7773, RZ ;  /* 0x0000777305047816 */ /* 0x000fe200000000ff */
[----:B------:R-:W-:Y:S01]  /*181a50*/  @P5 STG.E.U8 desc[UR8][R22.64], R0 ;  /* 0x0000000016005986 */ /* 0x000fe2000c101108 */
[----:B------:R-:W-:Y:S01]  /*181a60*/  ISETP.LT.AND P5, PT, R14, UR33, !P3 ;  /* 0x000000210e007c0c */ /* 0x000fe2000dfa1270 */
[----:B------:R-:W0:Y:S02]  /*181a70*/  LDCU UR24, c[0x0][0x398] ;  /* 0x00007300ff1877ac */ /* 0x000e240008000800 */
[----:B------:R-:W3:Y:S01]  /*181a80*/  LDL.LU R5, [R1+0x6bc] ;  /* 0x0006bc0001057983 */ /* 0x000ee20000300800 */
[----:B------:R-:W0:Y:S03]  /*181a90*/  LDCU UR33, c[0x0][0x398] ;  /* 0x00007300ff2177ac */ /* 0x000e260008000800 */
[----:B------:R-:W-:Y:S01]  /*181aa0*/  @P6 STG.E.U8 desc[UR8][R46.64], R2 ;  /* 0x000000022e006986 */ /* 0x000fe2000c101108 */
[----:B------:R-:W-:Y:S01]  /*181ab0*/  ISETP.LT.AND P6, PT, R37, UR34, !P3 ;  /* 0x0000002225007c0c */ /* 0x000fe2000dfc1270 */
[----:B------:R-:W0:Y:S02]  /*181ac0*/  LDCU UR34, c[0x0][0x398] ;  /* 0x00007300ff2277ac */ /* 0x000e240008000800 */
[----:B--2---:R2:W-:Y:S04]  /*181ad0*/  @P4 STG.E.U8 desc[UR8][R10.64], R3 ;  /* 0x000000030a004986 */ /* 0x0045e8000c101108 */
[----:B------:R0:W-:Y:S01]  /*181ae0*/  @P2 STG.E.U8 desc[UR8][R42.64], R4 ;  /* 0x000000042a002986 */ /* 0x0001e2000c101108 */
[----:B------:R-:W-:Y:S01]  /*181af0*/  ISETP.LT.AND P2, PT, R36, UR26, !P3 ;  /* 0x0000001a24007c0c */ /* 0x000fe2000df41270 */
[----:B------:R-:W1:Y:S02]  /*181b00*/  LDCU UR26, c[0x0][0x398] ;  /* 0x00007300ff1a77ac */ /* 0x000e640008000800 */
[----:B--2---:R-:W2:Y:S04]  /*181b10*/  LDL.LU.64 R10, [R1+0x1640] ;  /* 0x00164000010a7983 */ /* 0x004ea80000300a00 */
[----:B------:R-:W2:Y:S04]  /*181b20*/  LDL.LU.64 R46, [R1+0x1648] ;  /* 0x00164800012e7983 */ /* 0x000ea80000300a00 */
[----:B0-----:R-:W2:Y:S04]  /*181b30*/  LDL.LU.64 R42, [R1+0x1638] ;  /* 0x00163800012a7983 */ /* 0x001ea80000300a00 */
[----:B------:R-:W2:Y:S01]  /*181b40*/  LDL.LU R7, [R1+0x760] ;  /* 0x0007600001077983 */ /* 0x000ea20000300800 */
[----:B----4-:R-:W-:-:S02]  /*181b50*/  PRMT R3, R6, 0x7770, RZ ;  /* 0x0000777006037816 */ /* 0x010fc400000000ff */
[C---:B------:R-:W-:Y:S02]  /*181b60*/  PRMT R2, R6.reuse, 0x7771, RZ ;  /* 0x0000777106027816 */ /* 0x040fe400000000ff */
[----:B------:R-:W-:Y:S01]  /*181b70*/  PRMT R0, R6, 0x7772, RZ ;  /* 0x0000777206007816 */ /* 0x000fe200000000ff */
[----:B------:R-:W-:Y:S04]  /*181b80*/  @P5 STG.E.U8 desc[UR8][R48.64], R3 ;  /* 0x0000000330005986 */ /* 0x000fe8000c101108 */
[----:B---3--:R0:W-:Y:S04]  /*181b90*/  @P6 STG.E.U8 desc[UR8][R40.64], R2 ;  /* 0x0000000228006986 */ /* 0x0081e8000c101108 */
[----:B0-----:R-:W3:Y:S04]  /*181ba0*/  LDL.LU.64 R40, [R1+0x1630] ;  /* 0x0016300001287983 */ /* 0x001ee80000300a00 */
[----:B------:R0:W-:Y:S04]  /*181bb0*/  @P2 STG.E.U8 desc[UR8][R38.64], R0 ;  /* 0x0000000026002986 */ /* 0x0001e8000c101108 */
[----:B0-----:R-:W4:Y:S01]  /*181bc0*/  LDL.LU.64 R38, [R1+0x1620] ;  /* 0x0016200001267983 */ /* 0x001f220000300a00 */
[----:B------:R-:W-:-:S02]  /*181bd0*/  ISETP.LT.AND P4, PT, R35, UR11, !P3 ;  /* 0x0000000b23007c0c */ /* 0x000fc4000df81270 */
[----:B------:R-:W-:Y:S01]  /*181be0*/  ISETP.LT.AND P6, PT, R29, UR10, !P3 ;  /* 0x0000000a1d007c0c */ /* 0x000fe2000dfc1270 */
[----:B------:R-:W4:Y:S01]  /*181bf0*/  LDL.LU.64 R22, [R1+0x1628] ;  /* 0x0016280001167983 */ /* 0x000f220000300a00 */
[----:B------:R-:W-:Y:S02]  /*181c00*/  PRMT R4, R6, 0x7773, RZ ;  /* 0x0000777306047816 */ /* 0x000fe400000000ff */
[----:B------:R-:W-:Y:S02]  /*181c10*/  ISETP.LT.AND P5, PT, R8, UR28, !P3 ;  /* 0x0000001c08007c0c */ /* 0x000fe4000dfa1270 */
[----:B------:R-:W-:Y:S01]  /*181c20*/  PRMT R2, R5, 0x7770, RZ ;  /* 0x0000777005027816 */ /* 0x000fe200000000ff */
[----:B------:R-:W-:Y:S01]  /*181c30*/  VIADD R0, R33, 0x7a ;  /* 0x0000007a21007836 */ /* 0x000fe20000000000 */
[----:B------:R-:W-:Y:S01]  /*181c40*/  PRMT R3, R5, 0x7773, RZ ;  /* 0x0000777305037816 */ /* 0x000fe200000000ff */
[----:B------:R-:W0:Y:S02]  /*181c50*/  LDCU UR11, c[0x0][0x398] ;  /* 0x00007300ff0b77ac */ /* 0x000e240008000800 */
[----:B------:R0:W-:Y:S01]  /*181c60*/  @P4 STG.E.U8 desc[UR8][R44.64], R4 ;  /* 0x000000042c004986 */ /* 0x0001e2000c101108 */
[----:B-1----:R-:W-:Y:S01]  /*181c70*/  ISETP.LT.AND P4, PT, R28, UR29, !P3 ;  /* 0x0000001d1c007c0c */ /* 0x002fe2000df81270 */
[----:B------:R-:W1:Y:S01]  /*181c80*/  LDCU UR10, c[0x0][0x398] ;  /* 0x00007300ff0a77ac */ /* 0x000e620008000800 */
[----:B------:R-:W-:-:S02]  /*181c90*/  ISETP.LT.AND P3, PT, R16, UR6, !P3 ;  /* 0x0000000610007c0c */ /* 0x000fc4000df61270 */
[----:B------:R-:W-:Y:S01]  /*181ca0*/  ISETP.GE.AND P2, PT, R0, UR17, PT ;  /* 0x0000001100007c0c */ /* 0x000fe2000bf46270 */
[----:B------:R-:W1:Y:S01]  /*181cb0*/  LDCU UR28, c[0x0][0x398] ;  /* 0x00007300ff1c77ac */ /* 0x000e620008000800 */
[----:B------:R-:W-:Y:S01]  /*181cc0*/  PRMT R0, R5, 0x7772, RZ ;  /* 0x0000777205007816 */ /* 0x000fe200000000ff */
[----:B------:R-:W1:Y:S01]  /*181cd0*/  LDCU UR17, c[0x0][0x398] ;  /* 0x00007300ff1177ac */ /* 0x000e620008000800 */
[----:B0-----:R-:W4:Y:S01]  /*181ce0*/  LDL.LU.64 R44, [R1+0x1618] ;  /* 0x00161800012c7983 */ /* 0x001f220000300a00 */
[----:B------:R-:W0:Y:S01]  /*181cf0*/  LDCU UR6, c[0x0][0x398] ;  /* 0x00007300ff0677ac */ /* 0x000e220008000800 */
[----:B------:R-:W0:Y:S02]  /*181d00*/  LDCU UR29, c[0x0][0x398] ;  /* 0x00007300ff1d77ac */ /* 0x000e240008000800 */
[----:B--2---:R2:W-:Y:S01]  /*181d10*/  @P6 STG.E.U8 desc[UR8][R10.64], R2 ;  /* 0x000000020a006986 */ /* 0x0045e2000c101108 */
[----:B------:R-:W-:Y:S01]  /*181d20*/  ISETP.LT.AND P6, PT, R31, UR4, !P0 ;  /* 0x000000041f007c0c */ /* 0x000fe2000c7c1270 */
[----:B------:R-:W0:Y:S02]  /*181d30*/  LDCU UR4, c[0x0][0x398] ;  /* 0x00007300ff0477ac */ /* 0x000e240008000800 */
[----:B--2---:R-:W2:Y:S01]  /*181d40*/  LDL.LU.64 R10, [R1+0x1610] ;  /* 0x00161000010a7983 */ /* 0x004ea20000300a00 */
[----:B------:R-:W-:-:S03]  /*181d50*/  PRMT R2, R5, 0x7771, RZ ;  /* 0x0000777105027816 */ /* 0x000fc600000000ff */
[----:B------:R-:W2:Y:S04]  /*181d60*/  LDL.LU R6, [R1+0x750] ;  /* 0x0007500001067983 */ /* 0x000ea80000300800 */
[----:B------:R-:W2:Y:S04]  /*181d70*/  LDL.LU.64 R48, [R1+0x1608] ;  /* 0x0016080001307983 */ /* 0x000ea80000300a00 */
[----:B------:R-:W-:Y:S04]  /*181d80*/  @P5 STG.E.U8 desc[UR8][R46.64], R2 ;  /* 0x000000022e005986 */ /* 0x000fe8000c101108 */
[----:B------:R0:W-:Y:S02]  /*181d90*/  @P4 STG.E.U8 desc[UR8][R42.64], R0 ;  /* 0x000000002a004986 */ /* 0x0001e4000c101108 */
[----:B0-----:R-:W-:-:S02]  /*181da0*/  PRMT R0, R7, 0x7770, RZ ;  /* 0x0000777007007816 */ /* 0x001fc400000000ff */
[----:B------:R-:W2:Y:S04]  /*181db0*/  LDL.LU.64 R42, [R1+0x1600] ;  /* 0x00160000012a7983 */ /* 0x000ea80000300a00 */
[----:B---3--:R0:W-:Y:S04]  /*181dc0*/  @P3 STG.E.U8 desc[UR8][R40.64], R3 ;  /* 0x0000000328003986 */ /* 0x0081e8000c101108 */
[----:B0-----:R-:W3:Y:S04]  /*181dd0*/  LDL.LU.64 R40, [R1+0x15f8] ;  /* 0x0015f80001287983 */ /* 0x001ee80000300a00 */
[----:B----4-:R0:W-:Y:S04]  /*181de0*/  @P6 STG.E.U8 desc[UR8][R38.64], R0 ;  /* 0x0000000026006986 */ /* 0x0101e8000c101108 */
[----:B------:R-:W4:Y:S04]  /*181df0*/  LDL.LU.64 R46, [R1+0x15f0] ;  /* 0x0015f000012e7983 */ /* 0x000f280000300a00 */
[----:B0-----:R-:W4:Y:S04]  /*181e00*/  LDL.LU.64 R38, [R1+0x15e8] ;  /* 0x0015e80001267983 */ /* 0x001f280000300a00 */
[----:B------:R-:W4:Y:S01]  /*181e10*/  LDL.LU R5, [R1+0x740] ;  /* 0x0007400001057983 */ /* 0x000f220000300800 */
[----:B------:R-:W-:Y:S01]  /*181e20*/  ISETP.LT.AND P5, PT, R13, UR15, !P0 ;  /* 0x0000000f0d007c0c */ /* 0x000fe2000c7a1270 */
[----:B------:R-:W0:Y:S01]  /*181e30*/  LDCU UR15, c[0x0][0x398] ;  /* 0x00007300ff0f77ac */ /* 0x000e220008000800 */
[----:B------:R-:W-:-:S02]  /*181e40*/  ISETP.LT.AND P4, PT, R34, UR31, !P0 ;  /* 0x0000001f22007c0c */ /* 0x000fc4000c781270 */
[----:B------:R-:W-:Y:S01]  /*181e50*/  ISETP.LT.AND P6, PT, R12, UR7, !P0 ;  /* 0x000000070c007c0c */ /* 0x000fe2000c7c1270 */
[----:B------:R-:W0:Y:S01]  /*181e60*/  LDCU UR7, c[0x0][0x398] ;  /* 0x00007300ff0777ac */ /* 0x000e220008000800 */
[----:B------:R-:W-:Y:S02]  /*181e70*/  PRMT R0, R7, 0x7771, RZ ;  /* 0x0000777107007816 */ /* 0x000fe400000000ff */
[----:B------:R-:W-:Y:S01]  /*181e80*/  ISETP.LT.AND P3, PT, R9, UR12, !P0 ;  /* 0x0000000c09007c0c */ /* 0x000fe2000c761270 */
[----:B------:R-:W0:Y:S01]  /*181e90*/  LDCU UR12, c[0x0][0x398] ;  /* 0x00007300ff0c77ac */ /* 0x000e220008000800 */
[----:B------:R-:W-:-:S03]  /*181ea0*/  PRMT R2, R7, 0x7772, RZ ;  /* 0x0000777207027816 */ /* 0x000fc600000000ff */
[----:B------:R1:W-:Y:S01]  /*181eb0*/  @P5 STG.E.U8 desc[UR8][R22.64], R0 ;  /* 0x0000000016005986 */ /* 0x0003e2000c101108 */
[----:B------:R-:W-:Y:S01]  /*181ec0*/  ISETP.LT.AND P5, PT, R30, UR14, !P0 ;  /* 0x0000000e1e007c0c */ /* 0x000fe2000c7a1270 */
[----:B------:R-:W0:Y:S02]  /*181ed0*/  LDCU UR14, c[0x0][0x398] ;  /* 0x00007300ff0e77ac */ /* 0x000e240008000800 */
[----:B------:R0:W-:Y:S01]  /*181ee0*/  @P4 STG.E.U8 desc[UR8][R44.64], R2 ;  /* 0x000000022c004986 */ /* 0x0001e2000c101108 */
[----:B------:R-:W-:Y:S01]  /*181ef0*/  ISETP.LT.AND P4, PT, R20, UR16, !P0 ;  /* 0x0000001014007c0c */ /* 0x000fe2000c781270 */
[----:B------:R-:W2:Y:S01]  /*181f00*/  LDCU UR16, c[0x0][0x398] ;  /* 0x00007300ff1077ac */ /* 0x000ea20008000800 */
[----:B-1----:R-:W-:Y:S01]  /*181f10*/  PRMT R0, R7, 0x7773, RZ ;  /* 0x0000777307007816 */ /* 0x002fe200000000ff */
[----:B0-----:R-:W4:Y:S04]  /*181f20*/  LDL.LU.64 R44, [R1+0x15e0] ;  /* 0x0015e000012c7983 */ /* 0x001f280000300a00 */
[----:B--2---:R0:W-:Y:S01]  /*181f30*/  @P6 STG.E.U8 desc[UR8][R10.64], R0 ;  /* 0x000000000a006986 */ /* 0x0041e2000c101108 */
[----:B------:R-:W-:-:S02]  /*181f40*/  PRMT R2, R6, 0x7770, RZ ;  /* 0x0000777006027816 */ /* 0x000fc400000000ff */
[----:B------:R-:W-:Y:S01]  /*181f50*/  ISETP.LT.AND P6, PT, R19, UR18, !P0 ;  /* 0x0000001213007c0c */ /* 0x000fe2000c7c1270 */
[----:B------:R-:W1:Y:S01]  /*181f60*/  LDCU UR18, c[0x0][0x398] ;  /* 0x00007300ff1277ac */ /* 0x000e620008000800 */
[----:B0-----:R-:W2:Y:S01]  /*181f70*/  LDL.LU.64 R10, [R1+0x15d0] ;  /* 0x0015d000010a7983 */ /* 0x001ea20000300a00 */
[----:B------:R-:W-:-:S03]  /*181f80*/  PRMT R0, R6, 0x7771, RZ ;  /* 0x0000777106007816 */ /* 0x000fc600000000ff */
[----:B------:R0:W-:Y:S01]  /*181f90*/  @P3 STG.E.U8 desc[UR8][R48.64], R2 ;  /* 0x0000000230003986 */ /* 0x0001e2000c101108 */
[----:B------:R-:W-:-:S03]  /*181fa0*/  ISETP.LT.AND P3, PT, R14, UR30, !P0 ;  /* 0x0000001e0e007c0c */ /* 0x000fc6000c761270 */
[----:B------:R-:W2:Y:S01]  /*181fb0*/  LDL.LU R7, [R1+0x6a0] ;  /* 0x0006a00001077983 */ /* 0x000ea20000300800 */
[----:B0-----:R-:W-:-:S03]  /*181fc0*/  PRMT R2, R6, 0x7772, RZ ;  /* 0x0000777206027816 */ /* 0x001fc600000000ff */
[----:B------:R0:W-:Y:S04]  /*181fd0*/  @P5 STG.E.U8 desc[UR8][R42.64], R0 ;  /* 0x000000002a005986 */ /* 0x0001e8000c101108 */
[----:B0-----:R-:W2:Y:S01]  /*181fe0*/  LDL.LU.64 R42, [R1+0x15d8] ;  /* 0x0015d800012a7983 */ /* 0x001ea20000300a00 */
[----:B------:R-:W-:-:S03]  /*181ff0*/  PRMT R0, R6, 0x7773, RZ ;  /* 0x0000777306007816 */ /* 0x000fc600000000ff */
[----:B---3--:R0:W-:Y:S04]  /*182000*/  @P4 STG.E.U8 desc[UR8][R40.64], R2 ;  /* 0x0000000228004986 */ /* 0x0081e8000c101108 */
[----:B0-----:R-:W3:Y:S04]  /*182010*/  LDL.LU.64 R40, [R1+0x15c8] ;  /* 0x0015c80001287983 */ /* 0x001ee80000300a00 */
[----:B----4-:R-:W-:Y:S04]  /*182020*/  @P6 STG.E.U8 desc[UR8][R46.64], R0 ;  /* 0x000000002e006986 */ /* 0x010fe8000c101108 */
[----:B------:R-:W4:Y:S01]  /*182030*/  LDL.LU.64 R48, [R1+0x15c0] ;  /* 0x0015c00001307983 */ /* 0x000f220000300a00 */
[----:B------:R-:W-:-:S05]  /*182040*/  PRMT R2, R5, 0x7770, RZ ;  /* 0x0000777005027816 */ /* 0x000fca00000000ff */
[----:B------:R0:W-:Y:S04]  /*182050*/  @P3 STG.E.U8 desc[UR8][R38.64], R2 ;  /* 0x0000000226003986 */ /* 0x0001e8000c101108 */
[----:B0-----:R-:W4:Y:S01]  /*182060*/  LDL.LU.64 R38, [R1+0x15b0] ;  /* 0x0015b00001267983 */ /* 0x001f220000300a00 */
[----:B------:R-:W-:Y:S02]  /*182070*/  ISETP.LT.AND P5, PT, R37, UR5, !P0 ;  /* 0x0000000525007c0c */ /* 0x000fe4000c7a1270 */
[----:B------:R-:W-:Y:S02]  /*182080*/  ISETP.LT.AND P4, PT, R36, UR32, !P0 ;  /* 0x0000002024007c0c */ /* 0x000fe4000c781270 */
[C---:B------:R-:W-:Y:S02]  /*182090*/  PRMT R0, R5.reuse, 0x7771, RZ ;  /* 0x0000777105007816 */ /* 0x040fe400000000ff */
[----:B------:R-:W-:Y:S01]  /*1820a0*/  PRMT R2, R5, 0x7772, RZ ;  /* 0x0000777205027816 */ /* 0x000fe200000000ff */
[----:B------:R-:W4:Y:S01]  /*1820b0*/  LDL.LU R6, [R1+0x690] ;  /* 0x0006900001067983 */ /* 0x000f220000300800 */
[----:B------:R-:W-:-:S03]  /*1820c0*/  ISETP.LT.AND P3, PT, R35, UR13, !P0 ;  /* 0x0000000d23007c0c */ /* 0x000fc6000c761270 */
[----:B------:R-:W4:Y:S01]  /*1820d0*/  LDL.LU.64 R46, [R1+0x15b8] ;  /* 0x0015b800012e7983 */ /* 0x000f220000300a00 */
[----:B------:R-:W-:Y:S01]  /*1820e0*/  ISETP.LT.AND P6, PT, R8, UR22, !P0 ;  /* 0x0000001608007c0c */ /* 0x000fe2000c7c1270 */
[----:B------:R-:W0:Y:S01]  /*1820f0*/  LDCU UR5, c[0x0][0x398] ;  /* 0x00007300ff0577ac */ /* 0x000e220008000800 */
[----:B------:R-:W0:Y:S01]  /*182100*/  LDCU UR13, c[0x0][0x398] ;  /* 0x00007300ff0d77ac */ /* 0x000e220008000800 */
[----:B------:R-:W0:Y:S01]  /*182110*/  LDCU UR22, c[0x0][0x398] ;  /* 0x00007300ff1677ac */ /* 0x000e220008000800 */
[----:B------:R1:W-:Y:S01]  /*182120*/  @P5 STG.E.U8 desc[UR8][R44.64], R0 ;  /* 0x000000002c005986 */ /* 0x0003e2000c101108 */
[----:B------:R-:W-:Y:S01]  /*182130*/  ISETP.LT.AND P5, PT, R29, UR20, !P0 ;  /* 0x000000141d007c0c */ /* 0x000fe2000c7a1270 */
[----:B------:R-:W0:Y:S01]  /*182140*/  LDCU UR20, c[0x0][0x398] ;  /* 0x00007300ff1477ac */ /* 0x000e220008000800 */
[----:B-1----:R-:W-:Y:S01]  /*182150*/  VIADD R0, R33, 0x7b ;  /* 0x0000007b21007836 */ /* 0x002fe20000000000 */
[----:B--2---:R1:W-:Y:S01]  /*182160*/  @P4 STG.E.U8 desc[UR8][R10.64], R2 ;  /* 0x000000020a004986 */ /* 0x0043e2000c101108 */
[----:B------:R-:W-:-:S03]  /*182170*/  ISETP.LT.AND P4, PT, R28, UR24, !P0 ;  /* 0x000000181c007c0c */ /* 0x000fc6000c781270 */
[----:B-1----:R-:W2:Y:S01]  /*182180*/  LDL.LU.64 R10, [R1+0x15a8] ;  /* 0x0015a800010a7983 */ /* 0x002ea20000300a00 */
[----:B------:R-:W-:-:S03]  /*182190*/  PRMT R2, R5, 0x7773, RZ ;  /* 0x0000777305027816 */ /* 0x000fc600000000ff */
[----:B------:R-:W2:Y:S01]  /*1821a0*/  LDL.LU.64 R44, [R1+0x1598] ;  /* 0x00159800012c7983 */ /* 0x000ea20000300a00 */
[C---:B------:R-:W-:Y:S01]  /*1821b0*/  PRMT R3, R7.reuse, 0x7770, RZ ;  /* 0x0000777007037816 */ /* 0x040fe200000000ff */
[----:B------:R-:W1:Y:S02]  /*1821c0*/  LDCU UR24, c[0x0][0x398] ;  /* 0x00007300ff1877ac */ /* 0x000e640008000800 */
[----:B------:R0:W-:Y:S01]  /*1821d0*/  @P3 STG.E.U8 desc[UR8][R42.64], R2 ;  /* 0x000000022a003986 */ /* 0x0001e2000c101108 */
[----:B------:R-:W-:Y:S02]  /*1821e0*/  ISETP.GE.AND P3, PT, R0, UR19, PT ;  /* 0x0000001300007c0c */ /* 0x000fe4000bf66270 */
[C---:B------:R-:W-:Y:S02]  /*1821f0*/  PRMT R0, R7.reuse, 0x7771, RZ ;  /* 0x0000777107007816 */ /* 0x040fe400000000ff */
[----:B------:R-:W-:Y:S01]  /*182200*/  ISETP.LT.AND P0, PT, R16, UR33, !P0 ;  /* 0x0000002110007c0c */ /* 0x000fe2000c701270 */
[----:B------:R-:W1:Y:S01]  /*182210*/  LDCU UR19, c[0x0][0x398] ;  /* 0x00007300ff1377ac */ /* 0x000e620008000800 */
[----:B0-----:R-:W2:Y:S04]  /*182220*/  LDL.LU.64 R42, [R1+0x1590] ;  /* 0x00159000012a7983 */ /* 0x001ea80000300a00 */
[----:B------:R-:W2:Y:S01]  /*182230*/  LDL.LU R5, [R1+0x8a0] ;  /* 0x0008a00001057983 */ /* 0x000ea20000300800 */
[----:B------:R-:W-:-:S03]  /*182240*/  PRMT R2, R7, 0x7772, RZ ;  /* 0x0000777207027816 */ /* 0x000fc600000000ff */
[----:B---3--:R0:W-:Y:S04]  /*182250*/  @P5 STG.E.U8 desc[UR8][R40.64], R3 ;  /* 0x0000000328005986 */ /* 0x0081e8000c101108 */
[----:B----4-:R-:W-:Y:S04]  /*182260*/  @P6 STG.E.U8 desc[UR8][R48.64], R0 ;  /* 0x0000000030006986 */ /* 0x010fe8000c101108 */
[----:B0-----:R-:W3:Y:S04]  /*182270*/  LDL.LU R40, [R1+0x680] ;  /* 0x0006800001287983 */ /* 0x001ee80000300800 */
[----:B------:R-:W4:Y:S04]  /*182280*/  LDL.LU.64 R50, [R1+0x15a0] ;  /* 0x0015a00001327983 */ /* 0x000f280000300a00 */
[----:B------:R-:W4:Y:S04]  /*182290*/  LDL.LU.64 R22, [R1+0x1588] ;  /* 0x0015880001167983 */ /* 0x000f280000300a00 */
[----:B------:R0:W-:Y:S04]  /*1822a0*/  @P4 STG.E.U8 desc[UR8][R38.64], R2 ;  /* 0x0000000226004986 */ /* 0x0001e8000c101108 */
[----:B0-----:R-:W4:Y:S01]  /*1822b0*/  LDL.LU.64 R38, [R1+0x1580] ;  /* 0x0015800001267983 */ /* 0x001f220000300a00 */
[----:B------:R-:W-:-:S02]  /*1822c0*/  ISETP.LT.AND P5, PT, R31, UR34, !P1 ;  /* 0x000000221f007c0c */ /* 0x000fc4000cfa1270 */
[----:B------:R-:W-:Y:S02]  /*1822d0*/  PRMT R0, R7, 0x7773, RZ ;  /* 0x0000777307007816 */ /* 0x000fe400000000ff */
[----:B------:R-:W-:Y:S02]  /*1822e0*/  ISETP.LT.AND P6, PT, R13, UR11, !P1 ;  /* 0x0000000b0d007c0c */ /* 0x000fe4000cfc1270 */
[----:B------:R-:W-:Y:S02]  /*1822f0*/  PRMT R2, R6, 0x7770, RZ ;  /* 0x0000777006027816 */ /* 0x000fe400000000ff */
[----:B------:R-:W-:Y:S01]  /*182300*/  ISETP.LT.AND P4, PT, R34, UR10, !P1 ;  /* 0x0000000a22007c0c */ /* 0x000fe2000cf81270 */
[----:B------:R-:W4:Y:S04]  /*182310*/  LDL.LU.64 R48, [R1+0x1578] ;  /* 0x0015780001307983 */ /* 0x000f280000300a00 */
[----:B------:R0:W-:Y:S04]  /*182320*/  @P0 STG.E.U8 desc[UR8][R46.64], R0 ;  /* 0x000000002e000986 */ /* 0x0001e8000c101108 */
[----:B------:R-:W4:Y:S01]  /*182330*/  LDL.LU R32, [R1+0x6f0] ;  /* 0x0006f00001207983 */ /* 0x000f220000300800 */
[----:B------:R-:W-:Y:S01]  /*182340*/  ISETP.LT.AND P0, PT, R9, UR28, !P1 ;  /* 0x0000001c09007c0c */ /* 0x000fe2000cf01270 */
[----:B------:R-:W1:Y:S01]  /*182350*/  LDCU UR10, c[0x0][0x398] ;  /* 0x00007300ff0a77ac */ /* 0x000e620008000800 */
[----:B------:R-:W1:Y:S01]  /*182360*/  LDCU UR11, c[0x0][0x398] ;  /* 0x00007300ff0b77ac */ /* 0x000e620008000800 */
[----:B0-----:R-:W4:Y:S01]  /*182370*/  LDL.LU.64 R46, [R1+0x1570] ;  /* 0x00157000012e7983 */ /* 0x001f220000300a00 */
[----:B------:R-:W-:-:S03]  /*182380*/  PRMT R0, R6, 0x7771, RZ ;  /* 0x0000777106007816 */ /* 0x000fc600000000ff */
[----:B--2---:R0:W-:Y:S01]  /*182390*/  @P5 STG.E.U8 desc[UR8][R10.64], R2 ;  /* 0x000000020a005986 */ /* 0x0041e2000c101108 */
[----:B------:R-:W-:-:S03]  /*1823a0*/  ISETP.LT.AND P5, PT, R12, UR26, !P1 ;  /* 0x0000001a0c007c0c */ /* 0x000fc6000cfa1270 */
[----:B------:R2:W-:Y:S01]  /*1823b0*/  @P6 STG.E.U8 desc[UR8][R44.64], R0 ;  /* 0x000000002c006986 */ /* 0x0005e2000c101108 */
[----:B------:R-:W-:Y:S01]  /*1823c0*/  ISETP.LT.AND P6, PT, R30, UR17, !P1 ;  /* 0x000000111e007c0c */ /* 0x000fe2000cfc1270 */
[----:B------:R-:W1:Y:S01]  /*1823d0*/  LDCU UR26, c[0x0][0x398] ;  /* 0x00007300ff1a77ac */ /* 0x000e620008000800 */
[----:B------:R-:W1:Y:S01]  /*1823e0*/  LDCU UR17, c[0x0][0x398] ;  /* 0x00007300ff1177ac */ /* 0x000e620008000800 */
[----:B0-----:R-:W4:Y:S01]  /*1823f0*/  LDL.LU.64 R10, [R1+0x1568] ;  /* 0x00156800010a7983 */ /* 0x001f220000300a00 */
[C---:B------:R-:W-:Y:S02]  /*182400*/  PRMT R2, R6.reuse, 0x7772, RZ ;  /* 0x0000777206027816 */ /* 0x040fe400000000ff */
[----:B--2---:R-:W-:Y:S01]  /*182410*/  PRMT R0, R6, 0x7773, RZ ;  /* 0x0000777306007816 */ /* 0x004fe200000000ff */
[----:B------:R-:W2:Y:S04]  /*182420*/  LDL.LU.64 R44, [R1+0x1560] ;  /* 0x00156000012c7983 */ /* 0x000ea80000300a00 */
[----:B------:R0:W-:Y:S04]  /*182430*/  @P4 STG.E.U8 desc[UR8][R42.64], R2 ;  /* 0x000000022a004986 */ /* 0x0001e8000c101108 */
[----:B------:R-:W1:Y:S04]  /*182440*/  LDS.128 R4, [R5] ;  /* 0x0000000005047984 */ /* 0x000e680000000c00 */
[----:B0-----:R-:W2:Y:S01]  /*182450*/  LDL.LU.64 R42, [R1+0x1558] ;  /* 0x00155800012a7983 */ /* 0x001ea20000300a00 */
[----:B---3--:R-:W-:-:S03]  /*182460*/  PRMT R2, R40, 0x7770, RZ ;  /* 0x0000777028027816 */ /* 0x008fc600000000ff */
[----:B----4-:R0:W-:Y:S04]  /*182470*/  @P5 STG.E.U8 desc[UR8][R50.64], R0 ;  /* 0x0000000032005986 */ /* 0x0101e8000c101108 */
[----:B------:R-:W-:Y:S01]  /*182480*/  @P0 STG.E.U8 desc[UR8][R22.64], R2 ;  /* 0x0000000216000986 */ /* 0x000fe2000c101108 */
[----:B0-----:R-:W-:-:S05]  /*182490*/  PRMT R0, R40, 0x7771, RZ ;  /* 0x0000777128007816 */ /* 0x001fca00000000ff */
[----:B------:R0:W-:Y:S04]  /*1824a0*/  @P6 STG.E.U8 desc[UR8][R38.64], R0 ;  /* 0x0000000026006986 */ /* 0x0001e8000c101108 */
[----:B0-----:R-:W3:Y:S01]  /*1824b0*/  LDL.LU.64 R38, [R1+0x1550] ;  /* 0x0015500001267983 */ /* 0x001ee20000300a00 */
[----:B------:R-:W-:Y:S02]  /*1824c0*/  ISETP.LT.AND P4, PT, R20, UR4, !P1 ;  /* 0x0000000414007c0c */ /* 0x000fe4000cf81270 */
[----:B------:R-:W-:Y:S02]  /*1824d0*/  ISETP.LT.AND P5, PT, R19, UR6, !P1 ;  /* 0x0000000613007c0c */ /* 0x000fe4000cfa1270 */
[----:B------:R-:W-:Y:S02]  /*1824e0*/  ISETP.LT.AND P0, PT, R14, UR15, !P1 ;  /* 0x0000000f0e007c0c */ /* 0x000fe4000cf01270 */
[----:B------:R-:W-:-:S02]  /*1824f0*/  PRMT R2, R40, 0x7772, RZ ;  /* 0x0000777228027816 */ /* 0x000fc400000000ff */
[----:B------:R-:W-:Y:S02]  /*182500*/  PRMT R0, R40, 0x7773, RZ ;  /* 0x0000777328007816 */ /* 0x000fe400000000ff */
[----:B------:R-:W-:Y:S01]  /*182510*/  ISETP.LT.AND P6, PT, R37, UR7, !P1 ;  /* 0x0000000725007c0c */ /* 0x000fe2000cfc1270 */
[----:B------:R-:W4:Y:S01]  /*182520*/  LDL.LU.64 R40, [R1+0x1548] ;  /* 0x0015480001287983 */ /* 0x000f220000300a00 */
[----:B-1----:R-:W-:Y:S01]  /*182530*/  PRMT R3, R4, 0x7770, RZ ;  /* 0x0000777004037816 */ /* 0x002fe200000000ff */
[----:B------:R-:W0:Y:S01]  /*182540*/  LDCU UR4, c[0x0][0x398] ;  /* 0x00007300ff0477ac */ /* 0x000e220008000800 */
[----:B------:R-:W1:Y:S01]  /*182550*/  LDCU UR6, c[0x0][0x398] ;  /* 0x00007300ff0677ac */ /* 0x000e620008000800 */
[----:B------:R-:W0:Y:S01]  /*182560*/  LDCU UR7, c[0x0][0x398] ;  /* 0x00007300ff0777ac */ /* 0x000e220008000800 */
[----:B------:R-:W0:Y:S01]  /*182570*/  LDCU UR15, c[0x0][0x398] ;  /* 0x00007300ff0f77ac */ /* 0x000e220008000800 */
[----:B------:R1:W-:Y:S01]  /*182580*/  @P4 STG.E.U8 desc[UR8][R48.64], R2 ;  /* 0x0000000230004986 */ /* 0x0003e2000c101108 */
[----:B------:R-:W-:-:S03]  /*182590*/  ISETP.LT.AND P4, PT, R36, UR12, !P1 ;  /* 0x0000000c24007c0c */ /* 0x000fc6000cf81270 */
[----:B------:R0:W-:Y:S01]  /*1825a0*/  @P5 STG.E.U8 desc[UR8][R46.64], R0 ;  /* 0x000000002e005986 */ /* 0x0001e2000c101108 */
[----:B------:R-:W2:Y:S03]  /*1825b0*/  LDCU UR12, c[0x0][0x398] ;  /* 0x00007300ff0c77ac */ /* 0x000ea60008000800 */
[----:B-1----:R-:W4:Y:S01]  /*1825c0*/  LDL.LU.64 R48, [R1+0x1540] ;  /* 0x0015400001307983 */ /* 0x002f220000300a00 */
[----:B------:R-:W-:-:S03]  /*1825d0*/  PRMT R2, R32, 0x7770, RZ ;  /* 0x0000777020027816 */ /* 0x000fc600000000ff */
[----:B0-----:R-:W4:Y:S01]  /*1825e0*/  LDL.LU.64 R46, [R1+0x1538] ;  /* 0x00153800012e7983 */ /* 0x001f220000300a00 */
[----:B------:R-:W-:-:S03]  /*1825f0*/  PRMT R0, R32, 0x7771, RZ ;  /* 0x0000777120007816 */ /* 0x000fc600000000ff */
[----:B------:R0:W-:Y:S01]  /*182600*/  @P0 STG.E.U8 desc[UR8][R10.64], R2 ;  /* 0x000000020a000986 */ /* 0x0001e2000c101108 */
[----:B------:R-:W-:-:S03]  /*182610*/  ISETP.LT.AND P0, PT, R35, UR14, !P1 ;  /* 0x0000000e23007c0c */ /* 0x000fc6000cf01270 */
[----:B--2---:R1:W-:Y:S01]  /*182620*/  @P6 STG.E.U8 desc[UR8][R44.64], R0 ;  /* 0x000000002c006986 */ /* 0x0043e2000c101108 */
[----:B0-----:R-:W-:-:S03]  /*182630*/  PRMT R2, R32, 0x7772, RZ ;  /* 0x0000777220027816 */ /* 0x001fc600000000ff */
[----:B------:R-:W2:Y:S04]  /*182640*/  LDL.LU R10, [R1+0x764] ;  /* 0x00076400010a7983 */ /* 0x000ea80000300800 */
[----:B-1----:R-:W2:Y:S01]  /*182650*/  LDL.LU.64 R44, [R1+0x1530] ;  /* 0x00153000012c7983 */ /* 0x002ea20000300a00 */
[----:B------:R-:W-:Y:S02]  /*182660*/  ISETP.LT.AND P5, PT, R29, UR16, !P1 ;  /* 0x000000101d007c0c */ /* 0x000fe4000cfa1270 */
[----:B------:R-:W-:Y:S01]  /*182670*/  ISETP.LT.AND P6, PT, R28, UR18, !P1 ;  /* 0x000000121c007c0c */ /* 0x000fe2000cfc1270 */
[----:B------:R-:W-:Y:S01]  /*182680*/  VIADD R0, R33, 0x7c ;  /* 0x0000007c21007836 */ /* 0x000fe20000000000 */
[----:B------:R-:W0:Y:S01]  /*182690*/  LDCU UR14, c[0x0][0x398] ;  /* 0x00007300ff0e77ac */ /* 0x000e220008000800 */
[----:B------:R-:W1:Y:S01]  /*1826a0*/  LDCU UR16, c[0x0][0x398] ;  /* 0x00007300ff1077ac */ /* 0x000e620008000800 */
[----:B------:R-:W0:Y:S01]  /*1826b0*/  LDCU UR18, c[0x0][0x398] ;  /* 0x00007300ff1277ac */ /* 0x000e220008000800 */
[----:B------:R1:W-:Y:S04]  /*1826c0*/  @P4 STG.E.U8 desc[UR8][R42.64], R2 ;  /* 0x000000022a004986 */ /* 0x0003e8000c101108 */
[----:B-1----:R-:W2:Y:S01]  /*1826d0*/  LDL.LU.64 R42, [R1+0x1520] ;  /* 0x00152000012a7983 */ /* 0x002ea20000300a00 */
[----:B------:R-:W-:-:S03]  /*1826e0*/  PRMT R2, R32, 0x7773, RZ ;  /* 0x0000777320027816 */ /* 0x000fc600000000ff */
[----:B------:R-:W2:Y:S04]  /*1826f0*/  LDL.LU.64 R52, [R1+0x1528] ;  /* 0x0015280001347983 */ /* 0x000ea80000300a00 */
[----:B---3--:R1:W-:Y:S04]  /*182700*/  @P0 STG.E.U8 desc[UR8][R38.64], R2 ;  /* 0x0000000226000986 */ /* 0x0083e8000c101108 */
[----:B-1----:R-:W3:Y:S01]  /*182710*/  LDL.LU.64 R38, [R1+0x1518] ;  /* 0x0015180001267983 */ /* 0x002ee20000300a00 */
[----:B------:R-:W-:Y:S02]  /*182720*/  ISETP.LT.AND P4, PT, R8, UR5, !P1 ;  /* 0x0000000508007c0c */ /* 0x000fe4000cf81270 */
[----:B------:R-:W-:Y:S01]  /*182730*/  ISETP.GE.AND P0, PT, R0, UR21, PT ;  /* 0x0000001500007c0c */ /* 0x000fe2000bf06270 */
[----:B----4-:R1:W-:Y:S01]  /*182740*/  @P5 STG.E.U8 desc[UR8][R40.64], R3 ;  /* 0x0000000328005986 */ /* 0x0103e2000c101108 */
[----:B------:R-:W-:-:S02]  /*182750*/  PRMT R0, R4, 0x7771, RZ ;  /* 0x0000777104007816 */ /* 0x000fc400000000ff */
[----:B------:R-:W-:Y:S02]  /*182760*/  PRMT R2, R4, 0x7772, RZ ;  /* 0x0000777204027816 */ /* 0x000fe400000000ff */
[----:B------:R-:W-:Y:S02]  /*182770*/  ISETP.LT.AND P1, PT, R16, UR29, !P1 ;  /* 0x0000001d10007c0c */ /* 0x000fe4000cf21270 */
[----:B------:R-:W-:Y:S01]  /*182780*/  ISETP.LT.AND P5, PT, R31, UR13, !P2 ;  /* 0x0000000d1f007c0c */ /* 0x000fe2000d7a1270 */
[----:B------:R-:W4:Y:S01]  /*182790*/  LDCU UR5, c[0x0][0x398] ;  /* 0x00007300ff0577ac */ /* 0x000f220008000800 */
[----:B------:R-:W0:Y:S01]  /*1827a0*/  LDCU UR21, c[0x0][0x398] ;  /* 0x00007300ff1577ac */ /* 0x000e220008000800 */
[----:B-1----:R-:W4:Y:S04]  /*1827b0*/  LDL.LU R41, [R1+0x754] ;  /* 0x0007540001297983 */ /* 0x002f280000300800 */
[----:B------:R-:W4:Y:S04]  /*1827c0*/  LDL.LU.64 R50, [R1+0x1510] ;  /* 0x0015100001327983 */ /* 0x000f280000300a00 */
[----:B------:R-:W-:Y:S04]  /*1827d0*/  @P4 STG.E.U8 desc[UR8][R48.64], R0 ;  /* 0x0000000030004986 */ /* 0x000fe8000c101108 */
[----:B------:R-:W4:Y:S04]  /*1827e0*/  LDL.LU.64 R22, [R1+0x1508] ;  /* 0x0015080001167983 */ /* 0x000f280000300a00 */
[----:B------:R1:W-:Y:S01]  /*1827f0*/  @P6 STG.E.U8 desc[UR8][R46.64], R2 ;  /* 0x000000022e006986 */ /* 0x0003e2000c101108 */
[----:B------:R-:W-:-:S02]  /*182800*/  PRMT R4, R4, 0x7773, RZ ;  /* 0x0000777304047816 */ /* 0x000fc400000000ff */
[----:B------:R-:W-:Y:S02]  /*182810*/  ISETP.LT.AND P6, PT, R13, UR20, !P2 ;  /* 0x000000140d007c0c */ /* 0x000fe4000d7c1270 */
[----:B------:R-:W-:Y:S01]  /*182820*/  ISETP.LT.AND P4, PT, R34, UR19, !P2 ;  /* 0x0000001322007c0c */ /* 0x000fe2000d781270 */
[----:B------:R-:W0:Y:S01]  /*182830*/  LDCU UR13, c[0x0][0x398] ;  /* 0x00007300ff0d77ac */ /* 0x000e220008000800 */
[----:B------:R-:W0:Y:S01]  /*182840*/  LDCU UR19, c[0x0][0x398] ;  /* 0x00007300ff1377ac */ /* 0x000e220008000800 */
[----:B------:R-:W0:Y:S01]  /*182850*/  LDCU UR20, c[0x0][0x398] ;  /* 0x00007300ff1477ac */ /* 0x000e220008000800 */
[----:B-1----:R-:W4:Y:S04]  /*182860*/  LDL.LU.64 R46, [R1+0x1500] ;  /* 0x00150000012e7983 */ /* 0x002f280000300a00 */
[----:B------:R-:W4:Y:S04]  /*182870*/  LDL.LU.64 R48, [R1+0x14f8] ;  /* 0x0014f80001307983 */ /* 0x000f280000300a00 */
[----:B------:R-:W4:Y:S01]  /*182880*/  LDL.LU R32, [R1+0x744] ;  /* 0x0007440001207983 */ /* 0x000f220000300800 */
[----:B--2---:R-:W-:-:S03]  /*182890*/  PRMT R0, R10, 0x7770, RZ ;  /* 0x000077700a007816 */ /* 0x004fc600000000ff */
[----:B------:R1:W-:Y:S01]  /*1828a0*/  @P1 STG.E.U8 desc[UR8][R44.64], R4 ;  /* 0x000000042c001986 */ /* 0x0003e2000c101108 */
[----:B------:R-:W-:-:S03]  /*1828b0*/  PRMT R2, R10, 0x7772, RZ ;  /* 0x000077720a027816 */ /* 0x000fc600000000ff */
[----:B-1----:R-:W2:Y:S04]  /*1828c0*/  LDL.LU.64 R44, [R1+0x14f0] ;  /* 0x0014f000012c7983 */ /* 0x002ea80000300a00 */
[----:B------:R1:W-:Y:S04]  /*1828d0*/  @P5 STG.E.U8 desc[UR8][R42.64], R0 ;  /* 0x000000002a005986 */ /* 0x0003e8000c101108 */
[----:B-1----:R-:W2:Y:S01]  /*1828e0*/  LDL.LU.64 R42, [R1+0x14e8] ;  /* 0x0014e800012a7983 */ /* 0x002ea20000300a00 */
[----:B------:R-:W-:-:S05]  /*1828f0*/  PRMT R0, R10, 0x7771, RZ ;  /* 0x000077710a007816 */ /* 0x000fca00000000ff */
[----:B------:R1:W-:Y:S02]  /*182900*/  @P6 STG.E.U8 desc[UR8][R52.64], R0 ;  /* 0x0000000034006986 */ /* 0x0003e4000c101108 */
[----:B-1----:R-:W-:Y:S02]  /*182910*/  PRMT R0, R10, 0x7773, RZ ;  /* 0x000077730a007816 */ /* 0x002fe400000000ff */
[----:B---3--:R1:W-:Y:S04]  /*182920*/  @P4 STG.E.U8 desc[UR8][R38.64], R2 ;  /* 0x0000000226004986 */ /* 0x0083e8000c101108 */
[----:B-1----:R-:W3:Y:S04]  /*182930*/  LDL.LU.64 R38, [R1+0x14e0] ;  /* 0x0014e00001267983 */ /* 0x002ee80000300a00 */
[----:B------:R-:W3:Y:S01]  /*182940*/  LDL.LU.64 R10, [R1+0x14d8] ;  /* 0x0014d800010a7983 */ /* 0x000ee20000300a00 */
[----:B------:R-:W-:-:S02]  /*182950*/  ISETP.LT.AND P5, PT, R12, UR22, !P2 ;  /* 0x000000160c007c0c */ /* 0x000fc4000d7a1270 */
[----:B------:R-:W-:Y:S02]  /*182960*/  ISETP.LT.AND P1, PT, R9, UR24, !P2 ;  /* 0x0000001809007c0c */ /* 0x000fe4000d721270 */
[----:B------:R-:W-:Y:S02]  /*182970*/  ISETP.LT.AND P6, PT, R30, UR10, !P2 ;  /* 0x0000000a1e007c0c */ /* 0x000fe4000d7c1270 */
[----:B------:R-:W-:Y:S02]  /*182980*/  ISETP.LT.AND P4, PT, R20, UR11, !P2 ;  /* 0x0000000b14007c0c */ /* 0x000fe4000d781270 */
[----:B----4-:R-:W-:Y:S01]  /*182990*/  PRMT R2, R41, 0x7770, RZ ;  /* 0x0000777029027816 */ /* 0x010fe200000000ff */
[----:B------:R-:W1:Y:S01]  /*1829a0*/  LDCU UR10, c[0x0][0x398] ;  /* 0x00007300ff0a77ac */ /* 0x000e620008000800 */
[----:B------:R-:W4:Y:S03]  /*1829b0*/  LDCU UR11, c[0x0][0x398] ;  /* 0x00007300ff0b77ac */ /* 0x000f260008000800 */
[----:B------:R0:W-:Y:S04]  /*1829c0*/  @P5 STG.E.U8 desc[UR8][R50.64], R0 ;  /* 0x0000000032005986 */ /* 0x0001e8000c101108 */
[----:B------:R1:W-:Y:S01]  /*1829d0*/  @P1 STG.E.U8 desc[UR8][R22.64], R2 ;  /* 0x0000000216001986 */ /* 0x0003e2000c101108 */
[----:B------:R-:W-:-:S02]  /*1829e0*/  ISETP.LT.AND P5, PT, R19, UR26, !P2 ;  /* 0x0000001a13007c0c */ /* 0x000fc4000d7a1270 */
[----:B------:R-:W-:Y:S01]  /*1829f0*/  ISETP.LT.AND P1, PT, R14, UR4, !P2 ;  /* 0x000000040e007c0c */ /* 0x000fe2000d721270 */
[----:B------:R-:W2:Y:S01]  /*182a00*/  LDCU UR4, c[0x0][0x398] ;  /* 0x00007300ff0477ac */ /* 0x000ea20008000800 */
[C---:B0-----:R-:W-:Y:S02]  /*182a10*/  PRMT R0, R41.reuse, 0x7771, RZ ;  /* 0x0000777129007816 */ /* 0x041fe400000000ff */
[----:B-1----:R-:W-:-:S03]  /*182a20*/  PRMT R2, R41, 0x7772, RZ ;  /* 0x0000777229027816 */ /* 0x002fc600000000ff */
[----:B------:R0:W-:Y:S04]  /*182a30*/  @P6 STG.E.U8 desc[UR8][R46.64], R0 ;  /* 0x000000002e006986 */ /* 0x0001e8000c101108 */
[----:B------:R1:W-:Y:S01]  /*182a40*/  @P4 STG.E.U8 desc[UR8][R48.64], R2 ;  /* 0x0000000230004986 */ /* 0x0003e2000c101108 */
[----:B------:R-:W-:Y:S02]  /*182a50*/  ISETP.LT.AND P6, PT, R37, UR6, !P2 ;  /* 0x0000000625007c0c */ /* 0x000fe4000d7c1270 */
[----:B------:R-:W-:Y:S01]  /*182a60*/  ISETP.LT.AND P4, PT, R36, UR7, !P2 ;  /* 0x0000000724007c0c */ /* 0x000fe2000d781270 */
[----:B------:R-:W2:Y:S01]  /*182a70*/  LDCU UR6, c[0x0][0x398] ;  /* 0x00007300ff0677ac */ /* 0x000ea20008000800 */
[----:B------:R-:W2:Y:S01]  /*182a80*/  LDCU UR7, c[0x0][0x398] ;  /* 0x00007300ff0777ac */ /* 0x000ea20008000800 */
[----:B0-----:R-:W4:Y:S04]  /*182a90*/  LDL.LU.64 R46, [R1+0x14d0] ;  /* 0x0014d000012e7983 */ /* 0x001f280000300a00 */
[----:B------:R-:W4:Y:S01]  /*182aa0*/  LDL.LU R40, [R1+0x6a4] ;  /* 0x0006a40001287983 */ /* 0x000f220000300800 */
[----:B------:R-:W-:-:S03]  /*182ab0*/  PRMT R0, R41, 0x7773, RZ ;  /* 0x0000777329007816 */ /* 0x000fc600000000ff */
[----:B-1----:R-:W4:Y:S01]  /*182ac0*/  LDL.LU.64 R48, [R1+0x14c8] ;  /* 0x0014c80001307983 */ /* 0x002f220000300a00 */
[----:B------:R-:W-:-:S03]  /*182ad0*/  PRMT R2, R32, 0x7770, RZ ;  /* 0x0000777020027816 */ /* 0x000fc600000000ff */
[----:B--2---:R0:W-:Y:S02]  /*182ae0*/  @P5 STG.E.U8 desc[UR8][R44.64], R0 ;  /* 0x000000002c005986 */ /* 0x0041e4000c101108 */
[C---:B0-----:R-:W-:Y:S02]  /*182af0*/  PRMT R0, R32.reuse, 0x7771, RZ ;  /* 0x0000777120007816 */ /* 0x041fe400000000ff */
[----:B------:R0:W-:Y:S04]  /*182b00*/  @P1 STG.E.U8 desc[UR8][R42.64], R2 ;  /* 0x000000022a001986 */ /* 0x0001e8000c101108 */
[----:B0-----:R-:W2:Y:S01]  /*182b10*/  LDL.LU.64 R42, [R1+0x14c0] ;  /* 0x0014c000012a7983 */ /* 0x001ea20000300a00 */
[----:B------:R-:W-:-:S03]  /*182b20*/  PRMT R2, R32, 0x7772, RZ ;  /* 0x0000777220027816 */ /* 0x000fc600000000ff */
[----:B---3--:R0:W-:Y:S04]  /*182b30*/  @P6 STG.E.U8 desc[UR8][R38.64], R0 ;  /* 0x0000000026006986 */ /* 0x0081e8000c101108 */
[----:B------:R1:W-:Y:S04]  /*182b40*/  @P4 STG.E.U8 desc[UR8][R10.64], R2 ;  /* 0x000000020a004986 */ /* 0x0003e8000c101108 */
[----:B0-----:R-:W3:Y:S04]  /*182b50*/  LDL.LU.64 R38, [R1+0x14b8] ;  /* 0x0014b80001267983 */ /* 0x001ee80000300a00 */
[----:B-1----:R-:W3:Y:S01]  /*182b60*/  LDL.LU.64 R10, [R1+0x14b0] ;  /* 0x0014b000010a7983 */ /* 0x002ee20000300a00 */
[----:B------:R-:W-:-:S02]  /*182b70*/  ISETP.LT.AND P5, PT, R35, UR12, !P2 ;  /* 0x0000000c23007c0c */ /* 0x000fc4000d7a1270 */
[----:B------:R-:W-:Y:S01]  /*182b80*/  ISETP.LT.AND P4, PT, R29, UR15, !P2 ;  /* 0x0000000f1d007c0c */ /* 0x000fe2000d781270 */
[----:B------:R-:W3:Y:S01]  /*182b90*/  LDL.LU R44, [R1+0x694] ;  /* 0x00069400012c7983 */ /* 0x000ee20000300800 */
[----:B------:R-:W-:Y:S01]  /*182ba0*/  VIADD R0, R33, 0x7d ;  /* 0x0000007d21007836 */ /* 0x000fe20000000000 */
[----:B------:R-:W-:Y:S02]  /*182bb0*/  PRMT R2, R32, 0x7773, RZ ;  /* 0x0000777320027816 */ /* 0x000fe400000000ff */
[----:B------:R-:W3:Y:S01]  /*182bc0*/  LDL.LU.64 R50, [R1+0x14a8] ;  /* 0x0014a80001327983 */ /* 0x000ee20000300a00 */
[----:B------:R-:W-:Y:S01]  /*182bd0*/  ISETP.LT.AND P6, PT, R8, UR14, !P2 ;  /* 0x0000000e08007c0c */ /* 0x000fe2000d7c1270 */
[----:B------:R-:W0:Y:S01]  /*182be0*/  LDCU UR12, c[0x0][0x398] ;  /* 0x00007300ff0c77ac */ /* 0x000e220008000800 */
[----:B------:R-:W-:Y:S01]  /*182bf0*/  ISETP.GE.AND P1, PT, R0, UR23, PT ;  /* 0x0000001700007c0c */ /* 0x000fe2000bf26270 */
[----:B------:R-:W1:Y:S01]  /*182c00*/  LDCU UR14, c[0x0][0x398] ;  /* 0x00007300ff0e77ac */ /* 0x000e620008000800 */
[----:B------:R-:W0:Y:S01]  /*182c10*/  LDCU UR15, c[0x0][0x398] ;  /* 0x00007300ff0f77ac */ /* 0x000e220008000800 */
[----:B----4-:R-:W-:Y:S01]  /*182c20*/  PRMT R0, R40, 0x7770, RZ ;  /* 0x0000777028007816 */ /* 0x010fe200000000ff */
[----:B------:R4:W-:Y:S01]  /*182c30*/  @P5 STG.E.U8 desc[UR8][R46.64], R2 ;  /* 0x000000022e005986 */ /* 0x0009e2000c101108 */
[----:B------:R-:W-:-:S03]  /*182c40*/  ISETP.LT.AND P5, PT, R28, UR16, !P2 ;  /* 0x000000101c007c0c */ /* 0x000fc6000d7a1270 */
[----:B------:R0:W-:Y:S01]  /*182c50*/  @P4 STG.E.U8 desc[UR8][R48.64], R0 ;  /* 0x0000000030004986 */ /* 0x0001e2000c101108 */
[----:B------:R-:W-:Y:S01]  /*182c60*/  ISETP.LT.AND P2, PT, R16, UR5, !P2 ;  /* 0x0000000510007c0c */ /* 0x000fe2000d741270 */
[----:B------:R-:W1:Y:S02]  /*182c70*/  LDCU UR16, c[0x0][0x398] ;  /* 0x00007300ff1077ac */ /* 0x000e640008000800 */
[----:B----4-:R-:W4:Y:S04]  /*182c80*/  LDL.LU.64 R46, [R1+0x1498] ;  /* 0x00149800012e7983 */ /* 0x010f280000300a00 */
[----:B------:R-:W4:Y:S01]  /*182c90*/  LDL.LU.64 R22, [R1+0x14a0] ;  /* 0x0014a00001167983 */ /* 0x000f220000300a00 */
[C---:B------:R-:W-:Y:S02]  /*182ca0*/  PRMT R2, R40.reuse, 0x7771, RZ ;  /* 0x0000777128027816 */ /* 0x040fe400000000ff */
[C---:B0-----:R-:W-:Y:S01]  /*182cb0*/  PRMT R0, R40.reuse, 0x7772, RZ ;  /* 0x0000777228007816 */ /* 0x041fe200000000ff */
[----:B------:R-:W4:Y:S04]  /*182cc0*/  LDL.LU.64 R48, [R1+0x1490] ;  /* 0x0014900001307983 */ /* 0x000f280000300a00 */
[----:B------:R-:W4:Y:S01]  /*182cd0*/  LDL.LU R32, [R1+0x684] ;  /* 0x0006840001207983 */ /* 0x000f220000300800 */
[----:B------:R-:W-:Y:S01]  /*182ce0*/  ISETP.LT.AND P4, PT, R13, UR13, !P3 ;  /* 0x0000000d0d007c0c */ /* 0x000fe2000df81270 */
[----:B------:R-:W0:Y:S01]  /*182cf0*/  LDCU UR5, c[0x0][0x398] ;  /* 0x00007300ff0577ac */ /* 0x000e220008000800 */
[----:B------:R-:W0:Y:S01]  /*182d00*/  LDCU UR13, c[0x0][0x398] ;  /* 0x00007300ff0d77ac */ /* 0x000e220008000800 */
[----:B--2---:R2:W-:Y:S04]  /*182d10*/  @P6 STG.E.U8 desc[UR8][R42.64], R2 ;  /* 0x000000022a006986 */ /* 0x0045e8000c101108 */
[----:B--2---:R-:W2:Y:S01]  /*182d20*/  LDL.LU.64 R42, [R1+0x1478] ;  /* 0x00147800012a7983 */ /* 0x004ea20000300a00 */
[----:B------:R-:W-:-:S03]  /*182d30*/  PRMT R2, R40, 0x7773, RZ ;  /* 0x0000777328027816 */ /* 0x000fc600000000ff */
[----:B------:R-:W2:Y:S04]  /*182d40*/  LDL.LU.64 R40, [R1+0x1470] ;  /* 0x0014700001287983 */ /* 0x000ea80000300a00 */
[----:B---3--:R3:W-:Y:S04]  /*182d50*/  @P5 STG.E.U8 desc[UR8][R38.64], R0 ;  /* 0x0000000026005986 */ /* 0x0087e8000c101108 */
[----:B------:R0:W-:Y:S04]  /*182d60*/  @P2 STG.E.U8 desc[UR8][R10.64], R2 ;  /* 0x000000020a002986 */ /* 0x0001e8000c101108 */
[----:B---3--:R-:W3:Y:S04]  /*182d70*/  LDL.LU.64 R38, [R1+0x1458] ;  /* 0x0014580001267983 */ /* 0x008ee80000300a00 */
[----:B0-----:R-:W3:Y:S01]  /*182d80*/  LDL.LU.64 R10, [R1+0x1450] ;  /* 0x00145000010a7983 */ /* 0x001ee20000300a00 */
[----:B------:R-:W-:-:S02]  /*182d90*/  ISETP.LT.AND P6, PT, R31, UR17, !P3 ;  /* 0x000000111f007c0c */ /* 0x000fc4000dfc1270 */
[----:B------:R-:W-:Y:S02]  /*182da0*/  PRMT R0, R44, 0x7770, RZ ;  /* 0x000077702c007816 */ /* 0x000fe400000000ff */
[----:B------:R-:W-:Y:S02]  /*182db0*/  ISETP.LT.AND P5, PT, R34, UR18, !P3 ;  /* 0x0000001222007c0c */ /* 0x000fe4000dfa1270 */
[----:B------:R-:W-:Y:S02]  /*182dc0*/  ISETP.LT.AND P2, PT, R12, UR19, !P3 ;  /* 0x000000130c007c0c */ /* 0x000fe4000df41270 */
[----:B------:R-:W-:Y:S01]  /*182dd0*/  PRMT R2, R44, 0x7771, RZ ;  /* 0x000077712c027816 */ /* 0x000fe200000000ff */
[----:B------:R-:W3:Y:S01]  /*182de0*/  LDL.LU R18, [R1+0x6f4] ;  /* 0x0006f40001127983 */ /* 0x000ee20000300800 */
[----:B------:R-:W0:Y:S01]  /*182df0*/  LDCU UR17, c[0x0][0x398] ;  /* 0x00007300ff1177ac */ /* 0x000e220008000800 */
[----:B------:R-:W0:Y:S01]  /*182e00*/  LDCU UR18, c[0x0][0x398] ;  /* 0x00007300ff1277ac */ /* 0x000e220008000800 */
[----:B------:R-:W0:Y:S01]  /*182e10*/  LDCU UR19, c[0x0][0x398] ;  /* 0x00007300ff1377ac */ /* 0x000e220008000800 */
[----:B------:R1:W-:Y:S01]  /*182e20*/  @P6 STG.E.U8 desc[UR8][R50.64], R0 ;  /* 0x0000000032006986 */ /* 0x0003e2000c101108 */
[----:B------:R-:W-:-:S02]  /*182e30*/  ISETP.LT.AND P6, PT, R9, UR20, !P3 ;  /* 0x0000001409007c0c */ /* 0x000fc4000dfc1270 */
[----:B-1----:R-:W-:Y:S01]  /*182e40*/  PRMT R0, R44, 0x7772, RZ ;  /* 0x000077722c007816 */ /* 0x002fe200000000ff */
[----:B----4-:R1:W-:Y:S01]  /*182e50*/  @P4 STG.E.U8 desc[UR8][R46.64], R2 ;  /* 0x000000022e004986 */ /* 0x0103e2000c101108 */
[----:B------:R-:W-:-:S03]  /*182e60*/  ISETP.LT.AND P4, PT, R30, UR10, !P3 ;  /* 0x0000000a1e007c0c */ /* 0x000fc6000df81270 */
[----:B------:R4:W-:Y:S01]  /*182e70*/  @P5 STG.E.U8 desc[UR8][R22.64], R0 ;  /* 0x0000000016005986 */ /* 0x0009e2000c101108 */
[----:B------:R-:W-:Y:S01]  /*182e80*/  ISETP.LT.AND P5, PT, R20, UR11, !P3 ;  /* 0x0000000b14007c0c */ /* 0x000fe2000dfa1270 */
[----:B------:R-:W0:Y:S01]  /*182e90*/  LDCU UR10, c[0x0][0x398] ;  /* 0x00007300ff0a77ac */ /* 0x000e220008000800 */
[----:B------:R-:W0:Y:S01]  /*182ea0*/  LDCU UR11, c[0x0][0x398] ;  /* 0x00007300ff0b77ac */ /* 0x000e220008000800 */
[----:B-1----:R-:W-:Y:S01]  /*182eb0*/  PRMT R2, R44, 0x7773, RZ ;  /* 0x000077732c027816 */ /* 0x002fe200000000ff */
[----:B------:R-:W3:Y:S04]  /*182ec0*/  LDL.LU.64 R46, [R1+0x1438] ;  /* 0x00143800012e7983 */ /* 0x000ee80000300a00 */
[----:B------:R-:W3:Y:S01]  /*182ed0*/  LDL.LU.64 R44, [R1+0x1418] ;  /* 0x00141800012c7983 */ /* 0x000ee20000300a00 */
[----:B----4-:R-:W-:-:S03]  /*182ee0*/  PRMT R0, R32, 0x7770, RZ ;  /* 0x0000777020007816 */ /* 0x010fc600000000ff */
[----:B------:R1:W-:Y:S01]  /*182ef0*/  @P2 STG.E.U8 desc[UR8][R48.64], R2 ;  /* 0x0000000230002986 */ /* 0x0003e2000c101108 */
[----:B------:R-:W-:Y:S01]  /*182f00*/  ISETP.LT.AND P2, PT, R19, UR4, !P3 ;  /* 0x0000000413007c0c */ /* 0x000fe2000df41270 */
[----:B------:R-:W4:Y:S01]  /*182f10*/  LDCU UR4, c[0x0][0x398] ;  /* 0x00007300ff0477ac */ /* 0x000f220008000800 */
[C---:B-1----:R-:W-:Y:S01]  /*182f20*/  PRMT R2, R32.reuse, 0x7771, RZ ;  /* 0x0000777120027816 */ /* 0x042fe200000000ff */
[----:B--2---:R1:W-:Y:S04]  /*182f30*/  @P6 STG.E.U8 desc[UR8][R42.64], R0 ;  /* 0x000000002a006986 */ /* 0x0043e8000c101108 */
[----:B------:R2:W-:Y:S04]  /*182f40*/  @P4 STG.E.U8 desc[UR8][R40.64], R2 ;  /* 0x0000000228004986 */ /* 0x0005e8000c101108 */
[----:B-1----:R-:W4:Y:S01]  /*182f50*/  LDL.LU.64 R42, [R1+0x1430] ;  /* 0x00143000012a7983 */ /* 0x002f220000300a00 */
[----:B------:R-:W-:-:S03]  /*182f60*/  PRMT R0, R32, 0x7772, RZ ;  /* 0x0000777220007816 */ /* 0x000fc600000000ff */
[----:B--2---:R-:W2:Y:S01]  /*182f70*/  LDL.LU.64 R40, [R1+0x1410] ;  /* 0x0014100001287983 */ /* 0x004ea20000300a00 */
[----:B------:R-:W-:-:S03]  /*182f80*/  PRMT R2, R32, 0x7773, RZ ;  /* 0x0000777320027816 */ /* 0x000fc600000000ff */
[----:B---3--:R1:W-:Y:S04]  /*182f90*/  @P5 STG.E.U8 desc[UR8][R38.64], R0 ;  /* 0x0000000026005986 */ /* 0x0083e8000c101108 */
[----:B------:R3:W-:Y:S04]  /*182fa0*/  @P2 STG.E.U8 desc[UR8][R10.64], R2 ;  /* 0x000000020a002986 */ /* 0x0007e8000c101108 */
[----:B-1----:R-:W2:Y:S04]  /*182fb0*/  LDL.LU.64 R38, [R1+0x13f8] ;  /* 0x0013f80001267983 */ /* 0x002ea80000300a00 */
[----:B---3--:R-:W3:Y:S01]  /*182fc0*/  LDL.LU.64 R10, [R1+0x13f0] ;  /* 0x0013f000010a7983 */ /* 0x008ee20000300a00 */
[----:B------:R-:W-:-:S02]  /*182fd0*/  ISETP.LT.AND P6, PT, R14, UR6, !P3 ;  /* 0x000000060e007c0c */ /* 0x000fc4000dfc1270 */
[----:B------:R-:W-:Y:S02]  /*182fe0*/  ISETP.LT.AND P4, PT, R37, UR7, !P3 ;  /* 0x0000000725007c0c */ /* 0x000fe4000df81270 */
[----:B------:R-:W-:Y:S02]  /*182ff0*/  PRMT R0, R18, 0x7770, RZ ;  /* 0x0000777012007816 */ /* 0x000fe400000000ff */
[----:B------:R-:W-:Y:S02]  /*183000*/  ISETP.LT.AND P2, PT, R36, UR12, !P3 ;  /* 0x0000000c24007c0c */ /* 0x000fe4000df41270 */
[C---:B------:R-:W-:Y:S01]  /*183010*/  PRMT R2, R18.reuse, 0x7771, RZ ;  /* 0x0000777112027816 */ /* 0x040fe200000000ff */
[----:B------:R-:W3:Y:S01]  /*183020*/  LDL.LU.64 R48, [R1+0x13d8] ;  /* 0x0013d80001307983 */ /* 0x000ee20000300a00 */
[----:B------:R-:W-:Y:S02]  /*183030*/  ISETP.LT.AND P5, PT, R35, UR21, !P3 ;  /* 0x0000001523007c0c */ /* 0x000fe4000dfa1270 */
[----:B------:R-:W-:Y:S01]  /*183040*/  PRMT R3, R18, 0x7773, RZ ;  /* 0x0000777312037816 */ /* 0x000fe200000000ff */
[----:B------:R-:W1:Y:S01]  /*183050*/  LDCU UR6, c[0x0][0x398] ;  /* 0x00007300ff0677ac */ /* 0x000e620008000800 */
[----:B------:R-:W0:Y:S01]  /*183060*/  LDCU UR7, c[0x0][0x398] ;  /* 0x00007300ff0777ac */ /* 0x000e220008000800 */
[----:B------:R-:W0:Y:S01]  /*183070*/  LDCU UR12, c[0x0][0x398] ;  /* 0x00007300ff0c77ac */ /* 0x000e220008000800 */
[----:B------:R-:W-:Y:S04]  /*183080*/  @P6 STG.E.U8 desc[UR8][R46.64], R0 ;  /* 0x000000002e006986 */ /* 0x000fe8000c101108 */
[----:B------:R0:W-:Y:S01]  /*183090*/  @P4 STG.E.U8 desc[UR8][R44.64], R2 ;  /* 0x000000022c004986 */ /* 0x0001e2000c101108 */
[----:B------:R-:W-:-:S02]  /*1830a0*/  ISETP.LT.AND P4, PT, R29, UR14, !P3 ;  /* 0x0000000e1d007c0c */ /* 0x000fc4000df81270 */
[----:B------:R-:W-:Y:S01]  /*1830b0*/  ISETP.LT.AND P6, PT, R8, UR15, !P3 ;  /* 0x0000000f08007c0c */ /* 0x000fe2000dfc1270 */
[----:B------:R-:W1:Y:S01]  /*1830c0*/  LDCU UR14, c[0x0][0x398] ;  /* 0x00007300ff0e77ac */ /* 0x000e620008000800 */
[----:B------:R-:W1:Y:S01]  /*1830d0*/  LDCU UR15, c[0x0][0x398] ;  /* 0x00007300ff0f77ac */ /* 0x000e620008000800 */
[----:B0-----:R-:W3:Y:S04]  /*1830e0*/  LDL.LU.64 R44, [R1+0x13d0] ;  /* 0x0013d000012c7983 */ /* 0x001ee80000300a00 */
[----:B------:R-:W3:Y:S01]  /*1830f0*/  LDL.LU R32, [R1+0x768] ;  /* 0x0007680001207983 */ /* 0x000ee20000300800 */
[----:B------:R-:W-:Y:S01]  /*183100*/  PRMT R2, R18, 0x7772, RZ ;  /* 0x0000777212027816 */ /* 0x000fe200000000ff */
[----:B------:R-:W-:Y:S02]  /*183110*/  VIADD R0, R33, 0x7e ;  /* 0x0000007e21007836 */ /* 0x000fe40000000000 */
[----:B------:R-:W3:Y:S04]  /*183120*/  LDL.LU.64 R46, [R1+0x13b8] ;  /* 0x0013b800012e7983 */ /* 0x000ee80000300a00 */
[----:B----4-:R0:W-:Y:S01]  /*183130*/  @P2 STG.E.U8 desc[UR8][R42.64], R2 ;  /* 0x000000022a002986 */ /* 0x0101e2000c101108 */
[----:B------:R-:W-:-:S03]  /*183140*/  ISETP.GE.AND P2, PT, R0, UR25, PT ;  /* 0x0000001900007c0c */ /* 0x000fc6000bf46270 */
[----:B--2---:R2:W-:Y:S01]  /*183150*/  @P5 STG.E.U8 desc[UR8][R40.64], R3 ;  /* 0x0000000328005986 */ /* 0x0045e2000c101108 */
[----:B------:R-:W-:-:S03]  /*183160*/  PRMT R0, R5, 0x7770, RZ ;  /* 0x0000777005007816 */ /* 0x000fc600000000ff */
[----:B0-----:R-:W4:Y:S01]  /*183170*/  LDL.LU.64 R42, [R1+0x13b0] ;  /* 0x0013b000012a7983 */ /* 0x001f220000300a00 */
[----:B------:R-:W-:-:S03]  /*183180*/  PRMT R2, R5, 0x7771, RZ ;  /* 0x0000777105027816 */ /* 0x000fc600000000ff */
[----:B--2---:R-:W2:Y:S04]  /*183190*/  LDL.LU.64 R40, [R1+0xf88] ;  /* 0x000f880001287983 */ /* 0x004ea80000300a00 */
[----:B------:R0:W-:Y:S04]  /*1831a0*/  @P4 STG.E.U8 desc[UR8][R38.64], R0 ;  /* 0x0000000026004986 */ /* 0x0001e8000c101108 */
[----:B---3--:R3:W-:Y:S04]  /*1831b0*/  @P6 STG.E.U8 desc[UR8][R10.64], R2 ;  /* 0x000000020a006986 */ /* 0x0087e8000c101108 */
[----:B0-----:R-:W2:Y:S04]  /*1831c0*/  LDL.LU.64 R38, [R1+0xf80] ;  /* 0x000f800001267983 */ /* 0x001ea80000300a00 */
[----:B---3--:R-:W3:Y:S04]  /*1831d0*/  LDL.LU R10, [R1+0x758] ;  /* 0x00075800010a7983 */ /* 0x008ee80000300800 */
[----:B------:R-:W3:Y:S04]  /*1831e0*/  LDL.LU.64 R52, [R1+0xf78] ;  /* 0x000f780001347983 */ /* 0x000ee80000300a00 */
[----:B------:R-:W3:Y:S01]  /*1831f0*/  LDL.LU.64 R50, [R1+0xf70] ;  /* 0x000f700001327983 */ /* 0x000ee20000300a00 */
[----:B------:R-:W-:-:S02]  /*183200*/  ISETP.LT.AND P5, PT, R28, UR5, !P3 ;  /* 0x000000051c007c0c */ /* 0x000fc4000dfa1270 */
[----:B------:R-:W-:Y:S02]  /*183210*/  ISETP.LT.AND P3, PT, R16, UR16, !P3 ;  /* 0x0000001010007c0c */ /* 0x000fe4000df61270 */
[----:B------:R-:W-:Y:S02]  /*183220*/  PRMT R0, R5, 0x7772, RZ ;  /* 0x0000777205007816 */ /* 0x000fe400000000ff */
[----:B------:R-:W-:Y:S02]  /*183230*/  ISETP.LT.AND P6, PT, R31, UR13, !P0 ;  /* 0x0000000d1f007c0c */ /* 0x000fe4000c7c1270 */
[----:B------:R-:W-:Y:S02]  /*183240*/  ISETP.LT.AND P4, PT, R13, UR17, !P0 ;  /* 0x000000110d007c0c */ /* 0x000fe4000c781270 */
[----:B------:R-:W-:Y:S01]  /*183250*/  PRMT R5, R5, 0x7773, RZ ;  /* 0x0000777305057816 */ /* 0x000fe200000000ff */
[----:B------:R-:W3:Y:S01]  /*183260*/  LDL.LU.64 R22, [R1+0xf68] ;  /* 0x000f680001167983 */ /* 0x000ee20000300a00 */
[----:B------:R-:W0:Y:S01]  /*183270*/  LDCU UR5, c[0x0][0x398] ;  /* 0x00007300ff0577ac */ /* 0x000e220008000800 */
[----:B------:R-:W0:Y:S01]  /*183280*/  LDCU UR13, c[0x0][0x398] ;  /* 0x00007300ff0d77ac */ /* 0x000e220008000800 */
[----:B------:R-:W0:Y:S01]  /*183290*/  LDCU UR16, c[0x0][0x398] ;  /* 0x00007300ff1077ac */ /* 0x000e220008000800 */
[----:B------:R-:W0:Y:S01]  /*1832a0*/  LDCU UR17, c[0x0][0x398] ;  /* 0x00007300ff1177ac */ /* 0x000e220008000800 */
[----:B------:R1:W-:Y:S01]  /*1832b0*/  @P5 STG.E.U8 desc[UR8][R48.64], R0 ;  /* 0x0000000030005986 */ /* 0x0003e2000c101108 */
[----:B------:R-:W-:-:S03]  /*1832c0*/  ISETP.LT.AND P5, PT, R34, UR18, !P0 ;  /* 0x0000001222007c0c */ /* 0x000fc6000c7a1270 */
[----:B-1----:R-:W3:Y:S04]  /*1832d0*/  LDL.LU.64 R48, [R1+0xf60] ;  /* 0x000f600001307983 */ /* 0x002ee80000300a00 */
[----:B------:R1:W-:Y:S01]  /*1832e0*/  @P3 STG.E.U8 desc[UR8][R44.64], R5 ;  /* 0x000000052c003986 */ /* 0x0003e2000c101108 */
[C---:B------:R-:W-:Y:S02]  /*1832f0*/  PRMT R0, R32.reuse, 0x7770, RZ ;  /* 0x0000777020007816 */ /* 0x040fe400000000ff */
[----:B------:R-:W-:Y:S02]  /*183300*/  PRMT R2, R32, 0x7771, RZ ;  /* 0x0000777120027816 */ /* 0x000fe400000000ff */
[----:B------:R-:W-:Y:S01]  /*183310*/  ISETP.LT.AND P3, PT, R12, UR10, !P0 ;  /* 0x0000000a0c007c0c */ /* 0x000fe2000c761270 */
[----:B------:R-:W0:Y:S01]  /*183320*/  LDCU UR10, c[0x0][0x398] ;  /* 0x00007300ff0a77ac */ /* 0x000e220008000800 */
[----:B------:R0:W-:Y:S04]  /*183330*/  @P6 STG.E.U8 desc[UR8][R46.64], R0 ;  /* 0x000000002e006986 */ /* 0x0001e8000c101108 */
[----:B-1----:R-:W3:Y:S01]  /*183340*/  LDL.LU R44, [R1+0x748] ;  /* 0x00074800012c7983 */ /* 0x002ee20000300800 */
[----:B------:R-:W-:Y:S01]  /*183350*/  ISETP.LT.AND P6, PT, R9, UR4, !P0 ;  /* 0x0000000409007c0c */ /* 0x000fe2000c7c1270 */
[----:B------:R-:W1:Y:S02]  /*183360*/  LDCU UR4, c[0x0][0x398] ;  /* 0x00007300ff0477ac */ /* 0x000e640008000800 */
[----:B0-----:R-:W3:Y:S01]  /*183370*/  LDL.LU.64 R46, [R1+0xf58] ;  /* 0x000f5800012e7983 */ /* 0x001ee20000300a00 */
[----:B------:R-:W-:-:S03]  /*183380*/  PRMT R0, R32, 0x7772, RZ ;  /* 0x0000777220007816 */ /* 0x000fc600000000ff */
[----:B----4-:R0:W-:Y:S01]  /*183390*/  @P4 STG.E.U8 desc[UR8][R42.64], R2 ;  /* 0x000000022a004986 */ /* 0x0101e2000c101108 */
[----:B------:R-:W-:-:S03]  /*1833a0*/  ISETP.LT.AND P4, PT, R30, UR6, !P0 ;  /* 0x000000061e007c0c */ /* 0x000fc6000c781270 */
[----:B--2---:R2:W-:Y:S01]  /*1833b0*/  @P5 STG.E.U8 desc[UR8][R40.64], R0 ;  /* 0x0000000028005986 */ /* 0x0045e2000c101108 */
[----:B------:R-:W4:Y:S03]  /*1833c0*/  LDCU UR6, c[0x0][0x398] ;  /* 0x00007300ff0677ac */ /* 0x000f260008000800 */
[----:B0-----:R-:W4:Y:S01]  /*1833d0*/  LDL.LU.64 R42, [R1+0xf50] ;  /* 0x000f5000012a7983 */ /* 0x001f220000300a00 */
[----:B------:R-:W-:-:S03]  /*1833e0*/  PRMT R2, R32, 0x7773, RZ ;  /* 0x0000777320027816 */ /* 0x000fc600000000ff */
[----:B--2---:R-:W2:Y:S04]  /*1833f0*/  LDL.LU.64 R40, [R1+0xf48] ;  /* 0x000f480001287983 */ /* 0x004ea80000300a00 */
[----:B------:R0:W-:Y:S01]  /*183400*/  @P3 STG.E.U8 desc[UR8][R38.64], R2 ;  /* 0x0000000226003986 */ /* 0x0001e2000c101108 */
[----:B---3--:R-:W-:-:S05]  /*183410*/  PRMT R0, R10, 0x7770, RZ ;  /* 0x000077700a007816 */ /* 0x008fca00000000ff */
[----:B------:R3:W-:Y:S04]  /*183420*/  @P6 STG.E.U8 desc[UR8][R52.64], R0 ;  /* 0x0000000034006986 */ /* 0x0007e8000c101108 */
[----:B0-----:R-:W2:Y:S01]  /*183430*/  LDL.LU.64 R38, [R1+0xf40] ;  /* 0x000f400001267983 */ /* 0x001ea20000300a00 */
[----:B------:R-:W-:-:S03]  /*183440*/  PRMT R2, R10, 0x7771, RZ ;  /* 0x000077710a027816 */ /* 0x000fc600000000ff */
[----:B------:R-:W2:Y:S04]  /*183450*/  LDL.LU R32, [R1+0x6a8] ;  /* 0x0006a80001207983 */ /* 0x000ea80000300800 */
[----:B------:R0:W-:Y:S01]  /*183460*/  @P4 STG.E.U8 desc[UR8][R50.64], R2 ;  /* 0x0000000232004986 */ /* 0x0001e2000c101108 */
[C---:B---3--:R-:W-:Y:S02]  /*183470*/  PRMT R0, R10.reuse, 0x7772, RZ ;  /* 0x000077720a007816 */ /* 0x048fe400000000ff */
[----:B0-----:R-:W-:Y:S02]  /*183480*/  PRMT R2, R10, 0x7773, RZ ;  /* 0x000077730a027816 */ /* 0x001fe400000000ff */
[----:B------:R-:W3:Y:S01]  /*183490*/  LDL.LU.64 R10, [R1+0xf28] ;  /* 0x000f2800010a7983 */ /* 0x000ee20000300a00 */
[----:B------:R-:W-:-:S02]  /*1834a0*/  ISETP.LT.AND P5, PT, R20, UR7, !P0 ;  /* 0x0000000714007c0c */ /* 0x000fc4000c7a1270 */
[----:B------:R-:W-:Y:S02]  /*1834b0*/  ISETP.LT.AND P3, PT, R19, UR11, !P0 ;  /* 0x0000000b13007c0c */ /* 0x000fe4000c761270 */
[----:B------:R-:W-:Y:S02]  /*1834c0*/  ISETP.LT.AND P6, PT, R14, UR12, !P0 ;  /* 0x0000000c0e007c0c */ /* 0x000fe4000c7c1270 */
[----:B------:R-:W-:Y:S01]  /*1834d0*/  ISETP.LT.AND P4, PT, R37, UR19, !P0 ;  /* 0x0000001325007c0c */ /* 0x000fe2000c781270 */
[----:B------:R-:W0:Y:S01]  /*1834e0*/  LDCU UR7, c[0x0][0x398] ;  /* 0x00007300ff0777ac */ /* 0x000e220008000800 */
[----:B------:R-:W0:Y:S01]  /*1834f0*/  LDCU UR11, c[0x0][0x398] ;  /* 0x00007300ff0b77ac */ /* 0x000e220008000800 */
[----:B------:R-:W0:Y:S04]  /*183500*/  LDCU UR12, c[0x0][0x398] ;  /* 0x00007300ff0c77ac */ /* 0x000e280008000800 */
[----:B------:R1:W-:Y:S01]  /*183510*/  @P5 STG.E.U8 desc[UR8][R22.64], R0 ;  /* 0x0000000016005986 */ /* 0x0003e2000c101108 */
[----:B------:R-:W-:-:S03]  /*183520*/  ISETP.LT.AND P5, PT, R36, UR14, !P0 ;  /* 0x0000000e24007c0c */ /* 0x000fc6000c7a1270 */
[----:B------:R0:W-:Y:S01]  /*183530*/  @P3 STG.E.U8 desc[UR8][R48.64], R2 ;  /* 0x0000000230003986 */ /* 0x0001e2000c101108 */
[----:B------:R-:W-:Y:S01]  /*183540*/  ISETP.LT.AND P3, PT, R35, UR5, !P0 ;  /* 0x0000000523007c0c */ /* 0x000fe2000c761270 */
[----:B------:R-:W2:Y:S01]  /*183550*/  LDCU UR5, c[0x0][0x398] ;  /* 0x00007300ff0577ac */ /* 0x000ea20008000800 */
[----:B------:R-:W2:Y:S01]  /*183560*/  LDCU UR14, c[0x0][0x398] ;  /* 0x00007300ff0e77ac */ /* 0x000ea20008000800 */
[C---:B-1----:R-:W-:Y:S01]  /*183570*/  PRMT R0, R44.reuse, 0x7770, RZ ;  /* 0x000077702c007816 */ /* 0x042fe200000000ff */
[----:B------:R-:W3:Y:S01]  /*183580*/  LDL.LU.64 R22, [R1+0xf20] ;  /* 0x000f200001167983 */ /* 0x000ee20000300a00 */
[----:B0-----:R-:W-:-:S03]  /*183590*/  PRMT R2, R44, 0x7771, RZ ;  /* 0x000077712c027816 */ /* 0x001fc600000000ff */
[----:B------:R0:W-:Y:S02]  /*1835a0*/  @P6 STG.E.U8 desc[UR8][R46.64], R0 ;  /* 0x000000002e006986 */ /* 0x0001e4000c101108 */
[----:B0-----:R-:W-:Y:S02]  /*1835b0*/  PRMT R0, R44, 0x7772, RZ ;  /* 0x000077722c007816 */ /* 0x001fe400000000ff */
[----:B----4-:R0:W-:Y:S01]  /*1835c0*/  @P4 STG.E.U8 desc[UR8][R42.64], R2 ;  /* 0x000000022a004986 */ /* 0x0101e2000c101108 */
[----:B------:R-:W-:-:S03]  /*1835d0*/  ISETP.LT.AND P4, PT, R29, UR15, !P0 ;  /* 0x0000000f1d007c0c */ /* 0x000fc6000c781270 */
[----:B--2---:R1:W-:Y:S01]  /*1835e0*/  @P5 STG.E.U8 desc[UR8][R40.64], R0 ;  /* 0x0000000028005986 */ /* 0x0043e2000c101108 */
[----:B------:R-:W-:Y:S01]  /*1835f0*/  ISETP.LT.AND P6, PT, R28, UR16, !P0 ;  /* 0x000000101c007c0c */ /* 0x000fe2000c7c1270 */
[----:B------:R-:W2:Y:S02]  /*183600*/  LDCU UR15, c[0x0][0x398] ;  /* 0x00007300ff0f77ac */ /* 0x000ea40008000800 */
[----:B0-----:R-:W4:Y:S04]  /*183610*/  LDL.LU.64 R42, [R1+0xf10] ;  /* 0x000f1000012a7983 */ /* 0x001f280000300a00 */
[----:B------:R-:W2:Y:S01]  /*183620*/  LDL.LU R18, [R1+0x698] ;  /* 0x0006980001127983 */ /* 0x000ea20000300800 */
[----:B------:R-:W-:-:S03]  /*183630*/  PRMT R2, R44, 0x7773, RZ ;  /* 0x000077732c027816 */ /* 0x000fc600000000ff */
[----:B-1----:R-:W2:Y:S01]  /*183640*/  LDL.LU.64 R40, [R1+0xf18] ;  /* 0x000f180001287983 */ /* 0x002ea20000300a00 */
[----:B------:R-:W-:Y:S01]  /*183650*/  VIADD R0, R33, 0x7f ;  /* 0x0000007f21007836 */ /* 0x000fe20000000000 */
[----:B------:R-:W-:Y:S01]  /*183660*/  ISETP.LT.AND P5, PT, R8, UR13, !P0 ;  /* 0x0000000d08007c0c */ /* 0x000fe2000c7a1270 */
[----:B------:R-:W0:Y:S01]  /*183670*/  LDCU UR16, c[0x0][0x398] ;  /* 0x00007300ff1077ac */ /* 0x000e220008000800 */
[----:B------:R1:W-:Y:S01]  /*183680*/  @P3 STG.E.U8 desc[UR8][R38.64], R2 ;  /* 0x0000000226003986 */ /* 0x0003e2000c101108 */
[----:B------:R-:W0:Y:S03]  /*183690*/  LDCU UR13, c[0x0][0x398] ;  /* 0x00007300ff0d77ac */ /* 0x000e260008000800 */
[----:B-1----:R-:W2:Y:S01]  /*1836a0*/  LDL.LU.64 R38, [R1+0xf08] ;  /* 0x000f080001267983 */ /* 0x002ea20000300a00 */
[----:B------:R-:W-:-:S03]  /*1836b0*/  PRMT R2, R32, 0x7770, RZ ;  /* 0x0000777020027816 */ /* 0x000fc600000000ff */
[----:B------:R-:W2:Y:S04]  /*1836c0*/  LDL.LU.64 R46, [R1+0xf00] ;  /* 0x000f0000012e7983 */ /* 0x000ea80000300a00 */
[----:B------:R-:W2:Y:S04]  /*1836d0*/  LDL.LU.64 R44, [R1+0xef8] ;  /* 0x000ef800012c7983 */ /* 0x000ea80000300a00 */
[----:B------:R-:W2:Y:S04]  /*1836e0*/  LDL.LU.64 R48, [R1+0xef0] ;  /* 0x000ef00001307983 */ /* 0x000ea80000300a00 */
[----:B---3--:R1:W-:Y:S04]  /*1836f0*/  @P4 STG.E.U8 desc[UR8][R10.64], R2 ;  /* 0x000000020a004986 */ /* 0x0083e8000c101108 */
[----:B-1----:R-:W3:Y:S04]  /*183700*/  LDL.LU.64 R10, [R1+0xee8] ;  /* 0x000ee800010a7983 */ /* 0x002ee80000300a00 */
[----:B------:R-:W3:Y:S01]  /*183710*/  LDL.LU R33, [R1+0x688] ;  /* 0x0006880001217983 */ /* 0x000ee20000300800 */
[----:B------:R-:W-:-:S02]  /*183720*/  ISETP.LT.AND P0, PT, R16, UR10, !P0 ;  /* 0x0000000a10007c0c */ /* 0x000fc4000c701270 */
[----:B------:R-:W-:Y:S02]  /*183730*/  ISETP.GE.AND P3, PT, R0, UR27, PT ;  /* 0x0000001b00007c0c */ /* 0x000fe4000bf66270 */
[C---:B------:R-:W-:Y:S02]  /*183740*/  PRMT R0, R32.reuse, 0x7771, RZ ;  /* 0x0000777120007816 */ /* 0x040fe400000000ff */
[C---:B------:R-:W-:Y:S02]  /*183750*/  PRMT R2, R32.reuse, 0x7772, RZ ;  /* 0x0000777220027816 */ /* 0x040fe400000000ff */
[----:B------:R-:W-:Y:S01]  /*183760*/  ISETP.LT.AND P4, PT, R31, UR4, !P1 ;  /* 0x000000041f007c0c */ /* 0x000fe2000cf81270 */
[----:B------:R-:W1:Y:S01]  /*183770*/  LDCU UR4, c[0x0][0x398] ;  /* 0x00007300ff0477ac */ /* 0x000e620008000800 */
[----:B------:R-:W0:Y:S01]  /*183780*/  LDCU UR10, c[0x0][0x398] ;  /* 0x00007300ff0a77ac */ /* 0x000e220008000800 */
[----:B------:R1:W-:Y:S01]  /*183790*/  @P5 STG.E.U8 desc[UR8][R22.64], R0 ;  /* 0x0000000016005986 */ /* 0x0003e2000c101108 */
[----:B------:R-:W-:Y:S01]  /*1837a0*/  ISETP.LT.AND P5, PT, R13, UR6, !P1 ;  /* 0x000000060d007c0c */ /* 0x000fe2000cfa1270 */
[----:B------:R-:W0:Y:S01]  /*1837b0*/  LDCU UR6, c[0x0][0x398] ;  /* 0x00007300ff0677ac */ /* 0x000e220008000800 */
[----:B-1----:R-:W-:Y:S01]  /*1837c0*/  PRMT R0, R32, 0x7773, RZ ;  /* 0x0000777320007816 */ /* 0x002fe200000000ff */
[----:B------:R-:W3:Y:S04]  /*1837d0*/  LDL.LU.64 R22, [R1+0xed8] ;  /* 0x000ed80001167983 */ /* 0x000ee80000300a00 */
[----:B----4-:R1:W-:Y:S01]  /*1837e0*/  @P6 STG.E.U8 desc[UR8][R42.64], R2 ;  /* 0x000000022a006986 */ /* 0x0103e2000c101108 */
[----:B------:R-:W-:-:S03]  /*1837f0*/  ISETP.LT.AND P6, PT, R34, UR7, !P1 ;  /* 0x0000000722007c0c */ /* 0x000fc6000cfc1270 */
[----:B--2---:R2:W-:Y:S01]  /*183800*/  @P0 STG.E.U8 desc[UR8][R40.64], R0 ;  /* 0x0000000028000986 */ /* 0x0045e2000c101108 */
[----:B------:R-:W-:Y:S01]  /*183810*/  ISETP.LT.AND P0, PT, R12, UR11, !P1 ;  /* 0x0000000b0c007c0c */ /* 0x000fe2000cf01270 */
[----:B------:R-:W4:Y:S01]  /*183820*/  LDCU UR7, c[0x0][0x398] ;  /* 0x00007300ff0777ac */ /* 0x000f220008000800 */
[----:B------:R-:W0:Y:S01]  /*183830*/  LDCU UR11, c[0x0][0x398] ;  /* 0x00007300ff0b77ac */ /* 0x000e220008000800 */
[----:B-1----:R-:W4:Y:S04]  /*183840*/  LDL.LU.64 R42, [R1+0xed0] ;  /* 0x000ed000012a7983 */ /* 0x002f280000300a00 */
[----:B------:R-:W4:Y:S01]  /*183850*/  LDL.LU R32, [R1+0x6f8] ;  /* 0x0006f80001207983 */ /* 0x000f220000300800 */
[----:B------:R-:W-:-:S03]  /*183860*/  PRMT R2, R18, 0x7770, RZ ;  /* 0x0000777012027816 */ /* 0x000fc600000000ff */
[----:B--2---:R-:W2:Y:S01]  /*183870*/  LDL.LU.64 R40, [R1+0xec0] ;  /* 0x000ec00001287983 */ /* 0x004ea20000300a00 */
[----:B------:R-:W-:-:S03]  /*183880*/  PRMT R0, R18, 0x7771, RZ ;  /* 0x0000777112007816 */ /* 0x000fc600000000ff */
[----:B------:R1:W-:Y:S01]  /*183890*/  @P4 STG.E.U8 desc[UR8][R38.64], R2 ;  /* 0x0000000226004986 */ /* 0x0003e2000c101108 */
[----:B------:R-:W-:-:S03]  /*1838a0*/  ISETP.LT.AND P4, PT, R9, UR12, !P1 ;  /* 0x0000000c09007c0c */ /* 0x000fc6000cf81270 */
[----:B------:R0:W-:Y:S01]  /*1838b0*/  @P5 STG.E.U8 desc[UR8][R46.64], R0 ;  /* 0x000000002e005986 */ /* 0x0001e2000c101108 */
[----:B------:R-:W2:Y:S03]  /*1838c0*/  LDCU UR12, c[0x0][0x398] ;  /* 0x00007300ff0c77ac */ /* 0x000ea60008000800 */
[----:B-1----:R-:W2:Y:S01]  /*1838d0*/  LDL.LU.64 R38, [R1+0xeb8] ;  /* 0x000eb80001267983 */ /* 0x002ea20000300a00 */
[C---:B------:R-:W-:Y:S02]  /*1838e0*/  PRMT R2, R18.reuse, 0x7772, RZ ;  /* 0x0000777212027816 */ /* 0x040fe400000000ff */
[----:B0-----:R-:W-:Y:S01]  /*1838f0*/  PRMT R0, R18, 0x7773, RZ ;  /* 0x0000777312007816 */ /* 0x001fe200000000ff */
[----:B------:R-:W2:Y:S04]  /*183900*/  LDL.LU.64 R46, [R1+0xeb0] ;  /* 0x000eb000012e7983 */ /* 0x000ea80000300a00 */
[----:B------:R0:W-:Y:S04]  /*183910*/  @P6 STG.E.U8 desc[UR8][R44.64], R2 ;  /* 0x000000022c006986 */ /* 0x0001e8000c101108 */
[----:B------:R1:W-:Y:S04]  /*183920*/  @P0 STG.E.U8 desc[UR8][R48.64], R0 ;  /* 0x0000000030000986 */ /* 0x0003e8000c101108 */
[----:B0-----:R-:W2:Y:S01]  /*183930*/  LDL.LU.64 R44, [R1+0xe98] ;  /* 0x000e9800012c7983 */ /* 0x001ea20000300a00 */
[----:B---3--:R-:W-:-:S03]  /*183940*/  PRMT R2, R33, 0x7770, RZ ;  /* 0x0000777021027816 */ /* 0x008fc600000000ff */
[----:B-1----:R-:W3:Y:S04]  /*183950*/  LDL.LU.64 R48, [R1+0xe90] ;  /* 0x000e900001307983 */ /* 0x002ee80000300a00 */
[----:B------:R0:W-:Y:S04]  /*183960*/  @P4 STG.E.U8 desc[UR8][R10.64], R2 ;  /* 0x000000020a004986 */ /* 0x0001e8000c101108 */
[----:B0-----:R-:W3:Y:S01]  /*183970*/  LDL.LU.64 R10, [R1+0xe78] ;  /* 0x000e7800010a7983 */ /* 0x001ee20000300a00 */
[----:B------:R-:W-:Y:S02]  /*183980*/  ISETP.LT.AND P5, PT, R30, UR5, !P1 ;  /* 0x000000051e007c0c */ /* 0x000fe4000cfa1270 */
[----:B------:R-:W-:-:S02]  /*183990*/  ISETP.LT.AND P6, PT, R20, UR14, !P1 ;  /* 0x0000000e14007c0c */ /* 0x000fc4000cfc1270 */
[----:B------:R-:W-:Y:S02]  /*1839a0*/  ISETP.LT.AND P0, PT, R19, UR15, !P1 ;  /* 0x0000000f13007c0c */ /* 0x000fe4000cf01270 */
[C---:B------:R-:W-:Y:S02]  /*1839b0*/  PRMT R0, R33.reuse, 0x7771, RZ ;  /* 0x0000777121007816 */ /* 0x040fe400000000ff */
[----:B------:R-:W-:Y:S02]  /*1839c0*/  PRMT R2, R33, 0x7772, RZ ;  /* 0x0000777221027816 */ /* 0x000fe400000000ff */
[----:B------:R-:W-:Y:S01]  /*1839d0*/  ISETP.LT.AND P4, PT, R14, UR17, !P1 ;  /* 0x000000110e007c0c */ /* 0x000fe2000cf81270 */
[----:B------:R-:W0:Y:S01]  /*1839e0*/  LDCU UR5, c[0x0][0x398] ;  /* 0x00007300ff0577ac */ /* 0x000e220008000800 */
[----:B------:R-:W1:Y:S01]  /*1839f0*/  LDCU UR14, c[0x0][0x398] ;  /* 0x00007300ff0e77ac */ /* 0x000e620008000800 */
[----:B------:R0:W-:Y:S01]  /*183a00*/  @P5 STG.E.U8 desc[UR8][R22.64], R0 ;  /* 0x0000000016005986 */ /* 0x0001e2000c101108 */
[----:B------:R-:W-:Y:S01]  /*183a10*/  ISETP.LT.AND P5, PT, R37, UR13, !P1 ;  /* 0x0000000d25007c0c */ /* 0x000fe2000cfa1270 */
[----:B------:R-:W1:Y:S01]  /*183a20*/  LDCU UR13, c[0x0][0x398] ;  /* 0x00007300ff0d77ac */ /* 0x000e620008000800 */
[----:B0-----:R-:W-:Y:S01]  /*183a30*/  PRMT R0, R33, 0x7773, RZ ;  /* 0x0000777321007816 */ /* 0x001fe200000000ff */
[----:B----4-:R0:W-:Y:S01]  /*183a40*/  @P6 STG.E.U8 desc[UR8][R42.64], R2 ;  /* 0x000000022a006986 */ /* 0x0101e2000c101108 */
[----:B------:R-:W-:-:S03]  /*183a50*/  ISETP.LT.AND P6, PT, R36, UR16, !P1 ;  /* 0x0000001024007c0c */ /* 0x000fc6000cfc1270 */
[----:B--2---:R2:W-:Y:S01]  /*183a60*/  @P0 STG.E.U8 desc[UR8][R40.64], R0 ;  /* 0x0000000028000986 */ /* 0x0045e2000c101108 */
[----:B------:R-:W-:Y:S01]  /*183a70*/  ISETP.LT.AND P0, PT, R35, UR4, !P1 ;  /* 0x0000000423007c0c */ /* 0x000fe2000cf01270 */
[----:B------:R-:W4:Y:S02]  /*183a80*/  LDCU UR4, c[0x0][0x398] ;  /* 0x00007300ff0477ac */ /* 0x000f240008000800 */
[----:B0-----:R-:W4:Y:S01]  /*183a90*/  LDL.LU.64 R42, [R1+0xe70] ;  /* 0x000e7000012a7983 */ /* 0x001f220000300a00 */
[----:B------:R-:W-:-:S03]  /*183aa0*/  PRMT R2, R32, 0x7770, RZ ;  /* 0x0000777020027816 */ /* 0x000fc600000000ff */
[----:B--2---:R-:W2:Y:S01]  /*183ab0*/  LDL.LU.64 R40, [R1+0xe50] ;  /* 0x000e500001287983 */ /* 0x004ea20000300a00 */
[----:B------:R-:W-:-:S03]  /*183ac0*/  PRMT R0, R32, 0x7771, RZ ;  /* 0x0000777120007816 */ /* 0x000fc600000000ff */
[----:B------:R0:W-:Y:S01]  /*183ad0*/  @P4 STG.E.U8 desc[UR8][R38.64], R2 ;  /* 0x0000000226004986 */ /* 0x0001e2000c101108 */
[----:B------:R-:W-:-:S03]  /*183ae0*/  ISETP.LT.AND P4, PT, R29, UR10, !P1 ;  /* 0x0000000a1d007c0c */ /* 0x000fc6000cf81270 */
[----:B------:R1:W-:Y:S01]  /*183af0*/  @P5 STG.E.U8 desc[UR8][R46.64], R0 ;  /* 0x000000002e005986 */ /* 0x0003e2000c101108 */
[----:B------:R-:W2:Y:S03]  /*183b00*/  LDCU UR10, c[0x0][0x398] ;  /* 0x00007300ff0a77ac */ /* 0x000ea60008000800 */
[----:B0-----:R-:W2:Y:S01]  /*183b10*/  LDL.LU R38, [R1+0x76c] ;  /* 0x00076c0001267983 */ /* 0x001ea20000300800 */
[C---:B------:R-:W-:Y:S02]  /*183b20*/  PRMT R2, R32.reuse, 0x7772, RZ ;  /* 0x0000777220027816 */ /* 0x040fe400000000ff */
[----:B-1----:R-:W-:Y:S01]  /*183b30*/  PRMT R0, R32, 0x7773, RZ ;  /* 0x0000777320007816 */ /* 0x002fe200000000ff */
[----:B------:R-:W2:Y:S04]  /*183b40*/  LDL.LU.64 R46, [R1+0xea0] ;  /* 0x000ea000012e7983 */ /* 0x000ea80000300a00 */
[----:B------:R0:W-:Y:S04]  /*183b50*/  @P6 STG.E.U8 desc[UR8][R44.64], R2 ;  /* 0x000000022c006986 */ /* 0x0001e8000c101108 */
[----:B---3--:R-:W-:Y:S04]  /*183b60*/  @P0 STG.E.U8 desc[UR8][R48.64], R0 ;  /* 0x0000000030000986 */ /* 0x008fe8000c101108 */
[----:B0-----:R-:W3:Y:S01]  /*183b70*/  LDL.LU.64 R44, [R1+0xe80] ;  /* 0x000e8000012c7983 */ /* 0x001ee20000300a00 */
[----:B------:R-:W-:-:S03]  /*183b80*/  PRMT R2, R6, 0x7770, RZ ;  /* 0x0000777006027816 */ /* 0x000fc600000000ff */
[----:B------:R-:W3:Y:S04]  /*183b90*/  LDL.LU.64 R32, [R1+0xe60] ;  /* 0x000e600001207983 */ /* 0x000ee80000300a00 */
[----:B------:R0:W-:Y:S04]  /*183ba0*/  @P4 STG.E.U8 desc[UR8][R10.64], R2 ;  /* 0x000000020a004986 */ /* 0x0001e8000c101108 */
[----:B0-----:R-:W3:Y:S01]  /*183bb0*/  LDL.LU.64 R10, [R1+0xe40] ;  /* 0x000e4000010a7983 */ /* 0x001ee20000300a00 */
[----:B------:R-:W-:Y:S02]  /*183bc0*/  ISETP.LT.AND P5, PT, R8, UR6, !P1 ;  /* 0x0000000608007c0c */ /* 0x000fe4000cfa1270 */
[----:B------:R-:W-:-:S02]  /*183bd0*/  ISETP.LT.AND P6, PT, R28, UR7, !P1 ;  /* 0x000000071c007c0c */ /* 0x000fc4000cfc1270 */
[C---:B------:R-:W-:Y:S02]  /*183be0*/  ISETP.LT.AND P4, PT, R31.reuse, UR5, !P2 ;  /* 0x000000051f007c0c */ /* 0x040fe4000d781270 */
[----:B------:R-:W-:Y:S02]  /*183bf0*/  ISETP.LT.AND P0, PT, R31, UR13, !P3 ;  /* 0x0000000d1f007c0c */ /* 0x000fe4000df01270 */
[C---:B------:R-:W-:Y:S01]  /*183c00*/  PRMT R0, R6.reuse, 0x7771, RZ ;  /* 0x0000777106007816 */ /* 0x040fe200000000ff */
[----:B------:R-:W3:Y:S01]  /*183c10*/  LDL.LU R31, [R1+0x75c] ;  /* 0x00075c00011f7983 */ /* 0x000ee20000300800 */
[----:B------:R-:W-:-:S03]  /*183c20*/  PRMT R2, R6, 0x7772, RZ ;  /* 0x0000777206027816 */ /* 0x000fc600000000ff */
[----:B------:R-:W3:Y:S01]  /*183c30*/  LDL.LU.64 R48, [R1+0xe58] ;  /* 0x000e580001307983 */ /* 0x000ee20000300a00 */
[----:B------:R-:W-:Y:S02]  /*183c40*/  ISETP.LT.AND P1, PT, R16, UR11, !P1 ;  /* 0x0000000b10007c0c */ /* 0x000fe4000cf21270 */
[----:B------:R-:W-:Y:S01]  /*183c50*/  PRMT R6, R6, 0x7773, RZ ;  /* 0x0000777306067816 */ /* 0x000fe200000000ff */
[----:B------:R-:W0:Y:S01]  /*183c60*/  LDCU UR6, c[0x0][0x398] ;  /* 0x00007300ff0677ac */ /* 0x000e220008000800 */
[----:B------:R-:W1:Y:S01]  /*183c70*/  LDCU UR5, c[0x0][0x398] ;  /* 0x00007300ff0577ac */ /* 0x000e620008000800 */
[----:B------:R-:W0:Y:S01]  /*183c80*/  LDCU UR7, c[0x0][0x398] ;  /* 0x00007300ff0777ac */ /* 0x000e220008000800 */
[----:B------:R-:W0:Y:S01]  /*183c90*/  LDCU UR11, c[0x0][0x398] ;  /* 0x00007300ff0b77ac */ /* 0x000e220008000800 */
[----:B----4-:R4:W-:Y:S04]  /*183ca0*/  @P5 STG.E.U8 desc[UR8][R42.64], R0 ;  /* 0x000000002a005986 */ /* 0x0109e8000c101108 */
[----:B--2---:R2:W-:Y:S01]  /*183cb0*/  @P6 STG.E.U8 desc[UR8][R40.64], R2 ;  /* 0x0000000228006986 */ /* 0x0045e2000c101108 */
[----:B------:R-:W-:-:S03]  /*183cc0*/  ISETP.LT.AND P6, PT, R13, UR12, !P2 ;  /* 0x0000000c0d007c0c */ /* 0x000fc6000d7c1270 */
[----:B----4-:R-:W4:Y:S04]  /*183cd0*/  LDL.LU.64 R42, [R1+0xe38] ;  /* 0x000e3800012a7983 */ /* 0x010f280000300a00 */
[----:B--2---:R-:W2:Y:S01]  /*183ce0*/  LDL.LU.64 R40, [R1+0xe28] ;  /* 0x000e280001287983 */ /* 0x004ea20000300a00 */
[----:B------:R-:W-:Y:S01]  /*183cf0*/  ISETP.LT.AND P5, PT, R34, UR14, !P2 ;  /* 0x0000000e22007c0c */ /* 0x000fe2000d7a1270 */
[----:B------:R-:W0:Y:S01]  /*183d00*/  LDCU UR12, c[0x0][0x398] ;  /* 0x00007300ff0c77ac */ /* 0x000e220008000800 */
[C---:B------:R-:W-:Y:S02]  /*183d10*/  PRMT R2, R38.reuse, 0x7770, RZ ;  /* 0x0000777026027816 */ /* 0x040fe400000000ff */
[C---:B------:R-:W-:Y:S02]  /*183d20*/  PRMT R0, R38.reuse, 0x7771, RZ ;  /* 0x0000777126007816 */ /* 0x040fe400000000ff */
[----:B------:R-:W-:-:S02]  /*183d30*/  PRMT R3, R38, 0x7772, RZ ;  /* 0x0000777226037816 */ /* 0x000fc400000000ff */
[----:B------:R-:W-:Y:S02]  /*183d40*/  PRMT R4, R38, 0x7773, RZ ;  /* 0x0000777326047816 */ /* 0x000fe400000000ff */
[----:B------:R-:W2:Y:S04]  /*183d50*/  LDL.LU.64 R38, [R1+0xe20] ;  /* 0x000e200001267983 */ /* 0x000ea80000300a00 */
[----:B------:R-:W2:Y:S04]  /*183d60*/  LDL.LU R18, [R1+0x74c] ;  /* 0x00074c0001127983 */ /* 0x000ea80000300800 */
[----:B------:R0:W-:Y:S04]  /*183d70*/  @P1 STG.E.U8 desc[UR8][R46.64], R6 ;  /* 0x000000062e001986 */ /* 0x0001e8000c101108 */
[----:B---3--:R-:W-:Y:S04]  /*183d80*/  @P4 STG.E.U8 desc[UR8][R44.64], R2 ;  /* 0x000000022c004986 */ /* 0x008fe8000c101108 */
[----:B------:R3:W-:Y:S04]  /*183d90*/  @P6 STG.E.U8 desc[UR8][R32.64], R0 ;  /* 0x0000000020006986 */ /* 0x0007e8000c101108 */
[----:B0-----:R-:W2:Y:S04]  /*183da0*/  LDL.LU.64 R46, [R1+0xe18] ;  /* 0x000e1800012e7983 */ /* 0x001ea80000300a00 */
[----:B---3--:R-:W3:Y:S04]  /*183db0*/  LDL.LU.64 R32, [R1+0xe08] ;  /* 0x000e080001207983 */ /* 0x008ee80000300a00 */
[----:B------:R0:W-:Y:S04]  /*183dc0*/  @P5 STG.E.U8 desc[UR8][R10.64], R3 ;  /* 0x000000030a005986 */ /* 0x0001e8000c101108 */
[----:B0-----:R-:W3:Y:S01]  /*183dd0*/  LDL.LU.64 R10, [R1+0xdf8] ;  /* 0x000df800010a7983 */ /* 0x001ee20000300a00 */
[----:B------:R-:W-:-:S02]  /*183de0*/  ISETP.LT.AND P1, PT, R12, UR4, !P2 ;  /* 0x000000040c007c0c */ /* 0x000fc4000d721270 */
[----:B------:R-:W-:Y:S02]  /*183df0*/  ISETP.LT.AND P4, PT, R9, UR10, !P2 ;  /* 0x0000000a09007c0c */ /* 0x000fe4000d781270 */
[----:B------:R-:W-:Y:S02]  /*183e00*/  ISETP.LT.AND P6, PT, R30, UR6, !P2 ;  /* 0x000000061e007c0c */ /* 0x000fe4000d7c1270 */
[C---:B------:R-:W-:Y:S02]  /*183e10*/  PRMT R0, R31.reuse, 0x7770, RZ ;  /* 0x000077701f007816 */ /* 0x040fe400000000ff */
[----:B-1----:R-:W-:Y:S01]  /*183e20*/  ISETP.LT.AND P5, PT, R20, UR5, !P2 ;  /* 0x0000000514007c0c */ /* 0x002fe2000d7a1270 */
[----:B------:R-:W3:Y:S01]  /*183e30*/  LDL.LU.64 R44, [R1+0xde8] ;  /* 0x000de800012c7983 */ /* 0x000ee20000300a00 */
[C---:B------:R-:W-:Y:S02]  /*183e40*/  PRMT R2, R31.reuse, 0x7771, RZ ;  /* 0x000077711f027816 */ /* 0x040fe400000000ff */
[----:B------:R-:W-:-:S02]  /*183e50*/  PRMT R3, R31, 0x7772, RZ ;  /* 0x000077721f037816 */ /* 0x000fc400000000ff */
[----:B------:R-:W-:Y:S01]  /*183e60*/  PRMT R5, R31, 0x7773, RZ ;  /* 0x000077731f057816 */ /* 0x000fe200000000ff */
[----:B------:R-:W0:Y:S01]  /*183e70*/  LDCU UR4, c[0x0][0x398] ;  /* 0x00007300ff0477ac */ /* 0x000e220008000800 */
[----:B------:R-:W1:Y:S01]  /*183e80*/  LDCU UR10, c[0x0][0x398] ;  /* 0x00007300ff0a77ac */ /* 0x000e620008000800 */
[----:B------:R-:W0:Y:S01]  /*183e90*/  LDCU UR5, c[0x0][0x398] ;  /* 0x00007300ff0577ac */ /* 0x000e220008000800 */
[----:B------:R-:W0:Y:S01]  /*183ea0*/  LDCU UR6, c[0x0][0x398] ;  /* 0x00007300ff0677ac */ /* 0x000e220008000800 */
[----:B------:R-:W-:Y:S01]  /*183eb0*/  @P1 STG.E.U8 desc[UR8][R48.64], R4 ;  /* 0x0000000430001986 */ /* 0x000fe2000c101108 */
[----:B------:R-:W-:Y:S01]  /*183ec0*/  ISETP.LT.AND P1, PT, R19, UR7, !P2 ;  /* 0x0000000713007c0c */ /* 0x000fe2000d721270 */
[----:B------:R-:W0:Y:S02]  /*183ed0*/  LDCU UR7, c[0x0][0x398] ;  /* 0x00007300ff0777ac */ /* 0x000e240008000800 */
[----:B----4-:R4:W-:Y:S04]  /*183ee0*/  @P4 STG.E.U8 desc[UR8][R42.64], R0 ;  /* 0x000000002a004986 */ /* 0x0109e8000c101108 */
[----:B--2---:R2:W-:Y:S01]  /*183ef0*/  @P6 STG.E.U8 desc[UR8][R40.64], R2 ;  /* 0x0000000228006986 */ /* 0x0045e2000c101108 */
[----:B------:R-:W-:-:S03]  /*183f00*/  ISETP.LT.AND P4, PT, R14, UR11, !P2 ;  /* 0x0000000b0e007c0c */ /* 0x000fc6000d781270 */
[----:B----4-:R-:W4:Y:S04]  /*183f10*/  LDL.LU.64 R42, [R1+0xdd8] ;  /* 0x000dd800012a7983 */ /* 0x010f280000300a00 */
[----:B------:R-:W4:Y:S04]  /*183f20*/  LDL.LU R31, [R1+0x6ac] ;  /* 0x0006ac00011f7983 */ /* 0x000f280000300800 */
[----:B--2---:R-:W2:Y:S01]  /*183f30*/  LDL.LU.64 R40, [R1+0xdc8] ;  /* 0x000dc80001287983 */ /* 0x004ea20000300a00 */
[----:B------:R-:W-:-:S03]  /*183f40*/  PRMT R2, R18, 0x7771, RZ ;  /* 0x0000777112027816 */ /* 0x000fc600000000ff */
[----:B------:R1:W-:Y:S01]  /*183f50*/  @P5 STG.E.U8 desc[UR8][R38.64], R3 ;  /* 0x0000000326005986 */ /* 0x0003e2000c101108 */
[----:B------:R-:W-:Y:S02]  /*183f60*/  ISETP.LT.AND P5, PT, R37, UR12, !P2 ;  /* 0x0000000c25007c0c */ /* 0x000fe4000d7a1270 */
[----:B0-----:R-:W-:Y:S01]  /*183f70*/  ISETP.LT.AND P6, PT, R36, UR4, !P2 ;  /* 0x0000000424007c0c */ /* 0x001fe2000d7c1270 */
[----:B------:R-:W0:Y:S01]  /*183f80*/  LDCU UR11, c[0x0][0x398] ;  /* 0x00007300ff0b77ac */ /* 0x000e220008000800 */
[----:B------:R-:W0:Y:S01]  /*183f90*/  LDCU UR4, c[0x0][0x398] ;  /* 0x00007300ff0477ac */ /* 0x000e220008000800 */
[----:B-1----:R-:W-:Y:S01]  /*183fa0*/  PRMT R3, R18, 0x7770, RZ ;  /* 0x0000777012037816 */ /* 0x002fe200000000ff */
[----:B------:R-:W2:Y:S04]  /*183fb0*/  LDL.LU.64 R38, [R1+0xda8] ;  /* 0x000da80001267983 */ /* 0x000ea80000300a00 */
[----:B------:R-:W-:Y:S04]  /*183fc0*/  @P1 STG.E.U8 desc[UR8][R46.64], R5 ;  /* 0x000000052e001986 */ /* 0x000fe8000c101108 */
[----:B---3--:R1:W-:Y:S04]  /*183fd0*/  @P4 STG.E.U8 desc[UR8][R32.64], R3 ;  /* 0x0000000320004986 */ /* 0x0083e8000c101108 */
[----:B-1----:R-:W3:Y:S04]  /*183fe0*/  LDL.LU.64 R32, [R1+0xdb8] ;  /* 0x000db80001207983 */ /* 0x002ee80000300a00 */
[----:B------:R1:W-:Y:S04]  /*183ff0*/  @P5 STG.E.U8 desc[UR8][R10.64], R2 ;  /* 0x000000020a005986 */ /* 0x0003e8000c101108 */
[----:B-1----:R-:W3:Y:S01]  /*184000*/  LDL.LU.64 R10, [R1+0xd90] ;  /* 0x000d9000010a7983 */ /* 0x002ee20000300a00 */
[----:B------:R-:W-:-:S02]  /*184010*/  ISETP.LT.AND P1, PT, R35, UR10, !P2 ;  /* 0x0000000a23007c0c */ /* 0x000fc4000d721270 */
[----:B------:R-:W-:Y:S02]  /*184020*/  ISETP.LT.AND P4, PT, R29, UR5, !P2 ;  /* 0x000000051d007c0c */ /* 0x000fe4000d781270 */
[C---:B------:R-:W-:Y:S02]  /*184030*/  PRMT R0, R18.reuse, 0x7772, RZ ;  /* 0x0000777212007816 */ /* 0x040fe400000000ff */
[----:B------:R-:W-:Y:S01]  /*184040*/  PRMT R4, R18, 0x7773, RZ ;  /* 0x0000777312047816 */ /* 0x000fe200000000ff */
[----:B------:R-:W1:Y:S01]  /*184050*/  LDCU UR10, c[0x0][0x398] ;  /* 0x00007300ff0a77ac */ /* 0x000e620008000800 */
[----:B------:R-:W3:Y:S01]  /*184060*/  LDL.LU R18, [R1+0x69c] ;  /* 0x00069c0001127983 */ /* 0x000ee20000300800 */
[----:B------:R-:W1:Y:S03]  /*184070*/  LDCU UR5, c[0x0][0x398] ;  /* 0x00007300ff0577ac */ /* 0x000e660008000800 */
[----:B------:R1:W-:Y:S01]  /*184080*/  @P6 STG.E.U8 desc[UR8][R44.64], R0 ;  /* 0x000000002c006986 */ /* 0x0003e2000c101108 */
[----:B------:R-:W-:Y:S01]  /*184090*/  ISETP.LT.AND P6, PT, R8, UR6, !P2 ;  /* 0x0000000608007c0c */ /* 0x000fe2000d7c1270 */
[----:B------:R-:W2:Y:S02]  /*1840a0*/  LDCU UR6, c[0x0][0x398] ;  /* 0x00007300ff0677ac */ /* 0x000ea40008000800 */
[----:B------:R-:W3:Y:S01]  /*1840b0*/  LDL.LU.64 R46, [R1+0xee0] ;  /* 0x000ee000012e7983 */ /* 0x000ee20000300a00 */
[----:B0-----:R-:W-:Y:S01]  /*1840c0*/  ISETP.LT.AND P5, PT, R13, UR11, !P3 ;  /* 0x0000000b0d007c0c */ /* 0x001fe2000dfa1270 */
[----:B------:R-:W0:Y:S02]  /*1840d0*/  LDCU UR11, c[0x0][0x398] ;  /* 0x00007300ff0b77ac */ /* 0x000e240008000800 */
[----:B-1----:R-:W3:Y:S01]  /*1840e0*/  LDL.LU.64 R44, [R1+0xec8] ;  /* 0x000ec800012c7983 */ /* 0x002ee20000300a00 */
[----:B----4-:R-:W-:-:S03]  /*1840f0*/  PRMT R5, R31, 0x7770, RZ ;  /* 0x000077701f057816 */ /* 0x010fc600000000ff */
[----:B------:R1:W-:Y:S01]  /*184100*/  @P1 STG.E.U8 desc[UR8][R42.64], R4 ;  /* 0x000000042a001986 */ /* 0x0003e2000c101108 */
[----:B------:R-:W-:-:S03]  /*184110*/  ISETP.LT.AND P1, PT, R28, UR7, !P2 ;  /* 0x000000071c007c0c */ /* 0x000fc6000d721270 */
[----:B--2---:R2:W-:Y:S01]  /*184120*/  @P4 STG.E.U8 desc[UR8][R40.64], R5 ;  /* 0x0000000528004986 */ /* 0x0045e2000c101108 */
[----:B------:R-:W-:Y:S02]  /*184130*/  ISETP.LT.AND P2, PT, R16, UR4, !P2 ;  /* 0x0000000410007c0c */ /* 0x000fe4000d741270 */
[C---:B------:R-:W-:Y:S01]  /*184140*/  PRMT R3, R31.reuse, 0x7771, RZ ;  /* 0x000077711f037816 */ /* 0x040fe200000000ff */
[----:B-1----:R-:W4:Y:S01]  /*184150*/  LDL.LU.64 R42, [R1+0xea8] ;  /* 0x000ea800012a7983 */ /* 0x002f220000300a00 */
[C---:B------:R-:W-:Y:S02]  /*184160*/  PRMT R0, R31.reuse, 0x7772, RZ ;  /* 0x000077721f007816 */ /* 0x040fe400000000ff */
[----:B------:R-:W-:Y:S02]  /*184170*/  ISETP.LT.AND P4, PT, R34, UR10, !P3 ;  /* 0x0000000a22007c0c */ /* 0x000fe4000df81270 */
[----:B------:R-:W-:Y:S01]  /*184180*/  PRMT R2, R31, 0x7773, RZ ;  /* 0x000077731f027816 */ /* 0x000fe200000000ff */
[----:B--2---:R-:W2:Y:S04]  /*184190*/  LDL.LU.64 R40, [R1+0xe88] ;  /* 0x000e880001287983 */ /* 0x004ea80000300a00 */
[----:B------:R-:W2:Y:S01]  /*1841a0*/  LDL.LU R34, [R1+0x68c] ;  /* 0x00068c0001227983 */ /* 0x000ea20000300800 */
[----:B------:R-:W1:Y:S01]  /*1841b0*/  LDCU UR4, c[0x0][0x398] ;  /* 0x00007300ff0477ac */ /* 0x000e620008000800 */
[----:B------:R-:W0:Y:S01]  /*1841c0*/  LDCU UR7, c[0x0][0x398] ;  /* 0x00007300ff0777ac */ /* 0x000e220008000800 */
[----:B------:R-:W0:Y:S01]  /*1841d0*/  LDCU UR10, c[0x0][0x398] ;  /* 0x00007300ff0a77ac */ /* 0x000e220008000800 */
[----:B------:R0:W-:Y:S01]  /*1841e0*/  @P6 STG.E.U8 desc[UR8][R38.64], R3 ;  /* 0x0000000326006986 */ /* 0x0001e2000c101108 */
[----:B------:R-:W-:Y:S01]  /*1841f0*/  ISETP.LT.AND P6, PT, R12, UR5, !P3 ;  /* 0x000000050c007c0c */ /* 0x000fe2000dfc1270 */
[----:B------:R-:W1:Y:S02]  /*184200*/  LDCU UR5, c[0x0][0x398] ;  /* 0x00007300ff0577ac */ /* 0x000e640008000800 */
[----:B0-----:R-:W2:Y:S04]  /*184210*/  LDL.LU.64 R38, [R1+0xe68] ;  /* 0x000e680001267983 */ /* 0x001ea80000300a00 */
[----:B------:R-:W2:Y:S04]  /*184220*/  LDL.LU.64 R12, [R1+0xe48] ;  /* 0x000e4800010c7983 */ /* 0x000ea80000300a00 */
[----:B---3--:R0:W-:Y:S01]  /*184230*/  @P1 STG.E.U8 desc[UR8][R32.64], R0 ;  /* 0x0000000020001986 */ /* 0x0081e2000c101108 */
[----:B------:R-:W-:Y:S01]  /*184240*/  ISETP.LT.AND P1, PT, R9, UR6, !P3 ;  /* 0x0000000609007c0c */ /* 0x000fe2000df21270 */
[----:B------:R-:W3:Y:S02]  /*184250*/  LDCU UR6, c[0x0][0x398] ;  /* 0x00007300ff0677ac */ /* 0x000ee40008000800 */
[----:B0-----:R-:W2:Y:S04]  /*184260*/  LDL.LU.64 R32, [R1+0xe30] ;  /* 0x000e300001207983 */ /* 0x001ea80000300a00 */
[----:B------:R-:W2:Y:S04]  /*184270*/  LDL.LU R9, [R1+0x6fc] ;  /* 0x0006fc0001097983 */ /* 0x000ea80000300800 */
[----:B------:R0:W-:Y:S01]  /*184280*/  @P2 STG.E.U8 desc[UR8][R10.64], R2 ;  /* 0x000000020a002986 */ /* 0x0001e2000c101108 */
[----:B------:R-:W-:-:S03]  /*184290*/  ISETP.LT.AND P2, PT, R30, UR11, !P3 ;  /* 0x0000000b1e007c0c */ /* 0x000fc6000df41270 */
[----:B0-----:R-:W2:Y:S04]  /*1842a0*/  LDL.LU.64 R10, [R1+0xe10] ;  /* 0x000e1000010a7983 */ /* 0x001ea80000300a00 */
[----:B------:R-:W2:Y:S01]  /*1842b0*/  LDL.LU.64 R30, [R1+0xe00] ;  /* 0x000e0000011e7983 */ /* 0x000ea20000300a00 */
[C---:B------:R-:W-:Y:S02]  /*1842c0*/  PRMT R4, R18.reuse, 0x7770, RZ ;  /* 0x0000777012047816 */ /* 0x040fe400000000ff */
[C---:B------:R-:W-:Y:S02]  /*1842d0*/  PRMT R3, R18.reuse, 0x7771, RZ ;  /* 0x0000777112037816 */ /* 0x040fe400000000ff */
[C---:B------:R-:W-:Y:S02]  /*1842e0*/  PRMT R0, R18.reuse, 0x7772, RZ ;  /* 0x0000777212007816 */ /* 0x040fe400000000ff */
[----:B------:R-:W-:Y:S01]  /*1842f0*/  PRMT R2, R18, 0x7773, RZ ;  /* 0x0000777312027816 */ /* 0x000fe200000000ff */
[----:B------:R0:W-:Y:S04]  /*184300*/  @P0 STG.E.U8 desc[UR8][R46.64], R4 ;  /* 0x000000042e000986 */ /* 0x0001e8000c101108 */
[----:B------:R0:W-:Y:S01]  /*184310*/  @P5 STG.E.U8 desc[UR8][R44.64], R3 ;  /* 0x000000032c005986 */ /* 0x0001e2000c101108 */
[----:B-1----:R-:W-:-:S02]  /*184320*/  ISETP.LT.AND P0, PT, R20, UR4, !P3 ;  /* 0x0000000414007c0c */ /* 0x002fc4000df01270 */
[----:B------:R-:W-:Y:S01]  /*184330*/  ISETP.LT.AND P5, PT, R19, UR5, !P3 ;  /* 0x0000000513007c0c */ /* 0x000fe2000dfa1270 */
[----:B------:R-:W1:Y:S01]  /*184340*/  LDCU UR4, c[0x0][0x398] ;  /* 0x00007300ff0477ac */ /* 0x000e620008000800 */
[----:B------:R-:W0:Y:S01]  /*184350*/  LDCU UR5, c[0x0][0x398] ;  /* 0x00007300ff0577ac */ /* 0x000e220008000800 */
[----:B----4-:R4:W-:Y:S01]  /*184360*/  @P4 STG.E.U8 desc[UR8][R42.64], R0 ;  /* 0x000000002a004986 */ /* 0x0109e2000c101108 */
[----:B---3--:R-:W-:Y:S01]  /*184370*/  ISETP.LT.AND P4, PT, R14, UR6, !P3 ;  /* 0x000000060e007c0c */ /* 0x008fe2000df81270 */
[----:B------:R-:W3:Y:S02]  /*184380*/  LDCU UR6, c[0x0][0x398] ;  /* 0x00007300ff0677ac */ /* 0x000ee40008000800 */
[----:B--2---:R2:W-:Y:S01]  /*184390*/  @P6 STG.E.U8 desc[UR8][R40.64], R2 ;  /* 0x0000000228006986 */ /* 0x0045e2000c101108 */
[----:B------:R-:W-:Y:S01]  /*1843a0*/  ISETP.LT.AND P6, PT, R37, UR7, !P3 ;  /* 0x0000000725007c0c */ /* 0x000fe2000dfc1270 */
[----:B------:R-:W1:Y:S01]  /*1843b0*/  LDCU UR7, c[0x0][0x398] ;  /* 0x00007300ff0777ac */ /* 0x000e620008000800 */
[----:B0-----:R-:W-:-:S02]  /*1843c0*/  PRMT R4, R34, 0x7770, RZ ;  /* 0x0000777022047816 */ /* 0x001fc400000000ff */
[C---:B------:R-:W-:Y:S02]  /*1843d0*/  PRMT R3, R34.reuse, 0x7771, RZ ;  /* 0x0000777122037816 */ /* 0x040fe400000000ff */
[C---:B------:R-:W-:Y:S02]  /*1843e0*/  PRMT R5, R34.reuse, 0x7772, RZ ;  /* 0x0000777222057816 */ /* 0x040fe400000000ff */
[----:B----4-:R-:W-:Y:S01]  /*1843f0*/  PRMT R0, R34, 0x7773, RZ ;  /* 0x0000777322007816 */ /* 0x010fe200000000ff */
[----:B------:R0:W-:Y:S04]  /*184400*/  @P1 STG.E.U8 desc[UR8][R38.64], R4 ;  /* 0x0000000426001986 */ /* 0x0001e8000c101108 */
[----:B------:R4:W-:Y:S01]  /*184410*/  @P2 STG.E.U8 desc[UR8][R12.64], R3 ;  /* 0x000000030c002986 */ /* 0x0009e2000c101108 */
[----:B------:R-:W-:-:S02]  /*184420*/  ISETP.LT.AND P1, PT, R36, UR10, !P3 ;  /* 0x0000000a24007c0c */ /* 0x000fc4000df21270 */
[----:B-1----:R-:W-:Y:S02]  /*184430*/  ISETP.LT.AND P2, PT, R35, UR4, !P3 ;  /* 0x0000000423007c0c */ /* 0x002fe4000df41270 */
[----:B--2---:R-:W-:Y:S01]  /*184440*/  PRMT R2, R9, 0x7770, RZ ;  /* 0x0000777009027816 */ /* 0x004fe200000000ff */
[----:B------:R1:W-:Y:S01]  /*184450*/  @P0 STG.E.U8 desc[UR8][R32.64], R5 ;  /* 0x0000000520000986 */ /* 0x0003e2000c101108 */
[----:B------:R-:W-:Y:S02]  /*184460*/  ISETP.LT.AND P0, PT, R29, UR5, !P3 ;  /* 0x000000051d007c0c */ /* 0x000fe4000df01270 */
[C---:B0-----:R-:W-:Y:S02]  /*184470*/  PRMT R4, R9.reuse, 0x7771, RZ ;  /* 0x0000777109047816 */ /* 0x041fe400000000ff */
[C---:B----4-:R-:W-:Y:S02]  /*184480*/  PRMT R3, R9.reuse, 0x7772, RZ ;  /* 0x0000777209037816 */ /* 0x050fe400000000ff */
[----:B------:R-:W-:Y:S01]  /*184490*/  PRMT R6, R9, 0x7773, RZ ;  /* 0x0000777309067816 */ /* 0x000fe200000000ff */
[----:B------:R0:W-:Y:S04]  /*1844a0*/  @P5 STG.E.U8 desc[UR8][R10.64], R0 ;  /* 0x000000000a005986 */ /* 0x0001e8000c101108 */
[----:B------:R2:W-:Y:S01]  /*1844b0*/  @P4 STG.E.U8 desc[UR8][R30.64], R2 ;  /* 0x000000021e004986 */ /* 0x0005e2000c101108 */
[----:B---3--:R-:W-:-:S02]  /*1844c0*/  ISETP.LT.AND P5, PT, R8, UR6, !P3 ;  /* 0x0000000608007c0c */ /* 0x008fc4000dfa1270 */
[----:B------:R-:W-:Y:S01]  /*1844d0*/  ISETP.LT.AND P4, PT, R28, UR7, !P3 ;  /* 0x000000071c007c0c */ /* 0x000fe2000df81270 */
[----:B------:R-:W3:Y:S04]  /*1844e0*/  LDL.LU.64 R34, [R1+0xdf0] ;  /* 0x000df00001227983 */ /* 0x000ee80000300a00 */
[----:B-1----:R-:W4:Y:S04]  /*1844f0*/  LDL.LU.64 R32, [R1+0xde0] ;  /* 0x000de00001207983 */ /* 0x002f280000300a00 */
[----:B0-----:R-:W4:Y:S04]  /*184500*/  LDL.LU.64 R10, [R1+0xdd0] ;  /* 0x000dd000010a7983 */ /* 0x001f280000300a00 */
[----:B--2---:R-:W2:Y:S04]  /*184510*/  LDL.LU.64 R30, [R1+0xdc0] ;  /* 0x000dc000011e7983 */ /* 0x004ea80000300a00 */
[----:B------:R-:W2:Y:S04]  /*184520*/  LDL.LU.64 R28, [R1+0xda0] ;  /* 0x000da000011c7983 */ /* 0x000ea80000300a00 */
[----:B------:R-:W2:Y:S01]  /*184530*/  LDL.LU.64 R8, [R1+0xdb0] ;  /* 0x000db00001087983 */ /* 0x000ea20000300a00 */
[----:B------:R-:W-:-:S02]  /*184540*/  PRMT R0, R7, 0x7770, RZ ;  /* 0x0000777007007816 */ /* 0x000fc400000000ff */
[C---:B------:R-:W-:Y:S02]  /*184550*/  PRMT R2, R7.reuse, 0x7771, RZ ;  /* 0x0000777107027816 */ /* 0x040fe400000000ff */
[C---:B------:R-:W-:Y:S02]  /*184560*/  PRMT R5, R7.reuse, 0x7772, RZ ;  /* 0x0000777207057816 */ /* 0x040fe400000000ff */
[----:B------:R-:W-:Y:S02]  /*184570*/  ISETP.LT.AND P3, PT, R16, UR7, !P3 ;  /* 0x0000000710007c0c */ /* 0x000fe4000df61270 */
[----:B------:R-:W-:Y:S01]  /*184580*/  PRMT R7, R7, 0x7773, RZ ;  /* 0x0000777307077816 */ /* 0x000fe200000000ff */
[----:B---3--:R0:W-:Y:S04]  /*184590*/  @P6 STG.E.U8 desc[UR8][R34.64], R4 ;  /* 0x0000000422006986 */ /* 0x0081e8000c101108 */
[----:B----4-:R0:W-:Y:S04]  /*1845a0*/  @P1 STG.E.U8 desc[UR8][R32.64], R3 ;  /* 0x0000000320001986 */ /* 0x0101e8000c101108 */
[----:B------:R0:W-:Y:S04]  /*1845b0*/  @P2 STG.E.U8 desc[UR8][R10.64], R6 ;  /* 0x000000060a002986 */ /* 0x0001e8000c101108 */
[----:B--2---:R0:W-:Y:S04]  /*1845c0*/  @P0 STG.E.U8 desc[UR8][R30.64], R0 ;  /* 0x000000001e000986 */ /* 0x0041e8000c101108 */
[----:B------:R0:W-:Y:S04]  /*1845d0*/  @P5 STG.E.U8 desc[UR8][R28.64], R2 ;  /* 0x000000021c005986 */ /* 0x0001e8000c101108 */
[----:B------:R0:W-:Y:S01]  /*1845e0*/  @P4 STG.E.U8 desc[UR8][R8.64], R5 ;  /* 0x0000000508004986 */ /* 0x0001e2000c101108 */
[----:B------:R-:W-:Y:S05]  /*1845f0*/  @!P3 EXIT ;  /* 0x000000000000b94d */ /* 0x000fea0003800000 */
[----:B0-----:R-:W2:Y:S04]  /*184600*/  LDL.LU.64 R8, [R1+0xd98] ;  /* 0x000d980001087983 */ /* 0x001ea80000300a00 */
[----:B--2---:R-:W-:Y:S01]  /*184610*/  STG.E.U8 desc[UR8][R8.64], R7 ;  /* 0x0000000708007986 */ /* 0x004fe2000c101108 */
[----:B------:R-:W-:Y:S05]  /*184620*/  EXIT ;  /* 0x000000000000794d */ /* 0x000fea0003800000 */
.L_x_2:
[----:B------:R-:W-:-:S00]  /*184630*/  BRA `(.L_x_2) ;  /* 0xfffffffc00fc7947 */ /* 0x000fc0000383ffff */
[----:B------:R-:W-:-:S00]  /*184640*/  NOP ;  /* 0x0000000000007918 */ /* 0x000fc00000000000 */
        /* <DEDUP_REMOVED lines=11> */
.L_x_3:


//--------------------- .nv.shared.matmul_kernel  --------------------------
	.section	.nv.shared.matmul_kernel,"aw",@nobits
	.sectionflags	@""
	.align	16
	.zero		1024


//--------------------- .nv.shared.reserved.0     --------------------------
	.section	.nv.shared.reserved.0,"aw",@nobits
	.weak		__nv_reservedSMEM_offset_0_alias
	.size		__nv_reservedSMEM_offset_0_alias, 0, 64
	.other		__nv_reservedSMEM_offset_0_alias,@"STO_CUDA_RESERVED_SHARED STV_DEFAULT"
__nv_reservedSMEM_offset_0_alias:
	.zero		0
	.zero		64


//--------------------- .nv.constant0.matmul_kernel --------------------------
	.section	.nv.constant0.matmul_kernel,"a",@progbits
	.sectionflags	@""
	.align	4
.nv.constant0.matmul_kernel:
	.zero		976


//--------------------- SYMBOLS --------------------------

	.type		.nv.reservedSmem.offset0,@object
	.size		.nv.reservedSmem.offset0,0x4
	.type		.nv.reservedSmem.cap,@object
	.size		.nv.reservedSmem.cap,0x4
